def matmul_kernel(
    a_ptr,
    b_ptr,
    c_ptr,
    M,
    N,
    K,
    stride_am,
    stride_ak,
    stride_bk,
    stride_bn,
    stride_cm,
    stride_cn,
    BLOCK_M: tl.constexpr,
    BLOCK_N: tl.constexpr,
    BLOCK_K: tl.constexpr,
    GROUP_M: tl.constexpr,
):
    pid = tl.program_id(axis=0)
    num_pid_m = tl.cdiv(M, BLOCK_M)
    num_pid_n = tl.cdiv(N, BLOCK_N)
    num_pid_in_group = GROUP_M * num_pid_n
    group_id = pid // num_pid_in_group
    first_pid_m = group_id * GROUP_M
    group_size_m = min(num_pid_m - first_pid_m, GROUP_M)
    pid_m = first_pid_m + ((pid % num_pid_in_group) % group_size_m)
    pid_n = (pid % num_pid_in_group) // group_size_m

    offs_am = (pid_m * BLOCK_M + tl.arange(0, BLOCK_M)) % M
    offs_bn = (pid_n * BLOCK_N + tl.arange(0, BLOCK_N)) % N
    offs_k = tl.arange(0, BLOCK_K)
    a_ptrs = a_ptr + offs_am[:, None] * stride_am + offs_k[None, :] * stride_ak
    b_ptrs = b_ptr + offs_k[:, None] * stride_bk + offs_bn[None, :] * stride_bn

    acc = tl.zeros((BLOCK_M, BLOCK_N), dtype=tl.float32)
    for kk in range(0, tl.cdiv(K, BLOCK_K)):
        a = tl.load(a_ptrs, mask=offs_k[None, :] < K - kk * BLOCK_K, other=0.0)
        b = tl.load(b_ptrs, mask=offs_k[:, None] < K - kk * BLOCK_K, other=0.0)
        acc = tl.dot(a, b, acc)
        a_ptrs += BLOCK_K * stride_ak
        b_ptrs += BLOCK_K * stride_bk

    c = acc.to(c_ptr.dtype.element_ty)
    offs_cm = pid_m * BLOCK_M + tl.arange(0, BLOCK_M)
    offs_cn = pid_n * BLOCK_N + tl.arange(0, BLOCK_N)
    c_ptrs = c_ptr + offs_cm[:, None] * stride_cm + offs_cn[None, :] * stride_cn
    mask = (offs_cm[:, None] < M) & (offs_cn[None, :] < N)
    tl.store(c_ptrs, c, mask=mask)

# config = {"BLOCK_K": 32, "BLOCK_M": 256, "BLOCK_N": 512, "GROUP_M": 8, "arch": "sm_100", "dtype": "fp8e5m2", "num_ctas": 1, "num_stages": 3, "num_warps": 2}
# arch = sm_100


// ===== COMPILED SASS (sm_100a) =====

	.target	sm_100a

	.elftype	@"ET_EXEC"


//--------------------- .note.nv.tkinfo           --------------------------
	.section	.note.nv.tkinfo,"",@"SHT_NOTE"
	.sectionflags	@"SHF_NOTE_NV_TKINFO"
	.tkinfo
        /*0018*/ 	.word	0x00000081
        /*0030*/ 	.string	""
        /*0030*/ 	.string	"ptxas-blackwell"
        /*0030*/ 	.string	"Cuda compilation tools, release 12.9, V12.9.86"
        /*0030*/ 	.string	"Build cuda_12.9.r12.9/compiler.36037853_0"
        /*0030*/ 	.string	"-v  -suppress-debug-info  -lineinfo  -arch sm_100a "



//--------------------- .note.nv.cuver            --------------------------
	.section	.note.nv.cuver,"",@"SHT_NOTE"
	.sectionflags	@"SHF_NOTE_NV_CUVER"
        /*0018*/ 	.short	0x0001
        /*001a*/ 	.short	0x0064
        /*001c*/ 	.short	0x0001
        /*001e*/ 	.short	0x0000
        /*0020*/ 	.short	0x0001
        /*0022*/ 	.short	0x0000


//--------------------- .nv.info                  --------------------------
	.section	.nv.info,"",@"SHT_CUDA_INFO"
	.align	4


	//----- nvinfo : EIATTR_REGCOUNT
	.align		4
        /*0000*/ 	.byte	0x04, 0x2f
        /*0002*/ 	.short	(.L_1 - .L_0)
	.align		4
.L_0:
        /*0004*/ 	.word	index@(matmul_kernel)
        /*0008*/ 	.word	0x00000020


	//----- nvinfo : EIATTR_FRAME_SIZE
	.align		4
.L_1:
        /*000c*/ 	.byte	0x04, 0x11
        /*000e*/ 	.short	(.L_3 - .L_2)
	.align		4
.L_2:
        /*0010*/ 	.word	index@(matmul_kernel)
        /*0014*/ 	.word	0x000098f8


	//----- nvinfo : EIATTR_MIN_STACK_SIZE
	.align		4
.L_3:
        /*0018*/ 	.byte	0x04, 0x12
        /*001a*/ 	.short	(.L_5 - .L_4)
	.align		4
.L_4:
        /*001c*/ 	.word	index@(matmul_kernel)
        /*0020*/ 	.word	0x000098f8
.L_5:


//--------------------- .nv.info.matmul_kernel    --------------------------
	.section	.nv.info.matmul_kernel,"",@"SHT_CUDA_INFO"
	.sectionflags	@""
	.align	4


	//----- nvinfo : EIATTR_CUDA_API_VERSION
	.align		4
        /*0000*/ 	.byte	0x04, 0x37
        /*0002*/ 	.short	(.L_7 - .L_6)
.L_6:
        /*0004*/ 	.word	0x00000081


	//----- nvinfo : EIATTR_KPARAM_INFO
	.align		4
.L_7:
        /*0008*/ 	.byte	0x04, 0x17
        /*000a*/ 	.short	(.L_9 - .L_8)
.L_8:
        /*000c*/ 	.word	0x00000000
        /*0010*/ 	.short	0x000d
        /*0012*/ 	.short	0x0048
        /*0014*/ 	.byte	0x00, 0xf4, 0x21, 0x00


	//----- nvinfo : EIATTR_KPARAM_INFO
	.align		4
.L_9:
        /*0018*/ 	.byte	0x04, 0x17
        /*001a*/ 	.short	(.L_11 - .L_10)
.L_10:
        /*001c*/ 	.word	0x00000000
        /*0020*/ 	.short	0x000c
        /*0022*/ 	.short	0x0040
        /*0024*/ 	.byte	0x00, 0xf4, 0x21, 0x00


	//----- nvinfo : EIATTR_KPARAM_INFO
	.align		4
.L_11:
        /*0028*/ 	.byte	0x04, 0x17
        /*002a*/ 	.short	(.L_13 - .L_12)
.L_12:
        /*002c*/ 	.word	0x00000000
        /*0030*/ 	.short	0x000b
        /*0032*/ 	.short	0x0038
        /*0034*/ 	.byte	0x00, 0xf0, 0x11, 0x00


	//----- nvinfo : EIATTR_KPARAM_INFO
	.align		4
.L_13:
        /*0038*/ 	.byte	0x04, 0x17
        /*003a*/ 	.short	(.L_15 - .L_14)
.L_14:
        /*003c*/ 	.word	0x00000000
        /*0040*/ 	.short	0x000a
        /*0042*/ 	.short	0x0034
        /*0044*/ 	.byte	0x00, 0xf0, 0x11, 0x00


	//----- nvinfo : EIATTR_KPARAM_INFO
	.align		4
.L_15:
        /*0048*/ 	.byte	0x04, 0x17
        /*004a*/ 	.short	(.L_17 - .L_16)
.L_16:
        /*004c*/ 	.word	0x00000000
        /*0050*/ 	.short	0x0009
        /*0052*/ 	.short	0x0030
        /*0054*/ 	.byte	0x00, 0xf0, 0x11, 0x00


	//----- nvinfo : EIATTR_KPARAM_INFO
	.align		4
.L_17:
        /*0058*/ 	.byte	0x04, 0x17
        /*005a*/ 	.short	(.L_19 - .L_18)
.L_18:
        /*005c*/ 	.word	0x00000000
        /*0060*/ 	.short	0x0008
        /*0062*/ 	.short	0x002c
        /*0064*/ 	.byte	0x00, 0xf0, 0x11, 0x00


	//----- nvinfo : EIATTR_KPARAM_INFO
	.align		4
.L_19:
        /*0068*/ 	.byte	0x04, 0x17
        /*006a*/ 	.short	(.L_21 - .L_20)
.L_20:
        /*006c*/ 	.word	0x00000000
        /*0070*/ 	.short	0x0007
        /*0072*/ 	.short	0x0028
        /*0074*/ 	.byte	0x00, 0xf0, 0x11, 0x00


	//----- nvinfo : EIATTR_KPARAM_INFO
	.align		4
.L_21:
        /*0078*/ 	.byte	0x04, 0x17
        /*007a*/ 	.short	(.L_23 - .L_22)
.L_22:
        /*007c*/ 	.word	0x00000000
        /*0080*/ 	.short	0x0006
        /*0082*/ 	.short	0x0024
        /*0084*/ 	.byte	0x00, 0xf0, 0x11, 0x00


	//----- nvinfo : EIATTR_KPARAM_INFO
	.align		4
.L_23:
        /*0088*/ 	.byte	0x04, 0x17
        /*008a*/ 	.short	(.L_25 - .L_24)
.L_24:
        /*008c*/ 	.word	0x00000000
        /*0090*/ 	.short	0x0005
        /*0092*/ 	.short	0x0020
        /*0094*/ 	.byte	0x00, 0xf0, 0x11, 0x00


	//----- nvinfo : EIATTR_KPARAM_INFO
	.align		4
.L_25:
        /*0098*/ 	.byte	0x04, 0x17
        /*009a*/ 	.short	(.L_27 - .L_26)
.L_26:
        /*009c*/ 	.word	0x00000000
        /*00a0*/ 	.short	0x0004
        /*00a2*/ 	.short	0x001c
        /*00a4*/ 	.byte	0x00, 0xf0, 0x11, 0x00


	//----- nvinfo : EIATTR_KPARAM_INFO
	.align		4
.L_27:
        /*00a8*/ 	.byte	0x04, 0x17
        /*00aa*/ 	.short	(.L_29 - .L_28)
.L_28:
        /*00ac*/ 	.word	0x00000000
        /*00b0*/ 	.short	0x0003
        /*00b2*/ 	.short	0x0018
        /*00b4*/ 	.byte	0x00, 0xf0, 0x11, 0x00


	//----- nvinfo : EIATTR_KPARAM_INFO
	.align		4
.L_29:
        /*00b8*/ 	.byte	0x04, 0x17
        /*00ba*/ 	.short	(.L_31 - .L_30)
.L_30:
        /*00bc*/ 	.word	0x00000000
        /*00c0*/ 	.short	0x0002
        /*00c2*/ 	.short	0x0010
        /*00c4*/ 	.byte	0x00, 0xf4, 0x21, 0x00


	//----- nvinfo : EIATTR_KPARAM_INFO
	.align		4
.L_31:
        /*00c8*/ 	.byte	0x04, 0x17
        /*00ca*/ 	.short	(.L_33 - .L_32)
.L_32:
        /*00cc*/ 	.word	0x00000000
        /*00d0*/ 	.short	0x0001
        /*00d2*/ 	.short	0x0008
        /*00d4*/ 	.byte	0x00, 0xf4, 0x21, 0x00


	//----- nvinfo : EIATTR_KPARAM_INFO
	.align		4
.L_33:
        /*00d8*/ 	.byte	0x04, 0x17
        /*00da*/ 	.short	(.L_35 - .L_34)
.L_34:
        /*00dc*/ 	.word	0x00000000
        /*00e0*/ 	.short	0x0000
        /*00e2*/ 	.short	0x0000
        /*00e4*/ 	.byte	0x00, 0xf4, 0x21, 0x00


	//----- nvinfo : EIATTR_SPARSE_MMA_MASK
	.align		4
.L_35:
        /*00e8*/ 	.byte	0x03, 0x50
        /*00ea*/ 	.short	0x0000


	//----- nvinfo : EIATTR_MAXREG_COUNT
	.align		4
        /*00ec*/ 	.byte	0x03, 0x1b
        /*00ee*/ 	.short	0x00ff


	//----- nvinfo : EIATTR_NUM_BARRIERS
	.align		4
        /*00f0*/ 	.byte	0x02, 0x4c
        /*00f2*/ 	.byte	0x01
	.zero		1


	//----- nvinfo : EIATTR_ANNOTATIONS
	.align		4
        /*00f4*/ 	.byte	0x04, 0x55
        /*00f6*/ 	.short	(.L_37 - .L_36)


	//   ....[0]....
.L_36:
        /*00f8*/ 	.word	0x00000001
        /*00fc*/ 	.byte	0x90, 0x00, 0x00, 0x00, 0x01, 0x00, 0x00, 0x00, 0xd0, 0x00, 0x00, 0x00, 0x01, 0x00, 0x00, 0x00
        /* <DEDUP_REMOVED lines=2480> */
        /*9c0c*/ 	.byte	0x30, 0x40, 0x02, 0x00


	//----- nvinfo : EIATTR_VRC_CTA_INIT_COUNT
	.align		4
.L_37:
        /*9c10*/ 	.byte	0x02, 0x4a
	.zero		1
	.zero		1


	//----- nvinfo : EIATTR_EXIT_INSTR_OFFSETS
	.align		4
        /*9c14*/ 	.byte	0x04, 0x1c
        /*9c16*/ 	.short	(.L_39 - .L_38)


	//   ....[0]....
.L_38:
        /*9c18*/ 	.word	0x00131830


	//   ....[1]....
        /*9c1c*/ 	.word	0x00131860


	//----- nvinfo : EIATTR_REQNTID
	.align		4
.L_39:
        /*9c20*/ 	.byte	0x04, 0x10
        /*9c22*/ 	.short	(.L_41 - .L_40)
.L_40:
        /*9c24*/ 	.word	0x00000040
        /*9c28*/ 	.word	0x00000001
        /*9c2c*/ 	.word	0x00000001


	//----- nvinfo : EIATTR_CBANK_PARAM_SIZE
	.align		4
.L_41:
        /*9c30*/ 	.byte	0x03, 0x19
        /*9c32*/ 	.short	0x0050


	//----- nvinfo : EIATTR_PARAM_CBANK
	.align		4
        /*9c34*/ 	.byte	0x04, 0x0a
        /*9c36*/ 	.short	(.L_43 - .L_42)
	.align		4
.L_42:
        /*9c38*/ 	.word	index@(.nv.constant0.matmul_kernel)
        /*9c3c*/ 	.short	0x0380
        /*9c3e*/ 	.short	0x0050


	//----- nvinfo : EIATTR_SW_WAR
	.align		4
.L_43:
        /*9c40*/ 	.byte	0x04, 0x36
        /*9c42*/ 	.short	(.L_45 - .L_44)
.L_44:
        /*9c44*/ 	.word	0x00000008
.L_45:


//--------------------- .nv.compat                --------------------------
	.section	.nv.compat,"",@"SHT_CUDA_COMPAT_INFO"
	.align	4
        /*0000*/ 	.byte	0x02, 0x02, 0x02, 0x00, 0x02, 0x05, 0x05, 0x00, 0x02, 0x03, 0x00, 0x00, 0x02, 0x06, 0x01, 0x00


//--------------------- .nv.callgraph             --------------------------
	.section	.nv.callgraph,"",@"SHT_CUDA_CALLGRAPH"
	.align	4
	.sectionentsize	8
	.align		4
        /*0000*/ 	.word	0x00000000
	.align		4
        /*0004*/ 	.word	0xffffffff
	.align		4
        /*0008*/ 	.word	0x00000000
	.align		4
        /*000c*/ 	.word	0xfffffffe
	.align		4
        /*0010*/ 	.word	0x00000000
	.align		4
        /*0014*/ 	.word	0xfffffffd
	.align		4
        /*0018*/ 	.word	0x00000000
	.align		4
        /*001c*/ 	.word	0xfffffffc


//--------------------- .text.matmul_kernel       --------------------------
	.section	.text.matmul_kernel,"ax",@progbits
	.align	128
        .global         matmul_kernel
        .type           matmul_kernel,@function
        .size           matmul_kernel,(.L_x_3 - matmul_kernel)
        .other          matmul_kernel,@"STO_CUDA_ENTRY STV_DEFAULT"
matmul_kernel:
.text.matmul_kernel:
[----:B------:R-:W0:Y:S08]  /*0000*/  LDC R1, c[0x0][0x37c] ;  /* 0x0000df00ff017b82 */ /* 0x000e300000000800 */
[----:B------:R-:W1:Y:S01]  /*0010*/  LDC.64 R2, c[0x0][0x398] ;  /* 0x0000e600ff027b82 */ /* 0x000e620000000a00 */
[----:B0-----:R-:W-:Y:S01]  /*0020*/  VIADD R1, R1, 0xffff6708 ;  /* 0xffff670801017836 */ /* 0x001fe20000000000 */
[----:B------:R-:W0:Y:S01]  /*0030*/  S2R R14, SR_TID.X ;  /* 0x00000000000e7919 */ /* 0x000e220000002100 */
[----:B------:R-:W2:Y:S01]  /*0040*/  LDCU UR6, c[0x0][0x3a0] ;  /* 0x00007400ff0677ac */ /* 0x000ea20008000800 */
[----:B------:R-:W-:-:S04]  /*0050*/  UMOV UR4, 0x400 ;  /* 0x0000040000047882 */ /* 0x000fc80000000000 */
[----:B------:R-:W3:Y:S01]  /*0060*/  S2UR UR7, SR_CgaCtaId ;  /* 0x00000000000779c3 */ /* 0x000ee20000008800 */
[----:B------:R-:W4:Y:S01]  /*0070*/  LDCU.64 UR42, c[0x0][0x358] ;  /* 0x00006b00ff2a77ac */ /* 0x000f220008000a00 */
[----:B--2---:R-:W-:Y:S01]  /*0080*/  UIADD3 UR6, UPT, UPT, UR6, 0x1f, URZ ;  /* 0x0000001f06067890 */ /* 0x004fe2000fffe0ff */
[----:B-1----:R1:W-:Y:S01]  /*0090*/  STL.64 [R1+0x18], R2 ;  /* 0x0000180201007387 */ /* 0x0023e20000100a00 */
[----:B------:R-:W-:Y:S02]  /*00a0*/  IMAD.MOV.U32 R13, RZ, RZ, R3 ;  /* 0x000000ffff0d7224 */ /* 0x000fe400078e0003 */
[----:B------:R-:W-:Y:S01]  /*00b0*/  UISETP.GE.AND UP0, UPT, UR6, 0x20, UPT ;  /* 0x000000200600788c */ /* 0x000fe2000bf06270 */
[----:B------:R-:W-:Y:S01]  /*00c0*/  IMAD.MOV.U32 R25, RZ, RZ, R2 ;  /* 0x000000ffff197224 */ /* 0x000fe200078e0002 */
[----:B------:R2:W-:Y:S01]  /*00d0*/  STL [R1+0x1e0], RZ ;  /* 0x0001e0ff01007387 */ /* 0x0005e20000100800 */
[----:B------:R-:W-:-:S03]  /*00e0*/  VIADD R0, R13, 0x1ff ;  /* 0x000001ff0d007836 */ /* 0x000fc60000000000 */
[----:B------:R2:W-:Y:S01]  /*00f0*/  STL [R1+0x1e4], RZ ;  /* 0x0001e4ff01007387 */ /* 0x0005e20000100800 */
[----:B---3--:R-:W-:-:S03]  /*0100*/  ULEA UR4, UR7, UR4, 0x18 ;  /* 0x0000000407047291 */ /* 0x008fc6000f8ec0ff */
[----:B------:R2:W-:Y:S01]  /*0110*/  STL [R1+0x1e8], RZ ;  /* 0x0001e8ff01007387 */ /* 0x0005e20000100800 */
[----:B-1----:R-:W-:-:S03]  /*0120*/  SHF.R.S32.HI R3, RZ, 0x1f, R0 ;  /* 0x0000001fff037819 */ /* 0x002fc60000011400 */
[----:B------:R2:W-:Y:S01]  /*0130*/  STL [R1+0x1ec], RZ ;  /* 0x0001ecff01007387 */ /* 0x0005e20000100800 */
[----:B------:R-:W-:-:S03]  /*0140*/  LEA.HI R3, R3, R0, RZ, 0x9 ;  /* 0x0000000003037211 */ /* 0x000fc600078f48ff */
[----:B------:R2:W-:Y:S01]  /*0150*/  STL [R1+0x200], RZ ;  /* 0x000200ff01007387 */ /* 0x0005e20000100800 */
[----:B------:R-:W-:-:S03]  /*0160*/  SHF.R.S32.HI R0, RZ, 0x9, R3 ;  /* 0x00000009ff007819 */ /* 0x000fc60000011403 */
[----:B------:R2:W-:Y:S02]  /*0170*/  STL [R1+0x204], RZ ;  /* 0x000204ff01007387 */ /* 0x0005e40000100800 */
[----:B------:R-:W-:Y:S02]  /*0180*/  IMAD.SHL.U32 R0, R0, 0x8, RZ ;  /* 0x0000000800007824 */ /* 0x000fe400078e00ff */
[----:B------:R2:W-:Y:S03]  /*0190*/  STL [R1+0x208], RZ ;  /* 0x000208ff01007387 */ /* 0x0005e60000100800 */
[-C--:B------:R-:W-:Y:S01]  /*01a0*/  IABS R7, R0.reuse ;  /* 0x0000000000077213 */ /* 0x080fe20000000000 */
[----:B------:R2:W-:Y:S01]  /*01b0*/  STL [R1+0x20c], RZ ;  /* 0x00020cff01007387 */ /* 0x0005e20000100800 */
[----:B------:R-:W-:Y:S02]  /*01c0*/  IABS R10, R0 ;  /* 0x00000000000a7213 */ /* 0x000fe40000000000 */
[----:B------:R-:W1:Y:S01]  /*01d0*/  I2F.RP R2, R7 ;  /* 0x0000000700027306 */ /* 0x000e620000209400 */
[----:B------:R2:W-:Y:S04]  /*01e0*/  STL [R1+0x220], RZ ;  /* 0x000220ff01007387 */ /* 0x0005e80000100800 */
[----:B------:R2:W-:Y:S04]  /*01f0*/  STL [R1+0x224], RZ ;  /* 0x000224ff01007387 */ /* 0x0005e80000100800 */
[----:B------:R2:W-:Y:S04]  /*0200*/  STL [R1+0x228], RZ ;  /* 0x000228ff01007387 */ /* 0x0005e80000100800 */
[----:B------:R2:W-:Y:S01]  /*0210*/  STL [R1+0x22c], RZ ;  /* 0x00022cff01007387 */ /* 0x0005e20000100800 */
[----:B-1----:R-:W1:Y:S03]  /*0220*/  MUFU.RCP R2, R2 ;  /* 0x0000000200027308 */ /* 0x002e660000001000 */
[----:B------:R2:W-:Y:S04]  /*0230*/  STL [R1+0x240], RZ ;  /* 0x000240ff01007387 */ /* 0x0005e80000100800 */
[----:B------:R2:W-:Y:S04]  /*0240*/  STL [R1+0x244], RZ ;  /* 0x000244ff01007387 */ /* 0x0005e80000100800 */
[----:B------:R2:W-:Y:S04]  /*0250*/  STL [R1+0x248], RZ ;  /* 0x000248ff01007387 */ /* 0x0005e80000100800 */
[----:B------:R2:W-:Y:S01]  /*0260*/  STL [R1+0x24c], RZ ;  /* 0x00024cff01007387 */ /* 0x0005e20000100800 */
[----:B-1----:R-:W-:-:S03]  /*0270*/  VIADD R4, R2, 0xffffffe ;  /* 0x0ffffffe02047836 */ /* 0x002fc60000000000 */
[----:B------:R2:W-:Y:S01]  /*0280*/  STL [R1+0x250], RZ ;  /* 0x000250ff01007387 */ /* 0x0005e20000100800 */
[----:B------:R-:W-:Y:S01]  /*0290*/  IMAD.MOV R2, RZ, RZ, -R10 ;  /* 0x000000ffff027224 */ /* 0x000fe200078e0a0a */
[----:B------:R1:W3:Y:S02]  /*02a0*/  F2I.FTZ.U32.TRUNC.NTZ R5, R4 ;  /* 0x0000000400057305 */ /* 0x0002e4000021f000 */
[----:B------:R2:W-:Y:S04]  /*02b0*/  STL [R1+0x254], RZ ;  /* 0x000254ff01007387 */ /* 0x0005e80000100800 */
[----:B------:R2:W-:Y:S04]  /*02c0*/  STL [R1+0x258], RZ ;  /* 0x000258ff01007387 */ /* 0x0005e80000100800 */
[----:B------:R2:W-:Y:S01]  /*02d0*/  STL [R1+0x25c], RZ ;  /* 0x00025cff01007387 */ /* 0x0005e20000100800 */
[----:B-1----:R-:W-:-:S03]  /*02e0*/  IMAD.MOV.U32 R4, RZ, RZ, RZ ;  /* 0x000000ffff047224 */ /* 0x002fc600078e00ff */
[----:B------:R2:W-:Y:S01]  /*02f0*/  STL [R1+0x260], RZ ;  /* 0x000260ff01007387 */ /* 0x0005e20000100800 */
[----:B---3--:R-:W-:-:S03]  /*0300*/  IMAD.MOV R6, RZ, RZ, -R5 ;  /* 0x000000ffff067224 */ /* 0x008fc600078e0a05 */
[----:B------:R2:W-:Y:S01]  /*0310*/  STL [R1+0x264], RZ ;  /* 0x000264ff01007387 */ /* 0x0005e20000100800 */
[----:B------:R-:W-:-:S03]  /*0320*/  IMAD R9, R6, R7, RZ ;  /* 0x0000000706097224 */ /* 0x000fc600078e02ff */
[----:B------:R2:W-:Y:S01]  /*0330*/  STL [R1+0x268], RZ ;  /* 0x000268ff01007387 */ /* 0x0005e20000100800 */
[----:B------:R-:W-:-:S03]  /*0340*/  IMAD.HI.U32 R5, R5, R9, R4 ;  /* 0x0000000905057227 */ /* 0x000fc600078e0004 */
[----:B------:R2:W-:Y:S04]  /*0350*/  STL [R1+0x26c], RZ ;  /* 0x00026cff01007387 */ /* 0x0005e80000100800 */
        /* <DEDUP_REMOVED lines=1655> */
[----:B------:R2:W-:Y:S01]  /*6ad0*/  STL [R1+0x158c], RZ ;  /* 0x00158cff01007387 */ /* 0x0005e20000100800 */
[----:B------:R-:W1:Y:S03]  /*6ae0*/  S2R R3, SR_CTAID.X ;  /* 0x0000000000037919 */ /* 0x000e660000002500 */
        /* <DEDUP_REMOVED lines=8> */
[----:B-1----:R-:W-:-:S03]  /*6b70*/  IABS R8, R3 ;  /* 0x0000000300087213 */ /* 0x002fc60000000000 */
[----:B------:R2:W-:Y:S02]  /*6b80*/  STL [R1+0x1550], RZ ;  /* 0x001550ff01007387 */ /* 0x0005e40000100800 */
[----:B------:R-:W-:Y:S02]  /*6b90*/  IMAD.MOV.U32 R6, RZ, RZ, R8 ;  /* 0x000000ffff067224 */ /* 0x000fe400078e0008 */
[----:B------:R2:W-:Y:S02]  /*6ba0*/  STL [R1+0x1554], RZ ;  /* 0x001554ff01007387 */ /* 0x0005e40000100800 */
[----:B------:R-:W-:Y:S02]  /*6bb0*/  IMAD.HI.U32 R5, R5, R6, RZ ;  /* 0x0000000605057227 */ /* 0x000fe400078e00ff */
[----:B------:R2:W-:Y:S02]  /*6bc0*/  STL [R1+0x1558], RZ ;  /* 0x001558ff01007387 */ /* 0x0005e40000100800 */
[----:B------:R-:W-:-:S02]  /*6bd0*/  IMAD R2, R5, R2, R6 ;  /* 0x0000000205027224 */ /* 0x000fc400078e0206 */
[----:B------:R2:W-:Y:S03]  /*6be0*/  STL [R1+0x155c], RZ ;  /* 0x00155cff01007387 */ /* 0x0005e60000100800 */
[----:B------:R-:W-:Y:S01]  /*6bf0*/  ISETP.GT.U32.AND P1, PT, R7, R2, PT ;  /* 0x000000020700720c */ /* 0x000fe20003f24070 */
[----:B------:R2:W-:Y:S04]  /*6c00*/  STL [R1+0x1540], RZ ;  /* 0x001540ff01007387 */ /* 0x0005e80000100800 */
[----:B------:R2:W-:Y:S04]  /*6c10*/  STL [R1+0x1544], RZ ;  /* 0x001544ff01007387 */ /* 0x0005e80000100800 */
[----:B------:R2:W-:Y:S04]  /*6c20*/  STL [R1+0x1548], RZ ;  /* 0x001548ff01007387 */ /* 0x0005e80000100800 */
[----:B------:R2:W-:Y:S01]  /*6c30*/  STL [R1+0x154c], RZ ;  /* 0x00154cff01007387 */ /* 0x0005e20000100800 */
[----:B------:R-:W-:-:S02]  /*6c40*/  @!P1 IMAD.IADD R2, R2, 0x1, -R7 ;  /* 0x0000000102029824 */ /* 0x000fc400078e0a07 */
[----:B------:R-:W-:Y:S01]  /*6c50*/  @!P1 VIADD R5, R5, 0x1 ;  /* 0x0000000105059836 */ /* 0x000fe20000000000 */
[----:B------:R2:W-:Y:S01]  /*6c60*/  STL [R1+0x1530], RZ ;  /* 0x001530ff01007387 */ /* 0x0005e20000100800 */
[----:B------:R-:W-:Y:S02]  /*6c70*/  ISETP.NE.AND P1, PT, R0, RZ, PT ;  /* 0x000000ff0000720c */ /* 0x000fe40003f25270 */
[----:B------:R-:W-:Y:S01]  /*6c80*/  ISETP.GE.U32.AND P0, PT, R2, R7, PT ;  /* 0x000000070200720c */ /* 0x000fe20003f06070 */
[----:B------:R2:W-:Y:S01]  /*6c90*/  STL [R1+0x1534], RZ ;  /* 0x001534ff01007387 */ /* 0x0005e20000100800 */
[----:B------:R-:W-:-:S03]  /*6ca0*/  LOP3.LUT R2, R3, R0, RZ, 0x3c, !PT ;  /* 0x0000000003027212 */ /* 0x000fc600078e3cff */
[----:B------:R2:W-:Y:S01]  /*6cb0*/  STL [R1+0x1538], RZ ;  /* 0x001538ff01007387 */ /* 0x0005e20000100800 */
[----:B------:R-:W-:Y:S01]  /*6cc0*/  ISETP.GE.AND P2, PT, R2, RZ, PT ;  /* 0x000000ff0200720c */ /* 0x000fe20003f46270 */
[----:B------:R-:W-:Y:S02]  /*6cd0*/  VIADD R2, R25, 0xff ;  /* 0x000000ff19027836 */ /* 0x000fe40000000000 */
[----:B------:R2:W-:Y:S04]  /*6ce0*/  STL [R1+0x153c], RZ ;  /* 0x00153cff01007387 */ /* 0x0005e80000100800 */
[----:B------:R2:W-:Y:S01]  /*6cf0*/  STL [R1+0x1520], RZ ;  /* 0x001520ff01007387 */ /* 0x0005e20000100800 */
[----:B------:R-:W-:-:S03]  /*6d00*/  @P0 VIADD R5, R5, 0x1 ;  /* 0x0000000105050836 */ /* 0x000fc60000000000 */
[----:B------:R2:W-:Y:S01]  /*6d10*/  STL [R1+0x1524], RZ ;  /* 0x001524ff01007387 */ /* 0x0005e20000100800 */
[----:B------:R-:W-:Y:S01]  /*6d20*/  IMAD.MOV.U32 R4, RZ, RZ, R5 ;  /* 0x000000ffff047224 */ /* 0x000fe200078e0005 */
[----:B------:R-:W-:Y:S02]  /*6d30*/  SHF.R.S32.HI R5, RZ, 0x1f, R2 ;  /* 0x0000001fff057819 */ /* 0x000fe40000011402 */
[----:B------:R2:W-:Y:S01]  /*6d40*/  STL [R1+0x1528], RZ ;  /* 0x001528ff01007387 */ /* 0x0005e20000100800 */
[----:B------:R-:W-:Y:S01]  /*6d50*/  @!P2 IMAD.MOV R4, RZ, RZ, -R4 ;  /* 0x000000ffff04a224 */ /* 0x000fe200078e0a04 */
[----:B------:R-:W-:Y:S02]  /*6d60*/  @!P1 LOP3.LUT R4, RZ, R0, RZ, 0x33, !PT ;  /* 0x00000000ff049212 */ /* 0x000fe400078e33ff */
[----:B------:R2:W-:Y:S01]  /*6d70*/  STL [R1+0x152c], RZ ;  /* 0x00152cff01007387 */ /* 0x0005e20000100800 */
[----:B------:R-:W-:Y:S02]  /*6d80*/  LEA.HI R5, R5, R2, RZ, 0x8 ;  /* 0x0000000205057211 */ /* 0x000fe400078f40ff */
[----:B------:R-:W-:Y:S01]  /*6d90*/  IMAD.SHL.U32 R2, R4, 0x8, RZ ;  /* 0x0000000804027824 */ /* 0x000fe200078e00ff */
[----:B------:R2:W-:Y:S01]  /*6da0*/  STL [R1+0x1510], RZ ;  /* 0x001510ff01007387 */ /* 0x0005e20000100800 */
[----:B------:R-:W-:-:S03]  /*6db0*/  IMAD.MOV R4, RZ, RZ, -R4 ;  /* 0x000000ffff047224 */ /* 0x000fc600078e0a04 */
[----:B------:R2:W-:Y:S01]  /*6dc0*/  STL [R1+0x1514], RZ ;  /* 0x001514ff01007387 */ /* 0x0005e20000100800 */
[----:B------:R-:W-:Y:S01]  /*6dd0*/  LEA.HI.SX32 R5, R5, -R2, 0x18 ;  /* 0x8000000205057211 */ /* 0x000fe200078fc2ff */
[----:B------:R-:W-:Y:S02]  /*6de0*/  IMAD R11, R0, R4, R3 ;  /* 0x00000004000b7224 */ /* 0x000fe400078e0203 */
[----:B------:R2:W-:Y:S01]  /*6df0*/  STL [R1+0x1518], RZ ;  /* 0x001518ff01007387 */ /* 0x0005e20000100800 */
[----:B------:R-:W-:Y:S01]  /*6e00*/  VIMNMX R6, PT, PT, R5, 0x8, PT ;  /* 0x0000000805067848 */ /* 0x000fe20003fe0100 */
[----:B------:R-:W-:Y:S02]  /*6e10*/  IMAD.MOV.U32 R4, RZ, RZ, RZ ;  /* 0x000000ffff047224 */ /* 0x000fe400078e00ff */
[----:B------:R2:W-:Y:S01]  /*6e20*/  STL [R1+0x151c], RZ ;  /* 0x00151cff01007387 */ /* 0x0005e20000100800 */
[-C--:B------:R-:W-:Y:S02]  /*6e30*/  IABS R8, R6.reuse ;  /* 0x0000000600087213 */ /* 0x080fe40000000000 */
[----:B------:R-:W-:Y:S01]  /*6e40*/  IABS R0, R6 ;  /* 0x0000000600007213 */ /* 0x000fe20000000000 */
[----:B------:R2:W-:Y:S01]  /*6e50*/  STL [R1+0x1500], RZ ;  /* 0x001500ff01007387 */ /* 0x0005e20000100800 */
[----:B------:R-:W1:Y:S03]  /*6e60*/  I2F.RP R7, R8 ;  /* 0x0000000800077306 */ /* 0x000e660000209400 */
        /* <DEDUP_REMOVED lines=10> */
[----:B------:R2:W-:Y:S04]  /*6f10*/  STL [R1+0x14e4], RZ ;  /* 0x0014e4ff01007387 */ /* 0x0005e80000100800 */
[----:B------:R2:W-:Y:S01]  /*6f20*/  STL [R1+0x14e8], RZ ;  /* 0x0014e8ff01007387 */ /* 0x0005e20000100800 */
[----:B------:R-:W1:Y:S03]  /*6f30*/  F2I.FTZ.U32.TRUNC.NTZ R5, R5 ;  /* 0x0000000500057305 */ /* 0x000e66000021f000 */
[----:B------:R2:W-:Y:S04]  /*6f40*/  STL [R1+0x14ec], RZ ;  /* 0x0014ecff01007387 */ /* 0x0005e80000100800 */
[----:B------:R2:W-:Y:S04]  /*6f50*/  STL [R1+0x14d0], RZ ;  /* 0x0014d0ff01007387 */ /* 0x0005e80000100800 */
[----:B------:R2:W-:Y:S04]  /*6f60*/  STL [R1+0x14d4], RZ ;  /* 0x0014d4ff01007387 */ /* 0x0005e80000100800 */
[----:B------:R2:W-:Y:S01]  /*6f70*/  STL [R1+0x14d8], RZ ;  /* 0x0014d8ff01007387 */ /* 0x0005e20000100800 */
[----:B-1----:R-:W-:-:S03]  /*6f80*/  IMAD.MOV R9, RZ, RZ, -R5 ;  /* 0x000000ffff097224 */ /* 0x002fc600078e0a05 */
[----:B------:R2:W-:Y:S01]  /*6f90*/  STL [R1+0x14dc], RZ ;  /* 0x0014dcff01007387 */ /* 0x0005e20000100800 */
[----:B------:R-:W-:Y:S01]  /*6fa0*/  IMAD.MOV.U32 R3, RZ, RZ, R9 ;  /* 0x000000ffff037224 */ /* 0x000fe200078e0009 */
[----:B------:R-:W-:Y:S02]  /*6fb0*/  IABS R9, R11 ;  /* 0x0000000b00097213 */ /* 0x000fe40000000000 */
[----:B------:R2:W-:Y:S01]  /*6fc0*/  STL [R1+0x14c0], RZ ;  /* 0x0014c0ff01007387 */ /* 0x0005e20000100800 */
[----:B------:R-:W-:-:S03]  /*6fd0*/  IMAD R3, R3, R8, RZ ;  /* 0x0000000803037224 */ /* 0x000fc600078e02ff */
[----:B------:R2:W-:Y:S01]  /*6fe0*/  STL [R1+0x14c4], RZ ;  /* 0x0014c4ff01007387 */ /* 0x0005e20000100800 */
[----:B------:R-:W-:-:S03]  /*6ff0*/  IMAD.HI.U32 R4, R5, R3, R4 ;  /* 0x0000000305047227 */ /* 0x000fc600078e0004 */
[----:B------:R2:W-:Y:S01]  /*7000*/  STL [R1+0x14c8], RZ ;  /* 0x0014c8ff01007387 */ /* 0x0005e20000100800 */
[----:B------:R-:W-:Y:S02]  /*7010*/  IMAD.MOV R3, RZ, RZ, -R0 ;  /* 0x000000ffff037224 */ /* 0x000fe400078e0a00 */
[----:B------:R-:W-:Y:S01]  /*7020*/  IMAD.HI.U32 R0, R4, R9, RZ ;  /* 0x0000000904007227 */ /* 0x000fe200078e00ff */
[----:B------:R2:W-:Y:S01]  /*7030*/  STL [R1+0x14cc], RZ ;  /* 0x0014ccff01007387 */ /* 0x0005e20000100800 */
[----:B0-----:R-:W-:Y:S02]  /*7040*/  LOP3.LUT R4, R14, 0x20, RZ, 0xc0, !PT ;  /* 0x000000200e047812 */ /* 0x001fe400078ec0ff */
[----:B------:R-:W-:Y:S01]  /*7050*/  IMAD R3, R0, R3, R9 ;  /* 0x0000000300037224 */ /* 0x000fe200078e0209 */
[----:B------:R2:W-:Y:S01]  /*7060*/  STL [R1+0x14b0], RZ ;  /* 0x0014b0ff01007387 */ /* 0x0005e20000100800 */
[----:B------:R-:W-:-:S03]  /*7070*/  R2UR UR5, R4 ;  /* 0x00000000040572ca */ /* 0x000fc600000e0000 */
[----:B------:R2:W-:Y:S01]  /*7080*/  STL [R1+0x14b4], RZ ;  /* 0x0014b4ff01007387 */ /* 0x0005e20000100800 */
[----:B------:R-:W-:-:S03]  /*7090*/  ISETP.GT.U32.AND P1, PT, R8, R3, PT ;  /* 0x000000030800720c */ /* 0x000fc60003f24070 */
[----:B------:R2:W-:Y:S04]  /*70a0*/  STL [R1+0x14b8], RZ ;  /* 0x0014b8ff01007387 */ /* 0x0005e80000100800 */
[----:B------:R2:W-:Y:S04]  /*70b0*/  STL [R1+0x14bc], RZ ;  /* 0x0014bcff01007387 */ /* 0x0005e80000100800 */
[----:B------:R2:W-:Y:S02]  /*70c0*/  STL [R1+0x14a0], RZ ;  /* 0x0014a0ff01007387 */ /* 0x0005e40000100800 */
[----:B------:R-:W-:-:S02]  /*70d0*/  @!P1 IMAD.IADD R3, R3, 0x1, -R8 ;  /* 0x0000000103039824 */ /* 0x000fc400078e0a08 */
[----:B------:R2:W-:Y:S01]  /*70e0*/  STL [R1+0x14a4], RZ ;  /* 0x0014a4ff01007387 */ /* 0x0005e20000100800 */
[----:B------:R-:W-:Y:S01]  /*70f0*/  @!P1 VIADD R0, R0, 0x1 ;  /* 0x0000000100009836 */ /* 0x000fe20000000000 */
[----:B------:R-:W-:Y:S02]  /*7100*/  ISETP.NE.AND P1, PT, R6, RZ, PT ;  /* 0x000000ff0600720c */ /* 0x000fe40003f25270 */
[----:B------:R2:W-:Y:S01]  /*7110*/  STL [R1+0x14a8], RZ ;  /* 0x0014a8ff01007387 */ /* 0x0005e20000100800 */
[----:B------:R-:W-:Y:S02]  /*7120*/  ISETP.GE.U32.AND P0, PT, R3, R8, PT ;  /* 0x000000080300720c */ /* 0x000fe40003f06070 */
[----:B------:R-:W-:Y:S01]  /*7130*/  LOP3.LUT R3, R11, R6, RZ, 0x3c, !PT ;  /* 0x000000060b037212 */ /* 0x000fe200078e3cff */
[----:B------:R2:W-:Y:S03]  /*7140*/  STL [R1+0x14ac], RZ ;  /* 0x0014acff01007387 */ /* 0x0005e60000100800 */
[----:B------:R-:W-:Y:S01]  /*7150*/  ISETP.GE.AND P2, PT, R3, RZ, PT ;  /* 0x000000ff0300720c */ /* 0x000fe20003f46270 */
[----:B------:R2:W-:Y:S04]  /*7160*/  STL [R1+0x1490], RZ ;  /* 0x001490ff01007387 */ /* 0x0005e80000100800 */
[----:B------:R2:W-:Y:S02]  /*7170*/  STL [R1+0x1494], RZ ;  /* 0x001494ff01007387 */ /* 0x0005e40000100800 */
[----:B------:R-:W-:-:S02]  /*7180*/  @P0 VIADD R0, R0, 0x1 ;  /* 0x0000000100000836 */ /* 0x000fc40000000000 */
[----:B------:R2:W-:Y:S04]  /*7190*/  STL [R1+0x1498], RZ ;  /* 0x001498ff01007387 */ /* 0x0005e80000100800 */
[----:B------:R2:W-:Y:S01]  /*71a0*/  STL [R1+0x149c], RZ ;  /* 0x00149cff01007387 */ /* 0x0005e20000100800 */
[----:B------:R-:W-:Y:S01]  /*71b0*/  @!P2 IMAD.MOV R0, RZ, RZ, -R0 ;  /* 0x000000ffff00a224 */ /* 0x000fe200078e0a00 */
[----:B------:R-:W-:Y:S02]  /*71c0*/  @!P1 LOP3.LUT R0, RZ, R6, RZ, 0x33, !PT ;  /* 0x00000006ff009212 */ /* 0x000fe400078e33ff */
[----:B------:R2:W-:Y:S03]  /*71d0*/  STL [R1+0x1480], RZ ;  /* 0x001480ff01007387 */ /* 0x0005e60000100800 */
[----:B------:R-:W-:Y:S01]  /*71e0*/  IMAD.MOV R3, RZ, RZ, -R0 ;  /* 0x000000ffff037224 */ /* 0x000fe200078e0a00 */
[----:B------:R2:W-:Y:S01]  /*71f0*/  STL [R1+0x1484], RZ ;  /* 0x001484ff01007387 */ /* 0x0005e20000100800 */
[----:B------:R-:W-:-:S02]  /*7200*/  IMAD.SHL.U32 R0, R0, 0x200, RZ ;  /* 0x0000020000007824 */ /* 0x000fc400078e00ff */
[----:B------:R-:W-:Y:S01]  /*7210*/  IMAD R3, R6, R3, R11 ;  /* 0x0000000306037224 */ /* 0x000fe200078e020b */
[----:B------:R2:W-:Y:S03]  /*7220*/  STL [R1+0x1488], RZ ;  /* 0x001488ff01007387 */ /* 0x0005e60000100800 */
[----:B------:R-:W-:Y:S01]  /*7230*/  IMAD.IADD R2, R2, 0x1, R3 ;  /* 0x0000000102027824 */ /* 0x000fe200078e0203 */
[----:B------:R2:W-:Y:S01]  /*7240*/  STL [R1+0x148c], RZ ;  /* 0x00148cff01007387 */ /* 0x0005e20000100800 */
[----:B------:R-:W-:-:S03]  /*7250*/  LOP3.LUT R3, R14, 0x3f, RZ, 0xc0, !PT ;  /* 0x0000003f0e037812 */ /* 0x000fc600078ec0ff */
[----:B------:R2:W-:Y:S02]  /*7260*/  STL [R1+0x1470], RZ ;  /* 0x001470ff01007387 */ /* 0x0005e40000100800 */
[----:B------:R-:W-:Y:S02]  /*7270*/  IMAD R28, R2, 0x100, R3 ;  /* 0x00000100021c7824 */ /* 0x000fe400078e0203 */
[----:B------:R2:W-:Y:S02]  /*7280*/  STL [R1+0x1474], RZ ;  /* 0x001474ff01007387 */ /* 0x0005e40000100800 */
[C---:B------:R-:W-:Y:S02]  /*7290*/  VIADD R26, R28.reuse, 0xc0 ;  /* 0x000000c01c1a7836 */ /* 0x040fe40000000000 */
[----:B------:R2:W-:Y:S01]  /*72a0*/  STL [R1+0x1478], RZ ;  /* 0x001478ff01007387 */ /* 0x0005e20000100800 */
[C---:B------:R-:W-:Y:S02]  /*72b0*/  VIADD R29, R28.reuse, 0x40 ;  /* 0x000000401c1d7836 */ /* 0x040fe40000000000 */
[----:B------:R-:W-:Y:S01]  /*72c0*/  VIADD R27, R28, 0x80 ;  /* 0x000000801c1b7836 */ /* 0x000fe20000000000 */
        /* <DEDUP_REMOVED lines=184> */
[----:B------:R2:W-:Y:S04]  /*7e50*/  STL [R1+0xa0], R0 ;  /* 0x0000a00001007387 */ /* 0x0005e80000100800 */
[----:B------:R2:W-:Y:S04]  /*7e60*/  STL [R1+0x116c], RZ ;  /* 0x00116cff01007387 */ /* 0x0005e80000100800 */
[----:B------:R2:W-:Y:S04]  /*7e70*/  STL [R1+0xa4], R28 ;  /* 0x0000a41c01007387 */ /* 0x0005e80000100800 */
        /* <DEDUP_REMOVED lines=117> */
[----:B------:R2:W-:Y:S04]  /*85d0*/  STL [R1+0xd0], R29 ;  /* 0x0000d01d01007387 */ /* 0x0005e80000100800 */
[----:B------:R2:W-:Y:S01]  /*85e0*/  STL [R1+0xac], R27 ;  /* 0x0000ac1b01007387 */ /* 0x0005e20000100800 */
[----:B----4-:R-:W-:Y:S05]  /*85f0*/  BRA.U !UP0, `(.L_x_0) ;  /* 0x0000072508387547 */ /* 0x010fea000b800000 */
[----:B------:R-:W-:Y:S01]  /*8600*/  IABS R10, R13 ;  /* 0x0000000d000a7213 */ /* 0x000fe20000000000 */
[----:B------:R-:W-:Y:S01]  /*8610*/  IMAD.U32 R11, RZ, RZ, UR5 ;  /* 0x00000005ff0b7e24 */ /* 0x000fe2000f8e00ff */
[----:B------:R-:W0:Y:S01]  /*8620*/  LDCU UR7, c[0x0][0x3ac] ;  /* 0x00007580ff0777ac */ /* 0x000e220008000800 */
[----:B------:R-:W-:Y:S01]  /*8630*/  IMAD.MOV.U32 R12, RZ, RZ, RZ ;  /* 0x000000ffff0c7224 */ /* 0x000fe200078e00ff */
[----:B------:R-:W1:Y:S02]  /*8640*/  I2F.RP R2, R10 ;  /* 0x0000000a00027306 */ /* 0x000e640000209400 */
[----:B------:R-:W-:Y:S01]  /*8650*/  LEA.HI R11, R11, R0, RZ, 0x1b ;  /* 0x000000000b0b7211 */ /* 0x000fe200078fd8ff */
[----:B------:R-:W3:Y:S04]  /*8660*/  LDCU.64 UR8, c[0x0][0x388] ;  /* 0x00007100ff0877ac */ /* 0x000ee80008000a00 */
[C---:B--2---:R-:W-:Y:S01]  /*8670*/  VIADD R0, R11.reuse, 0x1fe ;  /* 0x000001fe0b007836 */ /* 0x044fe20000000000 */
[----:B------:R-:W2:Y:S01]  /*8680*/  LDCU UR10, c[0x0][0x3b0] ;  /* 0x00007600ff0a77ac */ /* 0x000ea20008000800 */
[----:B------:R-:W-:-:S02]  /*8690*/  VIADD R4, R11, 0x1fc ;  /* 0x000001fc0b047836 */ /* 0x000fc40000000000 */
[C---:B------:R-:W-:Y:S01]  /*86a0*/  VIADD R6, R11.reuse, 0x1fa ;  /* 0x000001fa0b067836 */ /* 0x040fe20000000000 */
[----:B------:R-:W-:Y:S01]  /*86b0*/  IABS R5, R0 ;  /* 0x0000000000057213 */ /* 0x000fe20000000000 */
[C---:B------:R-:W-:Y:S01]  /*86c0*/  VIADD R18, R11.reuse, 0x1f2 ;  /* 0x000001f20b127836 */ /* 0x040fe20000000000 */
[----:B------:R-:W-:Y:S01]  /*86d0*/  IABS R19, R4 ;  /* 0x0000000400137213 */ /* 0x000fe20000000000 */
[----:B-1----:R-:W1:Y:S01]  /*86e0*/  MUFU.RCP R2, R2 ;  /* 0x0000000200027308 */ /* 0x002e620000001000 */
[----:B------:R-:W-:Y:S01]  /*86f0*/  ISETP.GE.AND P4, PT, R0, RZ, PT ;  /* 0x000000ff0000720c */ /* 0x000fe20003f86270 */
[----:B------:R-:W-:Y:S01]  /*8700*/  VIADD R0, R11, 0x1f8 ;  /* 0x000001f80b007836 */ /* 0x000fe20000000000 */
[----:B------:R-:W-:Y:S01]  /*8710*/  IABS R9, R6 ;  /* 0x0000000600097213 */ /* 0x000fe20000000000 */
[----:B------:R-:W4:Y:S01]  /*8720*/  LDCU UR11, c[0x0][0x3a4] ;  /* 0x00007480ff0b77ac */ /* 0x000f220008000800 */
[----:B------:R-:W-:Y:S02]  /*8730*/  ISETP.GE.AND P1, PT, R4, RZ, PT ;  /* 0x000000ff0400720c */ /* 0x000fe40003f26270 */
[----:B------:R-:W-:Y:S01]  /*8740*/  ISETP.GE.AND P3, PT, R0, RZ, PT ;  /* 0x000000ff0000720c */ /* 0x000fe20003f66270 */
[----:B------:R-:W5:Y:S01]  /*8750*/  LDCU.64 UR12, c[0x0][0x380] ;  /* 0x00007000ff0c77ac */ /* 0x000f620008000a00 */
[----:B------:R-:W-:-:S02]  /*8760*/  IABS R15, R0 ;  /* 0x00000000000f7213 */ /* 0x000fc40000000000 */
[----:B------:R-:W-:Y:S02]  /*8770*/  ISETP.GE.AND P0, PT, R6, RZ, PT ;  /* 0x000000ff0600720c */ /* 0x000fe40003f06270 */
[----:B------:R-:W-:Y:S01]  /*8780*/  IABS R17, R18 ;  /* 0x0000001200117213 */ /* 0x000fe20000000000 */
[----:B-1----:R-:W-:-:S06]  /*8790*/  VIADD R13, R2, 0xffffffe ;  /* 0x0ffffffe020d7836 */ /* 0x002fcc0000000000 */
[----:B------:R-:W1:Y:S02]  /*87a0*/  F2I.FTZ.U32.TRUNC.NTZ R13, R13 ;  /* 0x0000000d000d7305 */ /* 0x000e64000021f000 */
[----:B-1----:R-:W-:-:S04]  /*87b0*/  IMAD.MOV R3, RZ, RZ, -R13 ;  /* 0x000000ffff037224 */ /* 0x002fc800078e0a0d */
[----:B------:R-:W-:-:S04]  /*87c0*/  IMAD R3, R3, R10, RZ ;  /* 0x0000000a03037224 */ /* 0x000fc800078e02ff */
[----:B------:R-:W-:-:S04]  /*87d0*/  IMAD.HI.U32 R12, R13, R3, R12 ;  /* 0x000000030d0c7227 */ /* 0x000fc800078e000c */
[----:B------:R-:W-:Y:S02]  /*87e0*/  IMAD.MOV.U32 R3, RZ, RZ, R5 ;  /* 0x000000ffff037224 */ /* 0x000fe400078e0005 */
[----:B------:R-:W-:-:S04]  /*87f0*/  IMAD.HI.U32 R0, R12, R9, RZ ;  /* 0x000000090c007227 */ /* 0x000fc800078e00ff */
[----:B------:R-:W-:-:S04]  /*8800*/  IMAD.HI.U32 R2, R12, R3, RZ ;  /* 0x000000030c027227 */ /* 0x000fc800078e00ff */
[----:B------:R-:W-:Y:S02]  /*8810*/  IMAD.MOV R5, RZ, RZ, -R2 ;  /* 0x000000ffff057224 */ /* 0x000fe400078e0a02 */
[----:B------:R-:W-:-:S04]  /*8820*/  IMAD.HI.U32 R2, R12, R19, RZ ;  /* 0x000000130c027227 */ /* 0x000fc800078e00ff */
[C---:B------:R-:W-:Y:S02]  /*8830*/  IMAD R3, R10.reuse, R5, R3 ;  /* 0x000000050a037224 */ /* 0x040fe400078e0203 */
[----:B------:R-:W-:Y:S02]  /*8840*/  IMAD.MOV R2, RZ, RZ, -R2 ;  /* 0x000000ffff027224 */ /* 0x000fe400078e0a02 */
[----:B------:R-:W-:Y:S01]  /*8850*/  IMAD.MOV R4, RZ, RZ, -R0 ;  /* 0x000000ffff047224 */ /* 0x000fe200078e0a00 */
[C---:B------:R-:W-:Y:S01]  /*8860*/  ISETP.GT.U32.AND P2, PT, R10.reuse, R3, PT ;  /* 0x000000030a00720c */ /* 0x040fe20003f44070 */
[----:B------:R-:W-:Y:S02]  /*8870*/  IMAD R19, R10, R2, R19 ;  /* 0x000000020a137224 */ /* 0x000fe400078e0213 */
[----:B------:R-:W-:Y:S02]  /*8880*/  VIADD R2, R11, 0x1f6 ;  /* 0x000001f60b027836 */ /* 0x000fe40000000000 */
[----:B------:R-:W-:Y:S01]  /*8890*/  IMAD.HI.U32 R0, R12, R15, RZ ;  /* 0x0000000f0c007227 */ /* 0x000fe200078e00ff */
[----:B------:R-:W-:-:S02]  /*88a0*/  ISETP.GT.U32.AND P6, PT, R10, R19, PT ;  /* 0x000000130a00720c */ /* 0x000fc40003fc4070 */
[----:B------:R-:W-:Y:S01]  /*88b0*/  IABS R5, R2 ;  /* 0x0000000200057213 */ /* 0x000fe20000000000 */
[----:B------:R-:W-:Y:S02]  /*88c0*/  VIADD R13, R11, 0x1f4 ;  /* 0x000001f40b0d7836 */ /* 0x000fe40000000000 */
[----:B------:R-:W-:Y:S02]  /*88d0*/  IMAD.MOV R0, RZ, RZ, -R0 ;  /* 0x000000ffff007224 */ /* 0x000fe400078e0a00 */
[--C-:B------:R-:W-:Y:S01]  /*88e0*/  @!P2 IMAD.IADD R3, R3, 0x1, -R10.reuse ;  /* 0x000000010303a824 */ /* 0x100fe200078e0a0a */
[----:B------:R-:W-:Y:S01]  /*88f0*/  IABS R7, R13 ;  /* 0x0000000d00077213 */ /* 0x000fe20000000000 */
[----:B------:R-:W-:Y:S01]  /*8900*/  IMAD R9, R10, R4, R9 ;  /* 0x000000040a097224 */ /* 0x000fe200078e0209 */
[----:B------:R-:W-:Y:S01]  /*8910*/  ISETP.GE.AND P2, PT, R2, RZ, PT ;  /* 0x000000ff0200720c */ /* 0x000fe20003f46270 */
[C---:B------:R-:W-:Y:S01]  /*8920*/  IMAD R6, R10.reuse, R0, R15 ;  /* 0x000000000a067224 */ /* 0x040fe200078e020f */
[----:B------:R-:W-:Y:S01]  /*8930*/  ISETP.GT.U32.AND P5, PT, R10, R3, PT ;  /* 0x000000030a00720c */ /* 0x000fe20003fa4070 */
[----:B------:R-:W-:-:S02]  /*8940*/  @!P6 IMAD.IADD R19, R19, 0x1, -R10 ;  /* 0x000000011313e824 */ /* 0x000fc400078e0a0a */
[----:B------:R-:W-:-:S03]  /*8950*/  IMAD.HI.U32 R0, R12, R5, RZ ;  /* 0x000000050c007227 */ /* 0x000fc600078e00ff */
[----:B------:R-:W-:Y:S01]  /*8960*/  ISETP.GT.U32.AND P6, PT, R10, R19, PT ;  /* 0x000000130a00720c */ /* 0x000fe20003fc4070 */
[----:B------:R-:W-:-:S04]  /*8970*/  IMAD.HI.U32 R2, R12, R7, RZ ;  /* 0x000000070c027227 */ /* 0x000fc800078e00ff */
[----:B------:R-:W-:Y:S02]  /*8980*/  IMAD.MOV R0, RZ, RZ, -R0 ;  /* 0x000000ffff007224 */ /* 0x000fe400078e0a00 */
[----:B------:R-:W-:Y:S01]  /*8990*/  @!P5 IMAD.IADD R3, R3, 0x1, -R10 ;  /* 0x000000010303d824 */ /* 0x000fe200078e0a0a */
[C---:B------:R-:W-:Y:S01]  /*89a0*/  ISETP.GT.U32.AND P5, PT, R10.reuse, R9, PT ;  /* 0x000000090a00720c */ /* 0x040fe20003fa4070 */
[----:B------:R-:W-:Y:S02]  /*89b0*/  IMAD.MOV R2, RZ, RZ, -R2 ;  /* 0x000000ffff027224 */ /* 0x000fe400078e0a02 */
[C---:B------:R-:W-:Y:S02]  /*89c0*/  IMAD R8, R10.reuse, R0, R5 ;  /* 0x000000000a087224 */ /* 0x040fe400078e0205 */
[----:B------:R-:W-:Y:S02]  /*89d0*/  IMAD.MOV.U32 R14, RZ, RZ, R3 ;  /* 0x000000ffff0e7224 */ /* 0x000fe400078e0003 */
[----:B------:R-:W-:-:S02]  /*89e0*/  IMAD R7, R10, R2, R7 ;  /* 0x000000020a077224 */ /* 0x000fc400078e0207 */
[----:B------:R-:W-:Y:S01]  /*89f0*/  @!P6 IMAD.IADD R19, R19, 0x1, -R10 ;  /* 0x000000011313e824 */ /* 0x000fe200078e0a0a */
[C---:B------:R-:W-:Y:S01]  /*8a00*/  ISETP.GT.U32.AND P6, PT, R10.reuse, R8, PT ;  /* 0x000000080a00720c */ /* 0x040fe20003fc4070 */
[----:B------:R-:W-:Y:S01]  /*8a10*/  @!P4 IMAD.MOV R14, RZ, RZ, -R14 ;  /* 0x000000ffff0ec224 */ /* 0x000fe200078e0a0e */
[C---:B------:R-:W-:Y:S01]  /*8a20*/  ISETP.GT.U32.AND P4, PT, R10.reuse, R6, PT ;  /* 0x000000060a00720c */ /* 0x040fe20003f84070 */
[----:B------:R-:W-:Y:S01]  /*8a30*/  @!P5 IMAD.IADD R9, R9, 0x1, -R10 ;  /* 0x000000010909d824 */ /* 0x000fe200078e0a0a */
[----:B------:R-:W-:Y:S01]  /*8a40*/  ISETP.GT.U32.AND P5, PT, R10, R7, PT ;  /* 0x000000070a00720c */ /* 0x000fe20003fa4070 */
[----:B------:R-:W-:Y:S01]  /*8a50*/  VIADD R15, R11, 0x1f0 ;  /* 0x000001f00b0f7836 */ /* 0x000fe20000000000 */
[----:B------:R1:W-:Y:S01]  /*8a60*/  STL [R1+0x58], R14 ;  /* 0x0000580e01007387 */ /* 0x0003e20000100800 */
[----:B------:R-:W-:-:S03]  /*8a70*/  IMAD.HI.U32 R0, R12, R17, RZ ;  /* 0x000000110c007227 */ /* 0x000fc600078e00ff */
[----:B------:R-:W-:Y:S01]  /*8a80*/  IABS R3, R15 ;  /* 0x0000000f00037213 */ /* 0x000fe20000000000 */
[----:B------:R-:W-:Y:S02]  /*8a90*/  IMAD.MOV R0, RZ, RZ, -R0 ;  /* 0x000000ffff007224 */ /* 0x000fe400078e0a00 */
[--C-:B------:R-:W-:Y:S02]  /*8aa0*/  @!P6 IMAD.IADD R8, R8, 0x1, -R10.reuse ;  /* 0x000000010808e824 */ /* 0x100fe400078e0a0a */
[--C-:B------:R-:W-:Y:S01]  /*8ab0*/  @!P4 IMAD.IADD R6, R6, 0x1, -R10.reuse ;  /* 0x000000010606c824 */ /* 0x100fe200078e0a0a */
[C---:B------:R-:W-:Y:S01]  /*8ac0*/  ISETP.GT.U32.AND P4, PT, R10.reuse, R9, PT ;  /* 0x000000090a00720c */ /* 0x040fe20003f84070 */
[----:B-1----:R-:W-:Y:S02]  /*8ad0*/  IMAD.MOV.U32 R14, RZ, RZ, R19 ;  /* 0x000000ffff0e7224 */ /* 0x002fe400078e0013 */
[----:B------:R-:W-:Y:S01]  /*8ae0*/  @!P5 IMAD.IADD R7, R7, 0x1, -R10 ;  /* 0x000000010707d824 */ /* 0x000fe200078e0a0a */
[C---:B------:R-:W-:Y:S01]  /*8af0*/  ISETP.GT.U32.AND P5, PT, R10.reuse, R8, PT ;  /* 0x000000080a00720c */ /* 0x040fe20003fa4070 */
[C---:B------:R-:W-:Y:S01]  /*8b00*/  IMAD R2, R10.reuse, R0, R17 ;  /* 0x000000000a027224 */ /* 0x040fe200078e0211 */
[----:B------:R-:W-:Y:S01]  /*8b10*/  ISETP.GT.U32.AND P6, PT, R10, R6, PT ;  /* 0x000000060a00720c */ /* 0x000fe20003fc4070 */
[----:B------:R-:W-:-:S04]  /*8b20*/  IMAD.HI.U32 R0, R12, R3, RZ ;  /* 0x000000030c007227 */ /* 0x000fc800078e00ff */
[----:B------:R-:W-:Y:S01]  /*8b30*/  @!P1 IMAD.MOV R14, RZ, RZ, -R14 ;  /* 0x000000ffff0e9224 */ /* 0x000fe200078e0a0e */
[----:B------:R-:W-:Y:S01]  /*8b40*/  ISETP.GT.U32.AND P1, PT, R10, R7, PT ;  /* 0x000000070a00720c */ /* 0x000fe20003f24070 */
[----:B------:R-:W-:Y:S02]  /*8b50*/  IMAD.MOV R0, RZ, RZ, -R0 ;  /* 0x000000ffff007224 */ /* 0x000fe400078e0a00 */
[--C-:B------:R-:W-:Y:S01]  /*8b60*/  @!P4 IMAD.IADD R9, R9, 0x1, -R10.reuse ;  /* 0x000000010909c824 */ /* 0x100fe200078e0a0a */
[----:B------:R1:W-:Y:S01]  /*8b70*/  STL [R1+0x9c], R14 ;  /* 0x00009c0e01007387 */ /* 0x0003e20000100800 */
[--C-:B------:R-:W-:Y:S01]  /*8b80*/  @!P5 IMAD.IADD R8, R8, 0x1, -R10.reuse ;  /* 0x000000010808d824 */ /* 0x100fe200078e0a0a */
[----:B------:R-:W-:Y:S01]  /*8b90*/  ISETP.GT.U32.AND P4, PT, R10, R2, PT ;  /* 0x000000020a00720c */ /* 0x000fe20003f84070 */
[----:B------:R-:W-:Y:S02]  /*8ba0*/  VIADD R5, R11, 0x1ee ;  /* 0x000001ee0b057836 */ /* 0x000fe40000000000 */
[--C-:B------:R-:W-:Y:S01]  /*8bb0*/  @!P6 IMAD.IADD R6, R6, 0x1, -R10.reuse ;  /* 0x000000010606e824 */ /* 0x100fe200078e0a0a */
[----:B------:R-:W-:Y:S01]  /*8bc0*/  ISETP.GE.AND P6, PT, R13, RZ, PT ;  /* 0x000000ff0d00720c */ /* 0x000fe20003fc6270 */
[----:B------:R-:W-:Y:S01]  /*8bd0*/  VIADD R4, R11, 0x1ec ;  /* 0x000001ec0b047836 */ /* 0x000fe20000000000 */
[----:B------:R-:W-:Y:S01]  /*8be0*/  IABS R17, R5 ;  /* 0x0000000500117213 */ /* 0x000fe20000000000 */
[----:B------:R-:W-:Y:S01]  /*8bf0*/  @!P1 IMAD.IADD R7, R7, 0x1, -R10 ;  /* 0x0000000107079824 */ /* 0x000fe200078e0a0a */
[----:B------:R-:W-:Y:S01]  /*8c00*/  ISETP.GE.AND P1, PT, R18, RZ, PT ;  /* 0x000000ff1200720c */ /* 0x000fe20003f26270 */
[----:B-1----:R-:W-:Y:S01]  /*8c10*/  IMAD R14, R10, R0, R3 ;  /* 0x000000000a0e7224 */ /* 0x002fe200078e0203 */
[----:B------:R-:W-:Y:S01]  /*8c20*/  IABS R16, R4 ;  /* 0x0000000400107213 */ /* 0x000fe20000000000 */
[----:B------:R-:W-:-:S02]  /*8c30*/  VIADD R3, R11, 0x1ea ;  /* 0x000001ea0b037836 */ /* 0x000fc40000000000 */
[----:B------:R-:W-:Y:S01]  /*8c40*/  @!P4 IMAD.IADD R2, R2, 0x1, -R10 ;  /* 0x000000010202c824 */ /* 0x000fe200078e0a0a */
[----:B------:R-:W-:Y:S01]  /*8c50*/  ISETP.GT.U32.AND P5, PT, R10, R14, PT ;  /* 0x0000000e0a00720c */ /* 0x000fe20003fa4070 */
[----:B------:R-:W-:Y:S01]  /*8c60*/  IMAD.HI.U32 R13, R12, R17, RZ ;  /* 0x000000110c0d7227 */ /* 0x000fe200078e00ff */
[----:B------:R-:W-:Y:S02]  /*8c70*/  IABS R18, R3 ;  /* 0x0000000300127213 */ /* 0x000fe40000000000 */
[----:B------:R-:W-:Y:S01]  /*8c80*/  ISETP.GE.AND P4, PT, R15, RZ, PT ;  /* 0x000000ff0f00720c */ /* 0x000fe20003f86270 */
[----:B------:R-:W-:Y:S02]  /*8c90*/  IMAD.MOV.U32 R20, RZ, RZ, R9 ;  /* 0x000000ffff147224 */ /* 0x000fe400078e0009 */
[----:B------:R-:W-:Y:S02]  /*8ca0*/  IMAD.MOV.U32 R15, RZ, RZ, R18 ;  /* 0x000000ffff0f7224 */ /* 0x000fe400078e0012 */
[----:B------:R-:W-:-:S02]  /*8cb0*/  IMAD.MOV R13, RZ, RZ, -R13 ;  /* 0x000000ffff0d7224 */ /* 0x000fc400078e0a0d */
[----:B------:R-:W-:-:S04]  /*8cc0*/  IMAD.HI.U32 R9, R12, R15, RZ ;  /* 0x0000000f0c097227 */ /* 0x000fc800078e00ff */
[----:B------:R-:W-:Y:S02]  /*8cd0*/  @!P5 IMAD.IADD R14, R14, 0x1, -R10 ;  /* 0x000000010e0ed824 */ /* 0x000fe400078e0a0a */
[----:B------:R-:W-:Y:S02]  /*8ce0*/  IMAD.MOV.U32 R19, RZ, RZ, R6 ;  /* 0x000000ffff137224 */ /* 0x000fe400078e0006 */
[----:B------:R-:W-:Y:S01]  /*8cf0*/  @!P0 IMAD.MOV R20, RZ, RZ, -R20 ;  /* 0x000000ffff148224 */ /* 0x000fe200078e0a14 */
[C---:B------:R-:W-:Y:S01]  /*8d00*/  ISETP.GT.U32.AND P5, PT, R10.reuse, R14, PT ;  /* 0x0000000e0a00720c */ /* 0x040fe20003fa4070 */
[----:B------:R-:W-:Y:S01]  /*8d10*/  IMAD.MOV R6, RZ, RZ, -R9 ;  /* 0x000000ffff067224 */ /* 0x000fe200078e0a09 */
[C---:B------:R-:W-:Y:S01]  /*8d20*/  ISETP.GT.U32.AND P0, PT, R10.reuse, R2, PT ;  /* 0x000000020a00720c */ /* 0x040fe20003f04070 */
[C---:B------:R-:W-:Y:S01]  /*8d30*/  IMAD R17, R10.reuse, R13, R17 ;  /* 0x0000000d0a117224 */ /* 0x040fe200078e0211 */
[----:B------:R1:W-:Y:S01]  /*8d40*/  STL [R1+0xb4], R20 ;  /* 0x0000b41401007387 */ /* 0x0003e20000100800 */
[----:B------:R-:W-:-:S02]  /*8d50*/  IMAD R15, R10, R6, R15 ;  /* 0x000000060a0f7224 */ /* 0x000fc400078e020f */
[----:B------:R-:W-:-:S04]  /*8d60*/  IMAD.HI.U32 R0, R12, R16, RZ ;  /* 0x000000100c007227 */ /* 0x000fc800078e00ff */
[----:B------:R-:W-:Y:S01]  /*8d70*/  @!P3 IMAD.MOV R19, RZ, RZ, -R19 ;  /* 0x000000ffff13b224 */ /* 0x000fe200078e0a13 */
[----:B------:R-:W-:Y:S01]  /*8d80*/  ISETP.GT.U32.AND P3, PT, R10, R17, PT ;  /* 0x000000110a00720c */ /* 0x000fe20003f64070 */
[----:B------:R-:W-:Y:S01]  /*8d90*/  @!P5 IMAD.IADD R14, R14, 0x1, -R10 ;  /* 0x000000010e0ed824 */ /* 0x000fe200078e0a0a */
[----:B------:R-:W-:Y:S01]  /*8da0*/  ISETP.GT.U32.AND P5, PT, R10, R15, PT ;  /* 0x0000000f0a00720c */ /* 0x000fe20003fa4070 */
[----:B------:R-:W-:Y:S01]  /*8db0*/  IMAD.MOV R0, RZ, RZ, -R0 ;  /* 0x000000ffff007224 */ /* 0x000fe200078e0a00 */
[----:B------:R-:W-:Y:S01]  /*8dc0*/  STL [R1+0x3fc], R19 ;  /* 0x0003fc1301007387 */ /* 0x000fe20000100800 */
[----:B------:R-:W-:Y:S01]  /*8dd0*/  @!P0 IMAD.IADD R2, R2, 0x1, -R10 ;  /* 0x0000000102028824 */ /* 0x000fe200078e0a0a */
[----:B------:R-:W-:Y:S01]  /*8de0*/  ISETP.GE.AND P0, PT, R4, RZ, PT ;  /* 0x000000ff0400720c */ /* 0x000fe20003f06270 */
[C---:B------:R-:W-:Y:S02]  /*8df0*/  IMAD R16, R10.reuse, R0, R16 ;  /* 0x000000000a107224 */ /* 0x040fe400078e0210 */
[----:B------:R-:W-:Y:S01]  /*8e00*/  @!P2 IMAD.MOV R8, RZ, RZ, -R8 ;  /* 0x000000ffff08a224 */ /* 0x000fe200078e0a08 */
[----:B------:R-:W-:Y:S01]  /*8e10*/  ISETP.GE.AND P2, PT, R5, RZ, PT ;  /* 0x000000ff0500720c */ /* 0x000fe20003f46270 */
[----:B------:R-:W-:Y:S01]  /*8e20*/  @!P6 IMAD.MOV R7, RZ, RZ, -R7 ;  /* 0x000000ffff07e224 */ /* 0x000fe200078e0a07 */
[----:B------:R-:W-:Y:S01]  /*8e30*/  ISETP.GT.U32.AND P6, PT, R10, R16, PT ;  /* 0x000000100a00720c */ /* 0x000fe20003fc4070 */
[----:B------:R-:W-:Y:S01]  /*8e40*/  VIADD R4, R11, 0x1e6 ;  /* 0x000001e60b047836 */ /* 0x000fe20000000000 */
[----:B------:R-:W-:Y:S01]  /*8e50*/  STL [R1+0x400], R8 ;  /* 0x0004000801007387 */ /* 0x000fe20000100800 */
[----:B------:R-:W-:-:S02]  /*8e60*/  IMAD.MOV.U32 R5, RZ, RZ, R2 ;  /* 0x000000ffff057224 */ /* 0x000fc400078e0002 */
[--C-:B------:R-:W-:Y:S01]  /*8e70*/  @!P3 IMAD.IADD R17, R17, 0x1, -R10.reuse ;  /* 0x000000011111b824 */ /* 0x100fe200078e0a0a */
[----:B------:R-:W-:Y:S01]  /*8e80*/  ISETP.GE.AND P3, PT, R3, RZ, PT ;  /* 0x000000ff0300720c */ /* 0x000fe20003f66270 */
[----:B------:R-:W-:Y:S01]  /*8e90*/  @!P1 IMAD.MOV R5, RZ, RZ, -R5 ;  /* 0x000000ffff059224 */ /* 0x000fe200078e0a05 */
[----:B------:R-:W-:Y:S01]  /*8ea0*/  IABS R3, R4 ;  /* 0x0000000400037213 */ /* 0x000fe20000000000 */
[--C-:B------:R-:W-:Y:S01]  /*8eb0*/  @!P5 IMAD.IADD R15, R15, 0x1, -R10.reuse ;  /* 0x000000010f0fd824 */ /* 0x100fe200078e0a0a */
[----:B------:R0:W-:Y:S01]  /*8ec0*/  STL [R1+0x404], R7 ;  /* 0x0004040701007387 */ /* 0x0001e20000100800 */
[C---:B------:R-:W-:Y:S02]  /*8ed0*/  VIADD R0, R11.reuse, 0x1e8 ;  /* 0x000001e80b007836 */ /* 0x040fe40000000000 */
[----:B------:R-:W-:Y:S01]  /*8ee0*/  @!P6 IMAD.IADD R16, R16, 0x1, -R10 ;  /* 0x000000011010e824 */ /* 0x000fe200078e0a0a */
[----:B------:R2:W-:Y:S01]  /*8ef0*/  STL [R1+0x408], R5 ;  /* 0x0004080501007387 */ /* 0x0005e20000100800 */
[C---:B------:R-:W-:Y:S01]  /*8f00*/  ISETP.GT.U32.AND P5, PT, R10.reuse, R15, PT ;  /* 0x0000000f0a00720c */ /* 0x040fe20003fa4070 */
[C---:B------:R-:W-:Y:S01]  /*8f10*/  VIADD R2, R11.reuse, 0x1e2 ;  /* 0x000001e20b027836 */ /* 0x040fe20000000000 */
[----:B------:R-:W-:Y:S01]  /*8f20*/  IABS R9, R0 ;  /* 0x0000000000097213 */ /* 0x000fe20000000000 */
[----:B-1----:R-:W-:Y:S01]  /*8f30*/  IMAD.MOV.U32 R20, RZ, RZ, R14 ;  /* 0x000000ffff147224 */ /* 0x002fe200078e000e */
[C---:B------:R-:W-:Y:S01]  /*8f40*/  ISETP.GT.U32.AND P6, PT, R10.reuse, R17, PT ;  /* 0x000000110a00720c */ /* 0x040fe20003fc4070 */
[----:B0-----:R-:W-:Y:S01]  /*8f50*/  VIADD R7, R11, 0x1e4 ;  /* 0x000001e40b077836 */ /* 0x001fe20000000000 */
[----:B------:R-:W-:Y:S01]  /*8f60*/  ISETP.GT.U32.AND P1, PT, R10, R16, PT ;  /* 0x000000100a00720c */ /* 0x000fe20003f24070 */
[----:B------:R-:W-:-:S03]  /*8f70*/  IMAD.HI.U32 R6, R12, R9, RZ ;  /* 0x000000090c067227 */ /* 0x000fc600078e00ff */
[----:B------:R-:W-:Y:S01]  /*8f80*/  IABS R13, R7 ;  /* 0x00000007000d7213 */ /* 0x000fe20000000000 */
[----:B--2---:R-:W-:-:S04]  /*8f90*/  IMAD.HI.U32 R5, R12, R3, RZ ;  /* 0x000000030c057227 */ /* 0x004fc800078e00ff */
[----:B------:R-:W-:Y:S02]  /*8fa0*/  IMAD.MOV R5, RZ, RZ, -R5 ;  /* 0x000000ffff057224 */ /* 0x000fe400078e0a05 */
[----:B------:R-:W-:Y:S02]  /*8fb0*/  IMAD.MOV R6, RZ, RZ, -R6 ;  /* 0x000000ffff067224 */ /* 0x000fe400078e0a06 */
[C---:B------:R-:W-:Y:S02]  /*8fc0*/  IMAD R3, R10.reuse, R5, R3 ;  /* 0x000000050a037224 */ /* 0x040fe400078e0203 */
[--C-:B------:R-:W-:Y:S02]  /*8fd0*/  @!P5 IMAD.IADD R15, R15, 0x1, -R10.reuse ;  /* 0x000000010f0fd824 */ /* 0x100fe400078e0a0a */
[C---:B------:R-:W-:Y:S01]  /*8fe0*/  IMAD R9, R10.reuse, R6, R9 ;  /* 0x000000060a097224 */ /* 0x040fe200078e0209 */
[C---:B------:R-:W-:Y:S01]  /*8ff0*/  ISETP.GT.U32.AND P5, PT, R10.reuse, R3, PT ;  /* 0x000000030a00720c */ /* 0x040fe20003fa4070 */
[--C-:B------:R-:W-:Y:S01]  /*9000*/  @!P6 IMAD.IADD R17, R17, 0x1, -R10.reuse ;  /* 0x000000011111e824 */ /* 0x100fe200078e0a0a */
[----:B------:R-:W-:Y:S01]  /*9010*/  IABS R6, R2 ;  /* 0x0000000200067213 */ /* 0x000fe20000000000 */
[----:B------:R-:W-:Y:S01]  /*9020*/  VIADD R5, R11, 0x1e0 ;  /* 0x000001e00b057836 */ /* 0x000fe20000000000 */
[----:B------:R-:W-:Y:S01]  /*9030*/  ISETP.GT.U32.AND P6, PT, R10, R9, PT ;  /* 0x000000090a00720c */ /* 0x000fe20003fc4070 */
[----:B------:R-:W-:Y:S01]  /*9040*/  @!P1 IMAD.IADD R16, R16, 0x1, -R10 ;  /* 0x0000000110109824 */ /* 0x000fe200078e0a0a */
[----:B------:R-:W-:Y:S01]  /*9050*/  ISETP.GE.AND P1, PT, R0, RZ, PT ;  /* 0x000000ff0000720c */ /* 0x000fe20003f26270 */
[----:B------:R-:W-:Y:S01]  /*9060*/  IMAD.HI.U32 R18, R12, R13, RZ ;  /* 0x0000000d0c127227 */ /* 0x000fe200078e00ff */
[----:B------:R-:W-:-:S03]  /*9070*/  IABS R8, R5 ;  /* 0x0000000500087213 */ /* 0x000fc60000000000 */
[----:B------:R-:W-:Y:S02]  /*9080*/  @!P4 IMAD.MOV R20, RZ, RZ, -R20 ;  /* 0x000000ffff14c224 */ /* 0x000fe400078e0a14 */
[--C-:B------:R-:W-:Y:S02]  /*9090*/  @!P5 IMAD.IADD R3, R3, 0x1, -R10.reuse ;  /* 0x000000010303d824 */ /* 0x100fe400078e0a0a */
[----:B------:R-:W-:Y:S01]  /*90a0*/  IMAD.HI.U32 R14, R12, R8, RZ ;  /* 0x000000080c0e7227 */ /* 0x000fe200078e00ff */
[----:B------:R-:W-:Y:S02]  /*90b0*/  STL [R1+0xbc], R20 ;  /* 0x0000bc1401007387 */ /* 0x000fe40000100800 */
[----:B------:R-:W-:Y:S01]  /*90c0*/  ISETP.GT.U32.AND P5, PT, R10, R3, PT ;  /* 0x000000030a00720c */ /* 0x000fe20003fa4070 */
[----:B------:R-:W-:Y:S01]  /*90d0*/  @!P6 IMAD.IADD R9, R9, 0x1, -R10 ;  /* 0x000000010909e824 */ /* 0x000fe200078e0a0a */
[----:B------:R-:W-:Y:S01]  /*90e0*/  ISETP.GE.AND P6, PT, R4, RZ, PT ;  /* 0x000000ff0400720c */ /* 0x000fe20003fc6270 */
[----:B------:R-:W-:-:S02]  /*90f0*/  IMAD.MOV R14, RZ, RZ, -R14 ;  /* 0x000000ffff0e7224 */ /* 0x000fc400078e0a0e */
[----:B------:R-:W-:Y:S01]  /*9100*/  IMAD.HI.U32 R0, R12, R6, RZ ;  /* 0x000000060c007227 */ /* 0x000fe200078e00ff */
[----:B------:R-:W-:-:S03]  /*9110*/  ISETP.GT.U32.AND P4, PT, R10, R9, PT ;  /* 0x000000090a00720c */ /* 0x000fc60003f84070 */
[----:B------:R-:W-:Y:S02]  /*9120*/  IMAD.MOV R18, RZ, RZ, -R18 ;  /* 0x000000ffff127224 */ /* 0x000fe400078e0a12 */
[----:B------:R-:W-:Y:S01]  /*9130*/  @!P0 IMAD.MOV R16, RZ, RZ, -R16 ;  /* 0x000000ffff108224 */ /* 0x000fe200078e0a10 */
[----:B------:R-:W-:Y:S01]  /*9140*/  ISETP.GE.AND P0, PT, R7, RZ, PT ;  /* 0x000000ff0700720c */ /* 0x000fe20003f06270 */
[C---:B------:R-:W-:Y:S02]  /*9150*/  IMAD R7, R10.reuse, R14, R8 ;  /* 0x0000000e0a077224 */ /* 0x040fe400078e0208 */
[----:B------:R-:W-:Y:S02]  /*9160*/  IMAD.MOV R0, RZ, RZ, -R0 ;  /* 0x000000ffff007224 */ /* 0x000fe400078e0a00 */
[----:B------:R-:W-:Y:S02]  /*9170*/  IMAD R13, R10, R18, R13 ;  /* 0x000000120a0d7224 */ /* 0x000fe400078e020d */
[----:B------:R-:W-:-:S02]  /*9180*/  IMAD.MOV.U32 R19, RZ, RZ, R17 ;  /* 0x000000ffff137224 */ /* 0x000fc400078e0011 */
[----:B------:R-:W-:Y:S01]  /*9190*/  @!P5 IMAD.IADD R3, R3, 0x1, -R10 ;  /* 0x000000010303d824 */ /* 0x000fe200078e0a0a */
[C---:B------:R-:W-:Y:S01]  /*91a0*/  ISETP.GT.U32.AND P5, PT, R10.reuse, R7, PT ;  /* 0x000000070a00720c */ /* 0x040fe20003fa4070 */
[C---:B------:R-:W-:Y:S02]  /*91b0*/  IMAD R6, R10.reuse, R0, R6 ;  /* 0x000000000a067224 */ /* 0x040fe400078e0206 */
[----:B------:R-:W-:Y:S01]  /*91c0*/  @!P2 IMAD.MOV R19, RZ, RZ, -R19 ;  /* 0x000000ffff13a224 */ /* 0x000fe200078e0a13 */
[----:B------:R-:W-:Y:S01]  /*91d0*/  ISETP.GT.U32.AND P2, PT, R10, R13, PT ;  /* 0x0000000d0a00720c */ /* 0x000fe20003f44070 */
[----:B------:R-:W-:Y:S01]  /*91e0*/  @!P4 IMAD.IADD R9, R9, 0x1, -R10 ;  /* 0x000000010909c824 */ /* 0x000fe200078e0a0a */
[----:B------:R-:W-:Y:S01]  /*91f0*/  ISETP.GE.AND P4, PT, R2, RZ, PT ;  /* 0x000000ff0200720c */ /* 0x000fe20003f86270 */
[----:B------:R-:W-:Y:S01]  /*9200*/  @!P3 IMAD.MOV R15, RZ, RZ, -R15 ;  /* 0x000000ffff0fb224 */ /* 0x000fe200078e0a0f */
[----:B------:R-:W-:Y:S01]  /*9210*/  ISETP.GT.U32.AND P3, PT, R10, R6, PT ;  /* 0x000000060a00720c */ /* 0x000fe20003f64070 */
[----:B------:R-:W-:Y:S01]  /*9220*/  IMAD.MOV.U32 R14, RZ, RZ, R9 ;  /* 0x000000ffff0e7224 */ /* 0x000fe200078e0009 */
[----:B------:R-:W-:Y:S01]  /*9230*/  STL [R1+0xc4], R19 ;  /* 0x0000c41301007387 */ /* 0x000fe20000100800 */
[----:B------:R-:W-:-:S02]  /*9240*/  VIADD R2, R11, 0x1dc ;  /* 0x000001dc0b027836 */ /* 0x000fc40000000000 */
[----:B------:R-:W-:Y:S01]  /*9250*/  VIADD R4, R11, 0x1de ;  /* 0x000001de0b047836 */ /* 0x000fe20000000000 */
[----:B------:R-:W-:Y:S01]  /*9260*/  STL [R1+0xcc], R16 ;  /* 0x0000cc1001007387 */ /* 0x000fe20000100800 */
[----:B------:R-:W-:Y:S01]  /*9270*/  @!P1 IMAD.MOV R14, RZ, RZ, -R14 ;  /* 0x000000ffff0e9224 */ /* 0x000fe200078e0a0e */
[----:B------:R-:W-:Y:S01]  /*9280*/  IABS R9, R2 ;  /* 0x0000000200097213 */ /* 0x000fe20000000000 */
[--C-:B------:R-:W-:Y:S01]  /*9290*/  @!P5 IMAD.IADD R7, R7, 0x1, -R10.reuse ;  /* 0x000000010707d824 */ /* 0x100fe200078e0a0a */
[----:B------:R-:W-:Y:S01]  /*92a0*/  IABS R0, R4 ;  /* 0x0000000400007213 */ /* 0x000fe20000000000 */
[--C-:B------:R-:W-:Y:S01]  /*92b0*/  @!P2 IMAD.IADD R13, R13, 0x1, -R10.reuse ;  /* 0x000000010d0da824 */ /* 0x100fe200078e0a0a */
[----:B------:R-:W-:Y:S01]  /*92c0*/  STL [R1+0x3ec], R15 ;  /* 0x0003ec0f01007387 */ /* 0x000fe20000100800 */
[----:B------:R-:W-:Y:S01]  /*92d0*/  @!P3 IMAD.IADD R6, R6, 0x1, -R10 ;  /* 0x000000010606b824 */ /* 0x000fe200078e0a0a */
[----:B------:R-:W-:Y:S01]  /*92e0*/  ISETP.GT.U32.AND P5, PT, R10, R7, PT ;  /* 0x000000070a00720c */ /* 0x000fe20003fa4070 */
[----:B------:R-:W-:Y:S01]  /*92f0*/  IMAD.HI.U32 R8, R12, R0, RZ ;  /* 0x000000000c087227 */ /* 0x000fe200078e00ff */
[----:B------:R0:W-:Y:S01]  /*9300*/  STL [R1+0x3f0], R14 ;  /* 0x0003f00e01007387 */ /* 0x0001e20000100800 */
[----:B------:R-:W-:-:S02]  /*9310*/  ISETP.GT.U32.AND P3, PT, R10, R13, PT ;  /* 0x0000000d0a00720c */ /* 0x000fc40003f64070 */
[----:B------:R-:W-:Y:S01]  /*9320*/  IMAD.MOV R8, RZ, RZ, -R8 ;  /* 0x000000ffff087224 */ /* 0x000fe200078e0a08 */
[C---:B------:R-:W-:Y:S02]  /*9330*/  ISETP.GT.U32.AND P1, PT, R10.reuse, R6, PT ;  /* 0x000000060a00720c */ /* 0x040fe40003f24070 */
[----:B------:R-:W-:Y:S01]  /*9340*/  ISETP.GE.AND P2, PT, R5, RZ, PT ;  /* 0x000000ff0500720c */ /* 0x000fe20003f46270 */
[----:B------:R-:W-:Y:S02]  /*9350*/  IMAD R0, R10, R8, R0 ;  /* 0x000000080a007224 */ /* 0x000fe400078e0200 */
[----:B------:R-:W-:Y:S02]  /*9360*/  VIADD R5, R11, 0x1da ;  /* 0x000001da0b057836 */ /* 0x000fe40000000000 */
[----:B0-----:R-:W-:Y:S02]  /*9370*/  IMAD.MOV.U32 R14, RZ, RZ, R3 ;  /* 0x000000ffff0e7224 */ /* 0x001fe400078e0003 */
[----:B------:R-:W-:Y:S01]  /*9380*/  IMAD.HI.U32 R3, R12, R9, RZ ;  /* 0x000000090c037227 */ /* 0x000fe200078e00ff */
[----:B------:R-:W-:-:S03]  /*9390*/  IABS R8, R5 ;  /* 0x0000000500087213 */ /* 0x000fc60000000000 */
[----:B------:R-:W-:Y:S02]  /*93a0*/  IMAD.MOV R3, RZ, RZ, -R3 ;  /* 0x000000ffff037224 */ /* 0x000fe400078e0a03 */
[--C-:B------:R-:W-:Y:S02]  /*93b0*/  @!P5 IMAD.IADD R7, R7, 0x1, -R10.reuse ;  /* 0x000000010707d824 */ /* 0x100fe400078e0a0a */
[C---:B------:R-:W-:Y:S02]  /*93c0*/  IMAD R9, R10.reuse, R3, R9 ;  /* 0x000000030a097224 */ /* 0x040fe400078e0209 */
[--C-:B------:R-:W-:Y:S01]  /*93d0*/  @!P3 IMAD.IADD R13, R13, 0x1, -R10.reuse ;  /* 0x000000010d0db824 */ /* 0x100fe200078e0a0a */
[----:B------:R-:W-:Y:S01]  /*93e0*/  ISETP.GT.U32.AND P3, PT, R10, R0, PT ;  /* 0x000000000a00720c */ /* 0x000fe20003f64070 */
[----:B------:R-:W-:Y:S01]  /*93f0*/  @!P1 IMAD.IADD R6, R6, 0x1, -R10 ;  /* 0x0000000106069824 */ /* 0x000fe200078e0a0a */
[----:B------:R-:W-:Y:S01]  /*9400*/  ISETP.GT.U32.AND P5, PT, R10, R9, PT ;  /* 0x000000090a00720c */ /* 0x000fe20003fa4070 */
[----:B------:R-:W-:Y:S01]  /*9410*/  @!P6 IMAD.MOV R14, RZ, RZ, -R14 ;  /* 0x000000ffff0ee224 */ /* 0x000fe200078e0a0e */
[----:B------:R-:W-:Y:S01]  /*9420*/  ISETP.GE.AND P1, PT, R2, RZ, PT ;  /* 0x000000ff0200720c */ /* 0x000fe20003f26270 */
[----:B------:R-:W-:Y:S01]  /*9430*/  VIADD R2, R11, 0x1d8 ;  /* 0x000001d80b027836 */ /* 0x000fe20000000000 */
[----:B------:R-:W-:Y:S01]  /*9440*/  ISETP.GE.AND P6, PT, R4, RZ, PT ;  /* 0x000000ff0400720c */ /* 0x000fe20003fc6270 */
[----:B------:R-:W-:Y:S01]  /*9450*/  IMAD.HI.U32 R15, R12, R8, RZ ;  /* 0x000000080c0f7227 */ /* 0x000fe200078e00ff */
[----:B------:R0:W-:Y:S02]  /*9460*/  STL [R1+0x3f8], R14 ;  /* 0x0003f80e01007387 */ /* 0x0001e40000100800 */
[----:B------:R-:W-:Y:S01]  /*9470*/  IABS R4, R2 ;  /* 0x0000000200047213 */ /* 0x000fe20000000000 */
[----:B------:R-:W-:-:S02]  /*9480*/  IMAD.MOV.U32 R16, RZ, RZ, R13 ;  /* 0x000000ffff107224 */ /* 0x000fc400078e000d */
[--C-:B------:R-:W-:Y:S01]  /*9490*/  @!P3 IMAD.IADD R0, R0, 0x1, -R10.reuse ;  /* 0x000000010000b824 */ /* 0x100fe200078e0a0a */
[----:B------:R-:W-:Y:S01]  /*94a0*/  ISETP.GE.AND P3, PT, R5, RZ, PT ;  /* 0x000000ff0500720c */ /* 0x000fe20003f66270 */
[----:B------:R-:W-:Y:S02]  /*94b0*/  @!P5 IMAD.IADD R9, R9, 0x1, -R10 ;  /* 0x000000010909d824 */ /* 0x000fe400078e0a0a */
[----:B------:R-:W-:Y:S02]  /*94c0*/  IMAD.MOV R15, RZ, RZ, -R15 ;  /* 0x000000ffff0f7224 */ /* 0x000fe400078e0a0f */
[----:B------:R-:W-:Y:S01]  /*94d0*/  VIADD R3, R11, 0x1d6 ;  /* 0x000001d60b037836 */ /* 0x000fe20000000000 */
[C---:B------:R-:W-:Y:S01]  /*94e0*/  ISETP.GT.U32.AND P5, PT, R10.reuse, R9, PT ;  /* 0x000000090a00720c */ /* 0x040fe20003fa4070 */
[----:B------:R-:W-:Y:S01]  /*94f0*/  @!P0 IMAD.MOV R16, RZ, RZ, -R16 ;  /* 0x000000ffff108224 */ /* 0x000fe200078e0a10 */
[----:B------:R-:W-:Y:S01]  /*9500*/  ISETP.GT.U32.AND P0, PT, R10, R0, PT ;  /* 0x000000000a00720c */ /* 0x000fe20003f04070 */
[----:B------:R-:W-:Y:S01]  /*9510*/  IMAD.HI.U32 R5, R12, R4, RZ ;  /* 0x000000040c057227 */ /* 0x000fe200078e00ff */
[----:B0-----:R-:W-:-:S02]  /*9520*/  IABS R14, R3 ;  /* 0x00000003000e7213 */ /* 0x001fc40000000000 */
[----:B------:R-:W-:Y:S01]  /*9530*/  STL [R1+0x3f4], R16 ;  /* 0x0003f41001007387 */ /* 0x000fe20000100800 */
[C---:B------:R-:W-:Y:S02]  /*9540*/  IMAD R8, R10.reuse, R15, R8 ;  /* 0x0000000f0a087224 */ /* 0x040fe400078e0208 */
[----:B------:R-:W-:Y:S02]  /*9550*/  IMAD.MOV.U32 R13, RZ, RZ, R6 ;  /* 0x000000ffff0d7224 */ /* 0x000fe400078e0006 */
[----:B------:R-:W-:Y:S02]  /*9560*/  IMAD.MOV R5, RZ, RZ, -R5 ;  /* 0x000000ffff057224 */ /* 0x000fe400078e0a05 */
[----:B------:R-:W-:Y:S01]  /*9570*/  @!P4 IMAD.MOV R13, RZ, RZ, -R13 ;  /* 0x000000ffff0dc224 */ /* 0x000fe200078e0a0d */
[C---:B------:R-:W-:Y:S01]  /*9580*/  ISETP.GT.U32.AND P4, PT, R10.reuse, R8, PT ;  /* 0x000000080a00720c */ /* 0x040fe20003f84070 */
[----:B------:R-:W-:Y:S02]  /*9590*/  IMAD R4, R10, R5, R4 ;  /* 0x000000050a047224 */ /* 0x000fe400078e0204 */
[----:B------:R-:W-:Y:S01]  /*95a0*/  IMAD.HI.U32 R6, R12, R14, RZ ;  /* 0x0000000e0c067227 */ /* 0x000fe200078e00ff */
[----:B------:R0:W-:Y:S03]  /*95b0*/  STL [R1+0x3d0], R13 ;  /* 0x0003d00d01007387 */ /* 0x0001e60000100800 */
[----:B------:R-:W-:Y:S01]  /*95c0*/  @!P5 IMAD.IADD R9, R9, 0x1, -R10 ;  /* 0x000000010909d824 */ /* 0x000fe200078e0a0a */
[----:B------:R-:W-:Y:S01]  /*95d0*/  ISETP.GT.U32.AND P5, PT, R10, R4, PT ;  /* 0x000000040a00720c */ /* 0x000fe20003fa4070 */
[----:B------:R-:W-:-:S02]  /*95e0*/  IMAD.MOV R6, RZ, RZ, -R6 ;  /* 0x000000ffff067224 */ /* 0x000fc400078e0a06 */
[----:B------:R-:W-:Y:S01]  /*95f0*/  @!P0 IMAD.IADD R0, R0, 0x1, -R10 ;  /* 0x0000000100008824 */ /* 0x000fe200078e0a0a */
[----:B------:R-:W-:Y:S01]  /*9600*/  ISETP.GE.AND P0, PT, R3, RZ, PT ;  /* 0x000000ff0300720c */ /* 0x000fe20003f06270 */
[----:B------:R-:W-:Y:S02]  /*9610*/  IMAD R14, R10, R6, R14 ;  /* 0x000000060a0e7224 */ /* 0x000fe400078e020e */
[----:B------:R-:W-:Y:S02]  /*9620*/  IMAD.MOV.U32 R15, RZ, RZ, R0 ;  /* 0x000000ffff0f7224 */ /* 0x000fe400078e0000 */
[--C-:B------:R-:W-:Y:S02]  /*9630*/  @!P4 IMAD.IADD R8, R8, 0x1, -R10.reuse ;  /* 0x000000010808c824 */ /* 0x100fe400078e0a0a */
[----:B------:R-:W-:Y:S01]  /*9640*/  @!P6 IMAD.MOV R15, RZ, RZ, -R15 ;  /* 0x000000ffff0fe224 */ /* 0x000fe200078e0a0f */
[C---:B------:R-:W-:Y:S01]  /*9650*/  ISETP.GT.U32.AND P6, PT, R10.reuse, R14, PT ;  /* 0x0000000e0a00720c */ /* 0x040fe20003fc4070 */
[----:B------:R-:W-:Y:S01]  /*9660*/  @!P2 IMAD.MOV R7, RZ, RZ, -R7 ;  /* 0x000000ffff07a224 */ /* 0x000fe200078e0a07 */
[----:B------:R-:W-:Y:S01]  /*9670*/  ISETP.GT.U32.AND P4, PT, R10, R8, PT ;  /* 0x000000080a00720c */ /* 0x000fe20003f84070 */
[--C-:B------:R-:W-:Y:S01]  /*9680*/  @!P5 IMAD.IADD R4, R4, 0x1, -R10.reuse ;  /* 0x000000010404d824 */ /* 0x100fe200078e0a0a */
[----:B------:R-:W-:Y:S01]  /*9690*/  ISETP.GE.AND P2, PT, R2, RZ, PT ;  /* 0x000000ff0200720c */ /* 0x000fe20003f46270 */
[C---:B------:R-:W-:Y:S01]  /*96a0*/  VIADD R6, R11.reuse, 0x1d2 ;  /* 0x000001d20b067836 */ /* 0x040fe20000000000 */
[----:B------:R1:W-:Y:S01]  /*96b0*/  STL [R1+0x3d4], R7 ;  /* 0x0003d40701007387 */ /* 0x0003e20000100800 */
[----:B0-----:R-:W-:Y:S01]  /*96c0*/  IMAD.MOV.U32 R13, RZ, RZ, R9 ;  /* 0x000000ffff0d7224 */ /* 0x001fe200078e0009 */
[----:B------:R-:W-:Y:S01]  /*96d0*/  ISETP.GT.U32.AND P5, PT, R10, R4, PT ;  /* 0x000000040a00720c */ /* 0x000fe20003fa4070 */
[C---:B------:R-:W-:Y:S01]  /*96e0*/  VIADD R2, R11.reuse, 0x1d0 ;  /* 0x000001d00b027836 */ /* 0x040fe20000000000 */
[----:B------:R-:W-:Y:S01]  /*96f0*/  IABS R5, R6 ;  /* 0x0000000600057213 */ /* 0x000fe20000000000 */
[----:B------:R-:W-:Y:S01]  /*9700*/  @!P1 IMAD.MOV R13, RZ, RZ, -R13 ;  /* 0x000000ffff0d9224 */ /* 0x000fe200078e0a0d */
[----:B------:R-:W-:Y:S01]  /*9710*/  STL [R1+0x3e8], R15 ;  /* 0x0003e80f01007387 */ /* 0x000fe20000100800 */
[--C-:B------:R-:W-:Y:S01]  /*9720*/  @!P6 IMAD.IADD R14, R14, 0x1, -R10.reuse ;  /* 0x000000010e0ee824 */ /* 0x100fe200078e0a0a */
[----:B------:R-:W-:Y:S01]  /*9730*/  IABS R0, R2 ;  /* 0x0000000200007213 */ /* 0x000fe20000000000 */
[----:B------:R-:W-:Y:S01]  /*9740*/  @!P4 IMAD.IADD R8, R8, 0x1, -R10 ;  /* 0x000000010808c824 */ /* 0x000fe200078e0a0a */
[----:B------:R-:W-:Y:S01]  /*9750*/  ISETP.GE.AND P4, PT, R6, RZ, PT ;  /* 0x000000ff0600720c */ /* 0x000fe20003f86270 */
[----:B-1----:R-:W-:Y:S01]  /*9760*/  VIADD R7, R11, 0x1d4 ;  /* 0x000001d40b077836 */ /* 0x002fe20000000000 */
[----:B------:R0:W-:Y:S01]  /*9770*/  STL [R1+0x3e4], R13 ;  /* 0x0003e40d01007387 */ /* 0x0001e20000100800 */
[----:B------:R-:W-:Y:S01]  /*9780*/  IMAD.HI.U32 R6, R12, R5, RZ ;  /* 0x000000050c067227 */ /* 0x000fe200078e00ff */
[----:B------:R-:W-:-:S02]  /*9790*/  ISETP.GT.U32.AND P6, PT, R10, R14, PT ;  /* 0x0000000e0a00720c */ /* 0x000fc40003fc4070 */
[----:B------:R-:W-:Y:S01]  /*97a0*/  IABS R3, R7 ;  /* 0x0000000700037213 */ /* 0x000fe20000000000 */
[----:B------:R-:W-:Y:S01]  /*97b0*/  IMAD.MOV R6, RZ, RZ, -R6 ;  /* 0x000000ffff067224 */ /* 0x000fe200078e0a06 */
[----:B------:R-:W-:Y:S01]  /*97c0*/  ISETP.GE.AND P1, PT, R7, RZ, PT ;  /* 0x000000ff0700720c */ /* 0x000fe20003f26270 */
[----:B------:R-:W-:Y:S02]  /*97d0*/  @!P5 IMAD.IADD R4, R4, 0x1, -R10 ;  /* 0x000000010404d824 */ /* 0x000fe400078e0a0a */
[----:B------:R-:W-:-:S04]  /*97e0*/  IMAD.HI.U32 R9, R12, R3, RZ ;  /* 0x000000030c097227 */ /* 0x000fc800078e00ff */
[----:B0-----:R-:W-:Y:S02]  /*97f0*/  IMAD.MOV.U32 R13, RZ, RZ, R8 ;  /* 0x000000ffff0d7224 */ /* 0x001fe400078e0008 */
[----:B------:R-:W-:Y:S02]  /*9800*/  IMAD.MOV R9, RZ, RZ, -R9 ;  /* 0x000000ffff097224 */ /* 0x000fe400078e0a09 */
[----:B------:R-:W-:Y:S01]  /*9810*/  @!P3 IMAD.MOV R13, RZ, RZ, -R13 ;  /* 0x000000ffff0db224 */ /* 0x000fe200078e0a0d */
[----:B------:R-:W-:Y:S01]  /*9820*/  ISETP.GE.AND P3, PT, R2, RZ, PT ;  /* 0x000000ff0200720c */ /* 0x000fe20003f66270 */
[C---:B------:R-:W-:Y:S02]  /*9830*/  IMAD R3, R10.reuse, R9, R3 ;  /* 0x000000090a037224 */ /* 0x040fe400078e0203 */
[C---:B------:R-:W-:Y:S01]  /*9840*/  IMAD R2, R10.reuse, R6, R5 ;  /* 0x000000060a027224 */ /* 0x040fe200078e0205 */
[----:B------:R-:W-:Y:S01]  /*9850*/  STL [R1+0x3dc], R13 ;  /* 0x0003dc0d01007387 */ /* 0x000fe20000100800 */
[----:B------:R-:W-:Y:S01]  /*9860*/  IMAD.MOV.U32 R8, RZ, RZ, R4 ;  /* 0x000000ffff087224 */ /* 0x000fe200078e0004 */
[----:B------:R-:W-:Y:S01]  /*9870*/  ISETP.GT.U32.AND P5, PT, R10, R3, PT ;  /* 0x000000030a00720c */ /* 0x000fe20003fa4070 */
[----:B------:R-:W-:-:S04]  /*9880*/  IMAD.HI.U32 R7, R12, R0, RZ ;  /* 0x000000000c077227 */ /* 0x000fc800078e00ff */
[----:B------:R-:W-:Y:S01]  /*9890*/  @!P2 IMAD.MOV R8, RZ, RZ, -R8 ;  /* 0x000000ffff08a224 */ /* 0x000fe200078e0a08 */
[----:B------:R-:W-:Y:S01]  /*98a0*/  ISETP.GT.U32.AND P2, PT, R10, R2, PT ;  /* 0x000000020a00720c */ /* 0x000fe20003f44070 */
[----:B------:R-:W-:Y:S02]  /*98b0*/  IMAD.MOV R7, RZ, RZ, -R7 ;  /* 0x000000ffff077224 */ /* 0x000fe400078e0a07 */
[----:B------:R-:W-:Y:S01]  /*98c0*/  @!P6 IMAD.IADD R14, R14, 0x1, -R10 ;  /* 0x000000010e0ee824 */ /* 0x000fe200078e0a0a */
[----:B------:R0:W-:Y:S01]  /*98d0*/  STL [R1+0x3e0], R8 ;  /* 0x0003e00801007387 */ /* 0x0001e20000100800 */
[----:B------:R-:W-:Y:S02]  /*98e0*/  IMAD R0, R10, R7, R0 ;  /* 0x000000070a007224 */ /* 0x000fe400078e0200 */
[----:B------:R-:W-:Y:S02]  /*98f0*/  IMAD.MOV.U32 R16, RZ, RZ, R14 ;  /* 0x000000ffff107224 */ /* 0x000fe400078e000e */
[----:B------:R-:W-:-:S02]  /*9900*/  VIADD R7, R11, 0x1ce ;  /* 0x000001ce0b077836 */ /* 0x000fc40000000000 */
[----:B------:R-:W-:Y:S01]  /*9910*/  @!P0 IMAD.MOV R16, RZ, RZ, -R16 ;  /* 0x000000ffff108224 */ /* 0x000fe200078e0a10 */
[----:B------:R-:W-:Y:S01]  /*9920*/  ISETP.GT.U32.AND P0, PT, R10, R0, PT ;  /* 0x000000000a00720c */ /* 0x000fe20003f04070 */
[--C-:B------:R-:W-:Y:S01]  /*9930*/  @!P5 IMAD.IADD R3, R3, 0x1, -R10.reuse ;  /* 0x000000010303d824 */ /* 0x100fe200078e0a0a */
[----:B------:R-:W-:Y:S01]  /*9940*/  ISETP.GE.AND P6, PT, R7, RZ, PT ;  /* 0x000000ff0700720c */ /* 0x000fe20003fc6270 */
[--C-:B------:R-:W-:Y:S01]  /*9950*/  @!P2 IMAD.IADD R2, R2, 0x1, -R10.reuse ;  /* 0x000000010202a824 */ /* 0x100fe200078e0a0a */
[----:B------:R-:W-:Y:S01]  /*9960*/  IABS R7, R7 ;  /* 0x0000000700077213 */ /* 0x000fe20000000000 */
[C---:B------:R-:W-:Y:S01]  /*9970*/  VIADD R4, R11.reuse, 0x1cc ;  /* 0x000001cc0b047836 */ /* 0x040fe20000000000 */
[C---:B------:R-:W-:Y:S01]  /*9980*/  ISETP.GT.U32.AND P5, PT, R10.reuse, R3, PT ;  /* 0x000000030a00720c */ /* 0x040fe20003fa4070 */
[----:B------:R-:W-:Y:S01]  /*9990*/  VIADD R6, R11, 0x1c8 ;  /* 0x000001c80b067836 */ /* 0x000fe20000000000 */
[----:B------:R-:W-:Y:S01]  /*99a0*/  ISETP.GT.U32.AND P2, PT, R10, R2, PT ;  /* 0x000000020a00720c */ /* 0x000fe20003f44070 */
[----:B------:R-:W-:Y:S01]  /*99b0*/  IMAD.HI.U32 R14, R12, R7, RZ ;  /* 0x000000070c0e7227 */ /* 0x000fe200078e00ff */
[----:B0-----:R-:W-:Y:S01]  /*99c0*/  IABS R8, R4 ;  /* 0x0000000400087213 */ /* 0x001fe20000000000 */
[----:B------:R0:W-:Y:S01]  /*99d0*/  STL [R1+0x3d8], R16 ;  /* 0x0003d81001007387 */ /* 0x0001e20000100800 */
[----:B------:R-:W-:Y:S01]  /*99e0*/  IABS R13, R6 ;  /* 0x00000006000d7213 */ /* 0x000fe20000000000 */
[----:B------:R-:W-:-:S02]  /*99f0*/  @!P0 IMAD.IADD R0, R0, 0x1, -R10 ;  /* 0x0000000100008824 */ /* 0x000fc400078e0a0a */
[----:B------:R-:W-:-:S03]  /*9a00*/  IMAD.HI.U32 R15, R12, R8, RZ ;  /* 0x000000080c0f7227 */ /* 0x000fc600078e00ff */
[----:B------:R-:W-:Y:S01]  /*9a10*/  ISETP.GT.U32.AND P0, PT, R10, R0, PT ;  /* 0x000000000a00720c */ /* 0x000fe20003f04070 */
[----:B------:R-:W-:Y:S02]  /*9a20*/  IMAD.MOV R14, RZ, RZ, -R14 ;  /* 0x000000ffff0e7224 */ /* 0x000fe400078e0a0e */
[--C-:B------:R-:W-:Y:S01]  /*9a30*/  @!P5 IMAD.IADD R3, R3, 0x1, -R10.reuse ;  /* 0x000000010303d824 */ /* 0x100fe200078e0a0a */
[----:B------:R-:W-:Y:S01]  /*9a40*/  ISETP.GE.AND P5, PT, R4, RZ, PT ;  /* 0x000000ff0400720c */ /* 0x000fe20003fa6270 */
[----:B------:R-:W-:Y:S02]  /*9a50*/  IMAD.MOV R15, RZ, RZ, -R15 ;  /* 0x000000ffff0f7224 */ /* 0x000fe400078e0a0f */
[----:B------:R-:W-:Y:S02]  /*9a60*/  IMAD R7, R10, R14, R7 ;  /* 0x0000000e0a077224 */ /* 0x000fe400078e0207 */
[----:B------:R-:W-:Y:S02]  /*9a70*/  @!P2 IMAD.IADD R2, R2, 0x1, -R10 ;  /* 0x000000010202a824 */ /* 0x000fe400078e0a0a */
[----:B------:R-:W-:Y:S01]  /*9a80*/  IMAD.MOV.U32 R18, RZ, RZ, R3 ;  /* 0x000000ffff127224 */ /* 0x000fe200078e0003 */
[C---:B------:R-:W-:Y:S01]  /*9a90*/  ISETP.GT.U32.AND P2, PT, R10.reuse, R7, PT ;  /* 0x000000070a00720c */ /* 0x040fe20003f44070 */
[----:B------:R-:W-:-:S02]  /*9aa0*/  IMAD R8, R10, R15, R8 ;  /* 0x0000000f0a087224 */ /* 0x000fc400078e0208 */
[----:B------:R-:W-:Y:S02]  /*9ab0*/  IMAD.MOV.U32 R17, RZ, RZ, R2 ;  /* 0x000000ffff117224 */ /* 0x000fe400078e0002 */
[----:B------:R-:W-:Y:S02]  /*9ac0*/  VIADD R5, R11, 0x1ca ;  /* 0x000001ca0b057836 */ /* 0x000fe40000000000 */
[----:B------:R-:W-:-:S03]  /*9ad0*/  IMAD.HI.U32 R4, R12, R13, RZ ;  /* 0x0000000d0c047227 */ /* 0x000fc600078e00ff */
[----:B------:R-:W-:Y:S01]  /*9ae0*/  IABS R9, R5 ;  /* 0x0000000500097213 */ /* 0x000fe20000000000 */
[----:B------:R-:W-:Y:S01]  /*9af0*/  @!P1 IMAD.MOV R18, RZ, RZ, -R18 ;  /* 0x000000ffff129224 */ /* 0x000fe200078e0a12 */
[----:B------:R-:W-:Y:S01]  /*9b00*/  ISETP.GT.U32.AND P1, PT, R10, R8, PT ;  /* 0x000000080a00720c */ /* 0x000fe20003f24070 */
[----:B------:R-:W-:Y:S01]  /*9b10*/  @!P4 IMAD.MOV R17, RZ, RZ, -R17 ;  /* 0x000000ffff11c224 */ /* 0x000fe200078e0a11 */
[----:B------:R-:W-:Y:S01]  /*9b20*/  ISETP.GE.AND P4, PT, R5, RZ, PT ;  /* 0x000000ff0500720c */ /* 0x000fe20003f86270 */
[----:B------:R-:W-:Y:S01]  /*9b30*/  IMAD.MOV R4, RZ, RZ, -R4 ;  /* 0x000000ffff047224 */ /* 0x000fe200078e0a04 */
[----:B------:R-:W-:Y:S01]  /*9b40*/  STL [R1+0x3cc], R18 ;  /* 0x0003cc1201007387 */ /* 0x000fe20000100800 */
[----:B------:R-:W-:Y:S02]  /*9b50*/  @!P0 IMAD.IADD R0, R0, 0x1, -R10 ;  /* 0x0000000100008824 */ /* 0x000fe400078e0a0a */
[----:B------:R-:W-:Y:S01]  /*9b60*/  IMAD R2, R10, R4, R13 ;  /* 0x000000040a027224 */ /* 0x000fe200078e020d */
[----:B------:R1:W-:Y:S01]  /*9b70*/  STL [R1+0x3c8], R17 ;  /* 0x0003c81101007387 */ /* 0x0003e20000100800 */
[----:B0-----:R-:W-:-:S04]  /*9b80*/  IMAD.HI.U32 R16, R12, R9, RZ ;  /* 0x000000090c107227 */ /* 0x001fc800078e00ff */
[----:B------:R-:W-:Y:S02]  /*9b90*/  VIADD R3, R11, 0x1c6 ;  /* 0x000001c60b037836 */ /* 0x000fe40000000000 */
[----:B------:R-:W-:Y:S02]  /*9ba0*/  @!P2 IMAD.IADD R7, R7, 0x1, -R10 ;  /* 0x000000010707a824 */ /* 0x000fe400078e0a0a */
[----:B------:R-:W-:Y:S01]  /*9bb0*/  IMAD.MOV R16, RZ, RZ, -R16 ;  /* 0x000000ffff107224 */ /* 0x000fe200078e0a10 */
[----:B------:R-:W-:Y:S01]  /*9bc0*/  IABS R14, R3 ;  /* 0x00000003000e7213 */ /* 0x000fe20000000000 */
[----:B-1----:R-:W-:Y:S01]  /*9bd0*/  IMAD.MOV.U32 R17, RZ, RZ, R0 ;  /* 0x000000ffff117224 */ /* 0x002fe200078e0000 */
[----:B------:R-:W-:Y:S01]  /*9be0*/  ISETP.GT.U32.AND P2, PT, R10, R7, PT ;  /* 0x000000070a00720c */ /* 0x000fe20003f44070 */
[----:B------:R-:W-:Y:S02]  /*9bf0*/  @!P1 IMAD.IADD R8, R8, 0x1, -R10 ;  /* 0x0000000108089824 */ /* 0x000fe400078e0a0a */
[----:B------:R-:W-:Y:S01]  /*9c00*/  @!P3 IMAD.MOV R17, RZ, RZ, -R17 ;  /* 0x000000ffff11b224 */ /* 0x000fe200078e0a11 */
[C---:B------:R-:W-:Y:S01]  /*9c10*/  ISETP.GT.U32.AND P3, PT, R10.reuse, R2, PT ;  /* 0x000000020a00720c */ /* 0x040fe20003f64070 */
[C---:B------:R-:W-:Y:S01]  /*9c20*/  IMAD R9, R10.reuse, R16, R9 ;  /* 0x000000100a097224 */ /* 0x040fe200078e0209 */
[----:B------:R-:W-:Y:S01]  /*9c30*/  ISETP.GT.U32.AND P1, PT, R10, R8, PT ;  /* 0x000000080a00720c */ /* 0x000fe20003f24070 */
[----:B------:R-:W-:Y:S01]  /*9c40*/  VIADD R5, R11, 0x1c4 ;  /* 0x000001c40b057836 */ /* 0x000fe20000000000 */
[----:B------:R0:W-:Y:S01]  /*9c50*/  STL [R1+0x3c4], R17 ;  /* 0x0003c41101007387 */ /* 0x0001e20000100800 */
[----:B------:R-:W-:Y:S01]  /*9c60*/  IMAD.HI.U32 R15, R12, R14, RZ ;  /* 0x0000000e0c0f7227 */ /* 0x000fe200078e00ff */
[----:B------:R-:W-:-:S02]  /*9c70*/  ISETP.GT.U32.AND P0, PT, R10, R9, PT ;  /* 0x000000090a00720c */ /* 0x000fc40003f04070 */
[----:B------:R-:W-:Y:S01]  /*9c80*/  IABS R13, R5 ;  /* 0x00000005000d7213 */ /* 0x000fe20000000000 */
[----:B------:R-:W-:Y:S02]  /*9c90*/  IMAD.MOV R15, RZ, RZ, -R15 ;  /* 0x000000ffff0f7224 */ /* 0x000fe400078e0a0f */
[--C-:B------:R-:W-:Y:S01]  /*9ca0*/  @!P2 IMAD.IADD R7, R7, 0x1, -R10.reuse ;  /* 0x000000010707a824 */ /* 0x100fe200078e0a0a */
[----:B------:R-:W-:Y:S01]  /*9cb0*/  ISETP.GE.AND P2, PT, R6, RZ, PT ;  /* 0x000000ff0600720c */ /* 0x000fe20003f46270 */
[----:B------:R-:W-:Y:S02]  /*9cc0*/  @!P3 IMAD.IADD R2, R2, 0x1, -R10 ;  /* 0x000000010202b824 */ /* 0x000fe400078e0a0a */
[----:B------:R-:W-:Y:S02]  /*9cd0*/  IMAD R14, R10, R15, R14 ;  /* 0x0000000f0a0e7224 */ /* 0x000fe400078e020e */
[----:B------:R-:W-:Y:S01]  /*9ce0*/  IMAD.HI.U32 R6, R12, R13, RZ ;  /* 0x0000000d0c067227 */ /* 0x000fe200078e00ff */
[----:B------:R-:W-:-:S03]  /*9cf0*/  ISETP.GT.U32.AND P3, PT, R10, R2, PT ;  /* 0x000000020a00720c */ /* 0x000fc60003f64070 */
[--C-:B------:R-:W-:Y:S01]  /*9d00*/  @!P1 IMAD.IADD R8, R8, 0x1, -R10.reuse ;  /* 0x0000000108089824 */ /* 0x100fe200078e0a0a */
[C---:B------:R-:W-:Y:S01]  /*9d10*/  ISETP.GT.U32.AND P1, PT, R10.reuse, R14, PT ;  /* 0x0000000e0a00720c */ /* 0x040fe20003f24070 */
[----:B------:R-:W-:Y:S02]  /*9d20*/  @!P0 IMAD.IADD R9, R9, 0x1, -R10 ;  /* 0x0000000109098824 */ /* 0x000fe400078e0a0a */
[----:B------:R-:W-:Y:S02]  /*9d30*/  IMAD.MOV R6, RZ, RZ, -R6 ;  /* 0x000000ffff067224 */ /* 0x000fe400078e0a06 */
[----:B------:R-:W-:Y:S01]  /*9d40*/  VIADD R4, R11, 0x1c2 ;  /* 0x000001c20b047836 */ /* 0x000fe20000000000 */
[C---:B------:R-:W-:Y:S01]  /*9d50*/  ISETP.GT.U32.AND P0, PT, R10.reuse, R9, PT ;  /* 0x000000090a00720c */ /* 0x040fe20003f04070 */
[----:B------:R-:W-:Y:S02]  /*9d60*/  IMAD R13, R10, R6, R13 ;  /* 0x000000060a0d7224 */ /* 0x000fe400078e020d */
[--C-:B------:R-:W-:Y:S01]  /*9d70*/  @!P3 IMAD.IADD R2, R2, 0x1, -R10.reuse ;  /* 0x000000010202b824 */ /* 0x100fe200078e0a0a */
[----:B------:R-:W-:Y:S01]  /*9d80*/  IABS R0, R4 ;  /* 0x0000000400007213 */ /* 0x000fe20000000000 */
[----:B0-----:R-:W-:Y:S01]  /*9d90*/  IMAD.MOV.U32 R17, RZ, RZ, R7 ;  /* 0x000000ffff117224 */ /* 0x001fe200078e0007 */
[----:B------:R-:W-:Y:S01]  /*9da0*/  ISETP.GT.U32.AND P3, PT, R10, R13, PT ;  /* 0x0000000d0a00720c */ /* 0x000fe20003f64070 */
[----:B------:R-:W-:-:S02]  /*9db0*/  @!P1 IMAD.IADD R14, R14, 0x1, -R10 ;  /* 0x000000010e0e9824 */ /* 0x000fc400078e0a0a */
[----:B------:R-:W-:Y:S01]  /*9dc0*/  @!P6 IMAD.MOV R17, RZ, RZ, -R17 ;  /* 0x000000ffff11e224 */ /* 0x000fe200078e0a11 */
[----:B------:R-:W-:Y:S01]  /*9dd0*/  ISETP.GE.AND P6, PT, R3, RZ, PT ;  /* 0x000000ff0300720c */ /* 0x000fe20003fc6270 */
[----:B------:R-:W-:Y:S01]  /*9de0*/  IMAD.HI.U32 R7, R12, R0, RZ ;  /* 0x000000000c077227 */ /* 0x000fe200078e00ff */
[----:B------:R-:W-:Y:S02]  /*9df0*/  ISETP.GT.U32.AND P1, PT, R10, R14, PT ;  /* 0x0000000e0a00720c */ /* 0x000fe40003f24070 */
[----:B------:R-:W-:Y:S01]  /*9e00*/  STL [R1+0x3c0], R17 ;  /* 0x0003c01101007387 */ /* 0x000fe20000100800 */
[----:B------:R-:W-:Y:S01]  /*9e10*/  @!P0 IMAD.IADD R9, R9, 0x1, -R10 ;  /* 0x0000000109098824 */ /* 0x000fe200078e0a0a */
[----:B------:R-:W-:Y:S01]  /*9e20*/  ISETP.GE.AND P0, PT, R4, RZ, PT ;  /* 0x000000ff0400720c */ /* 0x000fe20003f06270 */
[----:B------:R-:W-:Y:S02]  /*9e30*/  VIADD R3, R11, 0x1c0 ;  /* 0x000001c00b037836 */ /* 0x000fe40000000000 */
[----:B------:R-:W-:-:S02]  /*9e40*/  IMAD.MOV.U32 R16, RZ, RZ, R8 ;  /* 0x000000ffff107224 */ /* 0x000fc400078e0008 */
[----:B------:R-:W-:Y:S02]  /*9e50*/  IMAD.MOV.U32 R15, RZ, RZ, R9 ;  /* 0x000000ffff0f7224 */ /* 0x000fe400078e0009 */
[----:B------:R-:W-:Y:S02]  /*9e60*/  IMAD.MOV R7, RZ, RZ, -R7 ;  /* 0x000000ffff077224 */ /* 0x000fe400078e0a07 */
[----:B------:R-:W-:Y:S02]  /*9e70*/  VIADD R4, R11, 0x1be ;  /* 0x000001be0b047836 */ /* 0x000fe40000000000 */
[----:B------:R-:W-:Y:S01]  /*9e80*/  IMAD.MOV.U32 R8, RZ, RZ, R2 ;  /* 0x000000ffff087224 */ /* 0x000fe200078e0002 */
[----:B------:R-:W-:Y:S01]  /*9e90*/  IABS R2, R3 ;  /* 0x0000000300027213 */ /* 0x000fe20000000000 */
[----:B------:R-:W-:Y:S02]  /*9ea0*/  @!P3 IMAD.IADD R13, R13, 0x1, -R10 ;  /* 0x000000010d0db824 */ /* 0x000fe400078e0a0a */
[----:B------:R-:W-:Y:S01]  /*9eb0*/  @!P4 IMAD.MOV R15, RZ, RZ, -R15 ;  /* 0x000000ffff0fc224 */ /* 0x000fe200078e0a0f */
[----:B------:R-:W-:Y:S01]  /*9ec0*/  ISETP.GE.AND P4, PT, R3, RZ, PT ;  /* 0x000000ff0300720c */ /* 0x000fe20003f86270 */
[----:B------:R-:W-:Y:S01]  /*9ed0*/  IMAD R0, R10, R7, R0 ;  /* 0x000000070a007224 */ /* 0x000fe200078e0200 */
[----:B------:R-:W-:Y:S01]  /*9ee0*/  IABS R3, R4 ;  /* 0x0000000400037213 */ /* 0x000fe20000000000 */
[----:B------:R-:W-:Y:S01]  /*9ef0*/  IMAD.HI.U32 R9, R12, R2, RZ ;  /* 0x000000020c097227 */ /* 0x000fe200078e00ff */
[----:B------:R-:W-:-:S03]  /*9f00*/  ISETP.GT.U32.AND P3, PT, R10, R13, PT ;  /* 0x0000000d0a00720c */ /* 0x000fc60003f64070 */
[----:B------:R-:W-:Y:S01]  /*9f10*/  @!P1 IMAD.IADD R14, R14, 0x1, -R10 ;  /* 0x000000010e0e9824 */ /* 0x000fe200078e0a0a */
[----:B------:R-:W-:Y:S01]  /*9f20*/  ISETP.GT.U32.AND P1, PT, R10, R0, PT ;  /* 0x000000000a00720c */ /* 0x000fe20003f24070 */
[----:B------:R-:W-:-:S04]  /*9f30*/  IMAD.HI.U32 R6, R12, R3, RZ ;  /* 0x000000030c067227 */ /* 0x000fc800078e00ff */
[----:B------:R-:W-:Y:S02]  /*9f40*/  IMAD.MOV R9, RZ, RZ, -R9 ;  /* 0x000000ffff097224 */ /* 0x000fe400078e0a09 */
[----:B------:R-:W-:Y:S01]  /*9f50*/  @!P5 IMAD.MOV R16, RZ, RZ, -R16 ;  /* 0x000000ffff10d224 */ /* 0x000fe200078e0a10 */
[----:B------:R-:W-:Y:S01]  /*9f60*/  ISETP.GE.AND P5, PT, R5, RZ, PT ;  /* 0x000000ff0500720c */ /* 0x000fe20003fa6270 */
[----:B------:R-:W-:Y:S02]  /*9f70*/  IMAD.MOV R6, RZ, RZ, -R6 ;  /* 0x000000ffff067224 */ /* 0x000fe400078e0a06 */
[C---:B------:R-:W-:Y:S01]  /*9f80*/  IMAD R2, R10.reuse, R9, R2 ;  /* 0x000000090a027224 */ /* 0x040fe200078e0202 */
[----:B------:R0:W-:Y:S01]  /*9f90*/  STL [R1+0xe0], R16 ;  /* 0x0000e01001007387 */ /* 0x0001e20000100800 */
[C---:B------:R-:W-:Y:S02]  /*9fa0*/  IMAD R3, R10.reuse, R6, R3 ;  /* 0x000000060a037224 */ /* 0x040fe400078e0203 */
[----:B------:R-:W-:Y:S01]  /*9fb0*/  @!P3 IMAD.IADD R13, R13, 0x1, -R10 ;  /* 0x000000010d0db824 */ /* 0x000fe200078e0a0a */
[----:B------:R-:W-:Y:S01]  /*9fc0*/  ISETP.GT.U32.AND P3, PT, R10, R2, PT ;  /* 0x000000020a00720c */ /* 0x000fe20003f64070 */
[----:B------:R-:W-:Y:S01]  /*9fd0*/  @!P2 IMAD.MOV R8, RZ, RZ, -R8 ;  /* 0x000000ffff08a224 */ /* 0x000fe200078e0a08 */
[----:B------:R-:W-:Y:S01]  /*9fe0*/  STL [R1+0x3b8], R15 ;  /* 0x0003b80f01007387 */ /* 0x000fe20000100800 */
[----:B------:R-:W-:Y:S01]  /*9ff0*/  @!P1 IMAD.IADD R0, R0, 0x1, -R10 ;  /* 0x0000000100009824 */ /* 0x000fe200078e0a0a */
[----:B------:R-:W-:Y:S01]  /*a000*/  ISETP.GE.AND P2, PT, R4, RZ, PT ;  /* 0x000000ff0400720c */ /* 0x000fe20003f46270 */
[C---:B------:R-:W-:Y:S01]  /*a010*/  VIADD R7, R11.reuse, 0x1ba ;  /* 0x000001ba0b077836 */ /* 0x040fe20000000000 */
[----:B------:R1:W-:Y:S01]  /*a020*/  STL [R1+0x3bc], R8 ;  /* 0x0003bc0801007387 */ /* 0x0003e20000100800 */
[----:B0-----:R-:W-:Y:S01]  /*a030*/  IMAD.MOV.U32 R16, RZ, RZ, R14 ;  /* 0x000000ffff107224 */ /* 0x001fe200078e000e */
[C---:B------:R-:W-:Y:S01]  /*a040*/  ISETP.GT.U32.AND P1, PT, R10.reuse, R0, PT ;  /* 0x000000000a00720c */ /* 0x040fe20003f24070 */
[C---:B------:R-:W-:Y:S01]  /*a050*/  VIADD R14, R11.reuse, 0x1b0 ;  /* 0x000001b00b0e7836 */ /* 0x040fe20000000000 */
[----:B------:R-:W-:Y:S01]  /*a060*/  IABS R5, R7 ;  /* 0x0000000700057213 */ /* 0x000fe20000000000 */
[----:B------:R-:W-:Y:S01]  /*a070*/  @!P6 IMAD.MOV R16, RZ, RZ, -R16 ;  /* 0x000000ffff10e224 */ /* 0x000fe200078e0a10 */
[----:B------:R-:W-:Y:S01]  /*a080*/  ISETP.GT.U32.AND P6, PT, R10, R3, PT ;  /* 0x000000030a00720c */ /* 0x000fe20003fc4070 */
[----:B------:R-:W-:Y:S01]  /*a090*/  @!P3 IMAD.IADD R2, R2, 0x1, -R10 ;  /* 0x000000010202b824 */ /* 0x000fe200078e0a0a */
[----:B------:R-:W-:Y:S01]  /*a0a0*/  IABS R18, R14 ;  /* 0x0000000e00127213 */ /* 0x000fe20000000000 */
[----:B------:R-:W-:Y:S01]  /*a0b0*/  IMAD.HI.U32 R6, R12, R5, RZ ;  /* 0x000000050c067227 */ /* 0x000fe200078e00ff */
[----:B------:R-:W-:Y:S02]  /*a0c0*/  STL [R1+0xe8], R16 ;  /* 0x0000e81001007387 */ /* 0x000fe40000100800 */
[----:B------:R-:W-:Y:S01]  /*a0d0*/  ISETP.GT.U32.AND P3, PT, R10, R2, PT ;  /* 0x000000020a00720c */ /* 0x000fe20003f64070 */
[----:B-1----:R-:W-:-:S02]  /*a0e0*/  VIADD R8, R11, 0x1bc ;  /* 0x000001bc0b087836 */ /* 0x002fc40000000000 */
[----:B------:R-:W-:Y:S02]  /*a0f0*/  IMAD.MOV.U32 R15, RZ, RZ, R13 ;  /* 0x000000ffff0f7224 */ /* 0x000fe400078e000d */
[--C-:B------:R-:W-:Y:S01]  /*a100*/  @!P1 IMAD.IADD R0, R0, 0x1, -R10.reuse ;  /* 0x0000000100009824 */ /* 0x100fe200078e0a0a */
[----:B------:R-:W-:Y:S01]  /*a110*/  IABS R4, R8 ;  /* 0x0000000800047213 */ /* 0x000fe20000000000 */
[----:B------:R-:W-:Y:S01]  /*a120*/  @!P6 IMAD.IADD R3, R3, 0x1, -R10 ;  /* 0x000000010303e824 */ /* 0x000fe200078e0a0a */
[----:B------:R-:W-:Y:S01]  /*a130*/  ISETP.GE.AND P1, PT, R7, RZ, PT ;  /* 0x000000ff0700720c */ /* 0x000fe20003f26270 */
[----:B------:R-:W-:Y:S02]  /*a140*/  IMAD.MOV R6, RZ, RZ, -R6 ;  /* 0x000000ffff067224 */ /* 0x000fe400078e0a06 */
[----:B------:R-:W-:Y:S01]  /*a150*/  IMAD.HI.U32 R9, R12, R4, RZ ;  /* 0x000000040c097227 */ /* 0x000fe200078e00ff */
[----:B------:R-:W-:-:S03]  /*a160*/  ISETP.GT.U32.AND P6, PT, R10, R3, PT ;  /* 0x000000030a00720c */ /* 0x000fc60003fc4070 */
[----:B------:R-:W-:Y:S02]  /*a170*/  IMAD.MOV R9, RZ, RZ, -R9 ;  /* 0x000000ffff097224 */ /* 0x000fe400078e0a09 */
[C---:B------:R-:W-:Y:S02]  /*a180*/  VIADD R7, R11.reuse, 0x1b8 ;  /* 0x000001b80b077836 */ /* 0x040fe40000000000 */
[----:B------:R-:W-:Y:S01]  /*a190*/  @!P5 IMAD.MOV R15, RZ, RZ, -R15 ;  /* 0x000000ffff0fd224 */ /* 0x000fe200078e0a0f */
[----:B------:R-:W-:Y:S01]  /*a1a0*/  ISETP.GE.AND P5, PT, R8, RZ, PT ;  /* 0x000000ff0800720c */ /* 0x000fe20003fa6270 */
[C---:B------:R-:W-:Y:S02]  /*a1b0*/  IMAD R4, R10.reuse, R9, R4 ;  /* 0x000000090a047224 */ /* 0x040fe400078e0204 */
[----:B------:R-:W-:Y:S01]  /*a1c0*/  IMAD R5, R10, R6, R5 ;  /* 0x000000060a057224 */ /* 0x000fe200078e0205 */
[----:B------:R-:W-:Y:S01]  /*a1d0*/  IABS R6, R7 ;  /* 0x0000000700067213 */ /* 0x000fe20000000000 */
[----:B------:R-:W-:Y:S01]  /*a1e0*/  VIADD R8, R11, 0x1b6 ;  /* 0x000001b60b087836 */ /* 0x000fe20000000000 */
[----:B------:R0:W-:Y:S01]  /*a1f0*/  STL [R1+0x2f8], R15 ;  /* 0x0002f80f01007387 */ /* 0x0001e20000100800 */
[----:B------:R-:W-:Y:S01]  /*a200*/  @!P3 IMAD.IADD R2, R2, 0x1, -R10 ;  /* 0x000000010202b824 */ /* 0x000fe200078e0a0a */
[----:B------:R-:W-:Y:S01]  /*a210*/  ISETP.GT.U32.AND P3, PT, R10, R4, PT ;  /* 0x000000040a00720c */ /* 0x000fe20003f64070 */
[----:B------:R-:W-:-:S04]  /*a220*/  IMAD.HI.U32 R19, R12, R6, RZ ;  /* 0x000000060c137227 */ /* 0x000fc800078e00ff */
[----:B------:R-:W-:Y:S01]  /*a230*/  @!P6 IMAD.IADD R3, R3, 0x1, -R10 ;  /* 0x000000010303e824 */ /* 0x000fe200078e0a0a */
[C---:B------:R-:W-:Y:S01]  /*a240*/  ISETP.GT.U32.AND P6, PT, R10.reuse, R5, PT ;  /* 0x000000050a00720c */ /* 0x040fe20003fc4070 */
[----:B------:R-:W-:Y:S01]  /*a250*/  IMAD.MOV R19, RZ, RZ, -R19 ;  /* 0x000000ffff137224 */ /* 0x000fe200078e0a13 */
[----:B0-----:R-:W-:Y:S01]  /*a260*/  IABS R15, R8 ;  /* 0x00000008000f7213 */ /* 0x001fe20000000000 */
[----:B------:R-:W-:Y:S02]  /*a270*/  VIADD R9, R11, 0x1b4 ;  /* 0x000001b40b097836 */ /* 0x000fe40000000000 */
[----:B------:R-:W-:Y:S02]  /*a280*/  IMAD R6, R10, R19, R6 ;  /* 0x000000130a067224 */ /* 0x000fe400078e0206 */
[----:B------:R-:W-:Y:S01]  /*a290*/  IMAD.HI.U32 R20, R12, R15, RZ ;  /* 0x0000000f0c147227 */ /* 0x000fe200078e00ff */
[----:B------:R-:W-:-:S03]  /*a2a0*/  IABS R16, R9 ;  /* 0x0000000900107213 */ /* 0x000fc60000000000 */
[----:B------:R-:W-:Y:S02]  /*a2b0*/  IMAD.MOV R20, RZ, RZ, -R20 ;  /* 0x000000ffff147224 */ /* 0x000fe400078e0a14 */
[--C-:B------:R-:W-:Y:S01]  /*a2c0*/  @!P3 IMAD.IADD R4, R4, 0x1, -R10.reuse ;  /* 0x000000010404b824 */ /* 0x100fe200078e0a0a */
[C---:B------:R-:W-:Y:S01]  /*a2d0*/  ISETP.GT.U32.AND P3, PT, R10.reuse, R6, PT ;  /* 0x000000060a00720c */ /* 0x040fe20003f64070 */
[C---:B------:R-:W-:Y:S02]  /*a2e0*/  IMAD R15, R10.reuse, R20, R15 ;  /* 0x000000140a0f7224 */ /* 0x040fe400078e020f */
[----:B------:R-:W-:Y:S02]  /*a2f0*/  @!P6 IMAD.IADD R5, R5, 0x1, -R10 ;  /* 0x000000010505e824 */ /* 0x000fe400078e0a0a */
[----:B------:R-:W-:Y:S01]  /*a300*/  VIADD R13, R11, 0x1b2 ;  /* 0x000001b20b0d7836 */ /* 0x000fe20000000000 */
[----:B------:R-:W-:Y:S01]  /*a310*/  ISETP.GT.U32.AND P6, PT, R10, R15, PT ;  /* 0x0000000f0a00720c */ /* 0x000fe20003fc4070 */
[----:B------:R-:W-:-:S03]  /*a320*/  IMAD.HI.U32 R22, R12, R16, RZ ;  /* 0x000000100c167227 */ /* 0x000fc600078e00ff */
[----:B------:R-:W-:Y:S01]  /*a330*/  IABS R17, R13 ;  /* 0x0000000d00117213 */ /* 0x000fe20000000000 */
[----:B------:R-:W-:-:S04]  /*a340*/  IMAD.HI.U32 R21, R12, R18, RZ ;  /* 0x000000120c157227 */ /* 0x000fc800078e00ff */
[----:B------:R-:W-:Y:S02]  /*a350*/  IMAD.MOV R22, RZ, RZ, -R22 ;  /* 0x000000ffff167224 */ /* 0x000fe400078e0a16 */
[----:B------:R-:W-:Y:S02]  /*a360*/  IMAD.MOV.U32 R23, RZ, RZ, R0 ;  /* 0x000000ffff177224 */ /* 0x000fe400078e0000 */
[----:B------:R-:W-:Y:S01]  /*a370*/  @!P3 IMAD.IADD R6, R6, 0x1, -R10 ;  /* 0x000000010606b824 */ /* 0x000fe200078e0a0a */
[----:B------:R-:W-:Y:S01]  /*a380*/  ISETP.GT.U32.AND P3, PT, R10, R4, PT ;  /* 0x000000040a00720c */ /* 0x000fe20003f64070 */
[----:B------:R-:W-:-:S04]  /*a390*/  IMAD.HI.U32 R19, R12, R17, RZ ;  /* 0x000000110c137227 */ /* 0x000fc800078e00ff */
[----:B------:R-:W-:Y:S02]  /*a3a0*/  IMAD.MOV R21, RZ, RZ, -R21 ;  /* 0x000000ffff157224 */ /* 0x000fe400078e0a15 */
[C---:B------:R-:W-:Y:S02]  /*a3b0*/  IMAD R16, R10.reuse, R22, R16 ;  /* 0x000000160a107224 */ /* 0x040fe400078e0210 */
[----:B------:R-:W-:Y:S01]  /*a3c0*/  @!P0 IMAD.MOV R23, RZ, RZ, -R23 ;  /* 0x000000ffff178224 */ /* 0x000fe200078e0a17 */
[C---:B------:R-:W-:Y:S01]  /*a3d0*/  ISETP.GT.U32.AND P0, PT, R10.reuse, R5, PT ;  /* 0x000000050a00720c */ /* 0x040fe20003f04070 */
[----:B------:R-:W-:Y:S01]  /*a3e0*/  @!P6 IMAD.IADD R15, R15, 0x1, -R10 ;  /* 0x000000010f0fe824 */ /* 0x000fe200078e0a0a */
[C---:B------:R-:W-:Y:S01]  /*a3f0*/  ISETP.GT.U32.AND P6, PT, R10.reuse, R6, PT ;  /* 0x000000060a00720c */ /* 0x040fe20003fc4070 */
[----:B------:R-:W-:Y:S01]  /*a400*/  IMAD.MOV R19, RZ, RZ, -R19 ;  /* 0x000000ffff137224 */ /* 0x000fe200078e0a13 */
[----:B------:R-:W-:Y:S01]  /*a410*/  STL [R1+0xf0], R23 ;  /* 0x0000f01701007387 */ /* 0x000fe20000100800 */
[----:B------:R-:W-:-:S02]  /*a420*/  IMAD R18, R10, R21, R18 ;  /* 0x000000150a127224 */ /* 0x000fc400078e0212 */
[----:B------:R-:W-:Y:S02]  /*a430*/  IMAD.MOV.U32 R21, RZ, RZ, R2 ;  /* 0x000000ffff157224 */ /* 0x000fe400078e0002 */
[----:B------:R-:W-:Y:S01]  /*a440*/  @!P2 IMAD.MOV R3, RZ, RZ, -R3 ;  /* 0x000000ffff03a224 */ /* 0x000fe200078e0a03 */
[C---:B------:R-:W-:Y:S01]  /*a450*/  ISETP.GT.U32.AND P2, PT, R10.reuse, R16, PT ;  /* 0x000000100a00720c */ /* 0x040fe20003f44070 */
[C---:B------:R-:W-:Y:S02]  /*a460*/  IMAD R17, R10.reuse, R19, R17 ;  /* 0x000000130a117224 */ /* 0x040fe400078e0211 */
[C---:B------:R-:W-:Y:S02]  /*a470*/  VIADD R19, R11.reuse, 0x1ae ;  /* 0x000001ae0b137836 */ /* 0x040fe40000000000 */
[----:B------:R-:W-:Y:S01]  /*a480*/  @!P4 IMAD.MOV R21, RZ, RZ, -R21 ;  /* 0x000000ffff15c224 */ /* 0x000fe200078e0a15 */
[----:B------:R-:W-:Y:S01]  /*a490*/  ISETP.GT.U32.AND P4, PT, R10, R15, PT ;  /* 0x0000000f0a00720c */ /* 0x000fe20003f84070 */
[----:B------:R-:W-:Y:S01]  /*a4a0*/  VIADD R0, R11, 0x1ac ;  /* 0x000001ac0b007836 */ /* 0x000fe20000000000 */
[----:B------:R-:W-:Y:S01]  /*a4b0*/  IABS R20, R19 ;  /* 0x0000001300147213 */ /* 0x000fe20000000000 */
[--C-:B------:R-:W-:Y:S01]  /*a4c0*/  @!P3 IMAD.IADD R4, R4, 0x1, -R10.reuse ;  /* 0x000000010404b824 */ /* 0x100fe200078e0a0a */
[----:B------:R-:W-:Y:S01]  /*a4d0*/  STL [R1+0xf8], R21 ;  /* 0x0000f81501007387 */ /* 0x000fe20000100800 */
[--C-:B------:R-:W-:Y:S01]  /*a4e0*/  @!P0 IMAD.IADD R5, R5, 0x1, -R10.reuse ;  /* 0x0000000105058824 */ /* 0x100fe200078e0a0a */
[----:B------:R-:W-:Y:S01]  /*a4f0*/  IABS R2, R0 ;  /* 0x0000000000027213 */ /* 0x000fe20000000000 */
[--C-:B------:R-:W-:Y:S01]  /*a500*/  @!P6 IMAD.IADD R6, R6, 0x1, -R10.reuse ;  /* 0x000000010606e824 */ /* 0x100fe200078e0a0a */
[----:B------:R-:W-:Y:S01]  /*a510*/  ISETP.GE.AND P0, PT, R7, RZ, PT ;  /* 0x000000ff0700720c */ /* 0x000fe20003f06270 */
[----:B------:R-:W-:Y:S01]  /*a520*/  IMAD.HI.U32 R7, R12, R20, RZ ;  /* 0x000000140c077227 */ /* 0x000fe200078e00ff */
[C---:B------:R-:W-:Y:S01]  /*a530*/  ISETP.GT.U32.AND P6, PT, R10.reuse, R18, PT ;  /* 0x000000120a00720c */ /* 0x040fe20003fc4070 */
[----:B------:R0:W-:Y:S01]  /*a540*/  STL [R1+0x100], R3 ;  /* 0x0001000301007387 */ /* 0x0001e20000100800 */
[----:B------:R-:W-:Y:S01]  /*a550*/  ISETP.GT.U32.AND P3, PT, R10, R17, PT ;  /* 0x000000110a00720c */ /* 0x000fe20003f64070 */
[----:B------:R-:W-:Y:S01]  /*a560*/  @!P2 IMAD.IADD R16, R16, 0x1, -R10 ;  /* 0x000000011010a824 */ /* 0x000fe200078e0a0a */
[----:B------:R-:W-:Y:S01]  /*a570*/  ISETP.GE.AND P2, PT, R9, RZ, PT ;  /* 0x000000ff0900720c */ /* 0x000fe20003f46270 */
[----:B------:R-:W-:-:S02]  /*a580*/  IMAD.MOV.U32 R22, RZ, RZ, R4 ;  /* 0x000000ffff167224 */ /* 0x000fc400078e0004 */
[----:B------:R-:W-:Y:S02]  /*a590*/  IMAD.MOV R7, RZ, RZ, -R7 ;  /* 0x000000ffff077224 */ /* 0x000fe400078e0a07 */
[----:B------:R-:W-:Y:S01]  /*a5a0*/  @!P4 IMAD.IADD R15, R15, 0x1, -R10 ;  /* 0x000000010f0fc824 */ /* 0x000fe200078e0a0a */
[----:B------:R-:W-:Y:S01]  /*a5b0*/  ISETP.GE.AND P4, PT, R8, RZ, PT ;  /* 0x000000ff0800720c */ /* 0x000fe20003f86270 */
[----:B0-----:R-:W-:-:S04]  /*a5c0*/  IMAD.HI.U32 R3, R12, R2, RZ ;  /* 0x000000020c037227 */ /* 0x001fc800078e00ff */
[----:B------:R-:W-:Y:S01]  /*a5d0*/  @!P5 IMAD.MOV R22, RZ, RZ, -R22 ;  /* 0x000000ffff16d224 */ /* 0x000fe200078e0a16 */
[C---:B------:R-:W-:Y:S01]  /*a5e0*/  ISETP.GT.U32.AND P5, PT, R10.reuse, R16, PT ;  /* 0x000000100a00720c */ /* 0x040fe20003fa4070 */
[----:B------:R-:W-:Y:S02]  /*a5f0*/  IMAD.MOV R8, RZ, RZ, -R3 ;  /* 0x000000ffff087224 */ /* 0x000fe400078e0a03 */
[----:B------:R-:W-:Y:S01]  /*a600*/  IMAD R3, R10, R7, R20 ;  /* 0x000000070a037224 */ /* 0x000fe200078e0214 */
[----:B------:R-:W-:Y:S01]  /*a610*/  STL [R1+0x108], R22 ;  /* 0x0001081601007387 */ /* 0x000fe20000100800 */
[----:B------:R-:W-:Y:S02]  /*a620*/  IMAD.MOV.U32 R21, RZ, RZ, R5 ;  /* 0x000000ffff157224 */ /* 0x000fe400078e0005 */
[----:B------:R-:W-:Y:S02]  /*a630*/  @!P6 IMAD.IADD R18, R18, 0x1, -R10 ;  /* 0x000000011212e824 */ /* 0x000fe400078e0a0a */
[----:B------:R-:W-:Y:S01]  /*a640*/  @!P0 IMAD.MOV R6, RZ, RZ, -R6 ;  /* 0x000000ffff068224 */ /* 0x000fe200078e0a06 */
[C---:B------:R-:W-:Y:S01]  /*a650*/  ISETP.GT.U32.AND P0, PT, R10.reuse, R3, PT ;  /* 0x000000030a00720c */ /* 0x040fe20003f04070 */
[----:B------:R-:W-:Y:S01]  /*a660*/  @!P1 IMAD.MOV R21, RZ, RZ, -R21 ;  /* 0x000000ffff159224 */ /* 0x000fe200078e0a15 */
[C---:B------:R-:W-:Y:S01]  /*a670*/  ISETP.GT.U32.AND P6, PT, R10.reuse, R18, PT ;  /* 0x000000120a00720c */ /* 0x040fe20003fc4070 */
[----:B------:R-:W-:Y:S01]  /*a680*/  @!P3 IMAD.IADD R17, R17, 0x1, -R10 ;  /* 0x000000011111b824 */ /* 0x000fe200078e0a0a */
[----:B------:R-:W-:Y:S01]  /*a690*/  ISETP.GE.AND P3, PT, R13, RZ, PT ;  /* 0x000000ff0d00720c */ /* 0x000fe20003f66270 */
[C---:B------:R-:W-:Y:S01]  /*a6a0*/  IMAD R2, R10.reuse, R8, R2 ;  /* 0x000000080a027224 */ /* 0x040fe200078e0202 */
[----:B------:R-:W-:Y:S01]  /*a6b0*/  STL [R1+0x110], R21 ;  /* 0x0001101501007387 */ /* 0x000fe20000100800 */
[----:B------:R-:W-:Y:S01]  /*a6c0*/  VIADD R7, R11, 0x1aa ;  /* 0x000001aa0b077836 */ /* 0x000fe20000000000 */
[----:B------:R-:W-:Y:S01]  /*a6d0*/  ISETP.GT.U32.AND P1, PT, R10, R17, PT ;  /* 0x000000110a00720c */ /* 0x000fe20003f24070 */
[--C-:B------:R-:W-:Y:S01]  /*a6e0*/  @!P5 IMAD.IADD R16, R16, 0x1, -R10.reuse ;  /* 0x000000011010d824 */ /* 0x100fe200078e0a0a */
[----:B------:R0:W-:Y:S01]  /*a6f0*/  STL [R1+0x118], R6 ;  /* 0x0001180601007387 */ /* 0x0001e20000100800 */
[----:B------:R-:W-:Y:S01]  /*a700*/  IMAD.MOV.U32 R5, RZ, RZ, R15 ;  /* 0x000000ffff057224 */ /* 0x000fe200078e000f */
[----:B------:R-:W-:Y:S01]  /*a710*/  ISETP.GT.U32.AND P5, PT, R10, R2, PT ;  /* 0x000000020a00720c */ /* 0x000fe20003fa4070 */
[----:B------:R-:W-:Y:S01]  /*a720*/  @!P0 IMAD.IADD R3, R3, 0x1, -R10 ;  /* 0x0000000103038824 */ /* 0x000fe200078e0a0a */
[----:B------:R-:W-:Y:S01]  /*a730*/  ISETP.GE.AND P0, PT, R7, RZ, PT ;  /* 0x000000ff0700720c */ /* 0x000fe20003f06270 */
[----:B------:R-:W-:Y:S01]  /*a740*/  @!P4 IMAD.MOV R5, RZ, RZ, -R5 ;  /* 0x000000ffff05c224 */ /* 0x000fe200078e0a05 */
[----:B------:R-:W-:Y:S01]  /*a750*/  ISETP.GE.AND P4, PT, R14, RZ, PT ;  /* 0x000000ff0e00720c */ /* 0x000fe20003f86270 */
[----:B------:R-:W-:-:S02]  /*a760*/  IMAD.MOV.U32 R13, RZ, RZ, R16 ;  /* 0x000000ffff0d7224 */ /* 0x000fc400078e0010 */
[----:B------:R-:W-:Y:S01]  /*a770*/  VIADD R4, R11, 0x1a8 ;  /* 0x000001a80b047836 */ /* 0x000fe20000000000 */
[----:B0-----:R-:W-:Y:S01]  /*a780*/  IABS R6, R7 ;  /* 0x0000000700067213 */ /* 0x001fe20000000000 */
[----:B------:R-:W-:Y:S01]  /*a790*/  @!P6 IMAD.IADD R18, R18, 0x1, -R10 ;  /* 0x000000011212e824 */ /* 0x000fe200078e0a0a */
[----:B------:R0:W-:Y:S01]  /*a7a0*/  STL [R1+0x128], R5 ;  /* 0x0001280501007387 */ /* 0x0001e20000100800 */
[----:B------:R-:W-:Y:S01]  /*a7b0*/  @!P2 IMAD.MOV R13, RZ, RZ, -R13 ;  /* 0x000000ffff0da224 */ /* 0x000fe200078e0a0d */
[----:B------:R-:W-:Y:S01]  /*a7c0*/  ISETP.GT.U32.AND P2, PT, R10, R3, PT ;  /* 0x000000030a00720c */ /* 0x000fe20003f44070 */
[----:B------:R-:W-:Y:S01]  /*a7d0*/  IMAD.HI.U32 R8, R12, R6, RZ ;  /* 0x000000060c087227 */ /* 0x000fe200078e00ff */
[----:B------:R-:W-:Y:S02]  /*a7e0*/  ISETP.GE.AND P6, PT, R0, RZ, PT ;  /* 0x000000ff0000720c */ /* 0x000fe40003fc6270 */
[----:B------:R-:W-:Y:S01]  /*a7f0*/  STL [R1+0x130], R13 ;  /* 0x0001300d01007387 */ /* 0x000fe20000100800 */
[----:B------:R-:W-:-:S02]  /*a800*/  IMAD.MOV R8, RZ, RZ, -R8 ;  /* 0x000000ffff087224 */ /* 0x000fc400078e0a08 */
[--C-:B------:R-:W-:Y:S01]  /*a810*/  @!P1 IMAD.IADD R17, R17, 0x1, -R10.reuse ;  /* 0x0000000111119824 */ /* 0x100fe200078e0a0a */
[----:B0-----:R-:W-:Y:S01]  /*a820*/  IABS R5, R4 ;  /* 0x0000000400057213 */ /* 0x001fe20000000000 */
[----:B------:R-:W-:Y:S01]  /*a830*/  @!P5 IMAD.IADD R2, R2, 0x1, -R10 ;  /* 0x000000010202d824 */ /* 0x000fe200078e0a0a */
[----:B------:R-:W-:Y:S01]  /*a840*/  ISETP.GE.AND P1, PT, R19, RZ, PT ;  /* 0x000000ff1300720c */ /* 0x000fe20003f26270 */
[C---:B------:R-:W-:Y:S02]  /*a850*/  IMAD R6, R10.reuse, R8, R6 ;  /* 0x000000080a067224 */ /* 0x040fe400078e0206 */
[----:B------:R-:W-:Y:S01]  /*a860*/  IMAD.MOV.U32 R7, RZ, RZ, R18 ;  /* 0x000000ffff077224 */ /* 0x000fe200078e0012 */
[C---:B------:R-:W-:Y:S01]  /*a870*/  ISETP.GT.U32.AND P5, PT, R10.reuse, R2, PT ;  /* 0x000000020a00720c */ /* 0x040fe20003fa4070 */
[----:B------:R-:W-:Y:S02]  /*a880*/  IMAD.MOV.U32 R9, RZ, RZ, R17 ;  /* 0x000000ffff097224 */ /* 0x000fe400078e0011 */
[----:B------:R-:W-:Y:S01]  /*a890*/  @!P4 IMAD.MOV R7, RZ, RZ, -R7 ;  /* 0x000000ffff07c224 */ /* 0x000fe200078e0a07 */
[----:B------:R-:W-:Y:S01]  /*a8a0*/  ISETP.GT.U32.AND P4, PT, R10, R6, PT ;  /* 0x000000060a00720c */ /* 0x000fe20003f84070 */
[----:B------:R-:W-:-:S04]  /*a8b0*/  IMAD.HI.U32 R0, R12, R5, RZ ;  /* 0x000000050c007227 */ /* 0x000fc800078e00ff */
[----:B------:R-:W-:Y:S01]  /*a8c0*/  @!P3 IMAD.MOV R9, RZ, RZ, -R9 ;  /* 0x000000ffff09b224 */ /* 0x000fe200078e0a09 */
[----:B------:R-:W-:Y:S01]  /*a8d0*/  ISETP.GE.AND P3, PT, R4, RZ, PT ;  /* 0x000000ff0400720c */ /* 0x000fe20003f66270 */
[----:B------:R-:W-:Y:S02]  /*a8e0*/  IMAD.MOV R0, RZ, RZ, -R0 ;  /* 0x000000ffff007224 */ /* 0x000fe400078e0a00 */
[--C-:B------:R-:W-:Y:S01]  /*a8f0*/  @!P2 IMAD.IADD R3, R3, 0x1, -R10.reuse ;  /* 0x000000010303a824 */ /* 0x100fe200078e0a0a */
[----:B------:R0:W-:Y:S01]  /*a900*/  STL [R1+0x138], R9 ;  /* 0x0001380901007387 */ /* 0x0001e20000100800 */
[----:B------:R-:W-:Y:S02]  /*a910*/  IMAD R16, R10, R0, R5 ;  /* 0x000000000a107224 */ /* 0x000fe400078e0205 */
[C---:B------:R-:W-:Y:S01]  /*a920*/  VIADD R14, R11.reuse, 0x1a6 ;  /* 0x000001a60b0e7836 */ /* 0x040fe20000000000 */
[----:B------:R1:W-:Y:S01]  /*a930*/  STL [R1+0x140], R7 ;  /* 0x0001400701007387 */ /* 0x0003e20000100800 */
[--C-:B------:R-:W-:Y:S01]  /*a940*/  @!P5 IMAD.IADD R2, R2, 0x1, -R10.reuse ;  /* 0x000000010202d824 */ /* 0x100fe200078e0a0a */
[----:B------:R-:W-:Y:S01]  /*a950*/  ISETP.GT.U32.AND P5, PT, R10, R16, PT ;  /* 0x000000100a00720c */ /* 0x000fe20003fa4070 */
[----:B------:R-:W-:Y:S01]  /*a960*/  @!P4 IMAD.IADD R6, R6, 0x1, -R10 ;  /* 0x000000010606c824 */ /* 0x000fe200078e0a0a */
[----:B------:R-:W-:Y:S01]  /*a970*/  ISETP.GE.AND P2, PT, R14, RZ, PT ;  /* 0x000000ff0e00720c */ /* 0x000fe20003f46270 */
[C---:B------:R-:W-:Y:S01]  /*a980*/  VIADD R4, R11.reuse, 0x1a2 ;  /* 0x000001a20b047836 */ /* 0x040fe20000000000 */
[----:B------:R-:W-:Y:S01]  /*a990*/  IABS R14, R14 ;  /* 0x0000000e000e7213 */ /* 0x000fe20000000000 */
[C---:B------:R-:W-:Y:S01]  /*a9a0*/  VIADD R5, R11.reuse, 0x1a4 ;  /* 0x000001a40b057836 */ /* 0x040fe20000000000 */
[----:B------:R-:W-:Y:S01]  /*a9b0*/  ISETP.GT.U32.AND P4, PT, R10, R6, PT ;  /* 0x000000060a00720c */ /* 0x000fe20003f84070 */
[----:B------:R-:W-:Y:S01]  /*a9c0*/  @!P6 IMAD.MOV R2, RZ, RZ, -R2 ;  /* 0x000000ffff02e224 */ /* 0x000fe200078e0a02 */
[----:B0-----:R-:W-:Y:S01]  /*a9d0*/  IABS R9, R4 ;  /* 0x0000000400097213 */ /* 0x001fe20000000000 */
[----:B-1----:R-:W-:Y:S01]  /*a9e0*/  IMAD.MOV.U32 R7, RZ, RZ, R3 ;  /* 0x000000ffff077224 */ /* 0x002fe200078e0003 */
[----:B------:R-:W-:Y:S01]  /*a9f0*/  IABS R0, R5 ;  /* 0x0000000500007213 */ /* 0x000fe20000000000 */
[----:B------:R-:W-:Y:S01]  /*aa00*/  VIADD R15, R11, 0x19e ;  /* 0x0000019e0b0f7836 */ /* 0x000fe20000000000 */
[----:B------:R-:W-:Y:S01]  /*aa10*/  ISETP.GE.AND P6, PT, R4, RZ, PT ;  /* 0x000000ff0400720c */ /* 0x000fe20003fc6270 */
[----:B------:R-:W-:Y:S01]  /*aa20*/  @!P1 IMAD.MOV R7, RZ, RZ, -R7 ;  /* 0x000000ffff079224 */ /* 0x000fe200078e0a07 */
[----:B------:R-:W-:Y:S01]  /*aa30*/  ISETP.GE.AND P1, PT, R5, RZ, PT ;  /* 0x000000ff0500720c */ /* 0x000fe20003f26270 */
[--C-:B------:R-:W-:Y:S01]  /*aa40*/  @!P5 IMAD.IADD R16, R16, 0x1, -R10.reuse ;  /* 0x000000011010d824 */ /* 0x100fe200078e0a0a */
[----:B------:R-:W-:Y:S01]  /*aa50*/  IABS R13, R15 ;  /* 0x0000000f000d7213 */ /* 0x000fe20000000000 */
[----:B------:R-:W-:Y:S01]  /*aa60*/  IMAD.HI.U32 R3, R12, R9, RZ ;  /* 0x000000090c037227 */ /* 0x000fe200078e00ff */
[----:B------:R0:W-:Y:S02]  /*aa70*/  STL [R1+0x148], R7 ;  /* 0x0001480701007387 */ /* 0x0001e40000100800 */
[----:B------:R-:W-:Y:S01]  /*aa80*/  ISETP.GT.U32.AND P5, PT, R10, R16, PT ;  /* 0x000000100a00720c */ /* 0x000fe20003fa4070 */
[----:B------:R-:W-:Y:S01]  /*aa90*/  @!P4 IMAD.IADD R6, R6, 0x1, -R10 ;  /* 0x000000010606c824 */ /* 0x000fe200078e0a0a */
[----:B------:R1:W-:Y:S01]  /*aaa0*/  STL [R1+0x16c], R2 ;  /* 0x00016c0201007387 */ /* 0x0003e20000100800 */
[----:B------:R-:W-:-:S04]  /*aab0*/  IMAD.HI.U32 R5, R12, R0, RZ ;  /* 0x000000000c057227 */ /* 0x000fc800078e00ff */
[----:B------:R-:W-:Y:S02]  /*aac0*/  IMAD.MOV R3, RZ, RZ, -R3 ;  /* 0x000000ffff037224 */ /* 0x000fe400078e0a03 */
[----:B0-----:R-:W-:-:S04]  /*aad0*/  IMAD.HI.U32 R7, R12, R14, RZ ;  /* 0x0000000e0c077227 */ /* 0x001fc800078e00ff */
[----:B------:R-:W-:Y:S02]  /*aae0*/  IMAD.MOV R7, RZ, RZ, -R7 ;  /* 0x000000ffff077224 */ /* 0x000fe400078e0a07 */
[----:B------:R-:W-:Y:S02]  /*aaf0*/  IMAD.MOV R5, RZ, RZ, -R5 ;  /* 0x000000ffff057224 */ /* 0x000fe400078e0a05 */
[C---:B------:R-:W-:Y:S02]  /*ab00*/  IMAD R14, R10.reuse, R7, R14 ;  /* 0x000000070a0e7224 */ /* 0x040fe400078e020e */
[C---:B------:R-:W-:Y:S02]  /*ab10*/  IMAD R9, R10.reuse, R3, R9 ;  /* 0x000000030a097224 */ /* 0x040fe400078e0209 */
[----:B------:R-:W-:Y:S01]  /*ab20*/  IMAD.MOV.U32 R17, RZ, RZ, R6 ;  /* 0x000000ffff117224 */ /* 0x000fe200078e0006 */
[C---:B------:R-:W-:Y:S01]  /*ab30*/  ISETP.GT.U32.AND P4, PT, R10.reuse, R14, PT ;  /* 0x0000000e0a00720c */ /* 0x040fe20003f84070 */
[----:B-1----:R-:W-:-:S02]  /*ab40*/  IMAD R2, R10, R5, R0 ;  /* 0x000000050a027224 */ /* 0x002fc400078e0200 */
[----:B------:R-:W-:Y:S01]  /*ab50*/  @!P0 IMAD.MOV R17, RZ, RZ, -R17 ;  /* 0x000000ffff118224 */ /* 0x000fe200078e0a11 */
[----:B------:R-:W-:Y:S01]  /*ab60*/  ISETP.GT.U32.AND P0, PT, R10, R9, PT ;  /* 0x000000090a00720c */ /* 0x000fe20003f04070 */
[C---:B------:R-:W-:Y:S02]  /*ab70*/  VIADD R0, R11.reuse, 0x1a0 ;  /* 0x000001a00b007836 */ /* 0x040fe40000000000 */
[--C-:B------:R-:W-:Y:S01]  /*ab80*/  @!P5 IMAD.IADD R16, R16, 0x1, -R10.reuse ;  /* 0x000000011010d824 */ /* 0x100fe200078e0a0a */
[----:B------:R-:W-:Y:S01]  /*ab90*/  ISETP.GT.U32.AND P5, PT, R10, R2, PT ;  /* 0x000000020a00720c */ /* 0x000fe20003fa4070 */
[----:B------:R-:W-:Y:S01]  /*aba0*/  IMAD.MOV.U32 R6, RZ, RZ, R13 ;  /* 0x000000ffff067224 */ /* 0x000fe200078e000d */
[----:B------:R-:W-:Y:S01]  /*abb0*/  IABS R5, R0 ;  /* 0x0000000000057213 */ /* 0x000fe20000000000 */
[----:B------:R-:W-:Y:S01]  /*abc0*/  VIADD R8, R11, 0x19c ;  /* 0x0000019c0b087836 */ /* 0x000fe20000000000 */
[----:B------:R-:W-:Y:S01]  /*abd0*/  STL [R1+0x190], R17 ;  /* 0x0001901101007387 */ /* 0x000fe20000100800 */
[----:B------:R-:W-:-:S02]  /*abe0*/  @!P4 IMAD.IADD R14, R14, 0x1, -R10 ;  /* 0x000000010e0ec824 */ /* 0x000fc400078e0a0a */
[----:B------:R-:W-:Y:S01]  /*abf0*/  IMAD.HI.U32 R13, R12, R5, RZ ;  /* 0x000000050c0d7227 */ /* 0x000fe200078e00ff */
[----:B------:R-:W-:Y:S02]  /*ac00*/  IABS R7, R8 ;  /* 0x0000000800077213 */ /* 0x000fe40000000000 */
[----:B------:R-:W-:Y:S01]  /*ac10*/  ISETP.GT.U32.AND P4, PT, R10, R14, PT ;  /* 0x0000000e0a00720c */ /* 0x000fe20003f84070 */
[----:B------:R-:W-:Y:S02]  /*ac20*/  @!P0 IMAD.IADD R9, R9, 0x1, -R10 ;  /* 0x0000000109098824 */ /* 0x000fe400078e0a0a */
[----:B------:R-:W-:Y:S02]  /*ac30*/  IMAD.MOV R13, RZ, RZ, -R13 ;  /* 0x000000ffff0d7224 */ /* 0x000fe400078e0a0d */
[----:B------:R-:W-:Y:S01]  /*ac40*/  @!P3 IMAD.MOV R16, RZ, RZ, -R16 ;  /* 0x000000ffff10b224 */ /* 0x000fe200078e0a10 */
[----:B------:R-:W-:Y:S01]  /*ac50*/  ISETP.GE.AND P3, PT, R0, RZ, PT ;  /* 0x000000ff0000720c */ /* 0x000fe20003f66270 */
[----:B------:R-:W-:Y:S01]  /*ac60*/  VIADD R3, R11, 0x19a ;  /* 0x0000019a0b037836 */ /* 0x000fe20000000000 */
[----:B------:R-:W-:Y:S01]  /*ac70*/  ISETP.GT.U32.AND P0, PT, R10, R9, PT ;  /* 0x000000090a00720c */ /* 0x000fe20003f04070 */
[--C-:B------:R-:W-:Y:S01]  /*ac80*/  @!P5 IMAD.IADD R2, R2, 0x1, -R10.reuse ;  /* 0x000000010202d824 */ /* 0x100fe200078e0a0a */
[----:B------:R0:W-:Y:S01]  /*ac90*/  STL [R1+0x1a4], R16 ;  /* 0x0001a41001007387 */ /* 0x0001e20000100800 */
[----:B------:R-:W-:Y:S01]  /*aca0*/  IMAD R0, R10, R13, R5 ;  /* 0x0000000d0a007224 */ /* 0x000fe200078e0205 */
[----:B------:R-:W-:Y:S01]  /*acb0*/  IABS R4, R3 ;  /* 0x0000000300047213 */ /* 0x000fe20000000000 */
[----:B------:R-:W-:Y:S01]  /*acc0*/  @!P4 IMAD.IADD R14, R14, 0x1, -R10 ;  /* 0x000000010e0ec824 */ /* 0x000fe200078e0a0a */
[----:B------:R-:W-:Y:S01]  /*acd0*/  ISETP.GT.U32.AND P5, PT, R10, R2, PT ;  /* 0x000000020a00720c */ /* 0x000fe20003fa4070 */
[----:B------:R-:W-:Y:S01]  /*ace0*/  IMAD.HI.U32 R5, R12, R7, RZ ;  /* 0x000000070c057227 */ /* 0x000fe200078e00ff */
[----:B------:R-:W-:-:S03]  /*acf0*/  ISETP.GT.U32.AND P4, PT, R10, R0, PT ;  /* 0x000000000a00720c */ /* 0x000fc60003f84070 */
[----:B------:R-:W-:-:S04]  /*ad00*/  IMAD.HI.U32 R13, R12, R4, RZ ;  /* 0x000000040c0d7227 */ /* 0x000fc800078e00ff */
[----:B0-----:R-:W-:-:S04]  /*ad10*/  IMAD.HI.U32 R16, R12, R6, RZ ;  /* 0x000000060c107227 */ /* 0x001fc800078e00ff */
[----:B------:R-:W-:Y:S02]  /*ad20*/  IMAD.MOV R5, RZ, RZ, -R5 ;  /* 0x000000ffff057224 */ /* 0x000fe400078e0a05 */
[----:B------:R-:W-:Y:S02]  /*ad30*/  IMAD.MOV R16, RZ, RZ, -R16 ;  /* 0x000000ffff107224 */ /* 0x000fe400078e0a10 */
[----:B------:R-:W-:Y:S02]  /*ad40*/  IMAD.MOV R13, RZ, RZ, -R13 ;  /* 0x000000ffff0d7224 */ /* 0x000fe400078e0a0d */
[C---:B------:R-:W-:Y:S02]  /*ad50*/  IMAD R7, R10.reuse, R5, R7 ;  /* 0x000000050a077224 */ /* 0x040fe400078e0207 */
[----:B------:R-:W-:Y:S02]  /*ad60*/  @!P0 IMAD.IADD R9, R9, 0x1, -R10 ;  /* 0x0000000109098824 */ /* 0x000fe400078e0a0a */
[----:B------:R-:W-:Y:S01]  /*ad70*/  VIADD R5, R11, 0x198 ;  /* 0x000001980b057836 */ /* 0x000fe20000000000 */
[----:B------:R-:W-:Y:S01]  /*ad80*/  ISETP.GT.U32.AND P0, PT, R10, R7, PT ;  /* 0x000000070a00720c */ /* 0x000fe20003f04070 */
[----:B------:R-:W-:-:S02]  /*ad90*/  IMAD.MOV.U32 R17, RZ, RZ, R14 ;  /* 0x000000ffff117224 */ /* 0x000fc400078e000e */
[----:B------:R-:W-:Y:S01]  /*ada0*/  @!P5 IMAD.IADD R2, R2, 0x1, -R10 ;  /* 0x000000010202d824 */ /* 0x000fe200078e0a0a */
[----:B------:R-:W-:Y:S01]  /*adb0*/  ISETP.GE.AND P5, PT, R15, RZ, PT ;  /* 0x000000ff0f00720c */ /* 0x000fe20003fa6270 */
[C---:B------:R-:W-:Y:S02]  /*adc0*/  IMAD R6, R10.reuse, R16, R6 ;  /* 0x000000100a067224 */ /* 0x040fe400078e0206 */
[----:B------:R-:W-:Y:S01]  /*add0*/  IMAD R4, R10, R13, R4 ;  /* 0x0000000d0a047224 */ /* 0x000fe200078e0204 */
[----:B------:R-:W-:Y:S01]  /*ade0*/  IABS R13, R5 ;  /* 0x00000005000d7213 */ /* 0x000fe20000000000 */
[----:B------:R-:W-:Y:S02]  /*adf0*/  IMAD.MOV.U32 R14, RZ, RZ, R9 ;  /* 0x000000ffff0e7224 */ /* 0x000fe400078e0009 */
[----:B------:R-:W-:Y:S02]  /*ae00*/  @!P4 IMAD.IADD R0, R0, 0x1, -R10 ;  /* 0x000000010000c824 */ /* 0x000fe400078e0a0a */
[----:B------:R-:W-:Y:S01]  /*ae10*/  @!P2 IMAD.MOV R17, RZ, RZ, -R17 ;  /* 0x000000ffff11a224 */ /* 0x000fe200078e0a11 */
[C---:B------:R-:W-:Y:S01]  /*ae20*/  ISETP.GT.U32.AND P2, PT, R10.reuse, R6, PT ;  /* 0x000000060a00720c */ /* 0x040fe20003f44070 */
[----:B------:R-:W-:Y:S01]  /*ae30*/  IMAD.MOV.U32 R15, RZ, RZ, R2 ;  /* 0x000000ffff0f7224 */ /* 0x000fe200078e0002 */
[C---:B------:R-:W-:Y:S01]  /*ae40*/  ISETP.GT.U32.AND P4, PT, R10.reuse, R0, PT ;  /* 0x000000000a00720c */ /* 0x040fe20003f84070 */
[----:B------:R-:W-:Y:S01]  /*ae50*/  @!P6 IMAD.MOV R14, RZ, RZ, -R14 ;  /* 0x000000ffff0ee224 */ /* 0x000fe200078e0a0e */
[----:B------:R-:W-:Y:S01]  /*ae60*/  ISETP.GT.U32.AND P6, PT, R10, R4, PT ;  /* 0x000000040a00720c */ /* 0x000fe20003fc4070 */
[----:B------:R-:W-:Y:S01]  /*ae70*/  IMAD.MOV.U32 R2, RZ, RZ, R13 ;  /* 0x000000ffff027224 */ /* 0x000fe200078e000d */
[----:B------:R-:W-:Y:S01]  /*ae80*/  STL [R1+0x1ac], R17 ;  /* 0x0001ac1101007387 */ /* 0x000fe20000100800 */
[----:B------:R-:W-:Y:S01]  /*ae90*/  @!P1 IMAD.MOV R15, RZ, RZ, -R15 ;  /* 0x000000ffff0f9224 */ /* 0x000fe200078e0a0f */
[----:B------:R-:W-:Y:S01]  /*aea0*/  ISETP.GE.AND P1, PT, R8, RZ, PT ;  /* 0x000000ff0800720c */ /* 0x000fe20003f26270 */
[----:B------:R-:W-:-:S02]  /*aeb0*/  VIADD R8, R11, 0x196 ;  /* 0x000001960b087836 */ /* 0x000fc40000000000 */
[----:B------:R-:W-:Y:S01]  /*aec0*/  IMAD.HI.U32 R9, R12, R2, RZ ;  /* 0x000000020c097227 */ /* 0x000fe200078e00ff */
[----:B------:R-:W-:Y:S03]  /*aed0*/  STL [R1+0x1b4], R15 ;  /* 0x0001b40f01007387 */ /* 0x000fe60000100800 */
[--C-:B------:R-:W-:Y:S01]  /*aee0*/  @!P0 IMAD.IADD R7, R7, 0x1, -R10.reuse ;  /* 0x0000000107078824 */ /* 0x100fe200078e0a0a */
[----:B------:R0:W-:Y:S01]  /*aef0*/  STL [R1+0x1c8], R14 ;  /* 0x0001c80e01007387 */ /* 0x0001e20000100800 */
[----:B------:R-:W-:Y:S02]  /*af00*/  IMAD.MOV R9, RZ, RZ, -R9 ;  /* 0x000000ffff097224 */ /* 0x000fe400078e0a09 */
[--C-:B------:R-:W-:Y:S01]  /*af10*/  @!P2 IMAD.IADD R6, R6, 0x1, -R10.reuse ;  /* 0x000000010606a824 */ /* 0x100fe200078e0a0a */
[----:B------:R-:W-:Y:S01]  /*af20*/  ISETP.GE.AND P2, PT, R5, RZ, PT ;  /* 0x000000ff0500720c */ /* 0x000fe20003f46270 */
[--C-:B------:R-:W-:Y:S01]  /*af30*/  @!P6 IMAD.IADD R4, R4, 0x1, -R10.reuse ;  /* 0x000000010404e824 */ /* 0x100fe200078e0a0a */
[----:B------:R-:W-:Y:S01]  /*af40*/  ISETP.GT.U32.AND P6, PT, R10, R7, PT ;  /* 0x000000070a00720c */ /* 0x000fe20003fc4070 */
[----:B------:R-:W-:Y:S01]  /*af50*/  @!P4 IMAD.IADD R0, R0, 0x1, -R10 ;  /* 0x000000010000c824 */ /* 0x000fe200078e0a0a */
[C---:B------:R-:W-:Y:S01]  /*af60*/  ISETP.GT.U32.AND P0, PT, R10.reuse, R6, PT ;  /* 0x000000060a00720c */ /* 0x040fe20003f04070 */
[----:B------:R-:W-:Y:S01]  /*af70*/  IMAD R2, R10, R9, R2 ;  /* 0x000000090a027224 */ /* 0x000fe200078e0202 */
[----:B0-----:R-:W-:Y:S01]  /*af80*/  IABS R14, R8 ;  /* 0x00000008000e7213 */ /* 0x001fe20000000000 */
[----:B------:R-:W-:Y:S01]  /*af90*/  IMAD.MOV.U32 R13, RZ, RZ, R0 ;  /* 0x000000ffff0d7224 */ /* 0x000fe200078e0000 */
[----:B------:R-:W-:Y:S01]  /*afa0*/  ISETP.GE.AND P4, PT, R3, RZ, PT ;  /* 0x000000ff0300720c */ /* 0x000fe20003f86270 */
[----:B------:R-:W-:-:S02]  /*afb0*/  VIADD R5, R11, 0x190 ;  /* 0x000001900b057836 */ /* 0x000fc40000000000 */
[----:B------:R-:W-:-:S03]  /*afc0*/  IMAD.HI.U32 R9, R12, R14, RZ ;  /* 0x0000000e0c097227 */ /* 0x000fc600078e00ff */
[----:B------:R-:W-:Y:S01]  /*afd0*/  IABS R15, R5 ;  /* 0x00000005000f7213 */ /* 0x000fe20000000000 */
[----:B------:R-:W-:Y:S02]  /*afe0*/  IMAD.MOV R9, RZ, RZ, -R9 ;  /* 0x000000ffff097224 */ /* 0x000fe400078e0a09 */
[----:B------:R-:W-:Y:S01]  /*aff0*/  @!P3 IMAD.MOV R13, RZ, RZ, -R13 ;  /* 0x000000ffff0db224 */ /* 0x000fe200078e0a0d */
[C---:B------:R-:W-:Y:S01]  /*b000*/  ISETP.GT.U32.AND P3, PT, R10.reuse, R4, PT ;  /* 0x000000040a00720c */ /* 0x040fe20003f64070 */
[C---:B------:R-:W-:Y:S02]  /*b010*/  IMAD R14, R10.reuse, R9, R14 ;  /* 0x000000090a0e7224 */ /* 0x040fe400078e020e */
[--C-:B------:R-:W-:Y:S01]  /*b020*/  @!P6 IMAD.IADD R7, R7, 0x1, -R10.reuse ;  /* 0x000000010707e824 */ /* 0x100fe200078e0a0a */
[----:B------:R0:W-:Y:S01]  /*b030*/  STL [R1+0x208], R13 ;  /* 0x0002080d01007387 */ /* 0x0001e20000100800 */
[C---:B------:R-:W-:Y:S01]  /*b040*/  VIADD R3, R11.reuse, 0x194 ;  /* 0x000001940b037836 */ /* 0x040fe20000000000 */
[----:B------:R-:W-:Y:S01]  /*b050*/  ISETP.GT.U32.AND P6, PT, R10, R14, PT ;  /* 0x0000000e0a00720c */ /* 0x000fe20003fc4070 */
[----:B------:R-:W-:Y:S01]  /*b060*/  @!P0 IMAD.IADD R6, R6, 0x1, -R10 ;  /* 0x0000000106068824 */ /* 0x000fe200078e0a0a */
[----:B------:R-:W-:Y:S01]  /*b070*/  ISETP.GT.U32.AND P0, PT, R10, R2, PT ;  /* 0x000000020a00720c */ /* 0x000fe20003f04070 */
[----:B------:R-:W-:-:S02]  /*b080*/  VIADD R0, R11, 0x192 ;  /* 0x000001920b007836 */ /* 0x000fc40000000000 */
[----:B------:R-:W-:Y:S02]  /*b090*/  IMAD.MOV.U32 R17, RZ, RZ, R6 ;  /* 0x000000ffff117224 */ /* 0x000fe400078e0006 */
[--C-:B------:R-:W-:Y:S01]  /*b0a0*/  @!P3 IMAD.IADD R4, R4, 0x1, -R10.reuse ;  /* 0x000000010404b824 */ /* 0x100fe200078e0a0a */
[----:B0-----:R-:W-:Y:S01]  /*b0b0*/  IABS R13, R3 ;  /* 0x00000003000d7213 */ /* 0x001fe20000000000 */
[----:B------:R-:W-:Y:S01]  /*b0c0*/  @!P5 IMAD.MOV R17, RZ, RZ, -R17 ;  /* 0x000000ffff11d224 */ /* 0x000fe200078e0a11 */
[----:B------:R-:W-:Y:S01]  /*b0d0*/  ISETP.GE.AND P3, PT, R8, RZ, PT ;  /* 0x000000ff0800720c */ /* 0x000fe20003f66270 */
[----:B------:R-:W-:Y:S01]  /*b0e0*/  IMAD.MOV.U32 R8, RZ, RZ, R15 ;  /* 0x000000ffff087224 */ /* 0x000fe200078e000f */
[----:B------:R-:W-:Y:S01]  /*b0f0*/  IABS R9, R0 ;  /* 0x0000000000097213 */ /* 0x000fe20000000000 */
[----:B------:R-:W-:Y:S01]  /*b100*/  IMAD.HI.U32 R15, R12, R13, RZ ;  /* 0x0000000d0c0f7227 */ /* 0x000fe200078e00ff */
[----:B------:R-:W-:Y:S03]  /*b110*/  STL [R1+0x210], R17 ;  /* 0x0002101101007387 */ /* 0x000fe60000100800 */
[----:B------:R-:W-:-:S02]  /*b120*/  @!P6 IMAD.IADD R14, R14, 0x1, -R10 ;  /* 0x000000010e0ee824 */ /* 0x000fc400078e0a0a */
[----:B------:R-:W-:-:S03]  /*b130*/  IMAD.HI.U32 R16, R12, R9, RZ ;  /* 0x000000090c107227 */ /* 0x000fc600078e00ff */
[----:B------:R-:W-:Y:S01]  /*b140*/  ISETP.GT.U32.AND P6, PT, R10, R14, PT ;  /* 0x0000000e0a00720c */ /* 0x000fe20003fc4070 */
[----:B------:R-:W-:Y:S02]  /*b150*/  IMAD.MOV R15, RZ, RZ, -R15 ;  /* 0x000000ffff0f7224 */ /* 0x000fe400078e0a0f */
[----:B------:R-:W-:Y:S01]  /*b160*/  @!P0 IMAD.IADD R2, R2, 0x1, -R10 ;  /* 0x0000000102028824 */ /* 0x000fe200078e0a0a */
[----:B------:R-:W-:Y:S01]  /*b170*/  ISETP.GE.AND P0, PT, R3, RZ, PT ;  /* 0x000000ff0300720c */ /* 0x000fe20003f06270 */
[----:B------:R-:W-:-:S03]  /*b180*/  IMAD.HI.U32 R3, R12, R8, RZ ;  /* 0x000000080c037227 */ /* 0x000fc600078e00ff */
[C---:B------:R-:W-:Y:S01]  /*b190*/  ISETP.GT.U32.AND P5, PT, R10.reuse, R2, PT ;  /* 0x000000020a00720c */ /* 0x040fe20003fa4070 */
[----:B------:R-:W-:Y:S02]  /*b1a0*/  IMAD.MOV R6, RZ, RZ, -R16 ;  /* 0x000000ffff067224 */ /* 0x000fe400078e0a10 */
[C---:B------:R-:W-:Y:S02]  /*b1b0*/  IMAD R13, R10.reuse, R15, R13 ;  /* 0x0000000f0a0d7224 */ /* 0x040fe400078e020d */
[----:B------:R-:W-:Y:S02]  /*b1c0*/  IMAD.MOV R3, RZ, RZ, -R3 ;  /* 0x000000ffff037224 */ /* 0x000fe400078e0a03 */
[C---:B------:R-:W-:Y:S02]  /*b1d0*/  IMAD R9, R10.reuse, R6, R9 ;  /* 0x000000060a097224 */ /* 0x040fe400078e0209 */
[----:B------:R-:W-:Y:S01]  /*b1e0*/  @!P1 IMAD.MOV R7, RZ, RZ, -R7 ;  /* 0x000000ffff079224 */ /* 0x000fe200078e0a07 */
[C---:B------:R-:W-:Y:S01]  /*b1f0*/  ISETP.GT.U32.AND P1, PT, R10.reuse, R13, PT ;  /* 0x0000000d0a00720c */ /* 0x040fe20003f24070 */
[----:B------:R-:W-:-:S02]  /*b200*/  IMAD R8, R10, R3, R8 ;  /* 0x000000030a087224 */ /* 0x000fc400078e0208 */
[----:B------:R-:W-:Y:S01]  /*b210*/  @!P4 IMAD.MOV R4, RZ, RZ, -R4 ;  /* 0x000000ffff04c224 */ /* 0x000fe200078e0a04 */
[----:B------:R-:W-:Y:S01]  /*b220*/  ISETP.GT.U32.AND P4, PT, R10, R9, PT ;  /* 0x000000090a00720c */ /* 0x000fe20003f84070 */
[--C-:B------:R-:W-:Y:S01]  /*b230*/  @!P6 IMAD.IADD R14, R14, 0x1, -R10.reuse ;  /* 0x000000010e0ee824 */ /* 0x100fe200078e0a0a */
[----:B------:R-:W-:Y:S01]  /*b240*/  ISETP.GT.U32.AND P6, PT, R10, R8, PT ;  /* 0x000000080a00720c */ /* 0x000fe20003fc4070 */
[C---:B------:R-:W-:Y:S01]  /*b250*/  VIADD R15, R11.reuse, 0x18e ;  /* 0x0000018e0b0f7836 */ /* 0x040fe20000000000 */
[----:B------:R-:W-:Y:S01]  /*b260*/  STL [R1+0x224], R7 ;  /* 0x0002240701007387 */ /* 0x000fe20000100800 */
[--C-:B------:R-:W-:Y:S01]  /*b270*/  @!P5 IMAD.IADD R2, R2, 0x1, -R10.reuse ;  /* 0x000000010202d824 */ /* 0x100fe200078e0a0a */
[----:B------:R-:W-:Y:S01]  /*b280*/  ISETP.GE.AND P5, PT, R0, RZ, PT ;  /* 0x000000ff0000720c */ /* 0x000fe20003fa6270 */
[----:B------:R-:W-:Y:S01]  /*b290*/  VIADD R0, R11, 0x18c ;  /* 0x0000018c0b007836 */ /* 0x000fe20000000000 */
[----:B------:R0:W-:Y:S01]  /*b2a0*/  STL [R1+0x26c], R4 ;  /* 0x00026c0401007387 */ /* 0x0001e20000100800 */
[----:B------:R-:W-:Y:S01]  /*b2b0*/  @!P1 IMAD.IADD R13, R13, 0x1, -R10 ;  /* 0x000000010d0d9824 */ /* 0x000fe200078e0a0a */
[----:B------:R-:W-:Y:S01]  /*b2c0*/  ISETP.GE.AND P1, PT, R5, RZ, PT ;  /* 0x000000ff0500720c */ /* 0x000fe20003f26270 */
[----:B------:R-:W-:Y:S01]  /*b2d0*/  IMAD.MOV.U32 R6, RZ, RZ, R2 ;  /* 0x000000ffff067224 */ /* 0x000fe200078e0002 */
[----:B------:R-:W-:Y:S01]  /*b2e0*/  IABS R3, R0 ;  /* 0x0000000000037213 */ /* 0x000fe20000000000 */
[--C-:B------:R-:W-:Y:S01]  /*b2f0*/  @!P4 IMAD.IADD R9, R9, 0x1, -R10.reuse ;  /* 0x000000010909c824 */ /* 0x100fe200078e0a0a */
[----:B------:R-:W-:Y:S01]  /*b300*/  ISETP.GT.U32.AND P4, PT, R10, R13, PT ;  /* 0x0000000d0a00720c */ /* 0x000fe20003f84070 */
[----:B------:R-:W-:-:S02]  /*b310*/  @!P6 IMAD.IADD R8, R8, 0x1, -R10 ;  /* 0x000000010808e824 */ /* 0x000fc400078e0a0a */
[----:B------:R-:W-:Y:S01]  /*b320*/  IMAD.HI.U32 R2, R12, R3, RZ ;  /* 0x000000030c027227 */ /* 0x000fe200078e00ff */
[----:B0-----:R-:W-:Y:S02]  /*b330*/  IABS R4, R15 ;  /* 0x0000000f00047213 */ /* 0x001fe40000000000 */
[----:B------:R-:W-:Y:S01]  /*b340*/  ISETP.GT.U32.AND P6, PT, R10, R9, PT ;  /* 0x000000090a00720c */ /* 0x000fe20003fc4070 */
[----:B------:R-:W-:Y:S02]  /*b350*/  IMAD.MOV R2, RZ, RZ, -R2 ;  /* 0x000000ffff027224 */ /* 0x000fe400078e0a02 */
[----:B------:R-:W-:-:S04]  /*b360*/  IMAD.HI.U32 R5, R12, R4, RZ ;  /* 0x000000040c057227 */ /* 0x000fc800078e00ff */
[----:B------:R-:W-:Y:S02]  /*b370*/  IMAD.MOV R5, RZ, RZ, -R5 ;  /* 0x000000ffff057224 */ /* 0x000fe400078e0a05 */
[----:B------:R-:W-:Y:S02]  /*b380*/  @!P4 IMAD.IADD R13, R13, 0x1, -R10 ;  /* 0x000000010d0dc824 */ /* 0x000fe400078e0a0a */
[C---:B------:R-:W-:Y:S02]  /*b390*/  IMAD R4, R10.reuse, R5, R4 ;  /* 0x000000050a047224 */ /* 0x040fe400078e0204 */
[C---:B------:R-:W-:Y:S02]  /*b3a0*/  IMAD R3, R10.reuse, R2, R3 ;  /* 0x000000020a037224 */ /* 0x040fe400078e0203 */
[----:B------:R-:W-:Y:S01]  /*b3b0*/  @!P2 IMAD.MOV R6, RZ, RZ, -R6 ;  /* 0x000000ffff06a224 */ /* 0x000fe200078e0a06 */
[C---:B------:R-:W-:Y:S01]  /*b3c0*/  ISETP.GT.U32.AND P4, PT, R10.reuse, R4, PT ;  /* 0x000000040a00720c */ /* 0x040fe20003f84070 */
[----:B------:R-:W-:Y:S01]  /*b3d0*/  @!P6 IMAD.IADD R9, R9, 0x1, -R10 ;  /* 0x000000010909e824 */ /* 0x000fe200078e0a0a */
[C---:B------:R-:W-:Y:S01]  /*b3e0*/  ISETP.GT.U32.AND P6, PT, R10.reuse, R3, PT ;  /* 0x000000030a00720c */ /* 0x040fe20003fc4070 */
[----:B------:R-:W-:Y:S01]  /*b3f0*/  VIADD R7, R11, 0x18a ;  /* 0x0000018a0b077836 */ /* 0x000fe20000000000 */
[----:B------:R0:W-:Y:S01]  /*b400*/  STL [R1+0x274], R6 ;  /* 0x0002740601007387 */ /* 0x0001e20000100800 */
[----:B------:R-:W-:Y:S01]  /*b410*/  ISETP.GT.U32.AND P2, PT, R10, R8, PT ;  /* 0x000000080a00720c */ /* 0x000fe20003f44070 */
[----:B------:R-:W-:-:S02]  /*b420*/  IMAD.MOV.U32 R19, RZ, RZ, R13 ;  /* 0x000000ffff137224 */ /* 0x000fc400078e000d */
[----:B------:R-:W-:Y:S01]  /*b430*/  IABS R17, R7 ;  /* 0x0000000700117213 */ /* 0x000fe20000000000 */
[----:B------:R-:W-:Y:S02]  /*b440*/  IMAD.MOV.U32 R13, RZ, RZ, R9 ;  /* 0x000000ffff0d7224 */ /* 0x000fe400078e0009 */
[C---:B------:R-:W-:Y:S02]  /*b450*/  VIADD R5, R11.reuse, 0x186 ;  /* 0x000001860b057836 */ /* 0x040fe40000000000 */
[----:B------:R-:W-:Y:S01]  /*b460*/  @!P4 IMAD.IADD R4, R4, 0x1, -R10 ;  /* 0x000000010404c824 */ /* 0x000fe200078e0a0a */
[----:B------:R-:W-:Y:S01]  /*b470*/  ISETP.GE.AND P4, PT, R0, RZ, PT ;  /* 0x000000ff0000720c */ /* 0x000fe20003f86270 */
[----:B0-----:R-:W-:Y:S02]  /*b480*/  VIADD R6, R11, 0x188 ;  /* 0x000001880b067836 */ /* 0x001fe40000000000 */
[----:B------:R-:W-:-:S03]  /*b490*/  IMAD.HI.U32 R18, R12, R17, RZ ;  /* 0x000000110c127227 */ /* 0x000fc600078e00ff */
[----:B------:R-:W-:Y:S01]  /*b4a0*/  IABS R2, R6 ;  /* 0x0000000600027213 */ /* 0x000fe20000000000 */
[----:B------:R-:W-:Y:S01]  /*b4b0*/  @!P6 IMAD.IADD R3, R3, 0x1, -R10 ;  /* 0x000000010303e824 */ /* 0x000fe200078e0a0a */
[----:B------:R-:W-:Y:S01]  /*b4c0*/  ISETP.GT.U32.AND P6, PT, R10, R4, PT ;  /* 0x000000040a00720c */ /* 0x000fe20003fc4070 */
[----:B------:R-:W-:Y:S02]  /*b4d0*/  IMAD.MOV R18, RZ, RZ, -R18 ;  /* 0x000000ffff127224 */ /* 0x000fe400078e0a12 */
[----:B------:R-:W-:-:S04]  /*b4e0*/  IMAD.HI.U32 R16, R12, R2, RZ ;  /* 0x000000020c107227 */ /* 0x000fc800078e00ff */
[C---:B------:R-:W-:Y:S02]  /*b4f0*/  IMAD R0, R10.reuse, R18, R17 ;  /* 0x000000120a007224 */ /* 0x040fe400078e0211 */
[----:B------:R-:W-:Y:S02]  /*b500*/  IMAD.MOV R16, RZ, RZ, -R16 ;  /* 0x000000ffff107224 */ /* 0x000fe400078e0a10 */
[----:B------:R-:W-:Y:S01]  /*b510*/  @!P5 IMAD.MOV R13, RZ, RZ, -R13 ;  /* 0x000000ffff0dd224 */ /* 0x000fe200078e0a0d */
[----:B------:R-:W-:Y:S01]  /*b520*/  ISETP.GE.AND P5, PT, R7, RZ, PT ;  /* 0x000000ff0700720c */ /* 0x000fe20003fa6270 */
[----:B------:R-:W-:Y:S01]  /*b530*/  @!P3 IMAD.MOV R14, RZ, RZ, -R14 ;  /* 0x000000ffff0eb224 */ /* 0x000fe200078e0a0e */
[C---:B------:R-:W-:Y:S01]  /*b540*/  ISETP.GT.U32.AND P3, PT, R10.reuse, R0, PT ;  /* 0x000000000a00720c */ /* 0x040fe20003f64070 */
[----:B------:R-:W-:Y:S01]  /*b550*/  @!P0 IMAD.MOV R19, RZ, RZ, -R19 ;  /* 0x000000ffff138224 */ /* 0x000fe200078e0a13 */
[C---:B------:R-:W-:Y:S01]  /*b560*/  ISETP.GT.U32.AND P0, PT, R10.reuse, R3, PT ;  /* 0x000000030a00720c */ /* 0x040fe20003f04070 */
[----:B------:R-:W-:Y:S01]  /*b570*/  IMAD R7, R10, R16, R2 ;  /* 0x000000100a077224 */ /* 0x000fe200078e0202 */
[----:B------:R-:W-:Y:S01]  /*b580*/  STL [R1+0x2a4], R14 ;  /* 0x0002a40e01007387 */ /* 0x000fe20000100800 */
[--C-:B------:R-:W-:Y:S01]  /*b590*/  @!P2 IMAD.IADD R8, R8, 0x1, -R10.reuse ;  /* 0x000000010808a824 */ /* 0x100fe200078e0a0a */
[----:B------:R-:W-:Y:S01]  /*b5a0*/  ISETP.GE.AND P2, PT, R15, RZ, PT ;  /* 0x000000ff0f00720c */ /* 0x000fe20003f46270 */
[----:B------:R-:W-:Y:S01]  /*b5b0*/  @!P6 IMAD.IADD R4, R4, 0x1, -R10 ;  /* 0x000000010404e824 */ /* 0x000fe200078e0a0a */
[----:B------:R-:W-:Y:S01]  /*b5c0*/  IABS R15, R5 ;  /* 0x00000005000f7213 */ /* 0x000fe20000000000 */
[----:B------:R-:W-:Y:S01]  /*b5d0*/  IMAD.MOV.U32 R9, RZ, RZ, R8 ;  /* 0x000000ffff097224 */ /* 0x000fe200078e0008 */
[----:B------:R-:W-:Y:S01]  /*b5e0*/  ISETP.GT.U32.AND P6, PT, R10, R7, PT ;  /* 0x000000070a00720c */ /* 0x000fe20003fc4070 */
[----:B------:R-:W-:Y:S01]  /*b5f0*/  VIADD R2, R11, 0x184 ;  /* 0x000001840b027836 */ /* 0x000fe20000000000 */
[----:B------:R-:W-:Y:S01]  /*b600*/  STL [R1+0x2a8], R19 ;  /* 0x0002a81301007387 */ /* 0x000fe20000100800 */
[----:B------:R-:W-:-:S03]  /*b610*/  IMAD.HI.U32 R8, R12, R15, RZ ;  /* 0x0000000f0c087227 */ /* 0x000fc600078e00ff */
[----:B------:R-:W-:Y:S01]  /*b620*/  IABS R17, R2 ;  /* 0x0000000200117213 */ /* 0x000fe20000000000 */
[----:B------:R-:W-:Y:S01]  /*b630*/  IMAD.MOV R8, RZ, RZ, -R8 ;  /* 0x000000ffff087224 */ /* 0x000fe200078e0a08 */
[----:B------:R-:W-:Y:S01]  /*b640*/  STL [R1+0x2ac], R13 ;  /* 0x0002ac0d01007387 */ /* 0x000fe20000100800 */
[--C-:B------:R-:W-:Y:S01]  /*b650*/  @!P0 IMAD.IADD R3, R3, 0x1, -R10.reuse ;  /* 0x0000000103038824 */ /* 0x100fe200078e0a0a */
[----:B------:R-:W-:Y:S01]  /*b660*/  ISETP.GE.AND P0, PT, R5, RZ, PT ;  /* 0x000000ff0500720c */ /* 0x000fe20003f06270 */
[--C-:B------:R-:W-:Y:S01]  /*b670*/  @!P3 IMAD.IADD R0, R0, 0x1, -R10.reuse ;  /* 0x000000010000b824 */ /* 0x100fe200078e0a0a */
[----:B------:R-:W-:Y:S01]  /*b680*/  ISETP.GE.AND P3, PT, R2, RZ, PT ;  /* 0x000000ff0200720c */ /* 0x000fe20003f66270 */
[----:B------:R-:W-:Y:S01]  /*b690*/  @!P1 IMAD.MOV R9, RZ, RZ, -R9 ;  /* 0x000000ffff099224 */ /* 0x000fe200078e0a09 */
[----:B------:R-:W-:Y:S01]  /*b6a0*/  ISETP.GE.AND P1, PT, R6, RZ, PT ;  /* 0x000000ff0600720c */ /* 0x000fe20003f26270 */
[C---:B------:R-:W-:Y:S02]  /*b6b0*/  IMAD R18, R10.reuse, R8, R15 ;  /* 0x000000080a127224 */ /* 0x040fe400078e020f */
[----:B------:R-:W-:Y:S01]  /*b6c0*/  @!P6 IMAD.IADD R7, R7, 0x1, -R10 ;  /* 0x000000010707e824 */ /* 0x000fe200078e0a0a */
[----:B------:R-:W-:Y:S01]  /*b6d0*/  ISETP.GT.U32.AND P6, PT, R10, R0, PT ;  /* 0x000000000a00720c */ /* 0x000fe20003fc4070 */
[----:B------:R-:W-:Y:S01]  /*b6e0*/  IMAD.MOV.U32 R8, RZ, RZ, R3 ;  /* 0x000000ffff087224 */ /* 0x000fe200078e0003 */
[----:B------:R0:W-:Y:S01]  /*b6f0*/  STL [R1+0x2b0], R9 ;  /* 0x0002b00901007387 */ /* 0x0001e20000100800 */
[----:B------:R-:W-:-:S02]  /*b700*/  VIADD R5, R11, 0x180 ;  /* 0x000001800b057836 */ /* 0x000fc40000000000 */
[----:B------:R-:W-:Y:S01]  /*b710*/  @!P4 IMAD.MOV R8, RZ, RZ, -R8 ;  /* 0x000000ffff08c224 */ /* 0x000fe200078e0a08 */
[----:B------:R-:W-:Y:S01]  /*b720*/  ISETP.GT.U32.AND P4, PT, R10, R18, PT ;  /* 0x000000120a00720c */ /* 0x000fe20003f84070 */
[C---:B------:R-:W-:Y:S01]  /*b730*/  VIADD R6, R11.reuse, 0x182 ;  /* 0x000001820b067836 */ /* 0x040fe20000000000 */
[----:B------:R-:W-:Y:S01]  /*b740*/  IABS R16, R5 ;  /* 0x0000000500107213 */ /* 0x000fe20000000000 */
[----:B------:R-:W-:Y:S02]  /*b750*/  VIADD R2, R11, 0x17e ;  /* 0x0000017e0b027836 */ /* 0x000fe40000000000 */
[----:B0-----:R-:W-:Y:S01]  /*b760*/  IMAD.MOV.U32 R9, RZ, RZ, R4 ;  /* 0x000000ffff097224 */ /* 0x001fe200078e0004 */
[----:B------:R-:W-:Y:S01]  /*b770*/  IABS R13, R6 ;  /* 0x00000006000d7213 */ /* 0x000fe20000000000 */
[----:B------:R-:W-:Y:S01]  /*b780*/  IMAD.HI.U32 R4, R12, R17, RZ ;  /* 0x000000110c047227 */ /* 0x000fe200078e00ff */
[----:B------:R-:W-:-:S03]  /*b790*/  IABS R15, R2 ;  /* 0x00000002000f7213 */ /* 0x000fc60000000000 */
[----:B------:R-:W-:Y:S01]  /*b7a0*/  @!P2 IMAD.MOV R9, RZ, RZ, -R9 ;  /* 0x000000ffff09a224 */ /* 0x000fe200078e0a09 */
[----:B------:R-:W-:Y:S01]  /*b7b0*/  ISETP.GT.U32.AND P2, PT, R10, R7, PT ;  /* 0x000000070a00720c */ /* 0x000fe20003f44070 */
[----:B------:R-:W-:Y:S02]  /*b7c0*/  IMAD.MOV R3, RZ, RZ, -R4 ;  /* 0x000000ffff037224 */ /* 0x000fe400078e0a04 */
[--C-:B------:R-:W-:Y:S01]  /*b7d0*/  @!P6 IMAD.IADD R0, R0, 0x1, -R10.reuse ;  /* 0x000000010000e824 */ /* 0x100fe200078e0a0a */
[----:B------:R-:W-:Y:S01]  /*b7e0*/  STL [R1+0x2b4], R9 ;  /* 0x0002b40901007387 */ /* 0x000fe20000100800 */
[----:B------:R-:W-:Y:S02]  /*b7f0*/  IMAD R17, R10, R3, R17 ;  /* 0x000000030a117224 */ /* 0x000fe400078e0211 */
[----:B------:R-:W-:Y:S01]  /*b800*/  @!P4 IMAD.IADD R18, R18, 0x1, -R10 ;  /* 0x000000011212c824 */ /* 0x000fe200078e0a0a */
[----:B------:R0:W-:Y:S01]  /*b810*/  STL [R1+0x2b8], R8 ;  /* 0x0002b80801007387 */ /* 0x0001e20000100800 */
[----:B------:R-:W-:Y:S01]  /*b820*/  IMAD.HI.U32 R4, R12, R16, RZ ;  /* 0x000000100c047227 */ /* 0x000fe200078e00ff */
[----:B------:R-:W-:-:S02]  /*b830*/  ISETP.GT.U32.AND P6, PT, R10, R17, PT ;  /* 0x000000110a00720c */ /* 0x000fc40003fc4070 */
[----:B------:R-:W-:Y:S01]  /*b840*/  ISETP.GE.AND P4, PT, R5, RZ, PT ;  /* 0x000000ff0500720c */ /* 0x000fe20003f86270 */
[----:B------:R-:W-:-:S04]  /*b850*/  IMAD.HI.U32 R3, R12, R13, RZ ;  /* 0x0000000d0c037227 */ /* 0x000fc800078e00ff */
[----:B------:R-:W-:Y:S01]  /*b860*/  @!P2 IMAD.IADD R7, R7, 0x1, -R10 ;  /* 0x000000010707a824 */ /* 0x000fe200078e0a0a */
[----:B------:R-:W-:Y:S01]  /*b870*/  ISETP.GE.AND P2, PT, R6, RZ, PT ;  /* 0x000000ff0600720c */ /* 0x000fe20003f46270 */
[----:B0-----:R-:W-:Y:S02]  /*b880*/  IMAD.MOV.U32 R8, RZ, RZ, R0 ;  /* 0x000000ffff087224 */ /* 0x001fe400078e0000 */
[----:B------:R-:W-:Y:S02]  /*b890*/  IMAD.MOV R4, RZ, RZ, -R4 ;  /* 0x000000ffff047224 */ /* 0x000fe400078e0a04 */
[----:B------:R-:W-:Y:S01]  /*b8a0*/  @!P5 IMAD.MOV R8, RZ, RZ, -R8 ;  /* 0x000000ffff08d224 */ /* 0x000fe200078e0a08 */
[C---:B------:R-:W-:Y:S01]  /*b8b0*/  ISETP.GT.U32.AND P5, PT, R10.reuse, R18, PT ;  /* 0x000000120a00720c */ /* 0x040fe20003fa4070 */
[----:B------:R-:W-:Y:S02]  /*b8c0*/  IMAD.MOV R6, RZ, RZ, -R3 ;  /* 0x000000ffff067224 */ /* 0x000fe400078e0a03 */
[C---:B------:R-:W-:Y:S01]  /*b8d0*/  IMAD R16, R10.reuse, R4, R16 ;  /* 0x000000040a107224 */ /* 0x040fe200078e0210 */
[----:B------:R0:W-:Y:S01]  /*b8e0*/  STL [R1+0x2bc], R8 ;  /* 0x0002bc0801007387 */ /* 0x0001e20000100800 */
[----:B------:R-:W-:-:S02]  /*b8f0*/  IMAD R13, R10, R6, R13 ;  /* 0x000000060a0d7224 */ /* 0x000fc400078e020d */
[----:B------:R-:W-:Y:S02]  /*b900*/  IMAD.MOV.U32 R4, RZ, RZ, R7 ;  /* 0x000000ffff047224 */ /* 0x000fe400078e0007 */
[----:B------:R-:W-:Y:S02]  /*b910*/  @!P6 IMAD.IADD R17, R17, 0x1, -R10 ;  /* 0x000000011111e824 */ /* 0x000fe400078e0a0a */
[----:B------:R-:W-:Y:S01]  /*b920*/  @!P1 IMAD.MOV R4, RZ, RZ, -R4 ;  /* 0x000000ffff049224 */ /* 0x000fe200078e0a04 */
[----:B------:R-:W-:Y:S01]  /*b930*/  ISETP.GT.U32.AND P1, PT, R10, R13, PT ;  /* 0x0000000d0a00720c */ /* 0x000fe20003f24070 */
[----:B------:R-:W-:Y:S01]  /*b940*/  @!P5 IMAD.IADD R18, R18, 0x1, -R10 ;  /* 0x000000011212d824 */ /* 0x000fe200078e0a0a */
[----:B------:R-:W-:Y:S01]  /*b950*/  ISETP.GT.U32.AND P6, PT, R10, R17, PT ;  /* 0x000000110a00720c */ /* 0x000fe20003fc4070 */
[----:B------:R-:W-:Y:S01]  /*b960*/  IMAD.HI.U32 R3, R12, R15, RZ ;  /* 0x0000000f0c037227 */ /* 0x000fe200078e00ff */
[----:B------:R-:W-:Y:S01]  /*b970*/  ISETP.GT.U32.AND P5, PT, R10, R16, PT ;  /* 0x000000100a00720c */ /* 0x000fe20003fa4070 */
[----:B------:R1:W-:Y:S02]  /*b980*/  STL [R1+0x2c0], R4 ;  /* 0x0002c00401007387 */ /* 0x0003e40000100800 */
[----:B------:R-:W-:-:S02]  /*b990*/  IMAD.MOV R3, RZ, RZ, -R3 ;  /* 0x000000ffff037224 */ /* 0x000fc400078e0a03 */
[----:B------:R-:W-:Y:S02]  /*b9a0*/  VIADD R6, R11, 0x17c ;  /* 0x0000017c0b067836 */ /* 0x000fe40000000000 */
[C---:B------:R-:W-:Y:S02]  /*b9b0*/  IMAD R15, R10.reuse, R3, R15 ;  /* 0x000000030a0f7224 */ /* 0x040fe400078e020f */
[--C-:B------:R-:W-:Y:S01]  /*b9c0*/  @!P1 IMAD.IADD R13, R13, 0x1, -R10.reuse ;  /* 0x000000010d0d9824 */ /* 0x100fe200078e0a0a */
[----:B0-----:R-:W-:Y:S01]  /*b9d0*/  IABS R8, R6 ;  /* 0x0000000600087213 */ /* 0x001fe20000000000 */
[--C-:B------:R-:W-:Y:S01]  /*b9e0*/  @!P6 IMAD.IADD R17, R17, 0x1, -R10.reuse ;  /* 0x000000011111e824 */ /* 0x100fe200078e0a0a */
[----:B------:R-:W-:Y:S01]  /*b9f0*/  ISETP.GT.U32.AND P6, PT, R10, R15, PT ;  /* 0x0000000f0a00720c */ /* 0x000fe20003fc4070 */
[----:B------:R-:W-:Y:S01]  /*ba00*/  @!P5 IMAD.IADD R16, R16, 0x1, -R10 ;  /* 0x000000011010d824 */ /* 0x000fe200078e0a0a */
[----:B------:R-:W-:Y:S01]  /*ba10*/  ISETP.GT.U32.AND P5, PT, R10, R13, PT ;  /* 0x0000000d0a00720c */ /* 0x000fe20003fa4070 */
[----:B------:R-:W-:Y:S01]  /*ba20*/  IMAD.HI.U32 R14, R12, R8, RZ ;  /* 0x000000080c0e7227 */ /* 0x000fe200078e00ff */
[----:B------:R-:W-:-:S03]  /*ba30*/  ISETP.GE.AND P1, PT, R2, RZ, PT ;  /* 0x000000ff0200720c */ /* 0x000fc60003f26270 */
[C---:B------:R-:W-:Y:S02]  /*ba40*/  VIADD R0, R11.reuse, 0x17a ;  /* 0x0000017a0b007836 */ /* 0x040fe40000000000 */
[----:B------:R-:W-:Y:S02]  /*ba50*/  IMAD.MOV R14, RZ, RZ, -R14 ;  /* 0x000000ffff0e7224 */ /* 0x000fe400078e0a0e */
[C---:B------:R-:W-:Y:S01]  /*ba60*/  VIADD R7, R11.reuse, 0x178 ;  /* 0x000001780b077836 */ /* 0x040fe20000000000 */
[----:B------:R-:W-:Y:S01]  /*ba70*/  IABS R5, R0 ;  /* 0x0000000000057213 */ /* 0x000fe20000000000 */
[C---:B------:R-:W-:Y:S02]  /*ba80*/  IMAD R8, R10.reuse, R14, R8 ;  /* 0x0000000e0a087224 */ /* 0x040fe400078e0208 */
[----:B------:R-:W-:Y:S01]  /*ba90*/  VIADD R9, R11, 0x176 ;  /* 0x000001760b097836 */ /* 0x000fe20000000000 */
[----:B-1----:R-:W-:Y:S01]  /*baa0*/  IABS R4, R7 ;  /* 0x0000000700047213 */ /* 0x002fe20000000000 */
[--C-:B------:R-:W-:Y:S01]  /*bab0*/  @!P6 IMAD.IADD R15, R15, 0x1, -R10.reuse ;  /* 0x000000010f0fe824 */ /* 0x100fe200078e0a0a */
[C---:B------:R-:W-:Y:S01]  /*bac0*/  ISETP.GT.U32.AND P6, PT, R10.reuse, R16, PT ;  /* 0x000000100a00720c */ /* 0x040fe20003fc4070 */
[----:B------:R-:W-:Y:S01]  /*bad0*/  @!P5 IMAD.IADD R13, R13, 0x1, -R10 ;  /* 0x000000010d0dd824 */ /* 0x000fe200078e0a0a */
[----:B------:R-:W-:Y:S01]  /*bae0*/  ISETP.GT.U32.AND P5, PT, R10, R8, PT ;  /* 0x000000080a00720c */ /* 0x000fe20003fa4070 */
[----:B------:R-:W-:Y:S01]  /*baf0*/  IMAD.HI.U32 R2, R12, R5, RZ ;  /* 0x000000050c027227 */ /* 0x000fe200078e00ff */
[----:B------:R-:W-:-:S03]  /*bb00*/  IABS R3, R9 ;  /* 0x0000000900037213 */ /* 0x000fc60000000000 */
[----:B------:R-:W-:-:S04]  /*bb10*/  IMAD.HI.U32 R14, R12, R4, RZ ;  /* 0x000000040c0e7227 */ /* 0x000fc800078e00ff */
[----:B------:R-:W-:Y:S02]  /*bb20*/  IMAD.MOV R2, RZ, RZ, -R2 ;  /* 0x000000ffff027224 */ /* 0x000fe400078e0a02 */
[----:B------:R-:W-:Y:S02]  /*bb30*/  IMAD.MOV.U32 R20, RZ, RZ, R18 ;  /* 0x000000ffff147224 */ /* 0x000fe400078e0012 */
[----:B------:R-:W-:Y:S02]  /*bb40*/  IMAD.MOV R14, RZ, RZ, -R14 ;  /* 0x000000ffff0e7224 */ /* 0x000fe400078e0a0e */
[----:B------:R-:W-:Y:S02]  /*bb50*/  IMAD R5, R10, R2, R5 ;  /* 0x000000020a057224 */ /* 0x000fe400078e0205 */
[----:B------:R-:W-:-:S04]  /*bb60*/  IMAD.HI.U32 R2, R12, R3, RZ ;  /* 0x000000030c027227 */ /* 0x000fc800078e00ff */
[----:B------:R-:W-:Y:S01]  /*bb70*/  @!P0 IMAD.MOV R20, RZ, RZ, -R20 ;  /* 0x000000ffff148224 */ /* 0x000fe200078e0a14 */
[C---:B------:R-:W-:Y:S01]  /*bb80*/  ISETP.GT.U32.AND P0, PT, R10.reuse, R15, PT ;  /* 0x0000000f0a00720c */ /* 0x040fe20003f04070 */
[----:B------:R-:W-:Y:S02]  /*bb90*/  IMAD R4, R10, R14, R4 ;  /* 0x0000000e0a047224 */ /* 0x000fe400078e0204 */
[----:B------:R-:W-:Y:S01]  /*bba0*/  IMAD.MOV.U32 R19, RZ, RZ, R17 ;  /* 0x000000ffff137224 */ /* 0x000fe200078e0011 */
[----:B------:R-:W-:Y:S01]  /*bbb0*/  STL [R1+0x2c4], R20 ;  /* 0x0002c41401007387 */ /* 0x000fe20000100800 */
[----:B------:R-:W-:Y:S02]  /*bbc0*/  IMAD.MOV R2, RZ, RZ, -R2 ;  /* 0x000000ffff027224 */ /* 0x000fe400078e0a02 */
[--C-:B------:R-:W-:Y:S01]  /*bbd0*/  @!P6 IMAD.IADD R16, R16, 0x1, -R10.reuse ;  /* 0x000000011010e824 */ /* 0x100fe200078e0a0a */
[----:B------:R-:W-:Y:S01]  /*bbe0*/  ISETP.GT.U32.AND P6, PT, R10, R5, PT ;  /* 0x000000050a00720c */ /* 0x000fe20003fc4070 */
[----:B------:R-:W-:Y:S01]  /*bbf0*/  @!P5 IMAD.IADD R8, R8, 0x1, -R10 ;  /* 0x000000010808d824 */ /* 0x000fe200078e0a0a */
[----:B------:R-:W-:Y:S01]  /*bc00*/  ISETP.GT.U32.AND P5, PT, R10, R4, PT ;  /* 0x000000040a00720c */ /* 0x000fe20003fa4070 */
[----:B------:R-:W-:-:S02]  /*bc10*/  IMAD.MOV.U32 R17, RZ, RZ, R13 ;  /* 0x000000ffff117224 */ /* 0x000fc400078e000d */
[C---:B------:R-:W-:Y:S02]  /*bc20*/  IMAD R3, R10.reuse, R2, R3 ;  /* 0x000000020a037224 */ /* 0x040fe400078e0203 */
[----:B------:R-:W-:Y:S01]  /*bc30*/  @!P2 IMAD.MOV R17, RZ, RZ, -R17 ;  /* 0x000000ffff11a224 */ /* 0x000fe200078e0a11 */
[----:B------:R-:W-:Y:S01]  /*bc40*/  ISETP.GT.U32.AND P2, PT, R10, R8, PT ;  /* 0x000000080a00720c */ /* 0x000fe20003f44070 */
[----:B------:R-:W-:Y:S01]  /*bc50*/  @!P3 IMAD.MOV R19, RZ, RZ, -R19 ;  /* 0x000000ffff13b224 */ /* 0x000fe200078e0a13 */
[----:B------:R-:W-:Y:S01]  /*bc60*/  ISETP.GE.AND P3, PT, R6, RZ, PT ;  /* 0x000000ff0600720c */ /* 0x000fe20003f66270 */
[----:B------:R-:W-:Y:S01]  /*bc70*/  @!P4 IMAD.MOV R16, RZ, RZ, -R16 ;  /* 0x000000ffff10c224 */ /* 0x000fe200078e0a10 */
[----:B------:R-:W-:Y:S01]  /*bc80*/  ISETP.GT.U32.AND P4, PT, R10, R3, PT ;  /* 0x000000030a00720c */ /* 0x000fe20003f84070 */
[----:B------:R-:W-:Y:S01]  /*bc90*/  VIADD R6, R11, 0x174 ;  /* 0x000001740b067836 */ /* 0x000fe20000000000 */
[----:B------:R-:W-:Y:S01]  /*bca0*/  STL [R1+0x2c8], R19 ;  /* 0x0002c81301007387 */ /* 0x000fe20000100800 */
[--C-:B------:R-:W-:Y:S01]  /*bcb0*/  @!P0 IMAD.IADD R15, R15, 0x1, -R10.reuse ;  /* 0x000000010f0f8824 */ /* 0x100fe200078e0a0a */
[----:B------:R-:W-:Y:S01]  /*bcc0*/  ISETP.GE.AND P0, PT, R0, RZ, PT ;  /* 0x000000ff0000720c */ /* 0x000fe20003f06270 */
[----:B------:R-:W-:Y:S01]  /*bcd0*/  VIADD R2, R11, 0x172 ;  /* 0x000001720b027836 */ /* 0x000fe20000000000 */
[----:B------:R-:W-:Y:S01]  /*bce0*/  IABS R0, R6 ;  /* 0x0000000600007213 */ /* 0x000fe20000000000 */
[--C-:B------:R-:W-:Y:S01]  /*bcf0*/  @!P6 IMAD.IADD R5, R5, 0x1, -R10.reuse ;  /* 0x000000010505e824 */ /* 0x100fe200078e0a0a */
[----:B------:R-:W-:Y:S01]  /*bd00*/  STL [R1+0x2cc], R17 ;  /* 0x0002cc1101007387 */ /* 0x000fe20000100800 */
[--C-:B------:R-:W-:Y:S01]  /*bd10*/  @!P5 IMAD.IADD R4, R4, 0x1, -R10.reuse ;  /* 0x000000010404d824 */ /* 0x100fe200078e0a0a */
[----:B------:R-:W-:Y:S01]  /*bd20*/  IABS R14, R2 ;  /* 0x00000002000e7213 */ /* 0x000fe20000000000 */
[----:B------:R-:W-:Y:S01]  /*bd30*/  @!P1 IMAD.MOV R15, RZ, RZ, -R15 ;  /* 0x000000ffff0f9224 */ /* 0x000fe200078e0a0f */
[----:B------:R-:W-:Y:S01]  /*bd40*/  ISETP.GT.U32.AND P6, PT, R10, R5, PT ;  /* 0x000000050a00720c */ /* 0x000fe20003fc4070 */
[----:B------:R-:W-:Y:S01]  /*bd50*/  @!P2 IMAD.IADD R8, R8, 0x1, -R10 ;  /* 0x000000010808a824 */ /* 0x000fe200078e0a0a */
[----:B------:R-:W-:Y:S01]  /*bd60*/  STL [R1+0x2d0], R16 ;  /* 0x0002d01001007387 */ /* 0x000fe20000100800 */
[----:B------:R-:W-:Y:S01]  /*bd70*/  IMAD.HI.U32 R13, R12, R0, RZ ;  /* 0x000000000c0d7227 */ /* 0x000fe200078e00ff */
[----:B------:R-:W-:-:S02]  /*bd80*/  ISETP.GT.U32.AND P5, PT, R10, R4, PT ;  /* 0x000000040a00720c */ /* 0x000fc40003fa4070 */
[----:B------:R0:W-:Y:S01]  /*bd90*/  STL [R1+0x2d4], R15 ;  /* 0x0002d40f01007387 */ /* 0x0001e20000100800 */
[----:B------:R-:W-:Y:S01]  /*bda0*/  @!P4 IMAD.IADD R3, R3, 0x1, -R10 ;  /* 0x000000010303c824 */ /* 0x000fe200078e0a0a */
[----:B------:R-:W-:Y:S01]  /*bdb0*/  ISETP.GE.AND P1, PT, R7, RZ, PT ;  /* 0x000000ff0700720c */ /* 0x000fe20003f26270 */
[----:B------:R-:W-:Y:S01]  /*bdc0*/  IMAD.MOV R13, RZ, RZ, -R13 ;  /* 0x000000ffff0d7224 */ /* 0x000fe200078e0a0d */
[----:B------:R-:W-:Y:S01]  /*bdd0*/  ISETP.GE.AND P2, PT, R9, RZ, PT ;  /* 0x000000ff0900720c */ /* 0x000fe20003f46270 */
[----:B------:R-:W-:Y:S01]  /*bde0*/  IMAD.MOV.U32 R7, RZ, RZ, R14 ;  /* 0x000000ffff077224 */ /* 0x000fe200078e000e */
[----:B------:R-:W-:Y:S01]  /*bdf0*/  ISETP.GE.AND P4, PT, R6, RZ, PT ;  /* 0x000000ff0600720c */ /* 0x000fe20003f86270 */
[----:B------:R-:W-:Y:S02]  /*be00*/  IMAD R0, R10, R13, R0 ;  /* 0x0000000d0a007224 */ /* 0x000fe400078e0200 */
[----:B------:R-:W-:-:S04]  /*be10*/  IMAD.HI.U32 R9, R12, R7, RZ ;  /* 0x000000070c097227 */ /* 0x000fc800078e00ff */
[----:B0-----:R-:W-:Y:S02]  /*be20*/  IMAD.MOV.U32 R15, RZ, RZ, R8 ;  /* 0x000000ffff0f7224 */ /* 0x001fe400078e0008 */
[--C-:B------:R-:W-:Y:S01]  /*be30*/  @!P6 IMAD.IADD R5, R5, 0x1, -R10.reuse ;  /* 0x000000010505e824 */ /* 0x100fe200078e0a0a */
[C---:B------:R-:W-:Y:S01]  /*be40*/  ISETP.GT.U32.AND P6, PT, R10.reuse, R0, PT ;  /* 0x000000000a00720c */ /* 0x040fe20003fc4070 */
[----:B------:R-:W-:Y:S01]  /*be50*/  @!P3 IMAD.MOV R15, RZ, RZ, -R15 ;  /* 0x000000ffff0fb224 */ /* 0x000fe200078e0a0f */
[----:B------:R-:W-:Y:S01]  /*be60*/  ISETP.GT.U32.AND P3, PT, R10, R3, PT ;  /* 0x000000030a00720c */ /* 0x000fe20003f64070 */
[----:B------:R-:W-:Y:S02]  /*be70*/  IMAD.MOV R9, RZ, RZ, -R9 ;  /* 0x000000ffff097224 */ /* 0x000fe400078e0a09 */
[----:B------:R-:W-:Y:S01]  /*be80*/  @!P5 IMAD.IADD R4, R4, 0x1, -R10 ;  /* 0x000000010404d824 */ /* 0x000fe200078e0a0a */
[----:B------:R-:W-:Y:S01]  /*be90*/  ISETP.GE.AND P5, PT, R2, RZ, PT ;  /* 0x000000ff0200720c */ /* 0x000fe20003fa6270 */
[----:B------:R-:W-:Y:S01]  /*bea0*/  IMAD R2, R10, R9, R7 ;  /* 0x000000090a027224 */ /* 0x000fe200078e0207 */
[----:B------:R-:W-:Y:S01]  /*beb0*/  STL [R1+0x2d8], R15 ;  /* 0x0002d80f01007387 */ /* 0x000fe20000100800 */
[----:B------:R-:W-:-:S02]  /*bec0*/  @!P0 IMAD.MOV R5, RZ, RZ, -R5 ;  /* 0x000000ffff058224 */ /* 0x000fc400078e0a05 */
[----:B------:R-:W-:Y:S02]  /*bed0*/  VIADD R14, R11, 0x170 ;  /* 0x000001700b0e7836 */ /* 0x000fe40000000000 */
[--C-:B------:R-:W-:Y:S01]  /*bee0*/  @!P6 IMAD.IADD R0, R0, 0x1, -R10.reuse ;  /* 0x000000010000e824 */ /* 0x100fe200078e0a0a */
[----:B------:R0:W-:Y:S01]  /*bef0*/  STL [R1+0x2e0], R5 ;  /* 0x0002e00501007387 */ /* 0x0001e20000100800 */
[----:B------:R-:W-:Y:S01]  /*bf00*/  @!P3 IMAD.IADD R3, R3, 0x1, -R10 ;  /* 0x000000010303b824 */ /* 0x000fe200078e0a0a */
[C---:B------:R-:W-:Y:S01]  /*bf10*/  ISETP.GT.U32.AND P3, PT, R10.reuse, R2, PT ;  /* 0x000000020a00720c */ /* 0x040fe20003f64070 */
[----:B------:R-:W-:Y:S01]  /*bf20*/  @!P1 IMAD.MOV R4, RZ, RZ, -R4 ;  /* 0x000000ffff049224 */ /* 0x000fe200078e0a04 */
[----:B------:R-:W-:Y:S01]  /*bf30*/  ISETP.GT.U32.AND P6, PT, R10, R0, PT ;  /* 0x000000000a00720c */ /* 0x000fe20003fc4070 */
[C---:B------:R-:W-:Y:S01]  /*bf40*/  VIADD R7, R11.reuse, 0x16c ;  /* 0x0000016c0b077836 */ /* 0x040fe20000000000 */
[----:B------:R-:W-:Y:S01]  /*bf50*/  ISETP.GE.AND P0, PT, R14, RZ, PT ;  /* 0x000000ff0e00720c */ /* 0x000fe20003f06270 */
[----:B------:R-:W-:Y:S01]  /*bf60*/  VIADD R8, R11, 0x16e ;  /* 0x0000016e0b087836 */ /* 0x000fe20000000000 */
[----:B------:R-:W-:Y:S01]  /*bf70*/  IABS R14, R14 ;  /* 0x0000000e000e7213 */ /* 0x000fe20000000000 */
[----:B------:R1:W-:Y:S01]  /*bf80*/  STL [R1+0x2e4], R4 ;  /* 0x0002e40401007387 */ /* 0x0003e20000100800 */
[----:B0-----:R-:W-:-:S02]  /*bf90*/  IMAD.MOV.U32 R5, RZ, RZ, R3 ;  /* 0x000000ffff057224 */ /* 0x001fc400078e0003 */
[----:B------:R-:W-:Y:S01]  /*bfa0*/  ISETP.GE.AND P1, PT, R8, RZ, PT ;  /* 0x000000ff0800720c */ /* 0x000fe20003f26270 */
[----:B------:R-:W-:Y:S01]  /*bfb0*/  VIADD R6, R11, 0x16a ;  /* 0x0000016a0b067836 */ /* 0x000fe20000000000 */
[----:B------:R-:W-:Y:S01]  /*bfc0*/  IABS R8, R8 ;  /* 0x0000000800087213 */ /* 0x000fe20000000000 */
[----:B------:R-:W-:Y:S01]  /*bfd0*/  @!P2 IMAD.MOV R5, RZ, RZ, -R5 ;  /* 0x000000ffff05a224 */ /* 0x000fe200078e0a05 */
[----:B------:R-:W-:Y:S01]  /*bfe0*/  ISETP.GE.AND P2, PT, R7, RZ, PT ;  /* 0x000000ff0700720c */ /* 0x000fe20003f46270 */
[--C-:B------:R-:W-:Y:S01]  /*bff0*/  @!P3 IMAD.IADD R2, R2, 0x1, -R10.reuse ;  /* 0x000000010202b824 */ /* 0x100fe200078e0a0a */
[----:B------:R-:W-:Y:S01]  /*c000*/  IABS R7, R7 ;  /* 0x0000000700077213 */ /* 0x000fe20000000000 */
[----:B------:R-:W-:Y:S01]  /*c010*/  @!P6 IMAD.IADD R0, R0, 0x1, -R10 ;  /* 0x000000010000e824 */ /* 0x000fe200078e0a0a */
[----:B------:R0:W-:Y:S01]  /*c020*/  STL [R1+0x2f4], R5 ;  /* 0x0002f40501007387 */ /* 0x0001e20000100800 */
[----:B-1----:R-:W-:Y:S01]  /*c030*/  IMAD.HI.U32 R4, R12, R8, RZ ;  /* 0x000000080c047227 */ /* 0x002fe200078e00ff */
[----:B------:R-:W-:-:S02]  /*c040*/  ISETP.GT.U32.AND P3, PT, R10, R2, PT ;  /* 0x000000020a00720c */ /* 0x000fc40003f64070 */
[----:B------:R-:W-:Y:S01]  /*c050*/  ISETP.GE.AND P6, PT, R6, RZ, PT ;  /* 0x000000ff0600720c */ /* 0x000fe20003fc6270 */
[----:B------:R-:W-:Y:S01]  /*c060*/  IMAD.HI.U32 R3, R12, R7, RZ ;  /* 0x000000070c037227 */ /* 0x000fe200078e00ff */
[----:B------:R-:W-:-:S03]  /*c070*/  IABS R6, R6 ;  /* 0x0000000600067213 */ /* 0x000fc60000000000 */
[----:B------:R-:W-:Y:S02]  /*c080*/  IMAD.MOV.U32 R9, RZ, RZ, R0 ;  /* 0x000000ffff097224 */ /* 0x000fe400078e0000 */
[----:B0-----:R-:W-:-:S04]  /*c090*/  IMAD.HI.U32 R5, R12, R14, RZ ;  /* 0x0000000e0c057227 */ /* 0x001fc800078e00ff */
[----:B------:R-:W-:Y:S02]  /*c0a0*/  IMAD.MOV R5, RZ, RZ, -R5 ;  /* 0x000000ffff057224 */ /* 0x000fe400078e0a05 */
[----:B------:R-:W-:Y:S02]  /*c0b0*/  IMAD.MOV R3, RZ, RZ, -R3 ;  /* 0x000000ffff037224 */ /* 0x000fe400078e0a03 */
[----:B------:R-:W-:Y:S02]  /*c0c0*/  IMAD R14, R10, R5, R14 ;  /* 0x000000050a0e7224 */ /* 0x000fe400078e020e */
[----:B------:R-:W-:Y:S02]  /*c0d0*/  @!P4 IMAD.MOV R9, RZ, RZ, -R9 ;  /* 0x000000ffff09c224 */ /* 0x000fe400078e0a09 */
[----:B------:R-:W-:Y:S01]  /*c0e0*/  @!P3 IMAD.IADD R2, R2, 0x1, -R10 ;  /* 0x000000010202b824 */ /* 0x000fe200078e0a0a */
[C---:B------:R-:W-:Y:S01]  /*c0f0*/  ISETP.GT.U32.AND P4, PT, R10.reuse, R14, PT ;  /* 0x0000000e0a00720c */ /* 0x040fe20003f84070 */
[----:B------:R-:W-:Y:S01]  /*c100*/  IMAD R7, R10, R3, R7 ;  /* 0x000000030a077224 */ /* 0x000fe200078e0207 */
[----:B------:R0:W-:Y:S01]  /*c110*/  STL [R1+0x2f0], R9 ;  /* 0x0002f00901007387 */ /* 0x0001e20000100800 */
[----:B------:R-:W-:-:S02]  /*c120*/  IMAD.MOV.U32 R5, RZ, RZ, R2 ;  /* 0x000000ffff057224 */ /* 0x000fc400078e0002 */
[----:B------:R-:W-:Y:S02]  /*c130*/  IMAD.MOV R4, RZ, RZ, -R4 ;  /* 0x000000ffff047224 */ /* 0x000fe400078e0a04 */
[----:B------:R-:W-:Y:S01]  /*c140*/  @!P5 IMAD.MOV R5, RZ, RZ, -R5 ;  /* 0x000000ffff05d224 */ /* 0x000fe200078e0a05 */
[C---:B------:R-:W-:Y:S01]  /*c150*/  ISETP.GT.U32.AND P5, PT, R10.reuse, R7, PT ;  /* 0x000000070a00720c */ /* 0x040fe20003fa4070 */
[----:B------:R-:W-:Y:S02]  /*c160*/  IMAD R8, R10, R4, R8 ;  /* 0x000000040a087224 */ /* 0x000fe400078e0208 */
[----:B------:R-:W-:Y:S01]  /*c170*/  VIADD R13, R11, 0x166 ;  /* 0x000001660b0d7836 */ /* 0x000fe20000000000 */
[----:B------:R1:W-:Y:S01]  /*c180*/  STL [R1+0x35c], R5 ;  /* 0x00035c0501007387 */ /* 0x0003e20000100800 */
[----:B------:R-:W-:Y:S01]  /*c190*/  @!P4 IMAD.IADD R14, R14, 0x1, -R10 ;  /* 0x000000010e0ec824 */ /* 0x000fe200078e0a0a */
[----:B------:R-:W-:Y:S01]  /*c1a0*/  ISETP.GT.U32.AND P3, PT, R10, R8, PT ;  /* 0x000000080a00720c */ /* 0x000fe20003f64070 */
[----:B------:R-:W-:Y:S01]  /*c1b0*/  IMAD.HI.U32 R0, R12, R6, RZ ;  /* 0x000000060c007227 */ /* 0x000fe200078e00ff */
[----:B------:R-:W-:-:S02]  /*c1c0*/  IABS R17, R13 ;  /* 0x0000000d00117213 */ /* 0x000fc40000000000 */
[C---:B------:R-:W-:Y:S01]  /*c1d0*/  ISETP.GT.U32.AND P4, PT, R10.reuse, R14, PT ;  /* 0x0000000e0a00720c */ /* 0x040fe20003f84070 */
[----:B------:R-:W-:Y:S02]  /*c1e0*/  IMAD.MOV R0, RZ, RZ, -R0 ;  /* 0x000000ffff007224 */ /* 0x000fe400078e0a00 */
[----:B------:R-:W-:Y:S02]  /*c1f0*/  @!P5 IMAD.IADD R7, R7, 0x1, -R10 ;  /* 0x000000010707d824 */ /* 0x000fe400078e0a0a */
[----:B------:R-:W-:Y:S02]  /*c200*/  VIADD R18, R11, 0x168 ;  /* 0x000001680b127836 */ /* 0x000fe40000000000 */
[C---:B------:R-:W-:Y:S01]  /*c210*/  IMAD R6, R10.reuse, R0, R6 ;  /* 0x000000000a067224 */ /* 0x040fe200078e0206 */
[----:B------:R-:W-:Y:S01]  /*c220*/  ISETP.GT.U32.AND P5, PT, R10, R7, PT ;  /* 0x000000070a00720c */ /* 0x000fe20003fa4070 */
[----:B------:R-:W-:Y:S01]  /*c230*/  IMAD.HI.U32 R4, R12, R17, RZ ;  /* 0x000000110c047227 */ /* 0x000fe200078e00ff */
[----:B------:R-:W-:-:S03]  /*c240*/  IABS R2, R18 ;  /* 0x0000001200027213 */ /* 0x000fc60000000000 */
[----:B------:R-:W-:Y:S02]  /*c250*/  @!P3 IMAD.IADD R8, R8, 0x1, -R10 ;  /* 0x000000010808b824 */ /* 0x000fe400078e0a0a */
[----:B------:R-:W-:Y:S02]  /*c260*/  IMAD.MOV R4, RZ, RZ, -R4 ;  /* 0x000000ffff047224 */ /* 0x000fe400078e0a04 */
[----:B------:R-:W-:Y:S01]  /*c270*/  @!P4 IMAD.IADD R14, R14, 0x1, -R10 ;  /* 0x000000010e0ec824 */ /* 0x000fe200078e0a0a */
[C---:B------:R-:W-:Y:S01]  /*c280*/  ISETP.GT.U32.AND P4, PT, R10.reuse, R6, PT ;  /* 0x000000060a00720c */ /* 0x040fe20003f84070 */
[C---:B------:R-:W-:Y:S01]  /*c290*/  IMAD R17, R10.reuse, R4, R17 ;  /* 0x000000040a117224 */ /* 0x040fe200078e0211 */
[----:B------:R-:W-:Y:S01]  /*c2a0*/  ISETP.GT.U32.AND P3, PT, R10, R8, PT ;  /* 0x000000080a00720c */ /* 0x000fe20003f64070 */
[----:B0-----:R-:W-:-:S04]  /*c2b0*/  IMAD.HI.U32 R9, R12, R2, RZ ;  /* 0x000000020c097227 */ /* 0x001fc800078e00ff */
[----:B------:R-:W-:Y:S01]  /*c2c0*/  @!P5 IMAD.IADD R7, R7, 0x1, -R10 ;  /* 0x000000010707d824 */ /* 0x000fe200078e0a0a */
[C---:B------:R-:W-:Y:S01]  /*c2d0*/  ISETP.GT.U32.AND P5, PT, R10.reuse, R17, PT ;  /* 0x000000110a00720c */ /* 0x040fe20003fa4070 */
[----:B------:R-:W-:Y:S02]  /*c2e0*/  IMAD.MOV R9, RZ, RZ, -R9 ;  /* 0x000000ffff097224 */ /* 0x000fe400078e0a09 */
[C---:B------:R-:W-:Y:S02]  /*c2f0*/  VIADD R3, R11.reuse, 0x164 ;  /* 0x000001640b037836 */ /* 0x040fe40000000000 */
[----:B------:R-:W-:Y:S02]  /*c300*/  IMAD R2, R10, R9, R2 ;  /* 0x000000090a027224 */ /* 0x000fe400078e0202 */
[----:B------:R-:W-:Y:S01]  /*c310*/  IMAD.MOV.U32 R19, RZ, RZ, R14 ;  /* 0x000000ffff137224 */ /* 0x000fe200078e000e */
[----:B------:R-:W-:Y:S01]  /*c320*/  IABS R0, R3 ;  /* 0x0000000300007213 */ /* 0x000fe20000000000 */
[----:B------:R-:W-:Y:S01]  /*c330*/  @!P4 IMAD.IADD R6, R6, 0x1, -R10 ;  /* 0x000000010606c824 */ /* 0x000fe200078e0a0a */
[----:B------:R-:W-:Y:S01]  /*c340*/  ISETP.GE.AND P4, PT, R18, RZ, PT ;  /* 0x000000ff1200720c */ /* 0x000fe20003f86270 */
[----:B-1----:R-:W-:-:S02]  /*c350*/  VIADD R5, R11, 0x162 ;  /* 0x000001620b057836 */ /* 0x002fc40000000000 */
[----:B------:R-:W-:Y:S02]  /*c360*/  VIADD R4, R11, 0x160 ;  /* 0x000001600b047836 */ /* 0x000fe40000000000 */
[--C-:B------:R-:W-:Y:S01]  /*c370*/  @!P3 IMAD.IADD R8, R8, 0x1, -R10.reuse ;  /* 0x000000010808b824 */ /* 0x100fe200078e0a0a */
[C---:B------:R-:W-:Y:S01]  /*c380*/  ISETP.GT.U32.AND P3, PT, R10.reuse, R2, PT ;  /* 0x000000020a00720c */ /* 0x040fe20003f64070 */
[----:B------:R-:W-:Y:S01]  /*c390*/  @!P0 IMAD.MOV R19, RZ, RZ, -R19 ;  /* 0x000000ffff138224 */ /* 0x000fe200078e0a13 */
[----:B------:R-:W-:Y:S01]  /*c3a0*/  ISETP.GT.U32.AND P0, PT, R10, R6, PT ;  /* 0x000000060a00720c */ /* 0x000fe20003f04070 */
[----:B------:R-:W-:Y:S01]  /*c3b0*/  @!P5 IMAD.IADD R17, R17, 0x1, -R10 ;  /* 0x000000011111d824 */ /* 0x000fe200078e0a0a */
[----:B------:R-:W-:Y:S01]  /*c3c0*/  IABS R16, R5 ;  /* 0x0000000500107213 */ /* 0x000fe20000000000 */
[----:B------:R-:W-:Y:S01]  /*c3d0*/  IMAD.HI.U32 R15, R12, R0, RZ ;  /* 0x000000000c0f7227 */ /* 0x000fe200078e00ff */
[----:B------:R-:W-:Y:S01]  /*c3e0*/  IABS R14, R4 ;  /* 0x00000004000e7213 */ /* 0x000fe20000000000 */
[----:B------:R0:W-:Y:S01]  /*c3f0*/  STL [R1+0x2ec], R19 ;  /* 0x0002ec1301007387 */ /* 0x0001e20000100800 */
[----:B------:R-:W-:Y:S01]  /*c400*/  ISETP.GT.U32.AND P5, PT, R10, R17, PT ;  /* 0x000000110a00720c */ /* 0x000fe20003fa4070 */
[----:B------:R-:W-:-:S04]  /*c410*/  IMAD.HI.U32 R9, R12, R16, RZ ;  /* 0x000000100c097227 */ /* 0x000fc800078e00ff */
[----:B------:R-:W-:Y:S02]  /*c420*/  IMAD.MOV R15, RZ, RZ, -R15 ;  /* 0x000000ffff0f7224 */ /* 0x000fe400078e0a0f */
[----:B------:R-:W-:Y:S02]  /*c430*/  IMAD.MOV R9, RZ, RZ, -R9 ;  /* 0x000000ffff097224 */ /* 0x000fe400078e0a09 */
[----:B0-----:R-:W-:Y:S02]  /*c440*/  IMAD.MOV.U32 R19, RZ, RZ, R8 ;  /* 0x000000ffff137224 */ /* 0x001fe400078e0008 */
[----:B------:R-:W-:-:S04]  /*c450*/  IMAD.HI.U32 R8, R12, R14, RZ ;  /* 0x0000000e0c087227 */ /* 0x000fc800078e00ff */
[----:B------:R-:W-:Y:S02]  /*c460*/  IMAD R0, R10, R15, R0 ;  /* 0x0000000f0a007224 */ /* 0x000fe400078e0200 */
[--C-:B------:R-:W-:Y:S01]  /*c470*/  @!P3 IMAD.IADD R2, R2, 0x1, -R10.reuse ;  /* 0x000000010202b824 */ /* 0x100fe200078e0a0a */
[----:B------:R-:W-:Y:S01]  /*c480*/  ISETP.GE.AND P3, PT, R13, RZ, PT ;  /* 0x000000ff0d00720c */ /* 0x000fe20003f66270 */
[----:B------:R-:W-:Y:S01]  /*c490*/  @!P0 IMAD.IADD R6, R6, 0x1, -R10 ;  /* 0x0000000106068824 */ /* 0x000fe200078e0a0a */
[C---:B------:R-:W-:Y:S01]  /*c4a0*/  ISETP.GT.U32.AND P0, PT, R10.reuse, R0, PT ;  /* 0x000000000a00720c */ /* 0x040fe20003f04070 */
[----:B------:R-:W-:Y:S02]  /*c4b0*/  IMAD.MOV R8, RZ, RZ, -R8 ;  /* 0x000000ffff087224 */ /* 0x000fe400078e0a08 */
[C---:B------:R-:W-:Y:S02]  /*c4c0*/  IMAD R16, R10.reuse, R9, R16 ;  /* 0x000000090a107224 */ /* 0x040fe400078e0210 */
[----:B------:R-:W-:Y:S01]  /*c4d0*/  @!P1 IMAD.MOV R19, RZ, RZ, -R19 ;  /* 0x000000ffff139224 */ /* 0x000fe200078e0a13 */
[----:B------:R-:W-:Y:S01]  /*c4e0*/  ISETP.GT.U32.AND P1, PT, R10, R2, PT ;  /* 0x000000020a00720c */ /* 0x000fe20003f24070 */
[----:B------:R-:W-:-:S02]  /*c4f0*/  IMAD.MOV.U32 R9, RZ, RZ, R6 ;  /* 0x000000ffff097224 */ /* 0x000fc400078e0006 */
[C---:B------:R-:W-:Y:S01]  /*c500*/  IMAD R14, R10.reuse, R8, R14 ;  /* 0x000000080a0e7224 */ /* 0x040fe200078e020e */
[----:B------:R-:W-:Y:S01]  /*c510*/  STL [R1+0x2e8], R19 ;  /* 0x0002e81301007387 */ /* 0x000fe20000100800 */
[----:B------:R-:W-:Y:S01]  /*c520*/  @!P2 IMAD.MOV R7, RZ, RZ, -R7 ;  /* 0x000000ffff07a224 */ /* 0x000fe200078e0a07 */
[----:B------:R-:W-:Y:S01]  /*c530*/  ISETP.GE.AND P2, PT, R3, RZ, PT ;  /* 0x000000ff0300720c */ /* 0x000fe20003f46270 */
[----:B------:R-:W-:Y:S01]  /*c540*/  @!P6 IMAD.MOV R9, RZ, RZ, -R9 ;  /* 0x000000ffff09e224 */ /* 0x000fe200078e0a09 */
[C---:B------:R-:W-:Y:S01]  /*c550*/  ISETP.GT.U32.AND P6, PT, R10.reuse, R16, PT ;  /* 0x000000100a00720c */ /* 0x040fe20003fc4070 */
[--C-:B------:R-:W-:Y:S01]  /*c560*/  @!P5 IMAD.IADD R17, R17, 0x1, -R10.reuse ;  /* 0x000000011111d824 */ /* 0x100fe200078e0a0a */
[----:B------:R-:W-:Y:S01]  /*c570*/  ISETP.GT.U32.AND P5, PT, R10, R14, PT ;  /* 0x0000000e0a00720c */ /* 0x000fe20003fa4070 */
[----:B------:R0:W-:Y:S01]  /*c580*/  STL [R1+0x308], R7 ;  /* 0x0003080701007387 */ /* 0x0001e20000100800 */
[C---:B------:R-:W-:Y:S02]  /*c590*/  VIADD R3, R11.reuse, 0x15e ;  /* 0x0000015e0b037836 */ /* 0x040fe40000000000 */
[--C-:B------:R-:W-:Y:S01]  /*c5a0*/  @!P0 IMAD.IADD R0, R0, 0x1, -R10.reuse ;  /* 0x0000000100008824 */ /* 0x100fe200078e0a0a */
[----:B------:R-:W-:Y:S01]  /*c5b0*/  ISETP.GE.AND P0, PT, R4, RZ, PT ;  /* 0x000000ff0400720c */ /* 0x000fe20003f06270 */
[----:B------:R-:W-:Y:S01]  /*c5c0*/  @!P1 IMAD.IADD R2, R2, 0x1, -R10 ;  /* 0x0000000102029824 */ /* 0x000fe200078e0a0a */
[----:B------:R-:W-:Y:S01]  /*c5d0*/  IABS R6, R3 ;  /* 0x0000000300067213 */ /* 0x000fe20000000000 */
[----:B------:R-:W-:Y:S01]  /*c5e0*/  VIADD R13, R11, 0x15a ;  /* 0x0000015a0b0d7836 */ /* 0x000fe20000000000 */
[----:B------:R-:W-:Y:S01]  /*c5f0*/  ISETP.GE.AND P1, PT, R5, RZ, PT ;  /* 0x000000ff0500720c */ /* 0x000fe20003f26270 */
[----:B------:R-:W-:Y:S01]  /*c600*/  IMAD.MOV.U32 R8, RZ, RZ, R2 ;  /* 0x000000ffff087224 */ /* 0x000fe200078e0002 */
[----:B------:R-:W-:Y:S01]  /*c610*/  STL [R1+0x324], R9 ;  /* 0x0003240901007387 */ /* 0x000fe20000100800 */
[----:B0-----:R-:W-:-:S02]  /*c620*/  VIADD R7, R11, 0x15c ;  /* 0x0000015c0b077836 */ /* 0x001fc40000000000 */
[--C-:B------:R-:W-:Y:S01]  /*c630*/  @!P6 IMAD.IADD R16, R16, 0x1, -R10.reuse ;  /* 0x000000011010e824 */ /* 0x100fe200078e0a0a */
[----:B------:R-:W-:Y:S01]  /*c640*/  ISETP.GT.U32.AND P6, PT, R10, R0, PT ;  /* 0x000000000a00720c */ /* 0x000fe20003fc4070 */
[----:B------:R-:W-:Y:S01]  /*c650*/  @!P5 IMAD.IADD R14, R14, 0x1, -R10 ;  /* 0x000000010e0ed824 */ /* 0x000fe200078e0a0a */
[----:B------:R-:W-:Y:S01]  /*c660*/  IABS R4, R7 ;  /* 0x0000000700047213 */ /* 0x000fe20000000000 */
[----:B------:R-:W-:Y:S01]  /*c670*/  IMAD.HI.U32 R5, R12, R6, RZ ;  /* 0x000000060c057227 */ /* 0x000fe200078e00ff */
[----:B------:R-:W-:-:S03]  /*c680*/  ISETP.GT.U32.AND P5, PT, R10, R16, PT ;  /* 0x000000100a00720c */ /* 0x000fc60003fa4070 */
[----:B------:R-:W-:Y:S02]  /*c690*/  IMAD.MOV.U32 R2, RZ, RZ, R4 ;  /* 0x000000ffff027224 */ /* 0x000fe400078e0004 */
[----:B------:R-:W-:Y:S01]  /*c6a0*/  @!P4 IMAD.MOV R8, RZ, RZ, -R8 ;  /* 0x000000ffff08c224 */ /* 0x000fe200078e0a08 */
[----:B------:R-:W-:Y:S01]  /*c6b0*/  ISETP.GT.U32.AND P4, PT, R10, R14, PT ;  /* 0x0000000e0a00720c */ /* 0x000fe20003f84070 */
[----:B------:R-:W-:Y:S02]  /*c6c0*/  IMAD.MOV R5, RZ, RZ, -R5 ;  /* 0x000000ffff057224 */ /* 0x000fe400078e0a05 */
[----:B------:R-:W-:Y:S01]  /*c6d0*/  IMAD.HI.U32 R4, R12, R2, RZ ;  /* 0x000000020c047227 */ /* 0x000fe200078e00ff */
[----:B------:R0:W-:Y:S03]  /*c6e0*/  STL [R1+0x320], R8 ;  /* 0x0003200801007387 */ /* 0x0001e60000100800 */
[----:B------:R-:W-:-:S02]  /*c6f0*/  IMAD R6, R10, R5, R6 ;  /* 0x000000050a067224 */ /* 0x000fc400078e0206 */
[----:B------:R-:W-:Y:S02]  /*c700*/  IMAD.MOV R4, RZ, RZ, -R4 ;  /* 0x000000ffff047224 */ /* 0x000fe400078e0a04 */
[----:B------:R-:W-:Y:S01]  /*c710*/  @!P6 IMAD.IADD R0, R0, 0x1, -R10 ;  /* 0x000000010000e824 */ /* 0x000fe200078e0a0a */
[C---:B------:R-:W-:Y:S01]  /*c720*/  ISETP.GT.U32.AND P6, PT, R10.reuse, R6, PT ;  /* 0x000000060a00720c */ /* 0x040fe20003fc4070 */
[----:B------:R-:W-:Y:S01]  /*c730*/  IMAD R2, R10, R4, R2 ;  /* 0x000000040a027224 */ /* 0x000fe200078e0202 */
[----:B0-----:R-:W-:Y:S01]  /*c740*/  IABS R8, R13 ;  /* 0x0000000d00087213 */ /* 0x001fe20000000000 */
[----:B------:R-:W-:Y:S02]  /*c750*/  @!P4 IMAD.IADD R14, R14, 0x1, -R10 ;  /* 0x000000010e0ec824 */ /* 0x000fe400078e0a0a */
[----:B------:R-:W-:Y:S01]  /*c760*/  VIADD R9, R11, 0x158 ;  /* 0x000001580b097836 */ /* 0x000fe20000000000 */
[----:B------:R-:W-:Y:S01]  /*c770*/  ISETP.GT.U32.AND P4, PT, R10, R2, PT ;  /* 0x000000020a00720c */ /* 0x000fe20003f84070 */
[----:B------:R-:W-:-:S03]  /*c780*/  IMAD.HI.U32 R4, R12, R8, RZ ;  /* 0x000000080c047227 */ /* 0x000fc600078e00ff */
[----:B------:R-:W-:Y:S01]  /*c790*/  IABS R15, R9 ;  /* 0x00000009000f7213 */ /* 0x000fe20000000000 */
[--C-:B------:R-:W-:Y:S01]  /*c7a0*/  @!P5 IMAD.IADD R16, R16, 0x1, -R10.reuse ;  /* 0x000000011010d824 */ /* 0x100fe200078e0a0a */
[----:B------:R-:W-:Y:S01]  /*c7b0*/  ISETP.GE.AND P5, PT, R3, RZ, PT ;  /* 0x000000ff0300720c */ /* 0x000fe20003fa6270 */
[----:B------:R-:W-:Y:S01]  /*c7c0*/  @!P6 IMAD.IADD R6, R6, 0x1, -R10 ;  /* 0x000000010606e824 */ /* 0x000fe200078e0a0a */
[----:B------:R-:W-:Y:S01]  /*c7d0*/  ISETP.GE.AND P6, PT, R7, RZ, PT ;  /* 0x000000ff0700720c */ /* 0x000fe20003fc6270 */
[----:B------:R-:W-:-:S04]  /*c7e0*/  IMAD.HI.U32 R5, R12, R15, RZ ;  /* 0x0000000f0c057227 */ /* 0x000fc800078e00ff */
[----:B------:R-:W-:Y:S02]  /*c7f0*/  VIADD R3, R11, 0x156 ;  /* 0x000001560b037836 */ /* 0x000fe40000000000 */
[----:B------:R-:W-:Y:S02]  /*c800*/  IMAD.MOV R4, RZ, RZ, -R4 ;  /* 0x000000ffff047224 */ /* 0x000fe400078e0a04 */
[----:B------:R-:W-:Y:S01]  /*c810*/  @!P4 IMAD.IADD R2, R2, 0x1, -R10 ;  /* 0x000000010202c824 */ /* 0x000fe200078e0a0a */
[----:B------:R-:W-:Y:S01]  /*c820*/  ISETP.GT.U32.AND P4, PT, R10, R6, PT ;  /* 0x000000060a00720c */ /* 0x000fe20003f84070 */
[----:B------:R-:W-:Y:S02]  /*c830*/  IMAD.MOV.U32 R18, RZ, RZ, R0 ;  /* 0x000000ffff127224 */ /* 0x000fe400078e0000 */
[----:B------:R-:W-:Y:S02]  /*c840*/  @!P3 IMAD.MOV R17, RZ, RZ, -R17 ;  /* 0x000000ffff11b224 */ /* 0x000fe400078e0a11 */
[----:B------:R-:W-:-:S02]  /*c850*/  IMAD.MOV R5, RZ, RZ, -R5 ;  /* 0x000000ffff057224 */ /* 0x000fc400078e0a05 */
[----:B------:R-:W-:Y:S01]  /*c860*/  VIADD R7, R11, 0x154 ;  /* 0x000001540b077836 */ /* 0x000fe20000000000 */
[----:B------:R0:W-:Y:S01]  /*c870*/  STL [R1+0x358], R17 ;  /* 0x0003581101007387 */ /* 0x0001e20000100800 */
[C---:B------:R-:W-:Y:S01]  /*c880*/  IMAD R8, R10.reuse, R4, R8 ;  /* 0x000000040a087224 */ /* 0x040fe200078e0208 */
[----:B------:R-:W-:Y:S01]  /*c890*/  IABS R4, R3 ;  /* 0x0000000300047213 */ /* 0x000fe20000000000 */
[----:B------:R-:W-:Y:S01]  /*c8a0*/  @!P2 IMAD.MOV R18, RZ, RZ, -R18 ;  /* 0x000000ffff12a224 */ /* 0x000fe200078e0a12 */
[C---:B------:R-:W-:Y:S01]  /*c8b0*/  ISETP.GT.U32.AND P2, PT, R10.reuse, R2, PT ;  /* 0x000000020a00720c */ /* 0x040fe20003f44070 */
[----:B------:R-:W-:Y:S01]  /*c8c0*/  IMAD R15, R10, R5, R15 ;  /* 0x000000050a0f7224 */ /* 0x000fe200078e020f */
[----:B------:R-:W-:Y:S01]  /*c8d0*/  IABS R5, R7 ;  /* 0x0000000700057213 */ /* 0x000fe20000000000 */
[----:B------:R-:W-:Y:S01]  /*c8e0*/  IMAD.HI.U32 R0, R12, R4, RZ ;  /* 0x000000040c007227 */ /* 0x000fe200078e00ff */
[----:B------:R-:W-:Y:S01]  /*c8f0*/  ISETP.GT.U32.AND P3, PT, R10, R8, PT ;  /* 0x000000080a00720c */ /* 0x000fe20003f64070 */
[----:B------:R-:W-:Y:S02]  /*c900*/  STL [R1+0x374], R18 ;  /* 0x0003741201007387 */ /* 0x000fe40000100800 */
[----:B0-----:R-:W-:-:S02]  /*c910*/  IMAD.MOV.U32 R17, RZ, RZ, R14 ;  /* 0x000000ffff117224 */ /* 0x001fc400078e000e */
[----:B------:R-:W-:Y:S01]  /*c920*/  @!P1 IMAD.MOV R16, RZ, RZ, -R16 ;  /* 0x000000ffff109224 */ /* 0x000fe200078e0a10 */
[----:B------:R-:W-:Y:S01]  /*c930*/  ISETP.GT.U32.AND P1, PT, R10, R15, PT ;  /* 0x0000000f0a00720c */ /* 0x000fe20003f24070 */
[----:B------:R-:W-:Y:S01]  /*c940*/  @!P0 IMAD.MOV R17, RZ, RZ, -R17 ;  /* 0x000000ffff118224 */ /* 0x000fe200078e0a11 */
[----:B------:R-:W-:Y:S01]  /*c950*/  ISETP.GE.AND P0, PT, R13, RZ, PT ;  /* 0x000000ff0d00720c */ /* 0x000fe20003f06270 */
[----:B------:R-:W-:Y:S01]  /*c960*/  IMAD.HI.U32 R14, R12, R5, RZ ;  /* 0x000000050c0e7227 */ /* 0x000fe200078e00ff */
[----:B------:R-:W-:Y:S03]  /*c970*/  STL [R1+0x368], R16 ;  /* 0x0003681001007387 */ /* 0x000fe60000100800 */
[----:B------:R-:W-:Y:S01]  /*c980*/  @!P4 IMAD.IADD R6, R6, 0x1, -R10 ;  /* 0x000000010606c824 */ /* 0x000fe200078e0a0a */
[----:B------:R0:W-:Y:S01]  /*c990*/  STL [R1+0x370], R17 ;  /* 0x0003701101007387 */ /* 0x0001e20000100800 */
[----:B------:R-:W-:Y:S01]  /*c9a0*/  IMAD.MOV R0, RZ, RZ, -R0 ;  /* 0x000000ffff007224 */ /* 0x000fe200078e0a00 */
[----:B------:R-:W-:Y:S01]  /*c9b0*/  ISETP.GE.AND P4, PT, R9, RZ, PT ;  /* 0x000000ff0900720c */ /* 0x000fe20003f86270 */
[----:B------:R-:W-:-:S02]  /*c9c0*/  IMAD.MOV R14, RZ, RZ, -R14 ;  /* 0x000000ffff0e7224 */ /* 0x000fc400078e0a0e */
[----:B------:R-:W-:Y:S01]  /*c9d0*/  @!P2 IMAD.IADD R2, R2, 0x1, -R10 ;  /* 0x000000010202a824 */ /* 0x000fe200078e0a0a */
[----:B------:R-:W-:Y:S01]  /*c9e0*/  ISETP.GE.AND P2, PT, R3, RZ, PT ;  /* 0x000000ff0300720c */ /* 0x000fe20003f46270 */
[----:B------:R-:W-:Y:S02]  /*c9f0*/  IMAD R4, R10, R0, R4 ;  /* 0x000000000a047224 */ /* 0x000fe400078e0204 */
[----:B------:R-:W-:Y:S02]  /*ca00*/  @!P3 IMAD.IADD R8, R8, 0x1, -R10 ;  /* 0x000000010808b824 */ /* 0x000fe400078e0a0a */
[----:B0-----:R-:W-:Y:S02]  /*ca10*/  IMAD.MOV.U32 R17, RZ, RZ, R6 ;  /* 0x000000ffff117224 */ /* 0x001fe400078e0006 */
[C---:B------:R-:W-:Y:S01]  /*ca20*/  IMAD R5, R10.reuse, R14, R5 ;  /* 0x0000000e0a057224 */ /* 0x040fe200078e0205 */
[----:B------:R-:W-:Y:S01]  /*ca30*/  ISETP.GT.U32.AND P3, PT, R10, R8, PT ;  /* 0x000000080a00720c */ /* 0x000fe20003f64070 */
[----:B------:R-:W-:-:S02]  /*ca40*/  IMAD.MOV.U32 R16, RZ, RZ, R2 ;  /* 0x000000ffff107224 */ /* 0x000fc400078e0002 */
[----:B------:R-:W-:Y:S01]  /*ca50*/  @!P5 IMAD.MOV R17, RZ, RZ, -R17 ;  /* 0x000000ffff11d224 */ /* 0x000fe200078e0a11 */
[C---:B------:R-:W-:Y:S01]  /*ca60*/  ISETP.GT.U32.AND P5, PT, R10.reuse, R4, PT ;  /* 0x000000040a00720c */ /* 0x040fe20003fa4070 */
[----:B------:R-:W-:Y:S02]  /*ca70*/  @!P1 IMAD.IADD R15, R15, 0x1, -R10 ;  /* 0x000000010f0f9824 */ /* 0x000fe400078e0a0a */
[----:B------:R-:W-:Y:S01]  /*ca80*/  @!P6 IMAD.MOV R16, RZ, RZ, -R16 ;  /* 0x000000ffff10e224 */ /* 0x000fe200078e0a10 */
[C---:B------:R-:W-:Y:S01]  /*ca90*/  ISETP.GT.U32.AND P6, PT, R10.reuse, R5, PT ;  /* 0x000000050a00720c */ /* 0x040fe20003fc4070 */
[C---:B------:R-:W-:Y:S01]  /*caa0*/  VIADD R0, R11.reuse, 0x152 ;  /* 0x000001520b007836 */ /* 0x040fe20000000000 */
[----:B------:R-:W-:Y:S01]  /*cab0*/  ISETP.GT.U32.AND P1, PT, R10, R15, PT ;  /* 0x0000000f0a00720c */ /* 0x000fe20003f24070 */
[C---:B------:R-:W-:Y:S01]  /*cac0*/  VIADD R3, R11.reuse, 0x150 ;  /* 0x000001500b037836 */ /* 0x040fe20000000000 */
[----:B------:R0:W-:Y:S01]  /*cad0*/  STL [R1+0x36c], R17 ;  /* 0x00036c1101007387 */ /* 0x0001e20000100800 */
[--C-:B------:R-:W-:Y:S01]  /*cae0*/  @!P3 IMAD.IADD R8, R8, 0x1, -R10.reuse ;  /* 0x000000010808b824 */ /* 0x100fe200078e0a0a */
[----:B------:R-:W-:Y:S01]  /*caf0*/  IABS R6, R0 ;  /* 0x0000000000067213 */ /* 0x000fe20000000000 */
[----:B------:R-:W-:Y:S01]  /*cb00*/  VIADD R14, R11, 0x14e ;  /* 0x0000014e0b0e7836 */ /* 0x000fe20000000000 */
[----:B------:R-:W-:Y:S01]  /*cb10*/  IABS R2, R3 ;  /* 0x0000000300027213 */ /* 0x000fe20000000000 */
[----:B------:R-:W-:Y:S01]  /*cb20*/  @!P5 IMAD.IADD R4, R4, 0x1, -R10 ;  /* 0x000000010404d824 */ /* 0x000fe200078e0a0a */
[----:B------:R-:W-:Y:S01]  /*cb30*/  ISETP.GE.AND P3, PT, R7, RZ, PT ;  /* 0x000000ff0700720c */ /* 0x000fe20003f66270 */
[----:B------:R-:W-:Y:S01]  /*cb40*/  IMAD.HI.U32 R7, R12, R6, RZ ;  /* 0x000000060c077227 */ /* 0x000fe200078e00ff */
[----:B------:R1:W-:Y:S01]  /*cb50*/  STL [R1+0x378], R16 ;  /* 0x0003781001007387 */ /* 0x0003e20000100800 */
[----:B------:R-:W-:-:S02]  /*cb60*/  IABS R18, R14 ;  /* 0x0000000e00127213 */ /* 0x000fc40000000000 */
[--C-:B------:R-:W-:Y:S01]  /*cb70*/  @!P6 IMAD.IADD R5, R5, 0x1, -R10.reuse ;  /* 0x000000010505e824 */ /* 0x100fe200078e0a0a */
[----:B------:R-:W-:Y:S01]  /*cb80*/  ISETP.GT.U32.AND P5, PT, R10, R4, PT ;  /* 0x000000040a00720c */ /* 0x000fe20003fa4070 */
[----:B------:R-:W-:Y:S01]  /*cb90*/  @!P1 IMAD.IADD R15, R15, 0x1, -R10 ;  /* 0x000000010f0f9824 */ /* 0x000fe200078e0a0a */
[----:B------:R-:W-:Y:S01]  /*cba0*/  ISETP.GE.AND P1, PT, R0, RZ, PT ;  /* 0x000000ff0000720c */ /* 0x000fe20003f26270 */
[----:B------:R-:W-:Y:S01]  /*cbb0*/  IMAD.HI.U32 R0, R12, R2, RZ ;  /* 0x000000020c007227 */ /* 0x000fe200078e00ff */
[----:B------:R-:W-:-:S03]  /*cbc0*/  ISETP.GT.U32.AND P6, PT, R10, R5, PT ;  /* 0x000000050a00720c */ /* 0x000fc60003fc4070 */
[----:B------:R-:W-:Y:S02]  /*cbd0*/  IMAD.MOV R7, RZ, RZ, -R7 ;  /* 0x000000ffff077224 */ /* 0x000fe400078e0a07 */
[----:B------:R-:W-:Y:S02]  /*cbe0*/  IMAD.MOV R0, RZ, RZ, -R0 ;  /* 0x000000ffff007224 */ /* 0x000fe400078e0a00 */
[C---:B------:R-:W-:Y:S02]  /*cbf0*/  IMAD R6, R10.reuse, R7, R6 ;  /* 0x000000070a067224 */ /* 0x040fe400078e0206 */
[----:B------:R-:W-:Y:S02]  /*cc00*/  IMAD R2, R10, R0, R2 ;  /* 0x000000000a027224 */ /* 0x000fe400078e0202 */
[--C-:B------:R-:W-:Y:S01]  /*cc10*/  @!P5 IMAD.IADD R4, R4, 0x1, -R10.reuse ;  /* 0x000000010404d824 */ /* 0x100fe200078e0a0a */
[C---:B------:R-:W-:Y:S01]  /*cc20*/  ISETP.GT.U32.AND P5, PT, R10.reuse, R6, PT ;  /* 0x000000060a00720c */ /* 0x040fe20003fa4070 */
[----:B------:R-:W-:Y:S01]  /*cc30*/  @!P6 IMAD.IADD R5, R5, 0x1, -R10 ;  /* 0x000000010505e824 */ /* 0x000fe200078e0a0a */
[----:B------:R-:W-:Y:S01]  /*cc40*/  ISETP.GT.U32.AND P6, PT, R10, R2, PT ;  /* 0x000000020a00720c */ /* 0x000fe20003fc4070 */
[----:B------:R-:W-:-:S02]  /*cc50*/  VIADD R7, R11, 0x14c ;  /* 0x0000014c0b077836 */ /* 0x000fc40000000000 */
[----:B------:R-:W-:Y:S02]  /*cc60*/  IMAD.MOV.U32 R9, RZ, RZ, R8 ;  /* 0x000000ffff097224 */ /* 0x000fe400078e0008 */
[----:B------:R-:W-:Y:S01]  /*cc70*/  @!P4 IMAD.MOV R15, RZ, RZ, -R15 ;  /* 0x000000ffff0fc224 */ /* 0x000fe200078e0a0f */
[----:B0-----:R-:W-:Y:S01]  /*cc80*/  IABS R17, R7 ;  /* 0x0000000700117213 */ /* 0x001fe20000000000 */
[----:B------:R-:W-:Y:S01]  /*cc90*/  @!P0 IMAD.MOV R9, RZ, RZ, -R9 ;  /* 0x000000ffff098224 */ /* 0x000fe200078e0a09 */
[----:B------:R-:W-:Y:S01]  /*cca0*/  ISETP.GE.AND P0, PT, R3, RZ, PT ;  /* 0x000000ff0300720c */ /* 0x000fe20003f06270 */
[C---:B------:R-:W-:Y:S01]  /*ccb0*/  VIADD R8, R11.reuse, 0x14a ;  /* 0x0000014a0b087836 */ /* 0x040fe20000000000 */
[----:B------:R-:W-:Y:S01]  /*ccc0*/  ISETP.GE.AND P4, PT, R14, RZ, PT ;  /* 0x000000ff0e00720c */ /* 0x000fe20003f86270 */
[--C-:B------:R-:W-:Y:S01]  /*ccd0*/  @!P5 IMAD.IADD R6, R6, 0x1, -R10.reuse ;  /* 0x000000010606d824 */ /* 0x100fe200078e0a0a */
[----:B------:R0:W-:Y:S01]  /*cce0*/  STL [R1+0x3b4], R9 ;  /* 0x0003b40901007387 */ /* 0x0001e20000100800 */
[----:B------:R-:W-:Y:S01]  /*ccf0*/  @!P6 IMAD.IADD R2, R2, 0x1, -R10 ;  /* 0x000000010202e824 */ /* 0x000fe200078e0a0a */
[----:B-1----:R-:W-:Y:S01]  /*cd00*/  IABS R16, R8 ;  /* 0x0000000800107213 */ /* 0x002fe20000000000 */
[----:B------:R-:W-:Y:S01]  /*cd10*/  IMAD.HI.U32 R19, R12, R17, RZ ;  /* 0x000000110c137227 */ /* 0x000fe200078e00ff */
[----:B------:R-:W-:Y:S01]  /*cd20*/  ISETP.GT.U32.AND P6, PT, R10, R6, PT ;  /* 0x000000060a00720c */ /* 0x000fe20003fc4070 */
[----:B------:R1:W-:Y:S02]  /*cd30*/  STL [R1+0x3b0], R15 ;  /* 0x0003b00f01007387 */ /* 0x0003e40000100800 */
[----:B------:R-:W-:-:S02]  /*cd40*/  VIADD R3, R11, 0x148 ;  /* 0x000001480b037836 */ /* 0x000fc40000000000 */
[----:B------:R-:W-:Y:S02]  /*cd50*/  IMAD.MOV R19, RZ, RZ, -R19 ;  /* 0x000000ffff137224 */ /* 0x000fe400078e0a13 */
[----:B------:R-:W-:Y:S01]  /*cd60*/  IMAD.HI.U32 R13, R12, R16, RZ ;  /* 0x000000100c0d7227 */ /* 0x000fe200078e00ff */
[----:B0-----:R-:W-:-:S03]  /*cd70*/  IABS R9, R3 ;  /* 0x0000000300097213 */ /* 0x001fc60000000000 */
[----:B-1----:R-:W-:Y:S02]  /*cd80*/  IMAD.MOV.U32 R15, RZ, RZ, R4 ;  /* 0x000000ffff0f7224 */ /* 0x002fe400078e0004 */
[C---:B------:R-:W-:Y:S02]  /*cd90*/  IMAD R17, R10.reuse, R19, R17 ;  /* 0x000000130a117224 */ /* 0x040fe400078e0211 */
[----:B------:R-:W-:Y:S01]  /*cda0*/  @!P2 IMAD.MOV R15, RZ, RZ, -R15 ;  /* 0x000000ffff0fa224 */ /* 0x000fe200078e0a0f */
[----:B------:R-:W-:Y:S01]  /*cdb0*/  ISETP.GT.U32.AND P2, PT, R10, R2, PT ;  /* 0x000000020a00720c */ /* 0x000fe20003f44070 */
[----:B------:R-:W-:Y:S01]  /*cdc0*/  @!P6 IMAD.IADD R6, R6, 0x1, -R10 ;  /* 0x000000010606e824 */ /* 0x000fe200078e0a0a */
[----:B------:R-:W-:Y:S01]  /*cdd0*/  ISETP.GT.U32.AND P6, PT, R10, R17, PT ;  /* 0x000000110a00720c */ /* 0x000fe20003fc4070 */
[----:B------:R-:W-:Y:S01]  /*cde0*/  IMAD.HI.U32 R4, R12, R9, RZ ;  /* 0x000000090c047227 */ /* 0x000fe200078e00ff */
[----:B------:R0:W-:Y:S03]  /*cdf0*/  STL [R1+0x3ac], R15 ;  /* 0x0003ac0f01007387 */ /* 0x0001e60000100800 */
[----:B------:R-:W-:-:S02]  /*ce00*/  IMAD.MOV R13, RZ, RZ, -R13 ;  /* 0x000000ffff0d7224 */ /* 0x000fc400078e0a0d */
[----:B------:R-:W-:Y:S02]  /*ce10*/  IMAD.MOV R4, RZ, RZ, -R4 ;  /* 0x000000ffff047224 */ /* 0x000fe400078e0a04 */
[----:B------:R-:W-:Y:S02]  /*ce20*/  IMAD R16, R10, R13, R16 ;  /* 0x0000000d0a107224 */ /* 0x000fe400078e0210 */
[----:B------:R-:W-:Y:S02]  /*ce30*/  IMAD.MOV.U32 R13, RZ, RZ, R6 ;  /* 0x000000ffff0d7224 */ /* 0x000fe400078e0006 */
[----:B0-----:R-:W-:Y:S02]  /*ce40*/  IMAD.MOV.U32 R15, RZ, RZ, R5 ;  /* 0x000000ffff0f7224 */ /* 0x001fe400078e0005 */
[----:B------:R-:W-:-:S04]  /*ce50*/  IMAD.HI.U32 R0, R12, R18, RZ ;  /* 0x000000120c007227 */ /* 0x000fc800078e00ff */
[----:B------:R-:W-:Y:S01]  /*ce60*/  @!P3 IMAD.MOV R15, RZ, RZ, -R15 ;  /* 0x000000ffff0fb224 */ /* 0x000fe200078e0a0f */
[----:B------:R-:W-:Y:S01]  /*ce70*/  ISETP.GE.AND P3, PT, R7, RZ, PT ;  /* 0x000000ff0700720c */ /* 0x000fe20003f66270 */
[----:B------:R-:W-:Y:S02]  /*ce80*/  @!P6 IMAD.IADD R17, R17, 0x1, -R10 ;  /* 0x000000011111e824 */ /* 0x000fe400078e0a0a */
[----:B------:R-:W-:Y:S01]  /*ce90*/  @!P1 IMAD.MOV R13, RZ, RZ, -R13 ;  /* 0x000000ffff0d9224 */ /* 0x000fe200078e0a0d */
[----:B------:R0:W-:Y:S01]  /*cea0*/  STL [R1+0x3a8], R15 ;  /* 0x0003a80f01007387 */ /* 0x0001e20000100800 */
[----:B------:R-:W-:Y:S01]  /*ceb0*/  IMAD.MOV R0, RZ, RZ, -R0 ;  /* 0x000000ffff007224 */ /* 0x000fe200078e0a00 */
[----:B------:R-:W-:Y:S01]  /*cec0*/  ISETP.GT.U32.AND P1, PT, R10, R16, PT ;  /* 0x000000100a00720c */ /* 0x000fe20003f24070 */
[----:B------:R-:W-:Y:S01]  /*ced0*/  @!P2 IMAD.IADD R2, R2, 0x1, -R10 ;  /* 0x000000010202a824 */ /* 0x000fe200078e0a0a */
[----:B------:R1:W-:Y:S01]  /*cee0*/  STL [R1+0x3a4], R13 ;  /* 0x0003a40d01007387 */ /* 0x0003e20000100800 */
[----:B------:R-:W-:Y:S01]  /*cef0*/  IMAD R18, R10, R0, R18 ;  /* 0x000000000a127224 */ /* 0x000fe200078e0212 */
[----:B------:R-:W-:Y:S01]  /*cf00*/  ISETP.GE.AND P2, PT, R8, RZ, PT ;  /* 0x000000ff0800720c */ /* 0x000fe20003f46270 */
[----:B------:R-:W-:-:S02]  /*cf10*/  VIADD R0, R11, 0x146 ;  /* 0x000001460b007836 */ /* 0x000fc40000000000 */
[----:B------:R-:W-:Y:S01]  /*cf20*/  IMAD.MOV.U32 R6, RZ, RZ, R2 ;  /* 0x000000ffff067224 */ /* 0x000fe200078e0002 */
[C---:B------:R-:W-:Y:S01]  /*cf30*/  ISETP.GT.U32.AND P5, PT, R10.reuse, R18, PT ;  /* 0x000000120a00720c */ /* 0x040fe20003fa4070 */
[----:B0-----:R-:W-:Y:S01]  /*cf40*/  IMAD R15, R10, R4, R9 ;  /* 0x000000040a0f7224 */ /* 0x001fe200078e0209 */
[----:B------:R-:W-:Y:S01]  /*cf50*/  IABS R14, R0 ;  /* 0x00000000000e7213 */ /* 0x000fe20000000000 */
[----:B------:R-:W-:Y:S02]  /*cf60*/  VIADD R9, R11, 0x144 ;  /* 0x000001440b097836 */ /* 0x000fe40000000000 */
[----:B------:R-:W-:Y:S01]  /*cf70*/  @!P1 IMAD.IADD R16, R16, 0x1, -R10 ;  /* 0x0000000110109824 */ /* 0x000fe200078e0a0a */
[----:B------:R-:W-:Y:S01]  /*cf80*/  ISETP.GT.U32.AND P6, PT, R10, R15, PT ;  /* 0x0000000f0a00720c */ /* 0x000fe20003fc4070 */
[----:B------:R-:W-:Y:S01]  /*cf90*/  IMAD.HI.U32 R5, R12, R14, RZ ;  /* 0x0000000e0c057227 */ /* 0x000fe200078e00ff */
[----:B-1----:R-:W-:Y:S02]  /*cfa0*/  IABS R13, R9 ;  /* 0x00000009000d7213 */ /* 0x002fe40000000000 */
[----:B------:R-:W-:Y:S01]  /*cfb0*/  ISETP.GT.U32.AND P1, PT, R10, R17, PT ;  /* 0x000000110a00720c */ /* 0x000fe20003f24070 */
[----:B------:R-:W-:-:S02]  /*cfc0*/  IMAD.MOV R5, RZ, RZ, -R5 ;  /* 0x000000ffff057224 */ /* 0x000fc400078e0a05 */
[----:B------:R-:W-:-:S04]  /*cfd0*/  IMAD.HI.U32 R2, R12, R13, RZ ;  /* 0x0000000d0c027227 */ /* 0x000fc800078e00ff */
[----:B------:R-:W-:Y:S01]  /*cfe0*/  @!P0 IMAD.MOV R6, RZ, RZ, -R6 ;  /* 0x000000ffff068224 */ /* 0x000fe200078e0a06 */
[----:B------:R-:W-:Y:S01]  /*cff0*/  ISETP.GT.U32.AND P0, PT, R10, R16, PT ;  /* 0x000000100a00720c */ /* 0x000fe20003f04070 */
[--C-:B------:R-:W-:Y:S02]  /*d000*/  @!P6 IMAD.IADD R15, R15, 0x1, -R10.reuse ;  /* 0x000000010f0fe824 */ /* 0x100fe400078e0a0a */
[----:B------:R-:W-:Y:S01]  /*d010*/  @!P5 IMAD.IADD R18, R18, 0x1, -R10 ;  /* 0x000000011212d824 */ /* 0x000fe200078e0a0a */
[----:B------:R0:W-:Y:S01]  /*d020*/  STL [R1+0x3a0], R6 ;  /* 0x0003a00601007387 */ /* 0x0001e20000100800 */
[----:B------:R-:W-:Y:S01]  /*d030*/  IMAD.MOV R2, RZ, RZ, -R2 ;  /* 0x000000ffff027224 */ /* 0x000fe200078e0a02 */
[C---:B------:R-:W-:Y:S01]  /*d040*/  ISETP.GT.U32.AND P6, PT, R10.reuse, R15, PT ;  /* 0x0000000f0a00720c */ /* 0x040fe20003fc4070 */
[C---:B------:R-:W-:Y:S01]  /*d050*/  IMAD R14, R10.reuse, R5, R14 ;  /* 0x000000050a0e7224 */ /* 0x040fe200078e020e */
[----:B------:R-:W-:Y:S01]  /*d060*/  ISETP.GT.U32.AND P5, PT, R10, R18, PT ;  /* 0x000000120a00720c */ /* 0x000fe20003fa4070 */
[----:B------:R-:W-:-:S02]  /*d070*/  VIADD R8, R11, 0x142 ;  /* 0x000001420b087836 */ /* 0x000fc40000000000 */
[C---:B------:R-:W-:Y:S02]  /*d080*/  IMAD R13, R10.reuse, R2, R13 ;  /* 0x000000020a0d7224 */ /* 0x040fe400078e020d */
[--C-:B------:R-:W-:Y:S01]  /*d090*/  @!P1 IMAD.IADD R17, R17, 0x1, -R10.reuse ;  /* 0x0000000111119824 */ /* 0x100fe200078e0a0a */
[----:B------:R-:W-:Y:S01]  /*d0a0*/  ISETP.GT.U32.AND P1, PT, R10, R14, PT ;  /* 0x0000000e0a00720c */ /* 0x000fe20003f24070 */
[----:B------:R-:W-:Y:S01]  /*d0b0*/  VIADD R7, R11, 0x140 ;  /* 0x000001400b077836 */ /* 0x000fe20000000000 */
[----:B------:R-:W-:Y:S01]  /*d0c0*/  IABS R5, R8 ;  /* 0x0000000800057213 */ /* 0x000fe20000000000 */
[--C-:B------:R-:W-:Y:S01]  /*d0d0*/  @!P0 IMAD.IADD R16, R16, 0x1, -R10.reuse ;  /* 0x0000000110108824 */ /* 0x100fe200078e0a0a */
[----:B------:R-:W-:Y:S01]  /*d0e0*/  ISETP.GE.AND P0, PT, R0, RZ, PT ;  /* 0x000000ff0000720c */ /* 0x000fe20003f06270 */
[----:B------:R-:W-:Y:S01]  /*d0f0*/  @!P6 IMAD.IADD R15, R15, 0x1, -R10 ;  /* 0x000000010f0fe824 */ /* 0x000fe200078e0a0a */
[----:B------:R-:W-:Y:S01]  /*d100*/  ISETP.GT.U32.AND P6, PT, R10, R13, PT ;  /* 0x0000000d0a00720c */ /* 0x000fe20003fc4070 */
[----:B------:R-:W-:Y:S01]  /*d110*/  IMAD.HI.U32 R0, R12, R5, RZ ;  /* 0x000000050c007227 */ /* 0x000fe200078e00ff */
[----:B------:R-:W-:-:S03]  /*d120*/  IABS R4, R7 ;  /* 0x0000000700047213 */ /* 0x000fc60000000000 */
[----:B0-----:R-:W-:Y:S02]  /*d130*/  VIADD R6, R11, 0x13e ;  /* 0x0000013e0b067836 */ /* 0x001fe40000000000 */
[----:B------:R-:W-:-:S04]  /*d140*/  IMAD.HI.U32 R19, R12, R4, RZ ;  /* 0x000000040c137227 */ /* 0x000fc800078e00ff */
[----:B------:R-:W-:Y:S01]  /*d150*/  @!P5 IMAD.IADD R18, R18, 0x1, -R10 ;  /* 0x000000011212d824 */ /* 0x000fe200078e0a0a */
[----:B------:R-:W-:Y:S01]  /*d160*/  ISETP.GE.AND P5, PT, R3, RZ, PT ;  /* 0x000000ff0300720c */ /* 0x000fe20003fa6270 */
[----:B------:R-:W-:Y:S01]  /*d170*/  IMAD.MOV R0, RZ, RZ, -R0 ;  /* 0x000000ffff007224 */ /* 0x000fe200078e0a00 */
[----:B------:R-:W-:Y:S01]  /*d180*/  IABS R3, R6 ;  /* 0x0000000600037213 */ /* 0x000fe20000000000 */
[--C-:B------:R-:W-:Y:S01]  /*d190*/  @!P1 IMAD.IADD R14, R14, 0x1, -R10.reuse ;  /* 0x000000010e0e9824 */ /* 0x100fe200078e0a0a */
[----:B------:R-:W-:Y:S01]  /*d1a0*/  ISETP.GE.AND P1, PT, R9, RZ, PT ;  /* 0x000000ff0900720c */ /* 0x000fe20003f26270 */
[----:B------:R-:W-:Y:S02]  /*d1b0*/  IMAD.MOV R19, RZ, RZ, -R19 ;  /* 0x000000ffff137224 */ /* 0x000fe400078e0a13 */
[C---:B------:R-:W-:Y:S02]  /*d1c0*/  IMAD R0, R10.reuse, R0, R5 ;  /* 0x000000000a007224 */ /* 0x040fe400078e0205 */
[----:B------:R-:W-:Y:S01]  /*d1d0*/  @!P6 IMAD.IADD R13, R13, 0x1, -R10 ;  /* 0x000000010d0de824 */ /* 0x000fe200078e0a0a */
[----:B------:R-:W-:Y:S01]  /*d1e0*/  ISETP.GT.U32.AND P6, PT, R10, R14, PT ;  /* 0x0000000e0a00720c */ /* 0x000fe20003fc4070 */
[----:B------:R-:W-:-:S02]  /*d1f0*/  IMAD.MOV.U32 R20, RZ, RZ, R17 ;  /* 0x000000ffff147224 */ /* 0x000fc400078e0011 */
[----:B------:R-:W-:Y:S02]  /*d200*/  IMAD R19, R10, R19, R4 ;  /* 0x000000130a137224 */ /* 0x000fe400078e0204 */
[----:B------:R-:W-:-:S04]  /*d210*/  IMAD.HI.U32 R2, R12, R3, RZ ;  /* 0x000000030c027227 */ /* 0x000fc800078e00ff */
[----:B------:R-:W-:Y:S02]  /*d220*/  VIADD R4, R11, 0x13c ;  /* 0x0000013c0b047836 */ /* 0x000fe40000000000 */
[----:B------:R-:W-:Y:S01]  /*d230*/  @!P4 IMAD.MOV R18, RZ, RZ, -R18 ;  /* 0x000000ffff12c224 */ /* 0x000fe200078e0a12 */
[C---:B------:R-:W-:Y:S01]  /*d240*/  ISETP.GT.U32.AND P4, PT, R10.reuse, R0, PT ;  /* 0x000000000a00720c */ /* 0x040fe20003f84070 */
[----:B------:R-:W-:Y:S01]  /*d250*/  @!P3 IMAD.MOV R20, RZ, RZ, -R20 ;  /* 0x000000ffff14b224 */ /* 0x000fe200078e0a14 */
[C---:B------:R-:W-:Y:S01]  /*d260*/  ISETP.GT.U32.AND P3, PT, R10.reuse, R13, PT ;  /* 0x0000000d0a00720c */ /* 0x040fe20003f64070 */
[----:B------:R-:W-:Y:S01]  /*d270*/  IMAD.MOV R2, RZ, RZ, -R2 ;  /* 0x000000ffff027224 */ /* 0x000fe200078e0a02 */
[----:B------:R-:W-:Y:S01]  /*d280*/  IABS R9, R4 ;  /* 0x0000000400097213 */ /* 0x000fe20000000000 */
[----:B------:R-:W-:Y:S01]  /*d290*/  @!P2 IMAD.MOV R16, RZ, RZ, -R16 ;  /* 0x000000ffff10a224 */ /* 0x000fe200078e0a10 */
[C---:B------:R-:W-:Y:S01]  /*d2a0*/  ISETP.GT.U32.AND P2, PT, R10.reuse, R19, PT ;  /* 0x000000130a00720c */ /* 0x040fe20003f44070 */
[----:B------:R-:W-:Y:S01]  /*d2b0*/  IMAD R2, R10, R2, R3 ;  /* 0x000000020a027224 */ /* 0x000fe200078e0203 */
[----:B------:R-:W-:Y:S01]  /*d2c0*/  STL [R1+0x39c], R18 ;  /* 0x00039c1201007387 */ /* 0x000fe20000100800 */
[----:B------:R-:W-:-:S02]  /*d2d0*/  IMAD.MOV.U32 R17, RZ, RZ, R15 ;  /* 0x000000ffff117224 */ /* 0x000fc400078e000f */
[----:B------:R-:W-:Y:S01]  /*d2e0*/  IMAD.HI.U32 R15, R12, R9, RZ ;  /* 0x000000090c0f7227 */ /* 0x000fe200078e00ff */
[----:B------:R-:W-:Y:S03]  /*d2f0*/  STL [R1+0x398], R20 ;  /* 0x0003981401007387 */ /* 0x000fe60000100800 */
[--C-:B------:R-:W-:Y:S01]  /*d300*/  @!P6 IMAD.IADD R14, R14, 0x1, -R10.reuse ;  /* 0x000000010e0ee824 */ /* 0x100fe200078e0a0a */
[----:B------:R-:W-:Y:S01]  /*d310*/  ISETP.GT.U32.AND P6, PT, R10, R2, PT ;  /* 0x000000020a00720c */ /* 0x000fe20003fc4070 */
[----:B------:R-:W-:Y:S01]  /*d320*/  IMAD.MOV R15, RZ, RZ, -R15 ;  /* 0x000000ffff0f7224 */ /* 0x000fe200078e0a0f */
[----:B------:R0:W-:Y:S01]  /*d330*/  STL [R1+0x394], R16 ;  /* 0x0003941001007387 */ /* 0x0001e20000100800 */
[--C-:B------:R-:W-:Y:S01]  /*d340*/  @!P3 IMAD.IADD R13, R13, 0x1, -R10.reuse ;  /* 0x000000010d0db824 */ /* 0x100fe200078e0a0a */
[----:B------:R-:W-:Y:S01]  /*d350*/  ISETP.GE.AND P3, PT, R7, RZ, PT ;  /* 0x000000ff0700720c */ /* 0x000fe20003f66270 */
[----:B------:R-:W-:Y:S01]  /*d360*/  @!P4 IMAD.IADD R0, R0, 0x1, -R10 ;  /* 0x000000010000c824 */ /* 0x000fe200078e0a0a */
[----:B------:R-:W-:Y:S01]  /*d370*/  ISETP.GE.AND P4, PT, R6, RZ, PT ;  /* 0x000000ff0600720c */ /* 0x000fe20003f86270 */
[----:B------:R-:W-:-:S02]  /*d380*/  IMAD R6, R10, R15, R9 ;  /* 0x0000000f0a067224 */ /* 0x000fc400078e0209 */
[----:B------:R-:W-:Y:S01]  /*d390*/  @!P2 IMAD.IADD R19, R19, 0x1, -R10 ;  /* 0x000000011313a824 */ /* 0x000fe200078e0a0a */
[C---:B------:R-:W-:Y:S01]  /*d3a0*/  ISETP.GT.U32.AND P2, PT, R10.reuse, R0, PT ;  /* 0x000000000a00720c */ /* 0x040fe20003f44070 */
[----:B------:R-:W-:Y:S02]  /*d3b0*/  IMAD.MOV.U32 R9, RZ, RZ, R13 ;  /* 0x000000ffff097224 */ /* 0x000fe400078e000d */
[C---:B------:R-:W-:Y:S02]  /*d3c0*/  VIADD R3, R11.reuse, 0x13a ;  /* 0x0000013a0b037836 */ /* 0x040fe40000000000 */
[----:B------:R-:W-:Y:S01]  /*d3d0*/  @!P1 IMAD.MOV R9, RZ, RZ, -R9 ;  /* 0x000000ffff099224 */ /* 0x000fe200078e0a09 */
[----:B------:R-:W-:Y:S01]  /*d3e0*/  ISETP.GT.U32.AND P1, PT, R10, R6, PT ;  /* 0x000000060a00720c */ /* 0x000fe20003f24070 */
[----:B0-----:R-:W-:Y:S01]  /*d3f0*/  IMAD.MOV.U32 R16, RZ, RZ, R14 ;  /* 0x000000ffff107224 */ /* 0x001fe200078e000e */
[----:B------:R-:W-:Y:S01]  /*d400*/  IABS R5, R3 ;  /* 0x0000000300057213 */ /* 0x000fe20000000000 */
[----:B------:R-:W-:Y:S01]  /*d410*/  @!P6 IMAD.IADD R2, R2, 0x1, -R10 ;  /* 0x000000010202e824 */ /* 0x000fe200078e0a0a */
[----:B------:R-:W-:Y:S01]  /*d420*/  ISETP.GT.U32.AND P6, PT, R10, R19, PT ;  /* 0x000000130a00720c */ /* 0x000fe20003fc4070 */
[----:B------:R-:W-:Y:S01]  /*d430*/  @!P5 IMAD.MOV R17, RZ, RZ, -R17 ;  /* 0x000000ffff11d224 */ /* 0x000fe200078e0a11 */
[----:B------:R-:W-:Y:S01]  /*d440*/  ISETP.GE.AND P5, PT, R8, RZ, PT ;  /* 0x000000ff0800720c */ /* 0x000fe20003fa6270 */
[----:B------:R-:W-:Y:S01]  /*d450*/  @!P0 IMAD.MOV R16, RZ, RZ, -R16 ;  /* 0x000000ffff108224 */ /* 0x000fe200078e0a10 */
[----:B------:R-:W-:Y:S01]  /*d460*/  ISETP.GT.U32.AND P0, PT, R10, R2, PT ;  /* 0x000000020a00720c */ /* 0x000fe20003f04070 */
[----:B------:R-:W-:Y:S01]  /*d470*/  VIADD R8, R11, 0x136 ;  /* 0x000001360b087836 */ /* 0x000fe20000000000 */
[----:B------:R-:W-:Y:S01]  /*d480*/  STL [R1+0x390], R17 ;  /* 0x0003901101007387 */ /* 0x000fe20000100800 */
[----:B------:R-:W-:Y:S01]  /*d490*/  @!P2 IMAD.IADD R0, R0, 0x1, -R10 ;  /* 0x000000010000a824 */ /* 0x000fe200078e0a0a */
[----:B------:R-:W-:Y:S01]  /*d4a0*/  ISETP.GE.AND P2, PT, R4, RZ, PT ;  /* 0x000000ff0400720c */ /* 0x000fe20003f46270 */
[----:B------:R-:W-:Y:S01]  /*d4b0*/  IMAD.HI.U32 R7, R12, R5, RZ ;  /* 0x000000050c077227 */ /* 0x000fe200078e00ff */
[----:B------:R0:W-:Y:S01]  /*d4c0*/  STL [R1+0x38c], R16 ;  /* 0x00038c1001007387 */ /* 0x0001e20000100800 */
[----:B------:R-:W-:-:S02]  /*d4d0*/  IABS R4, R8 ;  /* 0x0000000800047213 */ /* 0x000fc40000000000 */
[----:B------:R-:W-:Y:S01]  /*d4e0*/  @!P1 IMAD.IADD R6, R6, 0x1, -R10 ;  /* 0x0000000106069824 */ /* 0x000fe200078e0a0a */
[----:B------:R1:W-:Y:S01]  /*d4f0*/  STL [R1+0x388], R9 ;  /* 0x0003880901007387 */ /* 0x0003e20000100800 */
[----:B------:R-:W-:Y:S02]  /*d500*/  IMAD.MOV R7, RZ, RZ, -R7 ;  /* 0x000000ffff077224 */ /* 0x000fe400078e0a07 */
[----:B------:R-:W-:Y:S02]  /*d510*/  VIADD R14, R11, 0x138 ;  /* 0x000001380b0e7836 */ /* 0x000fe40000000000 */
[----:B------:R-:W-:Y:S02]  /*d520*/  IMAD R7, R10, R7, R5 ;  /* 0x000000070a077224 */ /* 0x000fe400078e0205 */
[----:B0-----:R-:W-:Y:S01]  /*d530*/  IMAD.MOV.U32 R16, RZ, RZ, R0 ;  /* 0x000000ffff107224 */ /* 0x001fe200078e0000 */
[----:B------:R-:W-:Y:S01]  /*d540*/  IABS R5, R14 ;  /* 0x0000000e00057213 */ /* 0x000fe20000000000 */
[----:B------:R-:W-:Y:S01]  /*d550*/  IMAD.HI.U32 R13, R12, R4, RZ ;  /* 0x000000040c0d7227 */ /* 0x000fe200078e00ff */
[----:B------:R-:W-:-:S03]  /*d560*/  ISETP.GE.AND P1, PT, R14, RZ, PT ;  /* 0x000000ff0e00720c */ /* 0x000fc60003f26270 */
[----:B-1----:R-:W-:Y:S02]  /*d570*/  VIADD R9, R11, 0x134 ;  /* 0x000001340b097836 */ /* 0x002fe40000000000 */
[----:B------:R-:W-:Y:S01]  /*d580*/  @!P5 IMAD.MOV R16, RZ, RZ, -R16 ;  /* 0x000000ffff10d224 */ /* 0x000fe200078e0a10 */
[----:B------:R-:W-:Y:S01]  /*d590*/  ISETP.GT.U32.AND P5, PT, R10, R6, PT ;  /* 0x000000060a00720c */ /* 0x000fe20003fa4070 */
[--C-:B------:R-:W-:Y:S01]  /*d5a0*/  @!P0 IMAD.IADD R2, R2, 0x1, -R10.reuse ;  /* 0x0000000102028824 */ /* 0x100fe200078e0a0a */
[----:B------:R-:W-:Y:S01]  /*d5b0*/  ISETP.GE.AND P0, PT, R3, RZ, PT ;  /* 0x000000ff0300720c */ /* 0x000fe20003f06270 */
[----:B------:R-:W-:Y:S01]  /*d5c0*/  @!P6 IMAD.IADD R19, R19, 0x1, -R10 ;  /* 0x000000011313e824 */ /* 0x000fe200078e0a0a */
[----:B------:R-:W-:Y:S01]  /*d5d0*/  IABS R3, R9 ;  /* 0x0000000900037213 */ /* 0x000fe20000000000 */
[----:B------:R-:W-:Y:S01]  /*d5e0*/  IMAD.MOV R0, RZ, RZ, -R13 ;  /* 0x000000ffff007224 */ /* 0x000fe200078e0a0d */
[----:B------:R-:W-:Y:S01]  /*d5f0*/  ISETP.GT.U32.AND P6, PT, R10, R7, PT ;  /* 0x000000070a00720c */ /* 0x000fe20003fc4070 */
[----:B------:R-:W-:Y:S01]  /*d600*/  IMAD.HI.U32 R15, R12, R5, RZ ;  /* 0x000000050c0f7227 */ /* 0x000fe200078e00ff */
[----:B------:R-:W-:Y:S03]  /*d610*/  STL [R1+0x384], R16 ;  /* 0x0003841001007387 */ /* 0x000fe60000100800 */
[----:B------:R-:W-:-:S02]  /*d620*/  IMAD R4, R10, R0, R4 ;  /* 0x000000000a047224 */ /* 0x000fc400078e0204 */
[----:B------:R-:W-:-:S04]  /*d630*/  IMAD.HI.U32 R0, R12, R3, RZ ;  /* 0x000000030c007227 */ /* 0x000fc800078e00ff */
[----:B------:R-:W-:Y:S02]  /*d640*/  IMAD.MOV R15, RZ, RZ, -R15 ;  /* 0x000000ffff0f7224 */ /* 0x000fe400078e0a0f */
[----:B------:R-:W-:Y:S02]  /*d650*/  IMAD.MOV R0, RZ, RZ, -R0 ;  /* 0x000000ffff007224 */ /* 0x000fe400078e0a00 */
[----:B------:R-:W-:Y:S01]  /*d660*/  @!P5 IMAD.IADD R6, R6, 0x1, -R10 ;  /* 0x000000010606d824 */ /* 0x000fe200078e0a0a */
[C---:B------:R-:W-:Y:S01]  /*d670*/  ISETP.GT.U32.AND P5, PT, R10.reuse, R4, PT ;  /* 0x000000040a00720c */ /* 0x040fe20003fa4070 */
[C---:B------:R-:W-:Y:S02]  /*d680*/  IMAD R5, R10.reuse, R15, R5 ;  /* 0x0000000f0a057224 */ /* 0x040fe400078e0205 */
[----:B------:R-:W-:Y:S02]  /*d690*/  IMAD.MOV.U32 R13, RZ, RZ, R19 ;  /* 0x000000ffff0d7224 */ /* 0x000fe400078e0013 */
[----:B------:R-:W-:-:S02]  /*d6a0*/  IMAD R3, R10, R0, R3 ;  /* 0x000000000a037224 */ /* 0x000fc400078e0203 */
[----:B------:R-:W-:Y:S02]  /*d6b0*/  IMAD.MOV.U32 R14, RZ, RZ, R6 ;  /* 0x000000ffff0e7224 */ /* 0x000fe400078e0006 */
[----:B------:R-:W-:Y:S02]  /*d6c0*/  @!P6 IMAD.IADD R7, R7, 0x1, -R10 ;  /* 0x000000010707e824 */ /* 0x000fe400078e0a0a */
[----:B------:R-:W-:Y:S01]  /*d6d0*/  @!P3 IMAD.MOV R13, RZ, RZ, -R13 ;  /* 0x000000ffff0db224 */ /* 0x000fe200078e0a0d */
[C---:B------:R-:W-:Y:S01]  /*d6e0*/  ISETP.GT.U32.AND P3, PT, R10.reuse, R5, PT ;  /* 0x000000050a00720c */ /* 0x040fe20003f64070 */
[----:B------:R-:W-:Y:S01]  /*d6f0*/  @!P2 IMAD.MOV R14, RZ, RZ, -R14 ;  /* 0x000000ffff0ea224 */ /* 0x000fe200078e0a0e */
[C---:B------:R-:W-:Y:S01]  /*d700*/  ISETP.GT.U32.AND P2, PT, R10.reuse, R3, PT ;  /* 0x000000030a00720c */ /* 0x040fe20003f44070 */
[----:B------:R-:W-:Y:S01]  /*d710*/  @!P4 IMAD.MOV R2, RZ, RZ, -R2 ;  /* 0x000000ffff02c224 */ /* 0x000fe200078e0a02 */
[----:B------:R-:W-:Y:S01]  /*d720*/  ISETP.GT.U32.AND P6, PT, R10, R7, PT ;  /* 0x000000070a00720c */ /* 0x000fe20003fc4070 */
[----:B------:R0:W-:Y:S01]  /*d730*/  STL [R1+0x34c], R13 ;  /* 0x00034c0d01007387 */ /* 0x0001e20000100800 */
[----:B------:R-:W-:Y:S01]  /*d740*/  ISETP.GE.AND P4, PT, R8, RZ, PT ;  /* 0x000000ff0800720c */ /* 0x000fe20003f86270 */
[----:B------:R-:W-:-:S02]  /*d750*/  VIADD R8, R11, 0x130 ;  /* 0x000001300b087836 */ /* 0x000fc40000000000 */
[--C-:B------:R-:W-:Y:S01]  /*d760*/  @!P5 IMAD.IADD R4, R4, 0x1, -R10.reuse ;  /* 0x000000010404d824 */ /* 0x100fe200078e0a0a */
[----:B------:R1:W-:Y:S01]  /*d770*/  STL [R1+0x350], R2 ;  /* 0x0003500201007387 */ /* 0x0003e20000100800 */
[----:B------:R-:W-:Y:S01]  /*d780*/  VIADD R0, R11, 0x12e ;  /* 0x0000012e0b007836 */ /* 0x000fe20000000000 */
[----:B------:R-:W-:Y:S01]  /*d790*/  IABS R20, R8 ;  /* 0x0000000800147213 */ /* 0x000fe20000000000 */
[--C-:B------:R-:W-:Y:S01]  /*d7a0*/  @!P3 IMAD.IADD R5, R5, 0x1, -R10.reuse ;  /* 0x000000010505b824 */ /* 0x100fe200078e0a0a */
[C---:B------:R-:W-:Y:S01]  /*d7b0*/  ISETP.GT.U32.AND P5, PT, R10.reuse, R4, PT ;  /* 0x000000040a00720c */ /* 0x040fe20003fa4070 */
[--C-:B------:R-:W-:Y:S01]  /*d7c0*/  @!P2 IMAD.IADD R3, R3, 0x1, -R10.reuse ;  /* 0x000000010303a824 */ /* 0x100fe200078e0a0a */
[----:B------:R-:W-:Y:S01]  /*d7d0*/  STL [R1+0x354], R14 ;  /* 0x0003540e01007387 */ /* 0x000fe20000100800 */
[----:B------:R-:W-:Y:S01]  /*d7e0*/  @!P6 IMAD.IADD R7, R7, 0x1, -R10 ;  /* 0x000000010707e824 */ /* 0x000fe200078e0a0a */
[----:B------:R-:W-:Y:S01]  /*d7f0*/  ISETP.GE.AND P6, PT, R9, RZ, PT ;  /* 0x000000ff0900720c */ /* 0x000fe20003fc6270 */
[----:B------:R-:W-:Y:S01]  /*d800*/  VIADD R9, R11, 0x132 ;  /* 0x000001320b097836 */ /* 0x000fe20000000000 */
[C---:B------:R-:W-:Y:S01]  /*d810*/  ISETP.GT.U32.AND P3, PT, R10.reuse, R5, PT ;  /* 0x000000050a00720c */ /* 0x040fe20003f64070 */
[----:B0-----:R-:W-:Y:S01]  /*d820*/  IMAD.MOV.U32 R13, RZ, RZ, R7 ;  /* 0x000000ffff0d7224 */ /* 0x001fe200078e0007 */
[----:B------:R-:W-:Y:S01]  /*d830*/  ISETP.GT.U32.AND P2, PT, R10, R3, PT ;  /* 0x000000030a00720c */ /* 0x000fe20003f44070 */
[----:B------:R-:W-:Y:S01]  /*d840*/  IMAD.HI.U32 R7, R12, R20, RZ ;  /* 0x000000140c077227 */ /* 0x000fe200078e00ff */
[----:B-1----:R-:W-:-:S02]  /*d850*/  IABS R2, R9 ;  /* 0x0000000900027213 */ /* 0x002fc40000000000 */
[----:B------:R-:W-:Y:S01]  /*d860*/  IABS R19, R0 ;  /* 0x0000000000137213 */ /* 0x000fe20000000000 */
[----:B------:R-:W-:Y:S02]  /*d870*/  IMAD.MOV R7, RZ, RZ, -R7 ;  /* 0x000000ffff077224 */ /* 0x000fe400078e0a07 */
[----:B------:R-:W-:Y:S01]  /*d880*/  @!P0 IMAD.MOV R13, RZ, RZ, -R13 ;  /* 0x000000ffff0d8224 */ /* 0x000fe200078e0a0d */
[----:B------:R-:W-:Y:S01]  /*d890*/  ISETP.GE.AND P0, PT, R9, RZ, PT ;  /* 0x000000ff0900720c */ /* 0x000fe20003f06270 */
[----:B------:R-:W-:Y:S02]  /*d8a0*/  IMAD R20, R10, R7, R20 ;  /* 0x000000070a147224 */ /* 0x000fe400078e0214 */
[----:B------:R-:W-:Y:S01]  /*d8b0*/  IMAD.HI.U32 R9, R12, R2, RZ ;  /* 0x000000020c097227 */ /* 0x000fe200078e00ff */
[----:B------:R0:W-:Y:S03]  /*d8c0*/  STL [R1+0x364], R13 ;  /* 0x0003640d01007387 */ /* 0x0001e60000100800 */
[--C-:B------:R-:W-:Y:S01]  /*d8d0*/  @!P3 IMAD.IADD R5, R5, 0x1, -R10.reuse ;  /* 0x000000010505b824 */ /* 0x100fe200078e0a0a */
[----:B------:R-:W-:Y:S01]  /*d8e0*/  ISETP.GE.AND P3, PT, R8, RZ, PT ;  /* 0x000000ff0800720c */ /* 0x000fe20003f66270 */
[----:B------:R-:W-:Y:S01]  /*d8f0*/  @!P2 IMAD.IADD R3, R3, 0x1, -R10 ;  /* 0x000000010303a824 */ /* 0x000fe200078e0a0a */
[----:B------:R-:W-:Y:S01]  /*d900*/  ISETP.GT.U32.AND P2, PT, R10, R20, PT ;  /* 0x000000140a00720c */ /* 0x000fe20003f44070 */
[----:B------:R-:W-:-:S02]  /*d910*/  IMAD.MOV R8, RZ, RZ, -R9 ;  /* 0x000000ffff087224 */ /* 0x000fc400078e0a09 */
[----:B------:R-:W-:Y:S01]  /*d920*/  @!P5 IMAD.IADD R4, R4, 0x1, -R10 ;  /* 0x000000010404d824 */ /* 0x000fe200078e0a0a */
[----:B------:R-:W-:Y:S01]  /*d930*/  ISETP.GE.AND P5, PT, R0, RZ, PT ;  /* 0x000000ff0000720c */ /* 0x000fe20003fa6270 */
[----:B------:R-:W-:Y:S02]  /*d940*/  IMAD R0, R10, R8, R2 ;  /* 0x000000080a007224 */ /* 0x000fe400078e0202 */
[----:B0-----:R-:W-:Y:S02]  /*d950*/  IMAD.MOV.U32 R13, RZ, RZ, R5 ;  /* 0x000000ffff0d7224 */ /* 0x001fe400078e0005 */
[----:B------:R-:W-:Y:S02]  /*d960*/  VIADD R18, R11, 0x12c ;  /* 0x0000012c0b127836 */ /* 0x000fe40000000000 */
[----:B------:R-:W-:Y:S02]  /*d970*/  IMAD.MOV.U32 R15, RZ, RZ, R4 ;  /* 0x000000ffff0f7224 */ /* 0x000fe400078e0004 */
[----:B------:R-:W-:-:S04]  /*d980*/  IMAD.HI.U32 R6, R12, R19, RZ ;  /* 0x000000130c067227 */ /* 0x000fc800078e00ff */
[----:B------:R-:W-:Y:S01]  /*d990*/  @!P1 IMAD.MOV R13, RZ, RZ, -R13 ;  /* 0x000000ffff0d9224 */ /* 0x000fe200078e0a0d */
[----:B------:R-:W-:Y:S01]  /*d9a0*/  ISETP.GT.U32.AND P1, PT, R10, R0, PT ;  /* 0x000000000a00720c */ /* 0x000fe20003f24070 */
[----:B------:R-:W-:Y:S01]  /*d9b0*/  @!P4 IMAD.MOV R15, RZ, RZ, -R15 ;  /* 0x000000ffff0fc224 */ /* 0x000fe200078e0a0f */
[----:B------:R-:W-:Y:S01]  /*d9c0*/  ISETP.GE.AND P4, PT, R18, RZ, PT ;  /* 0x000000ff1200720c */ /* 0x000fe20003f86270 */
[----:B------:R-:W-:Y:S01]  /*d9d0*/  IMAD.MOV R6, RZ, RZ, -R6 ;  /* 0x000000ffff067224 */ /* 0x000fe200078e0a06 */
[----:B------:R-:W-:Y:S01]  /*d9e0*/  IABS R18, R18 ;  /* 0x0000001200127213 */ /* 0x000fe20000000000 */
[----:B------:R-:W-:Y:S01]  /*d9f0*/  VIADD R5, R11, 0x12a ;  /* 0x0000012a0b057836 */ /* 0x000fe20000000000 */
[----:B------:R0:W-:Y:S01]  /*da00*/  STL [R1+0x37c], R13 ;  /* 0x00037c0d01007387 */ /* 0x0001e20000100800 */
[----:B------:R-:W-:Y:S02]  /*da10*/  @!P2 IMAD.IADD R20, R20, 0x1, -R10 ;  /* 0x000000011414a824 */ /* 0x000fe400078e0a0a */
[C---:B------:R-:W-:Y:S01]  /*da20*/  IMAD R19, R10.reuse, R6, R19 ;  /* 0x000000060a137224 */ /* 0x040fe200078e0213 */
[----:B------:R-:W-:Y:S01]  /*da30*/  IABS R17, R5 ;  /* 0x0000000500117213 */ /* 0x000fe20000000000 */
[----:B------:R-:W-:Y:S01]  /*da40*/  IMAD.MOV.U32 R8, RZ, RZ, R3 ;  /* 0x000000ffff087224 */ /* 0x000fe200078e0003 */
[----:B------:R-:W-:Y:S01]  /*da50*/  ISETP.GT.U32.AND P2, PT, R10, R20, PT ;  /* 0x000000140a00720c */ /* 0x000fe20003f44070 */
[----:B------:R-:W-:Y:S01]  /*da60*/  IMAD.HI.U32 R6, R12, R18, RZ ;  /* 0x000000120c067227 */ /* 0x000fe200078e00ff */
[----:B------:R1:W-:Y:S03]  /*da70*/  STL [R1+0x380], R15 ;  /* 0x0003800f01007387 */ /* 0x0003e60000100800 */
[----:B------:R-:W-:Y:S01]  /*da80*/  @!P6 IMAD.MOV R8, RZ, RZ, -R8 ;  /* 0x000000ffff08e224 */ /* 0x000fe200078e0a08 */
[----:B------:R-:W-:Y:S01]  /*da90*/  ISETP.GT.U32.AND P6, PT, R10, R19, PT ;  /* 0x000000130a00720c */ /* 0x000fe20003fc4070 */
[----:B------:R-:W-:-:S02]  /*daa0*/  @!P1 IMAD.IADD R0, R0, 0x1, -R10 ;  /* 0x0000000100009824 */ /* 0x000fc400078e0a0a */
[----:B------:R-:W-:Y:S01]  /*dab0*/  IMAD.HI.U32 R4, R12, R17, RZ ;  /* 0x000000110c047227 */ /* 0x000fe200078e00ff */
[----:B------:R2:W-:Y:S02]  /*dac0*/  STL [R1+0x360], R8 ;  /* 0x0003600801007387 */ /* 0x0005e40000100800 */
[C---:B------:R-:W-:Y:S01]  /*dad0*/  ISETP.GT.U32.AND P1, PT, R10.reuse, R0, PT ;  /* 0x000000000a00720c */ /* 0x040fe20003f24070 */
[----:B------:R-:W-:Y:S02]  /*dae0*/  IMAD.MOV R6, RZ, RZ, -R6 ;  /* 0x000000ffff067224 */ /* 0x000fe400078e0a06 */
[----:B------:R-:W-:Y:S02]  /*daf0*/  IMAD.MOV R4, RZ, RZ, -R4 ;  /* 0x000000ffff047224 */ /* 0x000fe400078e0a04 */
[C---:B------:R-:W-:Y:S02]  /*db00*/  IMAD R18, R10.reuse, R6, R18 ;  /* 0x000000060a127224 */ /* 0x040fe400078e0212 */
[----:B------:R-:W-:-:S02]  /*db10*/  IMAD R17, R10, R4, R17 ;  /* 0x000000040a117224 */ /* 0x000fc400078e0211 */
[--C-:B------:R-:W-:Y:S01]  /*db20*/  @!P2 IMAD.IADD R20, R20, 0x1, -R10.reuse ;  /* 0x000000011414a824 */ /* 0x100fe200078e0a0a */
[C---:B------:R-:W-:Y:S01]  /*db30*/  ISETP.GT.U32.AND P2, PT, R10.reuse, R18, PT ;  /* 0x000000120a00720c */ /* 0x040fe20003f44070 */
[--C-:B------:R-:W-:Y:S01]  /*db40*/  @!P6 IMAD.IADD R19, R19, 0x1, -R10.reuse ;  /* 0x000000011313e824 */ /* 0x100fe200078e0a0a */
[----:B------:R-:W-:Y:S01]  /*db50*/  ISETP.GT.U32.AND P6, PT, R10, R17, PT ;  /* 0x000000110a00720c */ /* 0x000fe20003fc4070 */
[C---:B0-----:R-:W-:Y:S02]  /*db60*/  VIADD R13, R11.reuse, 0x126 ;  /* 0x000001260b0d7836 */ /* 0x041fe40000000000 */
[C---:B------:R-:W-:Y:S02]  /*db70*/  VIADD R14, R11.reuse, 0x128 ;  /* 0x000001280b0e7836 */ /* 0x040fe40000000000 */
[--C-:B------:R-:W-:Y:S01]  /*db80*/  @!P1 IMAD.IADD R0, R0, 0x1, -R10.reuse ;  /* 0x0000000100009824 */ /* 0x100fe200078e0a0a */
[----:B-1----:R-:W-:Y:S01]  /*db90*/  IABS R15, R13 ;  /* 0x0000000d000f7213 */ /* 0x002fe20000000000 */
[----:B------:R-:W-:Y:S01]  /*dba0*/  VIADD R9, R11, 0x124 ;  /* 0x000001240b097836 */ /* 0x000fe20000000000 */
[----:B------:R-:W-:Y:S01]  /*dbb0*/  ISETP.GE.AND P1, PT, R5, RZ, PT ;  /* 0x000000ff0500720c */ /* 0x000fe20003f26270 */
[----:B--2---:R-:W-:Y:S01]  /*dbc0*/  VIADD R8, R11, 0x122 ;  /* 0x000001220b087836 */ /* 0x004fe20000000000 */
[----:B------:R-:W-:Y:S01]  /*dbd0*/  IABS R16, R14 ;  /* 0x0000000e00107213 */ /* 0x000fe20000000000 */
[----:B------:R-:W-:Y:S01]  /*dbe0*/  @!P2 IMAD.IADD R18, R18, 0x1, -R10 ;  /* 0x000000011212a824 */ /* 0x000fe200078e0a0a */
[----:B------:R-:W-:Y:S01]  /*dbf0*/  IABS R5, R9 ;  /* 0x0000000900057213 */ /* 0x000fe20000000000 */
[----:B------:R-:W-:Y:S01]  /*dc00*/  IMAD.MOV.U32 R22, RZ, RZ, R0 ;  /* 0x000000ffff167224 */ /* 0x000fe200078e0000 */
[C---:B------:R-:W-:Y:S01]  /*dc10*/  ISETP.GT.U32.AND P2, PT, R10.reuse, R19, PT ;  /* 0x000000130a00720c */ /* 0x040fe20003f44070 */
[----:B------:R-:W-:Y:S01]  /*dc20*/  @!P6 IMAD.IADD R17, R17, 0x1, -R10 ;  /* 0x000000011111e824 */ /* 0x000fe200078e0a0a */
[----:B------:R-:W-:Y:S01]  /*dc30*/  IABS R4, R8 ;  /* 0x0000000800047213 */ /* 0x000fe20000000000 */
[----:B------:R-:W-:Y:S01]  /*dc40*/  @!P0 IMAD.MOV R22, RZ, RZ, -R22 ;  /* 0x000000ffff168224 */ /* 0x000fe200078e0a16 */
[----:B------:R-:W-:Y:S01]  /*dc50*/  ISETP.GT.U32.AND P0, PT, R10, R18, PT ;  /* 0x000000120a00720c */ /* 0x000fe20003f04070 */
[----:B------:R-:W-:Y:S01]  /*dc60*/  IMAD.HI.U32 R2, R12, R15, RZ ;  /* 0x0000000f0c027227 */ /* 0x000fe200078e00ff */
[----:B------:R-:W-:-:S02]  /*dc70*/  ISETP.GT.U32.AND P6, PT, R10, R17, PT ;  /* 0x000000110a00720c */ /* 0x000fc40003fc4070 */
[----:B------:R0:W-:Y:S01]  /*dc80*/  STL [R1+0x348], R22 ;  /* 0x0003481601007387 */ /* 0x0001e20000100800 */
[----:B------:R-:W-:-:S04]  /*dc90*/  IMAD.HI.U32 R7, R12, R16, RZ ;  /* 0x000000100c077227 */ /* 0x000fc800078e00ff */
[----:B------:R-:W-:-:S04]  /*dca0*/  IMAD.HI.U32 R21, R12, R5, RZ ;  /* 0x000000050c157227 */ /* 0x000fc800078e00ff */
[----:B------:R-:W-:Y:S02]  /*dcb0*/  IMAD.MOV R2, RZ, RZ, -R2 ;  /* 0x000000ffff027224 */ /* 0x000fe400078e0a02 */
[----:B------:R-:W-:Y:S02]  /*dcc0*/  IMAD.MOV R3, RZ, RZ, -R7 ;  /* 0x000000ffff037224 */ /* 0x000fe400078e0a07 */
[----:B------:R-:W-:-:S04]  /*dcd0*/  IMAD.HI.U32 R0, R12, R4, RZ ;  /* 0x000000040c007227 */ /* 0x000fc800078e00ff */
[----:B------:R-:W-:Y:S02]  /*dce0*/  IMAD.MOV R21, RZ, RZ, -R21 ;  /* 0x000000ffff157224 */ /* 0x000fe400078e0a15 */
[C---:B------:R-:W-:Y:S02]  /*dcf0*/  IMAD R15, R10.reuse, R2, R15 ;  /* 0x000000020a0f7224 */ /* 0x040fe400078e020f */
[C---:B------:R-:W-:Y:S02]  /*dd00*/  IMAD R16, R10.reuse, R3, R16 ;  /* 0x000000030a107224 */ /* 0x040fe400078e0210 */
[----:B------:R-:W-:Y:S02]  /*dd10*/  IMAD.MOV R0, RZ, RZ, -R0 ;  /* 0x000000ffff007224 */ /* 0x000fe400078e0a00 */
[C---:B------:R-:W-:Y:S02]  /*dd20*/  IMAD R5, R10.reuse, R21, R5 ;  /* 0x000000150a057224 */ /* 0x040fe400078e0205 */
[----:B------:R-:W-:Y:S01]  /*dd30*/  @!P2 IMAD.IADD R19, R19, 0x1, -R10 ;  /* 0x000000011313a824 */ /* 0x000fe200078e0a0a */
[----:B------:R-:W-:Y:S01]  /*dd40*/  ISETP.GT.U32.AND P2, PT, R10, R15, PT ;  /* 0x0000000f0a00720c */ /* 0x000fe20003f44070 */
[----:B------:R-:W-:-:S02]  /*dd50*/  VIADD R7, R11, 0x120 ;  /* 0x000001200b077836 */ /* 0x000fc40000000000 */
[----:B------:R-:W-:Y:S01]  /*dd60*/  @!P3 IMAD.MOV R20, RZ, RZ, -R20 ;  /* 0x000000ffff14b224 */ /* 0x000fe200078e0a14 */
[C---:B------:R-:W-:Y:S01]  /*dd70*/  ISETP.GT.U32.AND P3, PT, R10.reuse, R16, PT ;  /* 0x000000100a00720c */ /* 0x040fe20003f64070 */
[----:B------:R-:W-:Y:S01]  /*dd80*/  IMAD R0, R10, R0, R4 ;  /* 0x000000000a007224 */ /* 0x000fe200078e0204 */
[----:B------:R-:W-:Y:S01]  /*dd90*/  IABS R3, R7 ;  /* 0x0000000700037213 */ /* 0x000fe20000000000 */
[--C-:B------:R-:W-:Y:S01]  /*dda0*/  @!P0 IMAD.IADD R18, R18, 0x1, -R10.reuse ;  /* 0x0000000112128824 */ /* 0x100fe200078e0a0a */
[C---:B------:R-:W-:Y:S01]  /*ddb0*/  ISETP.GT.U32.AND P0, PT, R10.reuse, R5, PT ;  /* 0x000000050a00720c */ /* 0x040fe20003f04070 */
[--C-:B------:R-:W-:Y:S01]  /*ddc0*/  @!P6 IMAD.IADD R17, R17, 0x1, -R10.reuse ;  /* 0x000000011111e824 */ /* 0x100fe200078e0a0a */
[----:B------:R-:W-:Y:S01]  /*ddd0*/  ISETP.GT.U32.AND P6, PT, R10, R0, PT ;  /* 0x000000000a00720c */ /* 0x000fe20003fc4070 */
[----:B------:R-:W-:Y:S01]  /*dde0*/  VIADD R6, R11, 0x11e ;  /* 0x0000011e0b067836 */ /* 0x000fe20000000000 */
[----:B------:R1:W-:Y:S01]  /*ddf0*/  STL [R1+0x344], R20 ;  /* 0x0003441401007387 */ /* 0x0003e20000100800 */
[--C-:B------:R-:W-:Y:S01]  /*de00*/  @!P2 IMAD.IADD R15, R15, 0x1, -R10.reuse ;  /* 0x000000010f0fa824 */ /* 0x100fe200078e0a0a */
[----:B------:R-:W-:Y:S01]  /*de10*/  ISETP.GE.AND P2, PT, R13, RZ, PT ;  /* 0x000000ff0d00720c */ /* 0x000fe20003f46270 */
[----:B------:R-:W-:Y:S01]  /*de20*/  IMAD.MOV.U32 R23, RZ, RZ, R19 ;  /* 0x000000ffff177224 */ /* 0x000fe200078e0013 */
[----:B------:R-:W-:Y:S01]  /*de30*/  IABS R2, R6 ;  /* 0x0000000600027213 */ /* 0x000fe20000000000 */
[----:B------:R-:W-:Y:S01]  /*de40*/  @!P3 IMAD.IADD R16, R16, 0x1, -R10 ;  /* 0x000000011010b824 */ /* 0x000fe200078e0a0a */
[----:B------:R-:W-:Y:S01]  /*de50*/  ISETP.GE.AND P3, PT, R14, RZ, PT ;  /* 0x000000ff0e00720c */ /* 0x000fe20003f66270 */
[----:B0-----:R-:W-:-:S02]  /*de60*/  IMAD.MOV.U32 R22, RZ, RZ, R18 ;  /* 0x000000ffff167224 */ /* 0x001fc400078e0012 */
[----:B------:R-:W-:Y:S01]  /*de70*/  @!P0 IMAD.IADD R5, R5, 0x1, -R10 ;  /* 0x0000000105058824 */ /* 0x000fe200078e0a0a */
[----:B------:R-:W-:Y:S01]  /*de80*/  ISETP.GT.U32.AND P0, PT, R10, R16, PT ;  /* 0x000000100a00720c */ /* 0x000fe20003f04070 */
[----:B-1----:R-:W-:-:S04]  /*de90*/  IMAD.HI.U32 R20, R12, R3, RZ ;  /* 0x000000030c147227 */ /* 0x002fc800078e00ff */
[----:B------:R-:W-:Y:S02]  /*dea0*/  IMAD.MOV R20, RZ, RZ, -R20 ;  /* 0x000000ffff147224 */ /* 0x000fe400078e0a14 */
[----:B------:R-:W-:Y:S01]  /*deb0*/  @!P5 IMAD.MOV R23, RZ, RZ, -R23 ;  /* 0x000000ffff17d224 */ /* 0x000fe200078e0a17 */
[C---:B------:R-:W-:Y:S01]  /*dec0*/  ISETP.GT.U32.AND P5, PT, R10.reuse, R15, PT ;  /* 0x0000000f0a00720c */ /* 0x040fe20003fa4070 */
[----:B------:R-:W-:Y:S02]  /*ded0*/  IMAD R3, R10, R20, R3 ;  /* 0x000000140a037224 */ /* 0x000fe400078e0203 */
[----:B------:R-:W-:Y:S01]  /*dee0*/  @!P6 IMAD.IADD R0, R0, 0x1, -R10 ;  /* 0x000000010000e824 */ /* 0x000fe200078e0a0a */
[----:B------:R-:W-:Y:S01]  /*def0*/  ISETP.GT.U32.AND P6, PT, R10, R5, PT ;  /* 0x000000050a00720c */ /* 0x000fe20003fc4070 */
[----:B------:R-:W-:Y:S01]  /*df00*/  IMAD.MOV.U32 R18, RZ, RZ, R17 ;  /* 0x000000ffff127224 */ /* 0x000fe200078e0011 */
[----:B------:R-:W-:Y:S01]  /*df10*/  STL [R1+0x340], R23 ;  /* 0x0003401701007387 */ /* 0x000fe20000100800 */
[----:B------:R-:W-:-:S04]  /*df20*/  IMAD.HI.U32 R21, R12, R2, RZ ;  /* 0x000000020c157227 */ /* 0x000fc800078e00ff */
[----:B------:R-:W-:Y:S01]  /*df30*/  @!P4 IMAD.MOV R22, RZ, RZ, -R22 ;  /* 0x000000ffff16c224 */ /* 0x000fe200078e0a16 */
[C---:B------:R-:W-:Y:S01]  /*df40*/  ISETP.GT.U32.AND P4, PT, R10.reuse, R0, PT ;  /* 0x000000000a00720c */ /* 0x040fe20003f84070 */
[----:B------:R-:W-:Y:S01]  /*df50*/  @!P1 IMAD.MOV R18, RZ, RZ, -R18 ;  /* 0x000000ffff129224 */ /* 0x000fe200078e0a12 */
[C---:B------:R-:W-:Y:S01]  /*df60*/  ISETP.GT.U32.AND P1, PT, R10.reuse, R3, PT ;  /* 0x000000030a00720c */ /* 0x040fe20003f24070 */
[----:B------:R-:W-:Y:S01]  /*df70*/  IMAD.MOV R21, RZ, RZ, -R21 ;  /* 0x000000ffff157224 */ /* 0x000fe200078e0a15 */
[----:B------:R-:W-:Y:S01]  /*df80*/  STL [R1+0x33c], R22 ;  /* 0x00033c1601007387 */ /* 0x000fe20000100800 */
[C---:B------:R-:W-:Y:S02]  /*df90*/  VIADD R13, R11.reuse, 0x11c ;  /* 0x0000011c0b0d7836 */ /* 0x040fe40000000000 */
[----:B------:R-:W-:Y:S01]  /*dfa0*/  VIADD R4, R11, 0x11a ;  /* 0x0000011a0b047836 */ /* 0x000fe20000000000 */
[----:B------:R0:W-:Y:S01]  /*dfb0*/  STL [R1+0x338], R18 ;  /* 0x0003381201007387 */ /* 0x0001e20000100800 */
[----:B------:R-:W-:Y:S01]  /*dfc0*/  IMAD R2, R10, R21, R2 ;  /* 0x000000150a027224 */ /* 0x000fe200078e0202 */
[----:B------:R-:W-:Y:S01]  /*dfd0*/  IABS R14, R13 ;  /* 0x0000000d000e7213 */ /* 0x000fe20000000000 */
[--C-:B------:R-:W-:Y:S01]  /*dfe0*/  @!P5 IMAD.IADD R15, R15, 0x1, -R10.reuse ;  /* 0x000000010f0fd824 */ /* 0x100fe200078e0a0a */
[----:B------:R-:W-:Y:S01]  /*dff0*/  IABS R17, R4 ;  /* 0x0000000400117213 */ /* 0x000fe20000000000 */
[--C-:B------:R-:W-:Y:S01]  /*e000*/  @!P0 IMAD.IADD R16, R16, 0x1, -R10.reuse ;  /* 0x0000000110108824 */ /* 0x100fe200078e0a0a */
[----:B------:R-:W-:Y:S01]  /*e010*/  ISETP.GT.U32.AND P5, PT, R10, R2, PT ;  /* 0x000000020a00720c */ /* 0x000fe20003fa4070 */
[----:B------:R-:W-:Y:S01]  /*e020*/  @!P6 IMAD.IADD R5, R5, 0x1, -R10 ;  /* 0x000000010505e824 */ /* 0x000fe200078e0a0a */
[----:B------:R-:W-:Y:S01]  /*e030*/  ISETP.GE.AND P0, PT, R9, RZ, PT ;  /* 0x000000ff0900720c */ /* 0x000fe20003f06270 */
[----:B------:R-:W-:Y:S01]  /*e040*/  IMAD.MOV.U32 R9, RZ, RZ, R17 ;  /* 0x000000ffff097224 */ /* 0x000fe200078e0011 */
[----:B------:R-:W-:Y:S01]  /*e050*/  ISETP.GE.AND P6, PT, R8, RZ, PT ;  /* 0x000000ff0800720c */ /* 0x000fe20003fc6270 */
[----:B------:R-:W-:-:S04]  /*e060*/  IMAD.HI.U32 R8, R12, R14, RZ ;  /* 0x0000000e0c087227 */ /* 0x000fc800078e00ff */
[--C-:B------:R-:W-:Y:S01]  /*e070*/  @!P4 IMAD.IADD R0, R0, 0x1, -R10.reuse ;  /* 0x000000010000c824 */ /* 0x100fe200078e0a0a */
[----:B------:R-:W-:Y:S01]  /*e080*/  ISETP.GE.AND P4, PT, R7, RZ, PT ;  /* 0x000000ff0700720c */ /* 0x000fe20003f86270 */
[----:B------:R-:W-:Y:S01]  /*e090*/  @!P1 IMAD.IADD R3, R3, 0x1, -R10 ;  /* 0x0000000103039824 */ /* 0x000fe200078e0a0a */
[----:B------:R-:W-:Y:S01]  /*e0a0*/  ISETP.GE.AND P1, PT, R6, RZ, PT ;  /* 0x000000ff0600720c */ /* 0x000fe20003f26270 */
[----:B------:R-:W-:-:S04]  /*e0b0*/  IMAD.HI.U32 R7, R12, R9, RZ ;  /* 0x000000090c077227 */ /* 0x000fc800078e00ff */
[----:B------:R-:W-:Y:S02]  /*e0c0*/  IMAD.MOV R6, RZ, RZ, -R8 ;  /* 0x000000ffff067224 */ /* 0x000fe400078e0a08 */
[----:B------:R-:W-:Y:S02]  /*e0d0*/  IMAD.MOV.U32 R19, RZ, RZ, R16 ;  /* 0x000000ffff137224 */ /* 0x000fe400078e0010 */
[----:B0-----:R-:W-:Y:S02]  /*e0e0*/  IMAD.MOV.U32 R18, RZ, RZ, R15 ;  /* 0x000000ffff127224 */ /* 0x001fe400078e000f */
[----:B------:R-:W-:Y:S02]  /*e0f0*/  IMAD.MOV R7, RZ, RZ, -R7 ;  /* 0x000000ffff077224 */ /* 0x000fe400078e0a07 */
[----:B------:R-:W-:Y:S02]  /*e100*/  IMAD R6, R10, R6, R14 ;  /* 0x000000060a067224 */ /* 0x000fe400078e020e */
[----:B------:R-:W-:-:S02]  /*e110*/  IMAD.MOV.U32 R15, RZ, RZ, R5 ;  /* 0x000000ffff0f7224 */ /* 0x000fc400078e0005 */
[----:B------:R-:W-:Y:S01]  /*e120*/  @!P3 IMAD.MOV R19, RZ, RZ, -R19 ;  /* 0x000000ffff13b224 */ /* 0x000fe200078e0a13 */
[----:B------:R-:W-:Y:S01]  /*e130*/  ISETP.GT.U32.AND P3, PT, R10, R3, PT ;  /* 0x000000030a00720c */ /* 0x000fe20003f64070 */
[----:B------:R-:W-:Y:S01]  /*e140*/  @!P5 IMAD.IADD R2, R2, 0x1, -R10 ;  /* 0x000000010202d824 */ /* 0x000fe200078e0a0a */
[----:B------:R-:W-:Y:S01]  /*e150*/  ISETP.GE.AND P5, PT, R13, RZ, PT ;  /* 0x000000ff0d00720c */ /* 0x000fe20003fa6270 */
[C---:B------:R-:W-:Y:S01]  /*e160*/  IMAD R5, R10.reuse, R7, R9 ;  /* 0x000000070a057224 */ /* 0x040fe200078e0209 */
[----:B------:R-:W-:Y:S01]  /*e170*/  STL [R1+0x334], R19 ;  /* 0x0003341301007387 */ /* 0x000fe20000100800 */
[----:B------:R-:W-:Y:S02]  /*e180*/  IMAD.MOV.U32 R8, RZ, RZ, R0 ;  /* 0x000000ffff087224 */ /* 0x000fe400078e0000 */
[----:B------:R-:W-:Y:S01]  /*e190*/  @!P0 IMAD.MOV R15, RZ, RZ, -R15 ;  /* 0x000000ffff0f8224 */ /* 0x000fe200078e0a0f */
[C---:B------:R-:W-:Y:S01]  /*e1a0*/  ISETP.GT.U32.AND P0, PT, R10.reuse, R6, PT ;  /* 0x000000060a00720c */ /* 0x040fe20003f04070 */
[----:B------:R-:W-:Y:S01]  /*e1b0*/  @!P2 IMAD.MOV R18, RZ, RZ, -R18 ;  /* 0x000000ffff12a224 */ /* 0x000fe200078e0a12 */
[C---:B------:R-:W-:Y:S01]  /*e1c0*/  ISETP.GT.U32.AND P2, PT, R10.reuse, R2, PT ;  /* 0x000000020a00720c */ /* 0x040fe20003f44070 */
[----:B------:R-:W-:Y:S01]  /*e1d0*/  @!P6 IMAD.MOV R8, RZ, RZ, -R8 ;  /* 0x000000ffff08e224 */ /* 0x000fe200078e0a08 */
[----:B------:R-:W-:Y:S01]  /*e1e0*/  ISETP.GT.U32.AND P6, PT, R10, R5, PT ;  /* 0x000000050a00720c */ /* 0x000fe20003fc4070 */
[C---:B------:R-:W-:Y:S01]  /*e1f0*/  VIADD R7, R11.reuse, 0x116 ;  /* 0x000001160b077836 */ /* 0x040fe20000000000 */
[----:B------:R-:W-:Y:S01]  /*e200*/  STL [R1+0x330], R18 ;  /* 0x0003301201007387 */ /* 0x000fe20000100800 */
[----:B------:R-:W-:-:S02]  /*e210*/  VIADD R0, R11, 0x118 ;  /* 0x000001180b007836 */ /* 0x000fc40000000000 */
[--C-:B------:R-:W-:Y:S01]  /*e220*/  @!P3 IMAD.IADD R3, R3, 0x1, -R10.reuse ;  /* 0x000000010303b824 */ /* 0x100fe200078e0a0a */
[----:B------:R-:W-:Y:S01]  /*e230*/  ISETP.GE.AND P3, PT, R4, RZ, PT ;  /* 0x000000ff0400720c */ /* 0x000fe20003f66270 */
[----:B------:R-:W-:Y:S01]  /*e240*/  STL [R1+0x32c], R15 ;  /* 0x00032c0f01007387 */ /* 0x000fe20000100800 */
[----:B------:R-:W-:Y:S01]  /*e250*/  IABS R4, R7 ;  /* 0x0000000700047213 */ /* 0x000fe20000000000 */
[--C-:B------:R-:W-:Y:S01]  /*e260*/  @!P0 IMAD.IADD R6, R6, 0x1, -R10.reuse ;  /* 0x0000000106068824 */ /* 0x100fe200078e0a0a */
[----:B------:R-:W-:Y:S01]  /*e270*/  IABS R13, R0 ;  /* 0x00000000000d7213 */ /* 0x000fe20000000000 */
[--C-:B------:R-:W-:Y:S01]  /*e280*/  @!P2 IMAD.IADD R2, R2, 0x1, -R10.reuse ;  /* 0x000000010202a824 */ /* 0x100fe200078e0a0a */
[----:B------:R-:W-:Y:S01]  /*e290*/  ISETP.GE.AND P2, PT, R0, RZ, PT ;  /* 0x000000ff0000720c */ /* 0x000fe20003f46270 */
[----:B------:R-:W-:Y:S01]  /*e2a0*/  @!P6 IMAD.IADD R5, R5, 0x1, -R10 ;  /* 0x000000010505e824 */ /* 0x000fe200078e0a0a */
[----:B------:R-:W-:Y:S01]  /*e2b0*/  ISETP.GT.U32.AND P6, PT, R10, R6, PT ;  /* 0x000000060a00720c */ /* 0x000fe20003fc4070 */
[----:B------:R-:W-:Y:S01]  /*e2c0*/  IMAD.MOV.U32 R0, RZ, RZ, R4 ;  /* 0x000000ffff007224 */ /* 0x000fe200078e0004 */
[----:B------:R-:W-:Y:S01]  /*e2d0*/  ISETP.GE.AND P0, PT, R7, RZ, PT ;  /* 0x000000ff0700720c */ /* 0x000fe20003f06270 */
[----:B------:R-:W-:Y:S01]  /*e2e0*/  IMAD.HI.U32 R4, R12, R13, RZ ;  /* 0x0000000d0c047227 */ /* 0x000fe200078e00ff */
[----:B------:R0:W-:Y:S03]  /*e2f0*/  STL [R1+0x304], R8 ;  /* 0x0003040801007387 */ /* 0x0001e60000100800 */
[----:B------:R-:W-:-:S02]  /*e300*/  IMAD.MOV.U32 R7, RZ, RZ, R2 ;  /* 0x000000ffff077224 */ /* 0x000fc400078e0002 */
[----:B------:R-:W-:Y:S02]  /*e310*/  IMAD.MOV R2, RZ, RZ, -R4 ;  /* 0x000000ffff027224 */ /* 0x000fe400078e0a04 */
[----:B------:R-:W-:Y:S02]  /*e320*/  VIADD R9, R11, 0x114 ;  /* 0x000001140b097836 */ /* 0x000fe40000000000 */
[----:B------:R-:W-:Y:S02]  /*e330*/  IMAD R13, R10, R2, R13 ;  /* 0x000000020a0d7224 */ /* 0x000fe400078e020d */
[----:B0-----:R-:W-:Y:S02]  /*e340*/  IMAD.MOV.U32 R8, RZ, RZ, R3 ;  /* 0x000000ffff087224 */ /* 0x001fe400078e0003 */
[----:B------:R-:W-:-:S04]  /*e350*/  IMAD.HI.U32 R3, R12, R0, RZ ;  /* 0x000000000c037227 */ /* 0x000fc800078e00ff */
[----:B------:R-:W-:Y:S01]  /*e360*/  @!P6 IMAD.IADD R6, R6, 0x1, -R10 ;  /* 0x000000010606e824 */ /* 0x000fe200078e0a0a */
[C---:B------:R-:W-:Y:S01]  /*e370*/  ISETP.GT.U32.AND P6, PT, R10.reuse, R13, PT ;  /* 0x0000000d0a00720c */ /* 0x040fe20003fc4070 */
[----:B------:R-:W-:Y:S01]  /*e380*/  @!P4 IMAD.MOV R8, RZ, RZ, -R8 ;  /* 0x000000ffff08c224 */ /* 0x000fe200078e0a08 */
[C---:B------:R-:W-:Y:S01]  /*e390*/  ISETP.GT.U32.AND P4, PT, R10.reuse, R5, PT ;  /* 0x000000050a00720c */ /* 0x040fe20003f84070 */
[----:B------:R-:W-:Y:S02]  /*e3a0*/  IMAD.MOV R3, RZ, RZ, -R3 ;  /* 0x000000ffff037224 */ /* 0x000fe400078e0a03 */
[----:B------:R-:W-:Y:S01]  /*e3b0*/  IMAD.MOV.U32 R14, RZ, RZ, R6 ;  /* 0x000000ffff0e7224 */ /* 0x000fe200078e0006 */
[----:B------:R0:W-:Y:S01]  /*e3c0*/  STL [R1+0x30c], R8 ;  /* 0x00030c0801007387 */ /* 0x0001e20000100800 */
[----:B------:R-:W-:Y:S02]  /*e3d0*/  IMAD R3, R10, R3, R0 ;  /* 0x000000030a037224 */ /* 0x000fe400078e0200 */
[----:B------:R-:W-:-:S02]  /*e3e0*/  @!P5 IMAD.MOV R14, RZ, RZ, -R14 ;  /* 0x000000ffff0ed224 */ /* 0x000fc400078e0a0e */
[----:B------:R-:W-:Y:S01]  /*e3f0*/  @!P1 IMAD.MOV R7, RZ, RZ, -R7 ;  /* 0x000000ffff079224 */ /* 0x000fe200078e0a07 */
[C---:B------:R-:W-:Y:S01]  /*e400*/  ISETP.GT.U32.AND P5, PT, R10.reuse, R3, PT ;  /* 0x000000030a00720c */ /* 0x040fe20003fa4070 */
[--C-:B------:R-:W-:Y:S01]  /*e410*/  @!P6 IMAD.IADD R13, R13, 0x1, -R10.reuse ;  /* 0x000000010d0de824 */ /* 0x100fe200078e0a0a */
[----:B------:R-:W-:Y:S01]  /*e420*/  ISETP.GE.AND P1, PT, R9, RZ, PT ;  /* 0x000000ff0900720c */ /* 0x000fe20003f26270 */
[----:B------:R-:W-:Y:S01]  /*e430*/  @!P4 IMAD.IADD R5, R5, 0x1, -R10 ;  /* 0x000000010505c824 */ /* 0x000fe200078e0a0a */
[----:B------:R-:W-:Y:S01]  /*e440*/  IABS R9, R9 ;  /* 0x0000000900097213 */ /* 0x000fe20000000000 */
[----:B------:R1:W-:Y:S01]  /*e450*/  STL [R1+0x310], R7 ;  /* 0x0003100701007387 */ /* 0x0003e20000100800 */
[C---:B------:R-:W-:Y:S01]  /*e460*/  VIADD R2, R11.reuse, 0x112 ;  /* 0x000001120b027836 */ /* 0x040fe20000000000 */
[----:B------:R-:W-:Y:S01]  /*e470*/  ISETP.GT.U32.AND P6, PT, R10, R13, PT ;  /* 0x0000000d0a00720c */ /* 0x000fe20003fc4070 */
[----:B0-----:R-:W-:Y:S01]  /*e480*/  VIADD R8, R11, 0x110 ;  /* 0x000001100b087836 */ /* 0x001fe20000000000 */
[----:B------:R-:W-:Y:S01]  /*e490*/  STL [R1+0x314], R14 ;  /* 0x0003140e01007387 */ /* 0x000fe20000100800 */
[----:B------:R-:W-:Y:S01]  /*e4a0*/  IMAD.HI.U32 R4, R12, R9, RZ ;  /* 0x000000090c047227 */ /* 0x000fe200078e00ff */
[----:B------:R-:W-:-:S02]  /*e4b0*/  ISETP.GE.AND P4, PT, R2, RZ, PT ;  /* 0x000000ff0200720c */ /* 0x000fc40003f86270 */
[----:B------:R-:W-:Y:S01]  /*e4c0*/  IABS R2, R2 ;  /* 0x0000000200027213 */ /* 0x000fe20000000000 */
[----:B------:R-:W-:Y:S02]  /*e4d0*/  VIADD R0, R11, 0x10e ;  /* 0x0000010e0b007836 */ /* 0x000fe40000000000 */
[----:B-1----:R-:W-:Y:S02]  /*e4e0*/  IMAD.MOV.U32 R7, RZ, RZ, R5 ;  /* 0x000000ffff077224 */ /* 0x002fe400078e0005 */
[----:B------:R-:W-:Y:S02]  /*e4f0*/  IMAD.MOV R4, RZ, RZ, -R4 ;  /* 0x000000ffff047224 */ /* 0x000fe400078e0a04 */
[----:B------:R-:W-:Y:S01]  /*e500*/  @!P3 IMAD.MOV R7, RZ, RZ, -R7 ;  /* 0x000000ffff07b224 */ /* 0x000fe200078e0a07 */
[----:B------:R-:W-:Y:S01]  /*e510*/  ISETP.GE.AND P3, PT, R8, RZ, PT ;  /* 0x000000ff0800720c */ /* 0x000fe20003f66270 */
[----:B------:R-:W-:Y:S01]  /*e520*/  @!P5 IMAD.IADD R3, R3, 0x1, -R10 ;  /* 0x000000010303d824 */ /* 0x000fe200078e0a0a */
[----:B------:R-:W-:Y:S01]  /*e530*/  IABS R8, R8 ;  /* 0x0000000800087213 */ /* 0x000fe20000000000 */
[C---:B------:R-:W-:Y:S01]  /*e540*/  IMAD R9, R10.reuse, R4, R9 ;  /* 0x000000040a097224 */ /* 0x040fe200078e0209 */
[----:B------:R0:W-:Y:S01]  /*e550*/  STL [R1+0x328], R7 ;  /* 0x0003280701007387 */ /* 0x0001e20000100800 */
[----:B------:R-:W-:Y:S01]  /*e560*/  IMAD.MOV.U32 R6, RZ, RZ, R2 ;  /* 0x000000ffff067224 */ /* 0x000fe200078e0002 */
[----:B------:R-:W-:Y:S01]  /*e570*/  ISETP.GT.U32.AND P5, PT, R10, R3, PT ;  /* 0x000000030a00720c */ /* 0x000fe20003fa4070 */
[----:B------:R-:W-:-:S04]  /*e580*/  IMAD.HI.U32 R4, R12, R8, RZ ;  /* 0x000000080c047227 */ /* 0x000fc800078e00ff */
[----:B------:R-:W-:Y:S01]  /*e590*/  @!P6 IMAD.IADD R13, R13, 0x1, -R10 ;  /* 0x000000010d0de824 */ /* 0x000fe200078e0a0a */
[----:B------:R-:W-:Y:S01]  /*e5a0*/  ISETP.GT.U32.AND P6, PT, R10, R9, PT ;  /* 0x000000090a00720c */ /* 0x000fe20003fc4070 */
[----:B------:R-:W-:Y:S01]  /*e5b0*/  IMAD.HI.U32 R2, R12, R6, RZ ;  /* 0x000000060c027227 */ /* 0x000fe200078e00ff */
[----:B0-----:R-:W-:-:S03]  /*e5c0*/  IABS R7, R0 ;  /* 0x0000000000077213 */ /* 0x001fc60000000000 */
[----:B------:R-:W-:Y:S02]  /*e5d0*/  IMAD.MOV R4, RZ, RZ, -R4 ;  /* 0x000000ffff047224 */ /* 0x000fe400078e0a04 */
[----:B------:R-:W-:-:S04]  /*e5e0*/  IMAD.HI.U32 R5, R12, R7, RZ ;  /* 0x000000070c057227 */ /* 0x000fc800078e00ff */
[----:B------:R-:W-:Y:S02]  /*e5f0*/  IMAD.MOV R2, RZ, RZ, -R2 ;  /* 0x000000ffff027224 */ /* 0x000fe400078e0a02 */
[----:B------:R-:W-:Y:S02]  /*e600*/  IMAD.MOV R5, RZ, RZ, -R5 ;  /* 0x000000ffff057224 */ /* 0x000fe400078e0a05 */
[C---:B------:R-:W-:Y:S02]  /*e610*/  IMAD R8, R10.reuse, R4, R8 ;  /* 0x000000040a087224 */ /* 0x040fe400078e0208 */
        /* <DEDUP_REMOVED lines=9> */
[C---:B------:R-:W-:Y:S01]  /*e6b0*/  VIADD R18, R11.reuse, 0x10c ;  /* 0x0000010c0b127836 */ /* 0x040fe20000000000 */
[----:B------:R0:W-:Y:S01]  /*e6c0*/  STL [R1+0x31c], R14 ;  /* 0x00031c0e01007387 */ /* 0x0001e20000100800 */
[C---:B------:R-:W-:Y:S02]  /*e6d0*/  VIADD R15, R11.reuse, 0x10a ;  /* 0x0000010a0b0f7836 */ /* 0x040fe40000000000 */
[----:B------:R-:W-:Y:S01]  /*e6e0*/  IMAD.MOV.U32 R13, RZ, RZ, R3 ;  /* 0x000000ffff0d7224 */ /* 0x000fe200078e0003 */
[----:B------:R-:W-:Y:S01]  /*e6f0*/  IABS R2, R18 ;  /* 0x0000001200027213 */ /* 0x000fe20000000000 */
[----:B------:R-:W-:-:S02]  /*e700*/  VIADD R5, R11, 0x108 ;  /* 0x000001080b057836 */ /* 0x000fc40000000000 */
[--C-:B------:R-:W-:Y:S02]  /*e710*/  @!P5 IMAD.IADD R8, R8, 0x1, -R10.reuse ;  /* 0x000000010808d824 */ /* 0x100fe400078e0a0a */
[--C-:B------:R-:W-:Y:S01]  /*e720*/  @!P2 IMAD.IADD R6, R6, 0x1, -R10.reuse ;  /* 0x000000010606a824 */ /* 0x100fe200078e0a0a */
[----:B0-----:R-:W-:Y:S01]  /*e730*/  IABS R14, R15 ;  /* 0x0000000f000e7213 */ /* 0x001fe20000000000 */
[----:B------:R-:W-:Y:S01]  /*e740*/  @!P6 IMAD.IADD R7, R7, 0x1, -R10 ;  /* 0x000000010707e824 */ /* 0x000fe200078e0a0a */
[----:B------:R-:W-:Y:S01]  /*e750*/  ISETP.GT.U32.AND P2, PT, R10, R9, PT ;  /* 0x000000090a00720c */ /* 0x000fe20003f44070 */
[----:B------:R-:W-:Y:S01]  /*e760*/  IMAD.HI.U32 R4, R12, R2, RZ ;  /* 0x000000020c047227 */ /* 0x000fe200078e00ff */
[C---:B------:R-:W-:Y:S02]  /*e770*/  ISETP.GT.U32.AND P6, PT, R10.reuse, R8, PT ;  /* 0x000000080a00720c */ /* 0x040fe40003fc4070 */
[----:B------:R-:W-:Y:S01]  /*e780*/  ISETP.GT.U32.AND P5, PT, R10, R6, PT ;  /* 0x000000060a00720c */ /* 0x000fe20003fa4070 */
[----:B------:R-:W-:Y:S01]  /*e790*/  IMAD.HI.U32 R3, R12, R14, RZ ;  /* 0x0000000e0c037227 */ /* 0x000fe200078e00ff */
[----:B------:R-:W-:-:S03]  /*e7a0*/  IABS R17, R5 ;  /* 0x0000000500117213 */ /* 0x000fc60000000000 */
[----:B------:R-:W-:Y:S02]  /*e7b0*/  IMAD.MOV R4, RZ, RZ, -R4 ;  /* 0x000000ffff047224 */ /* 0x000fe400078e0a04 */
[----:B------:R-:W-:Y:S02]  /*e7c0*/  IMAD.MOV R3, RZ, RZ, -R3 ;  /* 0x000000ffff037224 */ /* 0x000fe400078e0a03 */
[----:B------:R-:W-:Y:S01]  /*e7d0*/  @!P0 IMAD.MOV R13, RZ, RZ, -R13 ;  /* 0x000000ffff0d8224 */ /* 0x000fe200078e0a0d */
[C---:B------:R-:W-:Y:S01]  /*e7e0*/  ISETP.GT.U32.AND P0, PT, R10.reuse, R7, PT ;  /* 0x000000070a00720c */ /* 0x040fe20003f04070 */
[C---:B------:R-:W-:Y:S02]  /*e7f0*/  IMAD R2, R10.reuse, R4, R2 ;  /* 0x000000040a027224 */ /* 0x040fe400078e0202 */
[C---:B------:R-:W-:Y:S01]  /*e800*/  IMAD R14, R10.reuse, R3, R14 ;  /* 0x000000030a0e7224 */ /* 0x040fe200078e020e */
[----:B------:R0:W-:Y:S01]  /*e810*/  STL [R1+0x318], R13 ;  /* 0x0003180d01007387 */ /* 0x0001e20000100800 */
[--C-:B------:R-:W-:Y:S01]  /*e820*/  @!P2 IMAD.IADD R9, R9, 0x1, -R10.reuse ;  /* 0x000000010909a824 */ /* 0x100fe200078e0a0a */
[----:B------:R-:W-:Y:S01]  /*e830*/  ISETP.GT.U32.AND P2, PT, R10, R2, PT ;  /* 0x000000020a00720c */ /* 0x000fe20003f44070 */
[----:B------:R-:W-:Y:S01]  /*e840*/  @!P6 IMAD.IADD R8, R8, 0x1, -R10 ;  /* 0x000000010808e824 */ /* 0x000fe200078e0a0a */
[----:B------:R-:W-:Y:S01]  /*e850*/  ISETP.GT.U32.AND P6, PT, R10, R14, PT ;  /* 0x0000000e0a00720c */ /* 0x000fe20003fc4070 */
[----:B------:R-:W-:-:S02]  /*e860*/  VIADD R3, R11, 0x104 ;  /* 0x000001040b037836 */ /* 0x000fc40000000000 */
[--C-:B------:R-:W-:Y:S01]  /*e870*/  @!P5 IMAD.IADD R6, R6, 0x1, -R10.reuse ;  /* 0x000000010606d824 */ /* 0x100fe200078e0a0a */
[----:B------:R-:W-:Y:S01]  /*e880*/  ISETP.GE.AND P5, PT, R0, RZ, PT ;  /* 0x000000ff0000720c */ /* 0x000fe20003fa6270 */
[----:B------:R-:W-:Y:S01]  /*e890*/  @!P0 IMAD.IADD R7, R7, 0x1, -R10 ;  /* 0x0000000107078824 */ /* 0x000fe200078e0a0a */
[----:B------:R-:W-:Y:S01]  /*e8a0*/  ISETP.GE.AND P0, PT, R18, RZ, PT ;  /* 0x000000ff1200720c */ /* 0x000fe20003f06270 */
[----:B------:R-:W-:Y:S01]  /*e8b0*/  IMAD.MOV.U32 R19, RZ, RZ, R6 ;  /* 0x000000ffff137224 */ /* 0x000fe200078e0006 */
[----:B------:R-:W-:Y:S01]  /*e8c0*/  IABS R18, R3 ;  /* 0x0000000300127213 */ /* 0x000fe20000000000 */
[----:B0-----:R-:W-:-:S04]  /*e8d0*/  IMAD.HI.U32 R13, R12, R17, RZ ;  /* 0x000000110c0d7227 */ /* 0x001fc800078e00ff */
[--C-:B------:R-:W-:Y:S01]  /*e8e0*/  @!P2 IMAD.IADD R2, R2, 0x1, -R10.reuse ;  /* 0x000000010202a824 */ /* 0x100fe200078e0a0a */
[----:B------:R-:W-:Y:S01]  /*e8f0*/  ISETP.GE.AND P2, PT, R15, RZ, PT ;  /* 0x000000ff0f00720c */ /* 0x000fe20003f46270 */
[----:B------:R-:W-:Y:S02]  /*e900*/  @!P6 IMAD.IADD R14, R14, 0x1, -R10 ;  /* 0x000000010e0ee824 */ /* 0x000fe400078e0a0a */
[----:B------:R-:W-:Y:S02]  /*e910*/  IMAD.MOV.U32 R15, RZ, RZ, R18 ;  /* 0x000000ffff0f7224 */ /* 0x000fe400078e0012 */
[----:B------:R-:W-:Y:S01]  /*e920*/  @!P4 IMAD.MOV R19, RZ, RZ, -R19 ;  /* 0x000000ffff13c224 */ /* 0x000fe200078e0a13 */
[----:B------:R-:W-:Y:S01]  /*e930*/  ISETP.GT.U32.AND P4, PT, R10, R14, PT ;  /* 0x0000000e0a00720c */ /* 0x000fe20003f84070 */
[----:B------:R-:W-:Y:S02]  /*e940*/  IMAD.MOV.U32 R20, RZ, RZ, R9 ;  /* 0x000000ffff147224 */ /* 0x000fe400078e0009 */
[----:B------:R-:W-:-:S04]  /*e950*/  IMAD.HI.U32 R9, R12, R15, RZ ;  /* 0x0000000f0c097227 */ /* 0x000fc800078e00ff */
[----:B------:R-:W-:Y:S02]  /*e960*/  IMAD.MOV R13, RZ, RZ, -R13 ;  /* 0x000000ffff0d7224 */ /* 0x000fe400078e0a0d */
[----:B------:R-:W-:Y:S01]  /*e970*/  @!P1 IMAD.MOV R20, RZ, RZ, -R20 ;  /* 0x000000ffff149224 */ /* 0x000fe200078e0a14 */
[C---:B------:R-:W-:Y:S01]  /*e980*/  ISETP.GT.U32.AND P1, PT, R10.reuse, R2, PT ;  /* 0x000000020a00720c */ /* 0x040fe20003f24070 */
[----:B------:R-:W-:Y:S02]  /*e990*/  IMAD.MOV R6, RZ, RZ, -R9 ;  /* 0x000000ffff067224 */ /* 0x000fe400078e0a09 */
[C---:B------:R-:W-:Y:S01]  /*e9a0*/  IMAD R17, R10.reuse, R13, R17 ;  /* 0x0000000d0a117224 */ /* 0x040fe200078e0211 */
[----:B------:R0:W-:Y:S01]  /*e9b0*/  STL [R1+0x29c], R20 ;  /* 0x00029c1401007387 */ /* 0x0001e20000100800 */
[----:B------:R-:W-:Y:S02]  /*e9c0*/  VIADD R4, R11, 0x106 ;  /* 0x000001060b047836 */ /* 0x000fe40000000000 */
[C---:B------:R-:W-:Y:S01]  /*e9d0*/  IMAD R15, R10.reuse, R6, R15 ;  /* 0x000000060a0f7224 */ /* 0x040fe200078e020f */
[----:B------:R-:W-:Y:S01]  /*e9e0*/  ISETP.GT.U32.AND P6, PT, R10, R17, PT ;  /* 0x000000110a00720c */ /* 0x000fe20003fc4070 */
[----:B------:R-:W-:Y:S01]  /*e9f0*/  @!P4 IMAD.IADD R14, R14, 0x1, -R10 ;  /* 0x000000010e0ec824 */ /* 0x000fe200078e0a0a */
[----:B------:R-:W-:Y:S01]  /*ea00*/  IABS R16, R4 ;  /* 0x0000000400107213 */ /* 0x000fe20000000000 */
[----:B------:R-:W-:Y:S01]  /*ea10*/  @!P3 IMAD.MOV R8, RZ, RZ, -R8 ;  /* 0x000000ffff08b224 */ /* 0x000fe200078e0a08 */
[----:B------:R-:W-:Y:S01]  /*ea20*/  ISETP.GT.U32.AND P4, PT, R10, R15, PT ;  /* 0x0000000f0a00720c */ /* 0x000fe20003f84070 */
[----:B------:R-:W-:Y:S01]  /*ea30*/  @!P1 IMAD.IADD R2, R2, 0x1, -R10 ;  /* 0x0000000102029824 */ /* 0x000fe200078e0a0a */
[----:B------:R-:W-:Y:S01]  /*ea40*/  ISETP.GE.AND P3, PT, R5, RZ, PT ;  /* 0x000000ff0500720c */ /* 0x000fe20003f66270 */
[----:B------:R-:W-:Y:S01]  /*ea50*/  IMAD.HI.U32 R0, R12, R16, RZ ;  /* 0x000000100c007227 */ /* 0x000fe200078e00ff */
[----:B------:R-:W-:Y:S01]  /*ea60*/  ISETP.GE.AND P1, PT, R4, RZ, PT ;  /* 0x000000ff0400720c */ /* 0x000fe20003f26270 */
[----:B------:R-:W-:Y:S02]  /*ea70*/  STL [R1+0x2a0], R19 ;  /* 0x0002a01301007387 */ /* 0x000fe40000100800 */
[----:B------:R-:W-:-:S02]  /*ea80*/  IMAD.MOV R0, RZ, RZ, -R0 ;  /* 0x000000ffff007224 */ /* 0x000fc400078e0a00 */
[----:B------:R-:W-:Y:S01]  /*ea90*/  VIADD R4, R11, 0x100 ;  /* 0x000001000b047836 */ /* 0x000fe20000000000 */
[----:B------:R-:W-:Y:S01]  /*eaa0*/  STL [R1+0x2dc], R8 ;  /* 0x0002dc0801007387 */ /* 0x000fe20000100800 */
[----:B------:R-:W-:Y:S02]  /*eab0*/  IMAD.MOV.U32 R5, RZ, RZ, R2 ;  /* 0x000000ffff057224 */ /* 0x000fe400078e0002 */
[----:B------:R-:W-:Y:S02]  /*eac0*/  @!P5 IMAD.MOV R7, RZ, RZ, -R7 ;  /* 0x000000ffff07d224 */ /* 0x000fe400078e0a07 */
[----:B------:R-:W-:Y:S01]  /*ead0*/  @!P6 IMAD.IADD R17, R17, 0x1, -R10 ;  /* 0x000000011111e824 */ /* 0x000fe200078e0a0a */
[----:B------:R-:W-:Y:S01]  /*eae0*/  ISETP.GE.AND P6, PT, R3, RZ, PT ;  /* 0x000000ff0300720c */ /* 0x000fe20003fc6270 */
[C---:B------:R-:W-:Y:S01]  /*eaf0*/  IMAD R16, R10.reuse, R0, R16 ;  /* 0x000000000a107224 */ /* 0x040fe200078e0210 */
[----:B------:R-:W-:Y:S01]  /*eb00*/  IABS R3, R4 ;  /* 0x0000000400037213 */ /* 0x000fe20000000000 */
[----:B------:R-:W-:Y:S01]  /*eb10*/  @!P0 IMAD.MOV R5, RZ, RZ, -R5 ;  /* 0x000000ffff058224 */ /* 0x000fe200078e0a05 */
[----:B------:R1:W-:Y:S01]  /*eb20*/  STL [R1+0x2fc], R7 ;  /* 0x0002fc0701007387 */ /* 0x0003e20000100800 */
[----:B------:R-:W-:Y:S01]  /*eb30*/  @!P4 IMAD.IADD R15, R15, 0x1, -R10 ;  /* 0x000000010f0fc824 */ /* 0x000fe200078e0a0a */
[C---:B------:R-:W-:Y:S01]  /*eb40*/  ISETP.GT.U32.AND P5, PT, R10.reuse, R16, PT ;  /* 0x000000100a00720c */ /* 0x040fe20003fa4070 */
[C---:B------:R-:W-:Y:S01]  /*eb50*/  VIADD R0, R11.reuse, 0x102 ;  /* 0x000001020b007836 */ /* 0x040fe20000000000 */
[----:B------:R2:W-:Y:S01]  /*eb60*/  STL [R1+0x300], R5 ;  /* 0x0003000501007387 */ /* 0x0005e20000100800 */
[C---:B------:R-:W-:Y:S01]  /*eb70*/  ISETP.GT.U32.AND P0, PT, R10.reuse, R17, PT ;  /* 0x000000110a00720c */ /* 0x040fe20003f04070 */
[C---:B------:R-:W-:Y:S01]  /*eb80*/  VIADD R2, R11.reuse, 0xfc ;  /* 0x000000fc0b027836 */ /* 0x040fe20000000000 */
[----:B------:R-:W-:Y:S01]  /*eb90*/  ISETP.GT.U32.AND P4, PT, R10, R15, PT ;  /* 0x0000000f0a00720c */ /* 0x000fe20003f84070 */
[----:B0-----:R-:W-:Y:S01]  /*eba0*/  IMAD.MOV.U32 R20, RZ, RZ, R14 ;  /* 0x000000ffff147224 */ /* 0x001fe200078e000e */
[----:B------:R-:W-:Y:S01]  /*ebb0*/  IABS R9, R0 ;  /* 0x0000000000097213 */ /* 0x000fe20000000000 */
[----:B-1----:R-:W-:-:S02]  /*ebc0*/  VIADD R7, R11, 0xfe ;  /* 0x000000fe0b077836 */ /* 0x002fc40000000000 */
[----:B------:R-:W-:Y:S02]  /*ebd0*/  @!P2 IMAD.MOV R20, RZ, RZ, -R20 ;  /* 0x000000ffff14a224 */ /* 0x000fe400078e0a14 */
[C---:B--2---:R-:W-:Y:S01]  /*ebe0*/  IMAD.HI.U32 R5, R12.reuse, R3, RZ ;  /* 0x000000030c057227 */ /* 0x044fe200078e00ff */
[----:B------:R-:W-:Y:S02]  /*ebf0*/  IABS R13, R7 ;  /* 0x00000007000d7213 */ /* 0x000fe40000000000 */
[----:B------:R-:W-:Y:S01]  /*ec00*/  STL [R1+0x22c], R20 ;  /* 0x00022c1401007387 */ /* 0x000fe20000100800 */
[----:B------:R-:W-:Y:S02]  /*ec10*/  IMAD.MOV R5, RZ, RZ, -R5 ;  /* 0x000000ffff057224 */ /* 0x000fe400078e0a05 */
[----:B------:R-:W-:-:S04]  /*ec20*/  IMAD.HI.U32 R6, R12, R9, RZ ;  /* 0x000000090c067227 */ /* 0x000fc800078e00ff */
[C---:B------:R-:W-:Y:S02]  /*ec30*/  IMAD R3, R10.reuse, R5, R3 ;  /* 0x000000050a037224 */ /* 0x040fe400078e0203 */
[----:B------:R-:W-:Y:S02]  /*ec40*/  IMAD.MOV R6, RZ, RZ, -R6 ;  /* 0x000000ffff067224 */ /* 0x000fe400078e0a06 */
[--C-:B------:R-:W-:Y:S01]  /*ec50*/  @!P4 IMAD.IADD R15, R15, 0x1, -R10.reuse ;  /* 0x000000010f0fc824 */ /* 0x100fe200078e0a0a */
[C---:B------:R-:W-:Y:S01]  /*ec60*/  ISETP.GT.U32.AND P4, PT, R10.reuse, R3, PT ;  /* 0x000000030a00720c */ /* 0x040fe20003f84070 */
[----:B------:R-:W-:Y:S01]  /*ec70*/  IMAD R9, R10, R6, R9 ;  /* 0x000000060a097224 */ /* 0x000fe200078e0209 */
[----:B------:R-:W-:Y:S01]  /*ec80*/  IABS R6, R2 ;  /* 0x0000000200067213 */ /* 0x000fe20000000000 */
[--C-:B------:R-:W-:Y:S02]  /*ec90*/  @!P5 IMAD.IADD R16, R16, 0x1, -R10.reuse ;  /* 0x000000011010d824 */ /* 0x100fe400078e0a0a */
[----:B------:R-:W-:Y:S01]  /*eca0*/  @!P0 IMAD.IADD R17, R17, 0x1, -R10 ;  /* 0x0000000111118824 */ /* 0x000fe200078e0a0a */
[C---:B------:R-:W-:Y:S01]  /*ecb0*/  ISETP.GT.U32.AND P0, PT, R10.reuse, R9, PT ;  /* 0x000000090a00720c */ /* 0x040fe20003f04070 */
[----:B------:R-:W-:Y:S01]  /*ecc0*/  VIADD R5, R11, 0xfa ;  /* 0x000000fa0b057836 */ /* 0x000fe20000000000 */
[----:B------:R-:W-:Y:S01]  /*ecd0*/  ISETP.GT.U32.AND P5, PT, R10, R16, PT ;  /* 0x000000100a00720c */ /* 0x000fe20003fa4070 */
[----:B------:R-:W-:-:S02]  /*ece0*/  IMAD.MOV.U32 R19, RZ, RZ, R17 ;  /* 0x000000ffff137224 */ /* 0x000fc400078e0011 */
[----:B------:R-:W-:Y:S01]  /*ecf0*/  IMAD.HI.U32 R18, R12, R13, RZ ;  /* 0x0000000d0c127227 */ /* 0x000fe200078e00ff */
[----:B------:R-:W-:-:S03]  /*ed00*/  IABS R8, R5 ;  /* 0x0000000500087213 */ /* 0x000fc60000000000 */
[--C-:B------:R-:W-:Y:S02]  /*ed10*/  @!P4 IMAD.IADD R3, R3, 0x1, -R10.reuse ;  /* 0x000000010303c824 */ /* 0x100fe400078e0a0a */
[----:B------:R-:W-:Y:S02]  /*ed20*/  @!P3 IMAD.MOV R19, RZ, RZ, -R19 ;  /* 0x000000ffff13b224 */ /* 0x000fe400078e0a13 */
[--C-:B------:R-:W-:Y:S01]  /*ed30*/  @!P0 IMAD.IADD R9, R9, 0x1, -R10.reuse ;  /* 0x0000000109098824 */ /* 0x100fe200078e0a0a */
[----:B------:R-:W-:Y:S01]  /*ed40*/  ISETP.GT.U32.AND P3, PT, R10, R3, PT ;  /* 0x000000030a00720c */ /* 0x000fe20003f64070 */
[----:B------:R-:W-:Y:S01]  /*ed50*/  IMAD.HI.U32 R14, R12, R8, RZ ;  /* 0x000000080c0e7227 */ /* 0x000fe200078e00ff */
[----:B------:R-:W-:Y:S01]  /*ed60*/  ISETP.GE.AND P0, PT, R4, RZ, PT ;  /* 0x000000ff0400720c */ /* 0x000fe20003f06270 */
[----:B------:R-:W-:Y:S01]  /*ed70*/  STL [R1+0x230], R19 ;  /* 0x0002301301007387 */ /* 0x000fe20000100800 */
[----:B------:R-:W-:Y:S01]  /*ed80*/  ISETP.GT.U32.AND P2, PT, R10, R9, PT ;  /* 0x000000090a00720c */ /* 0x000fe20003f44070 */
[----:B------:R-:W-:Y:S01]  /*ed90*/  @!P5 IMAD.IADD R16, R16, 0x1, -R10 ;  /* 0x000000011010d824 */ /* 0x000fe200078e0a0a */
[----:B------:R-:W-:Y:S01]  /*eda0*/  ISETP.GE.AND P5, PT, R0, RZ, PT ;  /* 0x000000ff0000720c */ /* 0x000fe20003fa6270 */
[----:B------:R-:W-:-:S02]  /*edb0*/  IMAD.MOV R14, RZ, RZ, -R14 ;  /* 0x000000ffff0e7224 */ /* 0x000fc400078e0a0e */
[----:B------:R-:W-:-:S04]  /*edc0*/  IMAD.HI.U32 R0, R12, R6, RZ ;  /* 0x000000060c007227 */ /* 0x000fc800078e00ff */
[----:B------:R-:W-:Y:S02]  /*edd0*/  IMAD.MOV R18, RZ, RZ, -R18 ;  /* 0x000000ffff127224 */ /* 0x000fe400078e0a12 */
[----:B------:R-:W-:Y:S01]  /*ede0*/  @!P1 IMAD.MOV R16, RZ, RZ, -R16 ;  /* 0x000000ffff109224 */ /* 0x000fe200078e0a10 */
[----:B------:R-:W-:Y:S01]  /*edf0*/  ISETP.GE.AND P1, PT, R7, RZ, PT ;  /* 0x000000ff0700720c */ /* 0x000fe20003f26270 */
[C---:B------:R-:W-:Y:S02]  /*ee00*/  IMAD R7, R10.reuse, R14, R8 ;  /* 0x0000000e0a077224 */ /* 0x040fe400078e0208 */
[----:B------:R-:W-:Y:S01]  /*ee10*/  IMAD.MOV R0, RZ, RZ, -R0 ;  /* 0x000000ffff007224 */ /* 0x000fe200078e0a00 */
[----:B------:R-:W-:Y:S01]  /*ee20*/  STL [R1+0x240], R16 ;  /* 0x0002401001007387 */ /* 0x000fe20000100800 */
[C---:B------:R-:W-:Y:S02]  /*ee30*/  IMAD R13, R10.reuse, R18, R13 ;  /* 0x000000120a0d7224 */ /* 0x040fe400078e020d */
[----:B------:R-:W-:Y:S01]  /*ee40*/  @!P3 IMAD.IADD R3, R3, 0x1, -R10 ;  /* 0x000000010303b824 */ /* 0x000fe200078e0a0a */
[C---:B------:R-:W-:Y:S01]  /*ee50*/  ISETP.GT.U32.AND P3, PT, R10.reuse, R7, PT ;  /* 0x000000070a00720c */ /* 0x040fe20003f64070 */
[C---:B------:R-:W-:Y:S01]  /*ee60*/  IMAD R6, R10.reuse, R0, R6 ;  /* 0x000000000a067224 */ /* 0x040fe200078e0206 */
[----:B------:R-:W-:Y:S01]  /*ee70*/  ISETP.GT.U32.AND P4, PT, R10, R13, PT ;  /* 0x0000000d0a00720c */ /* 0x000fe20003f84070 */
[----:B------:R-:W-:Y:S01]  /*ee80*/  @!P2 IMAD.IADD R9, R9, 0x1, -R10 ;  /* 0x000000010909a824 */ /* 0x000fe200078e0a0a */
[----:B------:R-:W-:Y:S01]  /*ee90*/  ISETP.GE.AND P2, PT, R2, RZ, PT ;  /* 0x000000ff0200720c */ /* 0x000fe20003f46270 */
[----:B------:R-:W-:Y:S01]  /*eea0*/  @!P6 IMAD.MOV R15, RZ, RZ, -R15 ;  /* 0x000000ffff0fe224 */ /* 0x000fe200078e0a0f */
[----:B------:R-:W-:Y:S01]  /*eeb0*/  ISETP.GT.U32.AND P6, PT, R10, R6, PT ;  /* 0x000000060a00720c */ /* 0x000fe20003fc4070 */
[----:B------:R-:W-:-:S02]  /*eec0*/  IMAD.MOV.U32 R14, RZ, RZ, R9 ;  /* 0x000000ffff0e7224 */ /* 0x000fc400078e0009 */
[C---:B------:R-:W-:Y:S01]  /*eed0*/  VIADD R2, R11.reuse, 0xf6 ;  /* 0x000000f60b027836 */ /* 0x040fe20000000000 */
[----:B------:R-:W-:Y:S01]  /*eee0*/  STL [R1+0x28c], R15 ;  /* 0x00028c0f01007387 */ /* 0x000fe20000100800 */
[----:B------:R-:W-:Y:S02]  /*eef0*/  VIADD R4, R11, 0xf8 ;  /* 0x000000f80b047836 */ /* 0x000fe40000000000 */
[----:B------:R-:W-:Y:S01]  /*ef00*/  @!P5 IMAD.MOV R14, RZ, RZ, -R14 ;  /* 0x000000ffff0ed224 */ /* 0x000fe200078e0a0e */
[----:B------:R-:W-:Y:S01]  /*ef10*/  IABS R9, R2 ;  /* 0x0000000200097213 */ /* 0x000fe20000000000 */
[--C-:B------:R-:W-:Y:S01]  /*ef20*/  @!P3 IMAD.IADD R7, R7, 0x1, -R10.reuse ;  /* 0x000000010707b824 */ /* 0x100fe200078e0a0a */
[----:B------:R-:W-:Y:S01]  /*ef30*/  IABS R0, R4 ;  /* 0x0000000400007213 */ /* 0x000fe20000000000 */
[--C-:B------:R-:W-:Y:S01]  /*ef40*/  @!P4 IMAD.IADD R13, R13, 0x1, -R10.reuse ;  /* 0x000000010d0dc824 */ /* 0x100fe200078e0a0a */
[----:B------:R0:W-:Y:S01]  /*ef50*/  STL [R1+0x290], R14 ;  /* 0x0002900e01007387 */ /* 0x0001e20000100800 */
[----:B------:R-:W-:Y:S01]  /*ef60*/  @!P6 IMAD.IADD R6, R6, 0x1, -R10 ;  /* 0x000000010606e824 */ /* 0x000fe200078e0a0a */
[----:B------:R-:W-:Y:S01]  /*ef70*/  ISETP.GT.U32.AND P3, PT, R10, R7, PT ;  /* 0x000000070a00720c */ /* 0x000fe20003f64070 */
[----:B------:R-:W-:Y:S01]  /*ef80*/  IMAD.HI.U32 R8, R12, R0, RZ ;  /* 0x000000000c087227 */ /* 0x000fe200078e00ff */
[----:B------:R-:W-:-:S02]  /*ef90*/  ISETP.GT.U32.AND P6, PT, R10, R13, PT ;  /* 0x0000000d0a00720c */ /* 0x000fc40003fc4070 */
[----:B------:R-:W-:Y:S01]  /*efa0*/  ISETP.GT.U32.AND P5, PT, R10, R6, PT ;  /* 0x000000060a00720c */ /* 0x000fe20003fa4070 */
[----:B------:R-:W-:Y:S01]  /*efb0*/  IMAD.MOV R8, RZ, RZ, -R8 ;  /* 0x000000ffff087224 */ /* 0x000fe200078e0a08 */
[----:B------:R-:W-:Y:S01]  /*efc0*/  ISETP.GE.AND P4, PT, R5, RZ, PT ;  /* 0x000000ff0500720c */ /* 0x000fe20003f86270 */
[----:B------:R-:W-:Y:S02]  /*efd0*/  VIADD R5, R11, 0xf4 ;  /* 0x000000f40b057836 */ /* 0x000fe40000000000 */
[----:B0-----:R-:W-:Y:S02]  /*efe0*/  IMAD.MOV.U32 R14, RZ, RZ, R3 ;  /* 0x000000ffff0e7224 */ /* 0x001fe400078e0003 */
[----:B------:R-:W-:-:S04]  /*eff0*/  IMAD.HI.U32 R3, R12, R9, RZ ;  /* 0x000000090c037227 */ /* 0x000fc800078e00ff */
[----:B------:R-:W-:Y:S02]  /*f000*/  IMAD.MOV R3, RZ, RZ, -R3 ;  /* 0x000000ffff037224 */ /* 0x000fe400078e0a03 */
[C---:B------:R-:W-:Y:S01]  /*f010*/  IMAD R0, R10.reuse, R8, R0 ;  /* 0x000000080a007224 */ /* 0x040fe200078e0200 */
[----:B------:R-:W-:Y:S01]  /*f020*/  IABS R8, R5 ;  /* 0x0000000500087213 */ /* 0x000fe20000000000 */
[C---:B------:R-:W-:Y:S02]  /*f030*/  IMAD R9, R10.reuse, R3, R9 ;  /* 0x000000030a097224 */ /* 0x040fe400078e0209 */
[--C-:B------:R-:W-:Y:S02]  /*f040*/  @!P3 IMAD.IADD R7, R7, 0x1, -R10.reuse ;  /* 0x000000010707b824 */ /* 0x100fe400078e0a0a */
        /* <DEDUP_REMOVED lines=12> */
[--C-:B------:R-:W-:Y:S02]  /*f110*/  @!P3 IMAD.IADD R9, R9, 0x1, -R10.reuse ;  /* 0x000000010909b824 */ /* 0x100fe400078e0a0a */
[----:B------:R-:W-:Y:S02]  /*f120*/  @!P6 IMAD.IADD R0, R0, 0x1, -R10 ;  /* 0x000000010000e824 */ /* 0x000fe400078e0a0a */
[----:B------:R-:W-:Y:S01]  /*f130*/  IMAD.MOV R15, RZ, RZ, -R15 ;  /* 0x000000ffff0f7224 */ /* 0x000fe200078e0a0f */
[C---:B------:R-:W-:Y:S01]  /*f140*/  ISETP.GT.U32.AND P3, PT, R10.reuse, R9, PT ;  /* 0x000000090a00720c */ /* 0x040fe20003f64070 */
[----:B------:R-:W-:Y:S01]  /*f150*/  @!P1 IMAD.MOV R16, RZ, RZ, -R16 ;  /* 0x000000ffff109224 */ /* 0x000fe200078e0a10 */
[----:B------:R-:W-:Y:S01]  /*f160*/  ISETP.GE.AND P1, PT, R5, RZ, PT ;  /* 0x000000ff0500720c */ /* 0x000fe20003f26270 */
[----:B------:R-:W-:Y:S01]  /*f170*/  VIADD R3, R11, 0xf0 ;  /* 0x000000f00b037836 */ /* 0x000fe20000000000 */
[----:B------:R-:W-:Y:S01]  /*f180*/  ISETP.GT.U32.AND P6, PT, R10, R0, PT ;  /* 0x000000000a00720c */ /* 0x000fe20003fc4070 */
[----:B------:R-:W-:Y:S01]  /*f190*/  IMAD.HI.U32 R5, R12, R4, RZ ;  /* 0x000000040c057227 */ /* 0x000fe200078e00ff */
[----:B------:R-:W-:Y:S02]  /*f1a0*/  STL [R1+0x294], R16 ;  /* 0x0002941001007387 */ /* 0x000fe40000100800 */
[----:B0-----:R-:W-:Y:S01]  /*f1b0*/  IABS R14, R3 ;  /* 0x00000003000e7213 */ /* 0x001fe20000000000 */
[----:B------:R-:W-:-:S02]  /*f1c0*/  IMAD R8, R10, R15, R8 ;  /* 0x0000000f0a087224 */ /* 0x000fc400078e0208 */
        /* <DEDUP_REMOVED lines=224> */
[----:B------:R-:W-:Y:S01]  /*ffd0*/  @!P1 IMAD.IADD R6, R6, 0x1, -R10 ;  /* 0x0000000106069824 */ /* 0x000fe200078e0a0a */
[----:B------:R-:W-:Y:S01]  /*ffe0*/  ISETP.GT.U32.AND P1, PT, R10, R4, PT ;  /* 0x000000040a00720c */ /* 0x000fe20003f24070 */
[----:B------:R-:W-:-:S04]  /*fff0*/  IMAD.HI.U32 R19, R12, R17, RZ ;  /* 0x000000110c137227 */ /* 0x000fc800078e00ff */
[----:B------:R-:W-:Y:S01]  /*10000*/  @!P0 IMAD.IADD R15, R15, 0x1, -R10 ;  /* 0x000000010f0f8824 */ /* 0x000fe200078e0a0a */
[C---:B------:R-:W-:Y:S01]  /*10010*/  ISETP.GT.U32.AND P0, PT, R10.reuse, R6, PT ;  /* 0x000000060a00720c */ /* 0x040fe20003f04070 */
[----:B------:R-:W-:Y:S02]  /*10020*/  IMAD.MOV R22, RZ, RZ, -R22 ;  /* 0x000000ffff167224 */ /* 0x000fe400078e0a16 */
[----:B------:R-:W-:Y:S02]  /*10030*/  IMAD.MOV R19, RZ, RZ, -R19 ;  /* 0x000000ffff137224 */ /* 0x000fe400078e0a13 */
[----:B------:R-:W-:Y:S02]  /*10040*/  IMAD R16, R10, R22, R16 ;  /* 0x000000160a107224 */ /* 0x000fe400078e0210 */
[----:B------:R-:W-:Y:S02]  /*10050*/  IMAD.MOV R21, RZ, RZ, -R21 ;  /* 0x000000ffff157224 */ /* 0x000fe400078e0a15 */
[----:B------:R-:W-:-:S02]  /*10060*/  IMAD.MOV.U32 R23, RZ, RZ, R0 ;  /* 0x000000ffff177224 */ /* 0x000fc400078e0000 */
[C---:B------:R-:W-:Y:S02]  /*10070*/  IMAD R17, R10.reuse, R19, R17 ;  /* 0x000000130a117224 */ /* 0x040fe400078e0211 */
[C---:B------:R-:W-:Y:S02]  /*10080*/  IMAD R18, R10.reuse, R21, R18 ;  /* 0x000000150a127224 */ /* 0x040fe400078e0212 */
[----:B------:R-:W-:Y:S01]  /*10090*/  @!P6 IMAD.MOV R23, RZ, RZ, -R23 ;  /* 0x000000ffff17e224 */ /* 0x000fe200078e0a17 */
[C---:B------:R-:W-:Y:S01]  /*100a0*/  ISETP.GT.U32.AND P6, PT, R10.reuse, R5, PT ;  /* 0x000000050a00720c */ /* 0x040fe20003fc4070 */
[----:B------:R-:W-:Y:S01]  /*100b0*/  @!P4 IMAD.MOV R3, RZ, RZ, -R3 ;  /* 0x000000ffff03c224 */ /* 0x000fe200078e0a03 */
[----:B------:R-:W-:Y:S01]  /*100c0*/  ISETP.GT.U32.AND P4, PT, R10, R16, PT ;  /* 0x000000100a00720c */ /* 0x000fe20003f84070 */
[--C-:B------:R-:W-:Y:S01]  /*100d0*/  @!P1 IMAD.IADD R4, R4, 0x1, -R10.reuse ;  /* 0x0000000104049824 */ /* 0x100fe200078e0a0a */
[----:B------:R-:W-:Y:S01]  /*100e0*/  ISETP.GT.U32.AND P1, PT, R10, R17, PT ;  /* 0x000000110a00720c */ /* 0x000fe20003f24070 */
[----:B------:R-:W-:Y:S01]  /*100f0*/  @!P0 IMAD.IADD R6, R6, 0x1, -R10 ;  /* 0x0000000106068824 */ /* 0x000fe200078e0a0a */
[----:B------:R-:W-:Y:S01]  /*10100*/  ISETP.GT.U32.AND P0, PT, R10, R18, PT ;  /* 0x000000120a00720c */ /* 0x000fe20003f04070 */
[----:B------:R-:W-:Y:S01]  /*10110*/  IMAD.MOV.U32 R21, RZ, RZ, R2 ;  /* 0x000000ffff157224 */ /* 0x000fe200078e0002 */
[----:B------:R-:W-:Y:S01]  /*10120*/  STL [R1+0x23c], R23 ;  /* 0x00023c1701007387 */ /* 0x000fe20000100800 */
[----:B------:R-:W-:-:S02]  /*10130*/  VIADD R19, R11, 0xc8 ;  /* 0x000000c80b137836 */ /* 0x000fc40000000000 */
[----:B------:R-:W-:Y:S01]  /*10140*/  @!P2 IMAD.MOV R21, RZ, RZ, -R21 ;  /* 0x000000ffff15a224 */ /* 0x000fe200078e0a15 */
[----:B------:R-:W-:Y:S01]  /*10150*/  ISETP.GT.U32.AND P2, PT, R10, R15, PT ;  /* 0x0000000f0a00720c */ /* 0x000fe20003f44070 */
[----:B------:R-:W-:Y:S01]  /*10160*/  VIADD R20, R11, 0xc6 ;  /* 0x000000c60b147836 */ /* 0x000fe20000000000 */
[----:B------:R-:W-:Y:S01]  /*10170*/  IABS R0, R19 ;  /* 0x0000001300007213 */ /* 0x000fe20000000000 */
[--C-:B------:R-:W-:Y:S01]  /*10180*/  @!P6 IMAD.IADD R5, R5, 0x1, -R10.reuse ;  /* 0x000000010505e824 */ /* 0x100fe200078e0a0a */
[----:B------:R0:W-:Y:S01]  /*10190*/  STL [R1+0x238], R21 ;  /* 0x0002381501007387 */ /* 0x0001e20000100800 */
[--C-:B------:R-:W-:Y:S01]  /*101a0*/  @!P4 IMAD.IADD R16, R16, 0x1, -R10.reuse ;  /* 0x000000011010c824 */ /* 0x100fe200078e0a0a */
[----:B------:R-:W-:Y:S01]  /*101b0*/  IABS R2, R20 ;  /* 0x0000001400027213 */ /* 0x000fe20000000000 */
[--C-:B------:R-:W-:Y:S01]  /*101c0*/  @!P1 IMAD.IADD R17, R17, 0x1, -R10.reuse ;  /* 0x0000000111119824 */ /* 0x100fe200078e0a0a */
[----:B------:R1:W-:Y:S01]  /*101d0*/  STL [R1+0x234], R3 ;  /* 0x0002340301007387 */ /* 0x0003e20000100800 */
[----:B------:R-:W-:Y:S01]  /*101e0*/  ISETP.GE.AND P6, PT, R7, RZ, PT ;  /* 0x000000ff0700720c */ /* 0x000fe20003fc6270 */
[----:B------:R-:W-:Y:S01]  /*101f0*/  @!P0 IMAD.IADD R18, R18, 0x1, -R10 ;  /* 0x0000000112128824 */ /* 0x000fe200078e0a0a */
[----:B------:R-:W-:Y:S01]  /*10200*/  ISETP.GT.U32.AND P0, PT, R10, R16, PT ;  /* 0x000000100a00720c */ /* 0x000fe20003f04070 */
[----:B------:R-:W-:Y:S01]  /*10210*/  IMAD.HI.U32 R7, R12, R2, RZ ;  /* 0x000000020c077227 */ /* 0x000fe200078e00ff */
[----:B------:R-:W-:-:S02]  /*10220*/  ISETP.GE.AND P4, PT, R9, RZ, PT ;  /* 0x000000ff0900720c */ /* 0x000fc40003f86270 */
[----:B------:R-:W-:Y:S01]  /*10230*/  ISETP.GE.AND P1, PT, R13, RZ, PT ;  /* 0x000000ff0d00720c */ /* 0x000fe20003f26270 */
[----:B0-----:R-:W-:Y:S02]  /*10240*/  IMAD.MOV.U32 R21, RZ, RZ, R5 ;  /* 0x000000ffff157224 */ /* 0x001fe400078e0005 */
[----:B-1----:R-:W-:-:S04]  /*10250*/  IMAD.HI.U32 R3, R12, R0, RZ ;  /* 0x000000000c037227 */ /* 0x002fc800078e00ff */
[----:B------:R-:W-:Y:S02]  /*10260*/  IMAD.MOV R3, RZ, RZ, -R3 ;  /* 0x000000ffff037224 */ /* 0x000fe400078e0a03 */
[----:B------:R-:W-:Y:S01]  /*10270*/  @!P5 IMAD.MOV R21, RZ, RZ, -R21 ;  /* 0x000000ffff15d224 */ /* 0x000fe200078e0a15 */
[C---:B------:R-:W-:Y:S01]  /*10280*/  ISETP.GT.U32.AND P5, PT, R10.reuse, R17, PT ;  /* 0x000000110a00720c */ /* 0x040fe20003fa4070 */
[----:B------:R-:W-:Y:S02]  /*10290*/  IMAD.MOV R7, RZ, RZ, -R7 ;  /* 0x000000ffff077224 */ /* 0x000fe400078e0a07 */
[----:B------:R-:W-:Y:S02]  /*102a0*/  IMAD R0, R10, R3, R0 ;  /* 0x000000030a007224 */ /* 0x000fe400078e0200 */
[----:B------:R-:W-:Y:S02]  /*102b0*/  IMAD.MOV.U32 R22, RZ, RZ, R4 ;  /* 0x000000ffff167224 */ /* 0x000fe400078e0004 */
[----:B------:R-:W-:Y:S01]  /*102c0*/  @!P2 IMAD.IADD R15, R15, 0x1, -R10 ;  /* 0x000000010f0fa824 */ /* 0x000fe200078e0a0a */
[----:B------:R-:W-:Y:S01]  /*102d0*/  ISETP.GE.AND P2, PT, R8, RZ, PT ;  /* 0x000000ff0800720c */ /* 0x000fe20003f46270 */
[----:B------:R-:W-:-:S02]  /*102e0*/  IMAD R2, R10, R7, R2 ;  /* 0x000000070a027224 */ /* 0x000fc400078e0202 */
[----:B------:R-:W-:Y:S01]  /*102f0*/  @!P6 IMAD.MOV R6, RZ, RZ, -R6 ;  /* 0x000000ffff06e224 */ /* 0x000fe200078e0a06 */
[C---:B------:R-:W-:Y:S01]  /*10300*/  ISETP.GT.U32.AND P6, PT, R10.reuse, R0, PT ;  /* 0x000000000a00720c */ /* 0x040fe20003fc4070 */
[----:B------:R-:W-:Y:S01]  /*10310*/  @!P3 IMAD.MOV R22, RZ, RZ, -R22 ;  /* 0x000000ffff16b224 */ /* 0x000fe200078e0a16 */
[----:B------:R-:W-:Y:S01]  /*10320*/  ISETP.GT.U32.AND P3, PT, R10, R18, PT ;  /* 0x000000120a00720c */ /* 0x000fe20003f64070 */
[----:B------:R-:W-:Y:S02]  /*10330*/  VIADD R4, R11, 0xc4 ;  /* 0x000000c40b047836 */ /* 0x000fe40000000000 */
[--C-:B------:R-:W-:Y:S01]  /*10340*/  @!P0 IMAD.IADD R16, R16, 0x1, -R10.reuse ;  /* 0x0000000110108824 */ /* 0x100fe200078e0a0a */
[----:B------:R-:W-:Y:S01]  /*10350*/  ISETP.GT.U32.AND P0, PT, R10, R2, PT ;  /* 0x000000020a00720c */ /* 0x000fe20003f04070 */
[----:B------:R-:W-:Y:S01]  /*10360*/  STL [R1+0x228], R22 ;  /* 0x0002281601007387 */ /* 0x000fe20000100800 */
[----:B------:R-:W-:Y:S02]  /*10370*/  IMAD.MOV.U32 R5, RZ, RZ, R15 ;  /* 0x000000ffff057224 */ /* 0x000fe400078e000f */
[----:B------:R-:W-:Y:S01]  /*10380*/  @!P5 IMAD.IADD R17, R17, 0x1, -R10 ;  /* 0x000000011111d824 */ /* 0x000fe200078e0a0a */
[----:B------:R-:W-:Y:S01]  /*10390*/  STL [R1+0x220], R21 ;  /* 0x0002201501007387 */ /* 0x000fe20000100800 */
[----:B------:R-:W-:Y:S01]  /*103a0*/  IMAD.MOV.U32 R9, RZ, RZ, R16 ;  /* 0x000000ffff097224 */ /* 0x000fe200078e0010 */
[----:B------:R-:W-:Y:S01]  /*103b0*/  ISETP.GE.AND P5, PT, R19, RZ, PT ;  /* 0x000000ff1300720c */ /* 0x000fe20003fa6270 */
[----:B------:R-:W-:Y:S01]  /*103c0*/  @!P2 IMAD.MOV R5, RZ, RZ, -R5 ;  /* 0x000000ffff05a224 */ /* 0x000fe200078e0a05 */
[----:B------:R0:W-:Y:S01]  /*103d0*/  STL [R1+0x21c], R6 ;  /* 0x00021c0601007387 */ /* 0x0001e20000100800 */
[----:B------:R-:W-:Y:S01]  /*103e0*/  IMAD.MOV.U32 R8, RZ, RZ, R17 ;  /* 0x000000ffff087224 */ /* 0x000fe200078e0011 */
[----:B------:R-:W-:Y:S01]  /*103f0*/  ISETP.GE.AND P2, PT, R14, RZ, PT ;  /* 0x000000ff0e00720c */ /* 0x000fe20003f46270 */
[----:B------:R-:W-:Y:S01]  /*10400*/  @!P6 IMAD.IADD R0, R0, 0x1, -R10 ;  /* 0x000000010000e824 */ /* 0x000fe200078e0a0a */
[----:B------:R1:W-:Y:S01]  /*10410*/  STL [R1+0x218], R5 ;  /* 0x0002180501007387 */ /* 0x0003e20000100800 */
[----:B------:R-:W-:Y:S01]  /*10420*/  @!P4 IMAD.MOV R9, RZ, RZ, -R9 ;  /* 0x000000ffff09c224 */ /* 0x000fe200078e0a09 */
[----:B------:R-:W-:Y:S01]  /*10430*/  ISETP.GE.AND P6, PT, R4, RZ, PT ;  /* 0x000000ff0400720c */ /* 0x000fe20003fc6270 */
[----:B------:R-:W-:-:S02]  /*10440*/  @!P1 IMAD.MOV R8, RZ, RZ, -R8 ;  /* 0x000000ffff089224 */ /* 0x000fc400078e0a08 */
[--C-:B------:R-:W-:Y:S01]  /*10450*/  @!P3 IMAD.IADD R18, R18, 0x1, -R10.reuse ;  /* 0x000000011212b824 */ /* 0x100fe200078e0a0a */
[----:B0-----:R-:W-:Y:S01]  /*10460*/  IABS R6, R4 ;  /* 0x0000000400067213 */ /* 0x001fe20000000000 */
[----:B------:R-:W-:Y:S01]  /*10470*/  @!P0 IMAD.IADD R2, R2, 0x1, -R10 ;  /* 0x0000000102028824 */ /* 0x000fe200078e0a0a */
[----:B------:R-:W-:Y:S01]  /*10480*/  ISETP.GT.U32.AND P0, PT, R10, R0, PT ;  /* 0x000000000a00720c */ /* 0x000fe20003f04070 */
[----:B------:R-:W-:Y:S01]  /*10490*/  STL [R1+0x214], R9 ;  /* 0x0002140901007387 */ /* 0x000fe20000100800 */
[C---:B------:R-:W-:Y:S01]  /*104a0*/  VIADD R3, R11.reuse, 0xc2 ;  /* 0x000000c20b037836 */ /* 0x040fe20000000000 */
[----:B------:R-:W-:Y:S01]  /*104b0*/  ISETP.GE.AND P3, PT, R20, RZ, PT ;  /* 0x000000ff1400720c */ /* 0x000fe20003f66270 */
[----:B------:R-:W-:Y:S01]  /*104c0*/  IMAD.HI.U32 R7, R12, R6, RZ ;  /* 0x000000060c077227 */ /* 0x000fe200078e00ff */
[----:B------:R0:W-:Y:S01]  /*104d0*/  STL [R1+0x20c], R8 ;  /* 0x00020c0801007387 */ /* 0x0001e20000100800 */
[C---:B------:R-:W-:Y:S02]  /*104e0*/  ISETP.GT.U32.AND P4, PT, R10.reuse, R2, PT ;  /* 0x000000020a00720c */ /* 0x040fe40003f84070 */
[----:B------:R-:W-:Y:S01]  /*104f0*/  IMAD.MOV R7, RZ, RZ, -R7 ;  /* 0x000000ffff077224 */ /* 0x000fe200078e0a07 */
[----:B-1----:R-:W-:Y:S01]  /*10500*/  IABS R5, R3 ;  /* 0x0000000300057213 */ /* 0x002fe20000000000 */
[----:B------:R-:W-:Y:S01]  /*10510*/  VIADD R14, R11, 0xc0 ;  /* 0x000000c00b0e7836 */ /* 0x000fe20000000000 */
[----:B------:R-:W-:Y:S01]  /*10520*/  ISETP.GE.AND P1, PT, R3, RZ, PT ;  /* 0x000000ff0300720c */ /* 0x000fe20003f26270 */
[----:B------:R-:W-:-:S02]  /*10530*/  IMAD R6, R10, R7, R6 ;  /* 0x000000070a067224 */ /* 0x000fc400078e0206 */
[----:B------:R-:W-:-:S04]  /*10540*/  IMAD.HI.U32 R4, R12, R5, RZ ;  /* 0x000000050c047227 */ /* 0x000fc800078e00ff */
[----:B0-----:R-:W-:Y:S02]  /*10550*/  IMAD.MOV.U32 R8, RZ, RZ, R18 ;  /* 0x000000ffff087224 */ /* 0x001fe400078e0012 */
[----:B------:R-:W-:Y:S01]  /*10560*/  @!P0 IMAD.IADD R0, R0, 0x1, -R10 ;  /* 0x0000000100008824 */ /* 0x000fe200078e0a0a */
[----:B------:R-:W-:Y:S01]  /*10570*/  ISETP.GE.AND P0, PT, R14, RZ, PT ;  /* 0x000000ff0e00720c */ /* 0x000fe20003f06270 */
[----:B------:R-:W-:Y:S01]  /*10580*/  @!P2 IMAD.MOV R8, RZ, RZ, -R8 ;  /* 0x000000ffff08a224 */ /* 0x000fe200078e0a08 */
[C---:B------:R-:W-:Y:S01]  /*10590*/  ISETP.GT.U32.AND P2, PT, R10.reuse, R6, PT ;  /* 0x000000060a00720c */ /* 0x040fe20003f44070 */
[----:B------:R-:W-:Y:S01]  /*105a0*/  IMAD.MOV R4, RZ, RZ, -R4 ;  /* 0x000000ffff047224 */ /* 0x000fe200078e0a04 */
[----:B------:R-:W-:Y:S01]  /*105b0*/  IABS R14, R14 ;  /* 0x0000000e000e7213 */ /* 0x000fe20000000000 */
[----:B------:R-:W-:Y:S01]  /*105c0*/  IMAD.MOV.U32 R7, RZ, RZ, R0 ;  /* 0x000000ffff077224 */ /* 0x000fe200078e0000 */
[----:B------:R-:W-:Y:S01]  /*105d0*/  STL [R1+0x11c], R8 ;  /* 0x00011c0801007387 */ /* 0x000fe20000100800 */
[----:B------:R-:W-:-:S02]  /*105e0*/  IMAD R16, R10, R4, R5 ;  /* 0x000000040a107224 */ /* 0x000fc400078e0205 */
[----:B------:R-:W-:Y:S02]  /*105f0*/  @!P5 IMAD.MOV R7, RZ, RZ, -R7 ;  /* 0x000000ffff07d224 */ /* 0x000fe400078e0a07 */
[--C-:B------:R-:W-:Y:S01]  /*10600*/  @!P4 IMAD.IADD R2, R2, 0x1, -R10.reuse ;  /* 0x000000010202c824 */ /* 0x100fe200078e0a0a */
[----:B------:R-:W-:Y:S01]  /*10610*/  ISETP.GT.U32.AND P4, PT, R10, R16, PT ;  /* 0x000000100a00720c */ /* 0x000fe20003f84070 */
[C---:B------:R-:W-:Y:S01]  /*10620*/  VIADD R4, R11.reuse, 0xbc ;  /* 0x000000bc0b047836 */ /* 0x040fe20000000000 */
[----:B------:R0:W-:Y:S01]  /*10630*/  STL [R1+0x10c], R7 ;  /* 0x00010c0701007387 */ /* 0x0001e20000100800 */
[----:B------:R-:W-:Y:S02]  /*10640*/  @!P2 IMAD.IADD R6, R6, 0x1, -R10 ;  /* 0x000000010606a824 */ /* 0x000fe400078e0a0a */
[C---:B------:R-:W-:Y:S01]  /*10650*/  VIADD R5, R11.reuse, 0xbe ;  /* 0x000000be0b057836 */ /* 0x040fe20000000000 */
[----:B------:R-:W-:Y:S01]  /*10660*/  IABS R9, R4 ;  /* 0x0000000400097213 */ /* 0x000fe20000000000 */
[----:B------:R-:W-:Y:S01]  /*10670*/  @!P3 IMAD.MOV R2, RZ, RZ, -R2 ;  /* 0x000000ffff02b224 */ /* 0x000fe200078e0a02 */
[----:B------:R-:W-:Y:S01]  /*10680*/  ISETP.GT.U32.AND P2, PT, R10, R6, PT ;  /* 0x000000060a00720c */ /* 0x000fe20003f44070 */
[----:B------:R-:W-:Y:S01]  /*10690*/  VIADD R15, R11, 0xb8 ;  /* 0x000000b80b0f7836 */ /* 0x000fe20000000000 */
[----:B------:R-:W-:Y:S01]  /*106a0*/  IABS R3, R5 ;  /* 0x0000000500037213 */ /* 0x000fe20000000000 */
[----:B------:R-:W-:Y:S01]  /*106b0*/  IMAD.HI.U32 R0, R12, R9, RZ ;  /* 0x000000090c007227 */ /* 0x000fe200078e00ff */
[----:B------:R-:W-:Y:S01]  /*106c0*/  ISETP.GE.AND P5, PT, R5, RZ, PT ;  /* 0x000000ff0500720c */ /* 0x000fe20003fa6270 */
[----:B------:R1:W-:Y:S01]  /*106d0*/  STL [R1+0x204], R2 ;  /* 0x0002040201007387 */ /* 0x0003e20000100800 */
[----:B------:R-:W-:Y:S01]  /*106e0*/  ISETP.GE.AND P3, PT, R4, RZ, PT ;  /* 0x000000ff0400720c */ /* 0x000fe20003f66270 */
[----:B0-----:R-:W-:Y:S01]  /*106f0*/  IMAD.HI.U32 R7, R12, R14, RZ ;  /* 0x0000000e0c077227 */ /* 0x001fe200078e00ff */
[----:B------:R-:W-:-:S03]  /*10700*/  IABS R13, R15 ;  /* 0x0000000f000d7213 */ /* 0x000fc60000000000 */
[----:B------:R-:W-:Y:S02]  /*10710*/  IMAD.MOV R7, RZ, RZ, -R7 ;  /* 0x000000ffff077224 */ /* 0x000fe400078e0a07 */
[----:B------:R-:W-:Y:S02]  /*10720*/  @!P4 IMAD.IADD R16, R16, 0x1, -R10 ;  /* 0x000000011010c824 */ /* 0x000fe400078e0a0a */
[----:B------:R-:W-:Y:S02]  /*10730*/  IMAD R14, R10, R7, R14 ;  /* 0x000000070a0e7224 */ /* 0x000fe400078e020e */
[----:B------:R-:W-:Y:S01]  /*10740*/  @!P2 IMAD.IADD R6, R6, 0x1, -R10 ;  /* 0x000000010606a824 */ /* 0x000fe200078e0a0a */
[----:B------:R-:W-:Y:S01]  /*10750*/  ISETP.GT.U32.AND P4, PT, R10, R16, PT ;  /* 0x000000100a00720c */ /* 0x000fe20003f84070 */
[----:B------:R-:W-:Y:S01]  /*10760*/  IMAD.HI.U32 R5, R12, R3, RZ ;  /* 0x000000030c057227 */ /* 0x000fe200078e00ff */
[----:B------:R-:W-:-:S03]  /*10770*/  ISETP.GT.U32.AND P2, PT, R10, R14, PT ;  /* 0x0000000e0a00720c */ /* 0x000fc60003f44070 */
[----:B-1----:R-:W-:Y:S02]  /*10780*/  IMAD.MOV R2, RZ, RZ, -R0 ;  /* 0x000000ffff027224 */ /* 0x002fe400078e0a00 */
[----:B------:R-:W-:Y:S02]  /*10790*/  IMAD.MOV R5, RZ, RZ, -R5 ;  /* 0x000000ffff057224 */ /* 0x000fe400078e0a05 */
[C---:B------:R-:W-:Y:S02]  /*107a0*/  IMAD R9, R10.reuse, R2, R9 ;  /* 0x000000020a097224 */ /* 0x040fe400078e0209 */
[----:B------:R-:W-:Y:S02]  /*107b0*/  IMAD R3, R10, R5, R3 ;  /* 0x000000050a037224 */ /* 0x000fe400078e0203 */
[--C-:B------:R-:W-:Y:S02]  /*107c0*/  @!P4 IMAD.IADD R16, R16, 0x1, -R10.reuse ;  /* 0x000000011010c824 */ /* 0x100fe400078e0a0a */
[----:B------:R-:W-:Y:S01]  /*107d0*/  @!P2 IMAD.IADD R14, R14, 0x1, -R10 ;  /* 0x000000010e0ea824 */ /* 0x000fe200078e0a0a */
[C---:B------:R-:W-:Y:S01]  /*107e0*/  ISETP.GT.U32.AND P2, PT, R10.reuse, R9, PT ;  /* 0x000000090a00720c */ /* 0x040fe20003f44070 */
[----:B------:R-:W-:Y:S01]  /*107f0*/  VIADD R0, R11, 0xba ;  /* 0x000000ba0b007836 */ /* 0x000fe20000000000 */
[----:B------:R-:W-:Y:S01]  /*10800*/  ISETP.GT.U32.AND P4, PT, R10, R3, PT ;  /* 0x000000030a00720c */ /* 0x000fe20003f84070 */
[----:B------:R-:W-:-:S02]  /*10810*/  IMAD.MOV.U32 R17, RZ, RZ, R6 ;  /* 0x000000ffff117224 */ /* 0x000fc400078e0006 */
[----:B------:R-:W-:Y:S01]  /*10820*/  VIADD R8, R11, 0xb6 ;  /* 0x000000b60b087836 */ /* 0x000fe20000000000 */
[----:B------:R-:W-:Y:S01]  /*10830*/  IABS R4, R0 ;  /* 0x0000000000047213 */ /* 0x000fe20000000000 */
[----:B------:R-:W-:Y:S02]  /*10840*/  IMAD.MOV.U32 R6, RZ, RZ, R13 ;  /* 0x000000ffff067224 */ /* 0x000fe400078e000d */
[----:B------:R-:W-:Y:S01]  /*10850*/  @!P6 IMAD.MOV R17, RZ, RZ, -R17 ;  /* 0x000000ffff11e224 */ /* 0x000fe200078e0a11 */
[----:B------:R-:W-:Y:S01]  /*10860*/  ISETP.GT.U32.AND P6, PT, R10, R14, PT ;  /* 0x0000000e0a00720c */ /* 0x000fe20003fc4070 */
[----:B------:R-:W-:Y:S01]  /*10870*/  IMAD.HI.U32 R13, R12, R4, RZ ;  /* 0x000000040c0d7227 */ /* 0x000fe200078e00ff */
[----:B------:R-:W-:Y:S02]  /*10880*/  IABS R7, R8 ;  /* 0x0000000800077213 */ /* 0x000fe40000000000 */
[----:B------:R-:W-:Y:S01]  /*10890*/  STL [R1+0x1bc], R17 ;  /* 0x0001bc1101007387 */ /* 0x000fe20000100800 */
[----:B------:R-:W-:-:S02]  /*108a0*/  @!P2 IMAD.IADD R9, R9, 0x1, -R10 ;  /* 0x000000010909a824 */ /* 0x000fc400078e0a0a */
[----:B------:R-:W-:Y:S02]  /*108b0*/  VIADD R2, R11, 0xb4 ;  /* 0x000000b40b027836 */ /* 0x000fe40000000000 */
[----:B------:R-:W-:Y:S01]  /*108c0*/  @!P4 IMAD.IADD R3, R3, 0x1, -R10 ;  /* 0x000000010303c824 */ /* 0x000fe200078e0a0a */
[----:B------:R-:W-:Y:S01]  /*108d0*/  ISETP.GT.U32.AND P2, PT, R10, R9, PT ;  /* 0x000000090a00720c */ /* 0x000fe20003f44070 */
[----:B------:R-:W-:Y:S01]  /*108e0*/  IMAD.MOV R13, RZ, RZ, -R13 ;  /* 0x000000ffff0d7224 */ /* 0x000fe200078e0a0d */
[----:B------:R-:W-:Y:S01]  /*108f0*/  IABS R5, R2 ;  /* 0x0000000200057213 */ /* 0x000fe20000000000 */
[----:B------:R-:W-:Y:S01]  /*10900*/  @!P1 IMAD.MOV R16, RZ, RZ, -R16 ;  /* 0x000000ffff109224 */ /* 0x000fe200078e0a10 */
[----:B------:R-:W-:Y:S01]  /*10910*/  ISETP.GE.AND P1, PT, R0, RZ, PT ;  /* 0x000000ff0000720c */ /* 0x000fe20003f26270 */
[C---:B------:R-:W-:Y:S01]  /*10920*/  IMAD R0, R10.reuse, R13, R4 ;  /* 0x0000000d0a007224 */ /* 0x040fe200078e0204 */
[----:B------:R-:W-:Y:S01]  /*10930*/  ISETP.GT.U32.AND P4, PT, R10, R3, PT ;  /* 0x000000030a00720c */ /* 0x000fe20003f84070 */
[----:B------:R-:W-:Y:S01]  /*10940*/  IMAD.HI.U32 R4, R12, R7, RZ ;  /* 0x000000070c047227 */ /* 0x000fe200078e00ff */
[----:B------:R0:W-:Y:S03]  /*10950*/  STL [R1+0x200], R16 ;  /* 0x0002001001007387 */ /* 0x0001e60000100800 */
[----:B------:R-:W-:Y:S01]  /*10960*/  @!P6 IMAD.IADD R14, R14, 0x1, -R10 ;  /* 0x000000010e0ee824 */ /* 0x000fe200078e0a0a */
[----:B------:R-:W-:Y:S01]  /*10970*/  ISETP.GT.U32.AND P6, PT, R10, R0, PT ;  /* 0x000000000a00720c */ /* 0x000fe20003fc4070 */
[----:B------:R-:W-:-:S04]  /*10980*/  IMAD.HI.U32 R13, R12, R5, RZ ;  /* 0x000000050c0d7227 */ /* 0x000fc800078e00ff */
[----:B------:R-:W-:Y:S02]  /*10990*/  IMAD.MOV R4, RZ, RZ, -R4 ;  /* 0x000000ffff047224 */ /* 0x000fe400078e0a04 */
[----:B0-----:R-:W-:-:S04]  /*109a0*/  IMAD.HI.U32 R16, R12, R6, RZ ;  /* 0x000000060c107227 */ /* 0x001fc800078e00ff */
        /* <DEDUP_REMOVED lines=10> */
[C---:B------:R-:W-:Y:S01]  /*10a50*/  IMAD R5, R10.reuse, R13, R5 ;  /* 0x0000000d0a057224 */ /* 0x040fe200078e0205 */
[----:B------:R-:W-:Y:S01]  /*10a60*/  IABS R13, R4 ;  /* 0x00000004000d7213 */ /* 0x000fe20000000000 */
[----:B------:R-:W-:Y:S02]  /*10a70*/  IMAD.MOV.U32 R14, RZ, RZ, R9 ;  /* 0x000000ffff0e7224 */ /* 0x000fe400078e0009 */
[----:B------:R-:W-:Y:S01]  /*10a80*/  @!P0 IMAD.MOV R17, RZ, RZ, -R17 ;  /* 0x000000ffff118224 */ /* 0x000fe200078e0a11 */
[----:B------:R-:W-:Y:S01]  /*10a90*/  ISETP.GT.U32.AND P0, PT, R10, R6, PT ;  /* 0x000000060a00720c */ /* 0x000fe20003f04070 */
[----:B------:R-:W-:-:S02]  /*10aa0*/  IMAD.MOV.U32 R15, RZ, RZ, R3 ;  /* 0x000000ffff0f7224 */ /* 0x000fc400078e0003 */
[----:B------:R-:W-:Y:S01]  /*10ab0*/  @!P3 IMAD.MOV R14, RZ, RZ, -R14 ;  /* 0x000000ffff0eb224 */ /* 0x000fe200078e0a0e */
[----:B------:R-:W-:Y:S01]  /*10ac0*/  ISETP.GT.U32.AND P3, PT, R10, R5, PT ;  /* 0x000000050a00720c */ /* 0x000fe20003f64070 */
[--C-:B------:R-:W-:Y:S01]  /*10ad0*/  @!P6 IMAD.IADD R0, R0, 0x1, -R10.reuse ;  /* 0x000000010000e824 */ /* 0x100fe200078e0a0a */
[----:B------:R-:W-:Y:S01]  /*10ae0*/  STL [R1+0x1ec], R17 ;  /* 0x0001ec1101007387 */ /* 0x000fe20000100800 */
[----:B------:R-:W-:Y:S02]  /*10af0*/  IMAD.MOV.U32 R3, RZ, RZ, R13 ;  /* 0x000000ffff037224 */ /* 0x000fe400078e000d */
[----:B------:R-:W-:Y:S01]  /*10b00*/  @!P5 IMAD.MOV R15, RZ, RZ, -R15 ;  /* 0x000000ffff0fd224 */ /* 0x000fe200078e0a0f */
[----:B------:R-:W-:Y:S01]  /*10b10*/  ISETP.GE.AND P5, PT, R8, RZ, PT ;  /* 0x000000ff0800720c */ /* 0x000fe20003fa6270 */
[----:B------:R-:W-:Y:S01]  /*10b20*/  VIADD R8, R11, 0xb0 ;  /* 0x000000b00b087836 */ /* 0x000fe20000000000 */
[----:B------:R-:W-:Y:S01]  /*10b30*/  ISETP.GT.U32.AND P6, PT, R10, R0, PT ;  /* 0x000000000a00720c */ /* 0x000fe20003fc4070 */
[----:B------:R-:W-:Y:S01]  /*10b40*/  IMAD.HI.U32 R9, R12, R3, RZ ;  /* 0x000000030c097227 */ /* 0x000fe200078e00ff */
[----:B------:R-:W-:Y:S03]  /*10b50*/  STL [R1+0x1f4], R15 ;  /* 0x0001f40f01007387 */ /* 0x000fe60000100800 */
[----:B------:R-:W-:Y:S01]  /*10b60*/  @!P2 IMAD.IADD R7, R7, 0x1, -R10 ;  /* 0x000000010707a824 */ /* 0x000fe200078e0a0a */
[----:B------:R0:W-:Y:S01]  /*10b70*/  STL [R1+0x1f8], R14 ;  /* 0x0001f80e01007387 */ /* 0x0001e20000100800 */
[----:B------:R-:W-:-:S02]  /*10b80*/  IMAD.MOV R9, RZ, RZ, -R9 ;  /* 0x000000ffff097224 */ /* 0x000fc400078e0a09 */
[--C-:B------:R-:W-:Y:S01]  /*10b90*/  @!P0 IMAD.IADD R6, R6, 0x1, -R10.reuse ;  /* 0x0000000106068824 */ /* 0x100fe200078e0a0a */
[----:B------:R-:W-:Y:S01]  /*10ba0*/  ISETP.GE.AND P0, PT, R4, RZ, PT ;  /* 0x000000ff0400720c */ /* 0x000fe20003f06270 */
[--C-:B------:R-:W-:Y:S01]  /*10bb0*/  @!P3 IMAD.IADD R5, R5, 0x1, -R10.reuse ;  /* 0x000000010505b824 */ /* 0x100fe200078e0a0a */
[C---:B------:R-:W-:Y:S01]  /*10bc0*/  ISETP.GT.U32.AND P3, PT, R10.reuse, R7, PT ;  /* 0x000000070a00720c */ /* 0x040fe20003f64070 */
[C---:B------:R-:W-:Y:S01]  /*10bd0*/  IMAD R3, R10.reuse, R9, R3 ;  /* 0x000000090a037224 */ /* 0x040fe200078e0203 */
[----:B------:R-:W-:Y:S01]  /*10be0*/  ISETP.GT.U32.AND P2, PT, R10, R6, PT ;  /* 0x000000060a00720c */ /* 0x000fe20003f44070 */
[----:B------:R-:W-:Y:S01]  /*10bf0*/  @!P6 IMAD.IADD R0, R0, 0x1, -R10 ;  /* 0x000000010000e824 */ /* 0x000fe200078e0a0a */
[----:B0-----:R-:W-:Y:S01]  /*10c00*/  IABS R14, R8 ;  /* 0x00000008000e7213 */ /* 0x001fe20000000000 */
[----:B------:R-:W-:Y:S01]  /*10c10*/  VIADD R4, R11, 0xaa ;  /* 0x000000aa0b047836 */ /* 0x000fe20000000000 */
[----:B------:R-:W-:Y:S01]  /*10c20*/  ISETP.GE.AND P6, PT, R2, RZ, PT ;  /* 0x000000ff0200720c */ /* 0x000fe20003fc6270 */
[----:B------:R-:W-:-:S02]  /*10c30*/  IMAD.MOV.U32 R13, RZ, RZ, R0 ;  /* 0x000000ffff0d7224 */ /* 0x000fc400078e0000 */
[----:B------:R-:W-:Y:S01]  /*10c40*/  IMAD.HI.U32 R9, R12, R14, RZ ;  /* 0x0000000e0c097227 */ /* 0x000fe200078e00ff */
[----:B------:R-:W-:-:S03]  /*10c50*/  IABS R15, R4 ;  /* 0x00000004000f7213 */ /* 0x000fc60000000000 */
[----:B------:R-:W-:Y:S02]  /*10c60*/  IMAD.MOV R9, RZ, RZ, -R9 ;  /* 0x000000ffff097224 */ /* 0x000fe400078e0a09 */
[----:B------:R-:W-:Y:S01]  /*10c70*/  @!P1 IMAD.MOV R13, RZ, RZ, -R13 ;  /* 0x000000ffff0d9224 */ /* 0x000fe200078e0a0d */
[C---:B------:R-:W-:Y:S01]  /*10c80*/  ISETP.GT.U32.AND P1, PT, R10.reuse, R5, PT ;  /* 0x000000050a00720c */ /* 0x040fe20003f24070 */
[----:B------:R-:W-:Y:S02]  /*10c90*/  IMAD R14, R10, R9, R14 ;  /* 0x000000090a0e7224 */ /* 0x000fe400078e020e */
[--C-:B------:R-:W-:Y:S01]  /*10ca0*/  @!P3 IMAD.IADD R7, R7, 0x1, -R10.reuse ;  /* 0x000000010707b824 */ /* 0x100fe200078e0a0a */
[----:B------:R0:W-:Y:S01]  /*10cb0*/  STL [R1+0x1fc], R13 ;  /* 0x0001fc0d01007387 */ /* 0x0001e20000100800 */
[----:B------:R-:W-:Y:S01]  /*10cc0*/  @!P2 IMAD.IADD R6, R6, 0x1, -R10 ;  /* 0x000000010606a824 */ /* 0x000fe200078e0a0a */
[C---:B------:R-:W-:Y:S01]  /*10cd0*/  ISETP.GT.U32.AND P3, PT, R10.reuse, R14, PT ;  /* 0x0000000e0a00720c */ /* 0x040fe20003f64070 */
[C---:B------:R-:W-:Y:S01]  /*10ce0*/  VIADD R0, R11.reuse, 0xac ;  /* 0x000000ac0b007836 */ /* 0x040fe20000000000 */
[----:B------:R-:W-:Y:S01]  /*10cf0*/  ISETP.GT.U32.AND P2, PT, R10, R3, PT ;  /* 0x000000030a00720c */ /* 0x000fe20003f44070 */
[----:B------:R-:W-:-:S02]  /*10d00*/  VIADD R2, R11, 0xae ;  /* 0x000000ae0b027836 */ /* 0x000fc40000000000 */
[----:B------:R-:W-:Y:S01]  /*10d10*/  IMAD.MOV.U32 R17, RZ, RZ, R6 ;  /* 0x000000ffff117224 */ /* 0x000fe200078e0006 */
[----:B------:R-:W-:Y:S01]  /*10d20*/  IABS R9, R0 ;  /* 0x0000000000097213 */ /* 0x000fe20000000000 */
[--C-:B------:R-:W-:Y:S01]  /*10d30*/  @!P1 IMAD.IADD R5, R5, 0x1, -R10.reuse ;  /* 0x0000000105059824 */ /* 0x100fe200078e0a0a */
[----:B0-----:R-:W-:Y:S01]  /*10d40*/  IABS R13, R2 ;  /* 0x00000002000d7213 */ /* 0x001fe20000000000 */
[----:B------:R-:W-:Y:S01]  /*10d50*/  @!P4 IMAD.MOV R17, RZ, RZ, -R17 ;  /* 0x000000ffff11c224 */ /* 0x000fe200078e0a11 */
[----:B------:R-:W-:Y:S01]  /*10d60*/  ISETP.GE.AND P1, PT, R8, RZ, PT ;  /* 0x000000ff0800720c */ /* 0x000fe20003f26270 */
[----:B------:R-:W-:Y:S02]  /*10d70*/  IMAD.MOV.U32 R8, RZ, RZ, R15 ;  /* 0x000000ffff087224 */ /* 0x000fe400078e000f */
[----:B------:R-:W-:Y:S01]  /*10d80*/  @!P3 IMAD.IADD R14, R14, 0x1, -R10 ;  /* 0x000000010e0eb824 */ /* 0x000fe200078e0a0a */
[----:B------:R-:W-:Y:S01]  /*10d90*/  STL [R1+0x1f0], R17 ;  /* 0x0001f01101007387 */ /* 0x000fe20000100800 */
[----:B------:R-:W-:-:S03]  /*10da0*/  IMAD.HI.U32 R16, R12, R9, RZ ;  /* 0x000000090c107227 */ /* 0x000fc600078e00ff */
[----:B------:R-:W-:Y:S01]  /*10db0*/  ISETP.GT.U32.AND P3, PT, R10, R14, PT ;  /* 0x0000000e0a00720c */ /* 0x000fe20003f64070 */
[----:B------:R-:W-:-:S04]  /*10dc0*/  IMAD.HI.U32 R15, R12, R13, RZ ;  /* 0x0000000d0c0f7227 */ /* 0x000fc800078e00ff */
[----:B------:R-:W-:Y:S01]  /*10dd0*/  @!P2 IMAD.IADD R3, R3, 0x1, -R10 ;  /* 0x000000010303a824 */ /* 0x000fe200078e0a0a */
[----:B------:R-:W-:Y:S01]  /*10de0*/  ISETP.GE.AND P2, PT, R2, RZ, PT ;  /* 0x000000ff0200720c */ /* 0x000fe20003f46270 */
[----:B------:R-:W-:-:S03]  /*10df0*/  IMAD.HI.U32 R2, R12, R8, RZ ;  /* 0x000000080c027227 */ /* 0x000fc600078e00ff */
[C---:B------:R-:W-:Y:S01]  /*10e00*/  ISETP.GT.U32.AND P4, PT, R10.reuse, R3, PT ;  /* 0x000000030a00720c */ /* 0x040fe20003f84070 */
[----:B------:R-:W-:Y:S02]  /*10e10*/  IMAD.MOV R6, RZ, RZ, -R16 ;  /* 0x000000ffff067224 */ /* 0x000fe400078e0a10 */
[----:B------:R-:W-:Y:S02]  /*10e20*/  IMAD.MOV R15, RZ, RZ, -R15 ;  /* 0x000000ffff0f7224 */ /* 0x000fe400078e0a0f */
[----:B------:R-:W-:Y:S02]  /*10e30*/  IMAD.MOV R2, RZ, RZ, -R2 ;  /* 0x000000ffff027224 */ /* 0x000fe400078e0a02 */
[C---:B------:R-:W-:Y:S02]  /*10e40*/  IMAD R9, R10.reuse, R6, R9 ;  /* 0x000000060a097224 */ /* 0x040fe400078e0209 */
[C---:B------:R-:W-:Y:S02]  /*10e50*/  IMAD R13, R10.reuse, R15, R13 ;  /* 0x0000000f0a0d7224 */ /* 0x040fe400078e020d */
[----:B------:R-:W-:-:S02]  /*10e60*/  IMAD R8, R10, R2, R8 ;  /* 0x000000020a087224 */ /* 0x000fc400078e0208 */
[----:B------:R-:W-:Y:S01]  /*10e70*/  @!P6 IMAD.MOV R5, RZ, RZ, -R5 ;  /* 0x000000ffff05e224 */ /* 0x000fe200078e0a05 */
[C---:B------:R-:W-:Y:S01]  /*10e80*/  ISETP.GT.U32.AND P6, PT, R10.reuse, R9, PT ;  /* 0x000000090a00720c */ /* 0x040fe20003fc4070 */
[----:B------:R-:W-:Y:S01]  /*10e90*/  @!P5 IMAD.MOV R7, RZ, RZ, -R7 ;  /* 0x000000ffff07d224 */ /* 0x000fe200078e0a07 */
[----:B------:R-:W-:Y:S01]  /*10ea0*/  ISETP.GT.U32.AND P5, PT, R10, R13, PT ;  /* 0x0000000d0a00720c */ /* 0x000fe20003fa4070 */
[--C-:B------:R-:W-:Y:S01]  /*10eb0*/  @!P3 IMAD.IADD R14, R14, 0x1, -R10.reuse ;  /* 0x000000010e0eb824 */ /* 0x100fe200078e0a0a */
[----:B------:R-:W-:Y:S01]  /*10ec0*/  ISETP.GT.U32.AND P3, PT, R10, R8, PT ;  /* 0x000000080a00720c */ /* 0x000fe20003f64070 */
[----:B------:R-:W-:Y:S01]  /*10ed0*/  @!P4 IMAD.IADD R3, R3, 0x1, -R10 ;  /* 0x000000010303c824 */ /* 0x000fe200078e0a0a */
[----:B------:R-:W-:Y:S01]  /*10ee0*/  ISETP.GE.AND P4, PT, R0, RZ, PT ;  /* 0x000000ff0000720c */ /* 0x000fe20003f86270 */
[C---:B------:R-:W-:Y:S01]  /*10ef0*/  VIADD R0, R11.reuse, 0xa6 ;  /* 0x000000a60b007836 */ /* 0x040fe20000000000 */
[----:B------:R0:W-:Y:S01]  /*10f00*/  STL [R1+0x1e0], R7 ;  /* 0x0001e00701007387 */ /* 0x0001e20000100800 */
[----:B------:R-:W-:-:S02]  /*10f10*/  VIADD R15, R11, 0xa8 ;  /* 0x000000a80b0f7836 */ /* 0x000fc40000000000 */
[----:B------:R-:W-:Y:S01]  /*10f20*/  VIADD R6, R11, 0xa4 ;  /* 0x000000a40b067836 */ /* 0x000fe20000000000 */
[----:B------:R-:W-:Y:S01]  /*10f30*/  IABS R2, R0 ;  /* 0x0000000000027213 */ /* 0x000fe20000000000 */
[--C-:B------:R-:W-:Y:S01]  /*10f40*/  @!P6 IMAD.IADD R9, R9, 0x1, -R10.reuse ;  /* 0x000000010909e824 */ /* 0x100fe200078e0a0a */
[----:B------:R1:W-:Y:S01]  /*10f50*/  STL [R1+0x1e4], R5 ;  /* 0x0001e40501007387 */ /* 0x0003e20000100800 */
[--C-:B------:R-:W-:Y:S01]  /*10f60*/  @!P5 IMAD.IADD R13, R13, 0x1, -R10.reuse ;  /* 0x000000010d0dd824 */ /* 0x100fe200078e0a0a */
[----:B------:R-:W-:Y:S01]  /*10f70*/  ISETP.GE.AND P5, PT, R4, RZ, PT ;  /* 0x000000ff0400720c */ /* 0x000fe20003fa6270 */
[----:B------:R-:W-:Y:S01]  /*10f80*/  @!P3 IMAD.IADD R8, R8, 0x1, -R10 ;  /* 0x000000010808b824 */ /* 0x000fe200078e0a0a */
[----:B0-----:R-:W-:Y:S01]  /*10f90*/  IABS R7, R15 ;  /* 0x0000000f00077213 */ /* 0x001fe20000000000 */
[----:B------:R-:W-:Y:S01]  /*10fa0*/  @!P1 IMAD.MOV R14, RZ, RZ, -R14 ;  /* 0x000000ffff0e9224 */ /* 0x000fe200078e0a0e */
[C---:B------:R-:W-:Y:S02]  /*10fb0*/  ISETP.GT.U32.AND P3, PT, R10.reuse, R9, PT ;  /* 0x000000090a00720c */ /* 0x040fe40003f64070 */
[----:B------:R-:W-:Y:S01]  /*10fc0*/  ISETP.GT.U32.AND P6, PT, R10, R13, PT ;  /* 0x0000000d0a00720c */ /* 0x000fe20003fc4070 */
[----:B------:R-:W-:Y:S01]  /*10fd0*/  IMAD.HI.U32 R4, R12, R7, RZ ;  /* 0x000000070c047227 */ /* 0x000fe200078e00ff */
[----:B------:R-:W-:-:S03]  /*10fe0*/  IABS R17, R6 ;  /* 0x0000000600117213 */ /* 0x000fc60000000000 */
[----:B-1----:R-:W-:Y:S02]  /*10ff0*/  IMAD.MOV.U32 R5, RZ, RZ, R3 ;  /* 0x000000ffff057224 */ /* 0x002fe400078e0003 */
[----:B------:R-:W-:-:S04]  /*11000*/  IMAD.HI.U32 R3, R12, R2, RZ ;  /* 0x000000020c037227 */ /* 0x000fc800078e00ff */
[----:B------:R-:W-:Y:S02]  /*11010*/  IMAD.MOV R3, RZ, RZ, -R3 ;  /* 0x000000ffff037224 */ /* 0x000fe400078e0a03 */
[----:B------:R-:W-:Y:S02]  /*11020*/  IMAD.MOV R4, RZ, RZ, -R4 ;  /* 0x000000ffff047224 */ /* 0x000fe400078e0a04 */
[C---:B------:R-:W-:Y:S02]  /*11030*/  IMAD R2, R10.reuse, R3, R2 ;  /* 0x000000030a027224 */ /* 0x040fe400078e0202 */
[C---:B------:R-:W-:Y:S02]  /*11040*/  IMAD R7, R10.reuse, R4, R7 ;  /* 0x000000040a077224 */ /* 0x040fe400078e0207 */
[--C-:B------:R-:W-:Y:S01]  /*11050*/  @!P3 IMAD.IADD R9, R9, 0x1, -R10.reuse ;  /* 0x000000010909b824 */ /* 0x100fe200078e0a0a */
[C---:B------:R-:W-:Y:S01]  /*11060*/  ISETP.GT.U32.AND P3, PT, R10.reuse, R2, PT ;  /* 0x000000020a00720c */ /* 0x040fe20003f64070 */
[----:B------:R-:W-:Y:S01]  /*11070*/  @!P6 IMAD.IADD R13, R13, 0x1, -R10 ;  /* 0x000000010d0de824 */ /* 0x000fe200078e0a0a */
[C---:B------:R-:W-:Y:S01]  /*11080*/  ISETP.GT.U32.AND P6, PT, R10.reuse, R7, PT ;  /* 0x000000070a00720c */ /* 0x040fe20003fc4070 */
[----:B------:R-:W-:Y:S01]  /*11090*/  @!P0 IMAD.MOV R5, RZ, RZ, -R5 ;  /* 0x000000ffff058224 */ /* 0x000fe200078e0a05 */
[----:B------:R-:W-:Y:S01]  /*110a0*/  ISETP.GT.U32.AND P0, PT, R10, R8, PT ;  /* 0x000000080a00720c */ /* 0x000fe20003f04070 */
[----:B------:R-:W-:-:S03]  /*110b0*/  IMAD.HI.U32 R18, R12, R17, RZ ;  /* 0x000000110c127227 */ /* 0x000fc600078e00ff */
[----:B------:R0:W-:Y:S01]  /*110c0*/  STL [R1+0x1e8], R5 ;  /* 0x0001e80501007387 */ /* 0x0001e20000100800 */
[----:B------:R-:W-:Y:S02]  /*110d0*/  IMAD.MOV R18, RZ, RZ, -R18 ;  /* 0x000000ffff127224 */ /* 0x000fe400078e0a12 */
[----:B------:R-:W-:Y:S01]  /*110e0*/  @!P2 IMAD.MOV R13, RZ, RZ, -R13 ;  /* 0x000000ffff0da224 */ /* 0x000fe200078e0a0d */
[----:B------:R-:W-:Y:S01]  /*110f0*/  STL [R1+0x1dc], R14 ;  /* 0x0001dc0e01007387 */ /* 0x000fe20000100800 */
[--C-:B------:R-:W-:Y:S02]  /*11100*/  @!P3 IMAD.IADD R2, R2, 0x1, -R10.reuse ;  /* 0x000000010202b824 */ /* 0x100fe400078e0a0a */
[--C-:B------:R-:W-:Y:S01]  /*11110*/  @!P6 IMAD.IADD R7, R7, 0x1, -R10.reuse ;  /* 0x000000010707e824 */ /* 0x100fe200078e0a0a */
[----:B------:R-:W-:Y:S01]  /*11120*/  ISETP.GE.AND P6, PT, R0, RZ, PT ;  /* 0x000000ff0000720c */ /* 0x000fe20003fc6270 */
[C---:B------:R-:W-:Y:S01]  /*11130*/  IMAD R0, R10.reuse, R18, R17 ;  /* 0x000000120a007224 */ /* 0x040fe200078e0211 */
[----:B------:R-:W-:Y:S01]  /*11140*/  ISETP.GT.U32.AND P3, PT, R10, R2, PT ;  /* 0x000000020a00720c */ /* 0x000fe20003f64070 */
[C---:B0-----:R-:W-:Y:S01]  /*11150*/  VIADD R5, R11.reuse, 0xa2 ;  /* 0x000000a20b057836 */ /* 0x041fe20000000000 */
[----:B------:R-:W-:Y:S01]  /*11160*/  STL [R1+0x1d8], R13 ;  /* 0x0001d80d01007387 */ /* 0x000fe20000100800 */
[----:B------:R-:W-:Y:S01]  /*11170*/  @!P0 IMAD.IADD R8, R8, 0x1, -R10 ;  /* 0x0000000108088824 */ /* 0x000fe200078e0a0a */
[----:B------:R-:W-:Y:S01]  /*11180*/  ISETP.GT.U32.AND P2, PT, R10, R0, PT ;  /* 0x000000000a00720c */ /* 0x000fe20003f44070 */
[----:B------:R-:W-:Y:S01]  /*11190*/  VIADD R4, R11, 0xa0 ;  /* 0x000000a00b047836 */ /* 0x000fe20000000000 */
[----:B------:R-:W-:Y:S01]  /*111a0*/  IABS R3, R5 ;  /* 0x0000000500037213 */ /* 0x000fe20000000000 */
[----:B------:R-:W-:Y:S01]  /*111b0*/  @!P5 IMAD.MOV R8, RZ, RZ, -R8 ;  /* 0x000000ffff08d224 */ /* 0x000fe200078e0a08 */
[----:B------:R-:W-:Y:S01]  /*111c0*/  ISETP.GE.AND P5, PT, R5, RZ, PT ;  /* 0x000000ff0500720c */ /* 0x000fe20003fa6270 */
[----:B------:R-:W-:Y:S01]  /*111d0*/  @!P4 IMAD.MOV R9, RZ, RZ, -R9 ;  /* 0x000000ffff09c224 */ /* 0x000fe200078e0a09 */
[----:B------:R-:W-:Y:S01]  /*111e0*/  ISETP.GE.AND P0, PT, R15, RZ, PT ;  /* 0x000000ff0f00720c */ /* 0x000fe20003f06270 */
[----:B------:R-:W-:Y:S01]  /*111f0*/  IMAD.HI.U32 R16, R12, R3, RZ ;  /* 0x000000030c107227 */ /* 0x000fe200078e00ff */
[----:B------:R-:W-:-:S02]  /*11200*/  IABS R15, R4 ;  /* 0x00000004000f7213 */ /* 0x000fc40000000000 */
[----:B------:R0:W-:Y:S01]  /*11210*/  STL [R1+0x1d4], R9 ;  /* 0x0001d40901007387 */ /* 0x0001e20000100800 */
[----:B------:R-:W-:Y:S01]  /*11220*/  IMAD.MOV R16, RZ, RZ, -R16 ;  /* 0x000000ffff107224 */ /* 0x000fe200078e0a10 */
[----:B------:R-:W-:Y:S01]  /*11230*/  ISETP.GT.U32.AND P1, PT, R10, R7, PT ;  /* 0x000000070a00720c */ /* 0x000fe20003f24070 */
[--C-:B------:R-:W-:Y:S01]  /*11240*/  @!P3 IMAD.IADD R2, R2, 0x1, -R10.reuse ;  /* 0x000000010202b824 */ /* 0x100fe200078e0a0a */
[----:B------:R1:W-:Y:S01]  /*11250*/  STL [R1+0x1d0], R8 ;  /* 0x0001d00801007387 */ /* 0x0003e20000100800 */
[----:B------:R-:W-:Y:S01]  /*11260*/  IMAD R5, R10, R16, R3 ;  /* 0x000000100a057224 */ /* 0x000fe200078e0203 */
[----:B------:R-:W-:Y:S01]  /*11270*/  ISETP.GE.AND P4, PT, R6, RZ, PT ;  /* 0x000000ff0600720c */ /* 0x000fe20003f86270 */
[----:B------:R-:W-:Y:S02]  /*11280*/  @!P2 IMAD.IADD R0, R0, 0x1, -R10 ;  /* 0x000000010000a824 */ /* 0x000fe400078e0a0a */
[C---:B------:R-:W-:Y:S01]  /*11290*/  VIADD R6, R11.reuse, 0x9e ;  /* 0x0000009e0b067836 */ /* 0x040fe20000000000 */
[C---:B------:R-:W-:Y:S01]  /*112a0*/  ISETP.GT.U32.AND P3, PT, R10.reuse, R5, PT ;  /* 0x000000050a00720c */ /* 0x040fe20003f64070 */
[----:B0-----:R-:W-:Y:S01]  /*112b0*/  IMAD.MOV.U32 R9, RZ, RZ, R2 ;  /* 0x000000ffff097224 */ /* 0x001fe200078e0002 */
[----:B------:R-:W-:Y:S01]  /*112c0*/  ISETP.GT.U32.AND P2, PT, R10, R0, PT ;  /* 0x000000000a00720c */ /* 0x000fe20003f44070 */
[----:B------:R-:W-:Y:S01]  /*112d0*/  VIADD R2, R11, 0x9c ;  /* 0x0000009c0b027836 */ /* 0x000fe20000000000 */
[----:B------:R-:W-:Y:S01]  /*112e0*/  IABS R14, R6 ;  /* 0x00000006000e7213 */ /* 0x000fe20000000000 */
[----:B-1----:R-:W-:-:S04]  /*112f0*/  IMAD.HI.U32 R8, R12, R15, RZ ;  /* 0x0000000f0c087227 */ /* 0x002fc800078e00ff */
[----:B------:R-:W-:Y:S02]  /*11300*/  IMAD.MOV R8, RZ, RZ, -R8 ;  /* 0x000000ffff087224 */ /* 0x000fe400078e0a08 */
[--C-:B------:R-:W-:Y:S01]  /*11310*/  @!P1 IMAD.IADD R7, R7, 0x1, -R10.reuse ;  /* 0x0000000107079824 */ /* 0x100fe200078e0a0a */
[----:B------:R-:W-:Y:S01]  /*11320*/  ISETP.GE.AND P1, PT, R4, RZ, PT ;  /* 0x000000ff0400720c */ /* 0x000fe20003f26270 */
[C---:B------:R-:W-:Y:S01]  /*11330*/  IMAD R3, R10.reuse, R8, R15 ;  /* 0x000000080a037224 */ /* 0x040fe200078e020f */
[----:B------:R-:W-:Y:S01]  /*11340*/  IABS R4, R2 ;  /* 0x0000000200047213 */ /* 0x000fe20000000000 */
[----:B------:R-:W-:Y:S02]  /*11350*/  @!P6 IMAD.MOV R9, RZ, RZ, -R9 ;  /* 0x000000ffff09e224 */ /* 0x000fe400078e0a09 */
[----:B------:R-:W-:Y:S01]  /*11360*/  @!P3 IMAD.IADD R5, R5, 0x1, -R10 ;  /* 0x000000010505b824 */ /* 0x000fe200078e0a0a */
[----:B------:R-:W-:Y:S01]  /*11370*/  ISETP.GT.U32.AND P6, PT, R10, R3, PT ;  /* 0x000000030a00720c */ /* 0x000fe20003fc4070 */
[----:B------:R-:W-:-:S02]  /*11380*/  IMAD.MOV.U32 R13, RZ, RZ, R7 ;  /* 0x000000ffff0d7224 */ /* 0x000fc400078e0007 */
[----:B------:R-:W-:Y:S01]  /*11390*/  IMAD.HI.U32 R7, R12, R14, RZ ;  /* 0x0000000e0c077227 */ /* 0x000fe200078e00ff */
[----:B------:R-:W-:-:S03]  /*113a0*/  ISETP.GT.U32.AND P3, PT, R10, R5, PT ;  /* 0x000000050a00720c */ /* 0x000fc60003f64070 */
[----:B------:R-:W-:Y:S01]  /*113b0*/  @!P2 IMAD.IADD R0, R0, 0x1, -R10 ;  /* 0x000000010000a824 */ /* 0x000fe200078e0a0a */
[----:B------:R-:W-:Y:S01]  /*113c0*/  ISETP.GE.AND P2, PT, R2, RZ, PT ;  /* 0x000000ff0200720c */ /* 0x000fe20003f46270 */
[----:B------:R-:W-:Y:S02]  /*113d0*/  IMAD.MOV R7, RZ, RZ, -R7 ;  /* 0x000000ffff077224 */ /* 0x000fe400078e0a07 */
[----:B------:R-:W-:Y:S02]  /*113e0*/  IMAD.MOV.U32 R8, RZ, RZ, R0 ;  /* 0x000000ffff087224 */ /* 0x000fe400078e0000 */
[----:B------:R-:W-:Y:S02]  /*113f0*/  IMAD R14, R10, R7, R14 ;  /* 0x000000070a0e7224 */ /* 0x000fe400078e020e */
[----:B------:R-:W-:Y:S01]  /*11400*/  @!P0 IMAD.MOV R13, RZ, RZ, -R13 ;  /* 0x000000ffff0d8224 */ /* 0x000fe200078e0a0d */
[----:B------:R-:W-:Y:S01]  /*11410*/  ISETP.GE.AND P0, PT, R6, RZ, PT ;  /* 0x000000ff0600720c */ /* 0x000fe20003f06270 */
[----:B------:R-:W-:-:S03]  /*11420*/  IMAD.HI.U32 R7, R12, R4, RZ ;  /* 0x000000040c077227 */ /* 0x000fc600078e00ff */
[----:B------:R0:W-:Y:S01]  /*11430*/  STL [R1+0x188], R13 ;  /* 0x0001880d01007387 */ /* 0x0001e20000100800 */
[----:B------:R-:W-:Y:S02]  /*11440*/  @!P6 IMAD.IADD R3, R3, 0x1, -R10 ;  /* 0x000000010303e824 */ /* 0x000fe400078e0a0a */
[----:B------:R-:W-:Y:S01]  /*11450*/  @!P4 IMAD.MOV R8, RZ, RZ, -R8 ;  /* 0x000000ffff08c224 */ /* 0x000fe200078e0a08 */
[----:B------:R-:W-:Y:S01]  /*11460*/  STL [R1+0x194], R9 ;  /* 0x0001940901007387 */ /* 0x000fe20000100800 */
[----:B------:R-:W-:Y:S01]  /*11470*/  IMAD.MOV R7, RZ, RZ, -R7 ;  /* 0x000000ffff077224 */ /* 0x000fe200078e0a07 */
[C---:B------:R-:W-:Y:S01]  /*11480*/  ISETP.GT.U32.AND P6, PT, R10.reuse, R3, PT ;  /* 0x000000030a00720c */ /* 0x040fe20003fc4070 */
[----:B------:R-:W-:Y:S01]  /*11490*/  @!P3 IMAD.IADD R5, R5, 0x1, -R10 ;  /* 0x000000010505b824 */ /* 0x000fe200078e0a0a */
[----:B------:R1:W-:Y:S01]  /*114a0*/  STL [R1+0x1b8], R8 ;  /* 0x0001b80801007387 */ /* 0x0003e20000100800 */
[C---:B------:R-:W-:Y:S01]  /*114b0*/  IMAD R4, R10.reuse, R7, R4 ;  /* 0x000000070a047224 */ /* 0x040fe200078e0204 */
[----:B------:R-:W-:Y:S01]  /*114c0*/  ISETP.GT.U32.AND P4, PT, R10, R14, PT ;  /* 0x0000000e0a00720c */ /* 0x000fe20003f84070 */
[----:B------:R-:W-:-:S02]  /*114d0*/  VIADD R6, R11, 0x9a ;  /* 0x0000009a0b067836 */ /* 0x000fc40000000000 */
[C---:B------:R-:W-:Y:S02]  /*114e0*/  VIADD R7, R11.reuse, 0x96 ;  /* 0x000000960b077836 */ /* 0x040fe40000000000 */
[----:B------:R-:W-:Y:S01]  /*114f0*/  VIADD R2, R11, 0x98 ;  /* 0x000000980b027836 */ /* 0x000fe20000000000 */
[----:B0-----:R-:W-:Y:S01]  /*11500*/  IABS R13, R6 ;  /* 0x00000006000d7213 */ /* 0x001fe20000000000 */
[----:B-1----:R-:W-:Y:S01]  /*11510*/  IMAD.MOV.U32 R8, RZ, RZ, R5 ;  /* 0x000000ffff087224 */ /* 0x002fe200078e0005 */
[----:B------:R-:W-:Y:S01]  /*11520*/  IABS R5, R7 ;  /* 0x0000000700057213 */ /* 0x000fe20000000000 */
[----:B------:R-:W-:Y:S01]  /*11530*/  @!P6 IMAD.IADD R3, R3, 0x1, -R10 ;  /* 0x000000010303e824 */ /* 0x000fe200078e0a0a */
[----:B------:R-:W-:Y:S01]  /*11540*/  ISETP.GE.AND P3, PT, R6, RZ, PT ;  /* 0x000000ff0600720c */ /* 0x000fe20003f66270 */
[----:B------:R-:W-:Y:S01]  /*11550*/  @!P5 IMAD.MOV R8, RZ, RZ, -R8 ;  /* 0x000000ffff08d224 */ /* 0x000fe200078e0a08 */
[----:B------:R-:W-:Y:S01]  /*11560*/  ISETP.GT.U32.AND P5, PT, R10, R4, PT ;  /* 0x000000040a00720c */ /* 0x000fe20003fa4070 */
[----:B------:R-:W-:Y:S01]  /*11570*/  IMAD.HI.U32 R0, R12, R13, RZ ;  /* 0x0000000d0c007227 */ /* 0x000fe200078e00ff */
[----:B------:R-:W-:-:S02]  /*11580*/  IABS R6, R2 ;  /* 0x0000000200067213 */ /* 0x000fc40000000000 */
[----:B------:R0:W-:Y:S01]  /*11590*/  STL [R1+0x1c4], R8 ;  /* 0x0001c40801007387 */ /* 0x0001e20000100800 */
[----:B------:R-:W-:Y:S01]  /*115a0*/  IMAD.MOV R0, RZ, RZ, -R0 ;  /* 0x000000ffff007224 */ /* 0x000fe200078e0a00 */
[----:B------:R-:W-:Y:S01]  /*115b0*/  ISETP.GE.AND P6, PT, R2, RZ, PT ;  /* 0x000000ff0200720c */ /* 0x000fe20003fc6270 */
[----:B------:R-:W-:Y:S02]  /*115c0*/  @!P4 IMAD.IADD R14, R14, 0x1, -R10 ;  /* 0x000000010e0ec824 */ /* 0x000fe400078e0a0a */
[----:B------:R-:W-:Y:S02]  /*115d0*/  IMAD R13, R10, R0, R13 ;  /* 0x000000000a0d7224 */ /* 0x000fe400078e020d */
[----:B------:R-:W-:Y:S01]  /*115e0*/  IMAD.HI.U32 R2, R12, R6, RZ ;  /* 0x000000060c027227 */ /* 0x000fe200078e00ff */
[----:B------:R-:W-:-:S03]  /*115f0*/  ISETP.GT.U32.AND P4, PT, R10, R14, PT ;  /* 0x0000000e0a00720c */ /* 0x000fc60003f84070 */
[----:B0-----:R-:W-:Y:S02]  /*11600*/  IMAD.MOV.U32 R8, RZ, RZ, R3 ;  /* 0x000000ffff087224 */ /* 0x001fe400078e0003 */
[----:B------:R-:W-:Y:S02]  /*11610*/  @!P5 IMAD.IADD R4, R4, 0x1, -R10 ;  /* 0x000000010404d824 */ /* 0x000fe400078e0a0a */
[----:B------:R-:W-:Y:S01]  /*11620*/  @!P1 IMAD.MOV R8, RZ, RZ, -R8 ;  /* 0x000000ffff089224 */ /* 0x000fe200078e0a08 */
[C---:B------:R-:W-:Y:S01]  /*11630*/  ISETP.GT.U32.AND P1, PT, R10.reuse, R13, PT ;  /* 0x0000000d0a00720c */ /* 0x040fe20003f24070 */
[----:B------:R-:W-:Y:S01]  /*11640*/  IMAD.MOV R2, RZ, RZ, -R2 ;  /* 0x000000ffff027224 */ /* 0x000fe200078e0a02 */
[C---:B------:R-:W-:Y:S01]  /*11650*/  ISETP.GT.U32.AND P5, PT, R10.reuse, R4, PT ;  /* 0x000000040a00720c */ /* 0x040fe20003fa4070 */
[----:B------:R-:W-:Y:S01]  /*11660*/  VIADD R0, R11, 0x94 ;  /* 0x000000940b007836 */ /* 0x000fe20000000000 */
[----:B------:R0:W-:Y:S01]  /*11670*/  STL [R1+0x1cc], R8 ;  /* 0x0001cc0801007387 */ /* 0x0001e20000100800 */
[----:B------:R-:W-:-:S02]  /*11680*/  IMAD R6, R10, R2, R6 ;  /* 0x000000020a067224 */ /* 0x000fc400078e0206 */
[----:B------:R-:W-:Y:S01]  /*11690*/  @!P4 IMAD.IADD R14, R14, 0x1, -R10 ;  /* 0x000000010e0ec824 */ /* 0x000fe200078e0a0a */
[----:B------:R-:W-:Y:S01]  /*116a0*/  IABS R18, R0 ;  /* 0x0000000000127213 */ /* 0x000fe20000000000 */
[----:B------:R-:W-:Y:S01]  /*116b0*/  VIADD R3, R11, 0x92 ;  /* 0x000000920b037836 */ /* 0x000fe20000000000 */
[----:B------:R-:W-:Y:S01]  /*116c0*/  ISETP.GT.U32.AND P4, PT, R10, R6, PT ;  /* 0x000000060a00720c */ /* 0x000fe20003f84070 */
[----:B------:R-:W-:Y:S02]  /*116d0*/  IMAD.MOV.U32 R16, RZ, RZ, R14 ;  /* 0x000000ffff107224 */ /* 0x000fe400078e000e */
[----:B------:R-:W-:Y:S01]  /*116e0*/  @!P1 IMAD.IADD R13, R13, 0x1, -R10 ;  /* 0x000000010d0d9824 */ /* 0x000fe200078e0a0a */
[----:B------:R-:W-:Y:S01]  /*116f0*/  IABS R9, R3 ;  /* 0x0000000300097213 */ /* 0x000fe20000000000 */
[----:B0-----:R-:W-:-:S03]  /*11700*/  IMAD.HI.U32 R8, R12, R5, RZ ;  /* 0x000000050c087227 */ /* 0x001fc600078e00ff */
[----:B------:R-:W-:Y:S01]  /*11710*/  ISETP.GT.U32.AND P1, PT, R10, R13, PT ;  /* 0x0000000d0a00720c */ /* 0x000fe20003f24070 */
[----:B------:R-:W-:Y:S02]  /*11720*/  IMAD.MOV R8, RZ, RZ, -R8 ;  /* 0x000000ffff087224 */ /* 0x000fe400078e0a08 */
[----:B------:R-:W-:Y:S02]  /*11730*/  @!P5 IMAD.IADD R4, R4, 0x1, -R10 ;  /* 0x000000010404d824 */ /* 0x000fe400078e0a0a */
[----:B------:R-:W-:Y:S02]  /*11740*/  IMAD R5, R10, R8, R5 ;  /* 0x000000080a057224 */ /* 0x000fe400078e0205 */
[----:B------:R-:W-:-:S03]  /*11750*/  IMAD.HI.U32 R15, R12, R18, RZ ;  /* 0x000000120c0f7227 */ /* 0x000fc600078e00ff */
[C---:B------:R-:W-:Y:S01]  /*11760*/  ISETP.GT.U32.AND P5, PT, R10.reuse, R5, PT ;  /* 0x000000050a00720c */ /* 0x040fe20003fa4070 */
[----:B------:R-:W-:Y:S02]  /*11770*/  IMAD.MOV R15, RZ, RZ, -R15 ;  /* 0x000000ffff0f7224 */ /* 0x000fe400078e0a0f */
[----:B------:R-:W-:Y:S01]  /*11780*/  @!P0 IMAD.MOV R16, RZ, RZ, -R16 ;  /* 0x000000ffff108224 */ /* 0x000fe200078e0a10 */
[----:B------:R-:W-:Y:S01]  /*11790*/  ISETP.GE.AND P0, PT, R7, RZ, PT ;  /* 0x000000ff0700720c */ /* 0x000fe20003f06270 */
[----:B------:R-:W-:Y:S02]  /*117a0*/  @!P2 IMAD.MOV R4, RZ, RZ, -R4 ;  /* 0x000000ffff04a224 */ /* 0x000fe400078e0a04 */
[----:B------:R-:W-:Y:S01]  /*117b0*/  IMAD R18, R10, R15, R18 ;  /* 0x0000000f0a127224 */ /* 0x000fe200078e0212 */
[----:B------:R-:W-:Y:S01]  /*117c0*/  STL [R1+0x1c0], R16 ;  /* 0x0001c01001007387 */ /* 0x000fe20000100800 */
[----:B------:R-:W-:Y:S02]  /*117d0*/  VIADD R2, R11, 0x90 ;  /* 0x000000900b027836 */ /* 0x000fe40000000000 */
[----:B------:R-:W-:Y:S01]  /*117e0*/  IMAD.HI.U32 R7, R12, R9, RZ ;  /* 0x000000090c077227 */ /* 0x000fe200078e00ff */
[----:B------:R0:W-:Y:S02]  /*117f0*/  STL [R1+0x19c], R4 ;  /* 0x00019c0401007387 */ /* 0x0001e40000100800 */
[----:B------:R-:W-:Y:S01]  /*11800*/  IABS R8, R2 ;  /* 0x0000000200087213 */ /* 0x000fe20000000000 */
[--C-:B------:R-:W-:Y:S01]  /*11810*/  @!P5 IMAD.IADD R5, R5, 0x1, -R10.reuse ;  /* 0x000000010505d824 */ /* 0x100fe200078e0a0a */
[----:B------:R-:W-:Y:S01]  /*11820*/  ISETP.GE.AND P5, PT, R0, RZ, PT ;  /* 0x000000ff0000720c */ /* 0x000fe20003fa6270 */
[----:B------:R-:W-:-:S02]  /*11830*/  @!P4 IMAD.IADD R6, R6, 0x1, -R10 ;  /* 0x000000010606c824 */ /* 0x000fc400078e0a0a */
[----:B------:R-:W-:Y:S01]  /*11840*/  @!P1 IMAD.IADD R13, R13, 0x1, -R10 ;  /* 0x000000010d0d9824 */ /* 0x000fe200078e0a0a */
[C---:B------:R-:W-:Y:S01]  /*11850*/  ISETP.GT.U32.AND P2, PT, R10.reuse, R5, PT ;  /* 0x000000050a00720c */ /* 0x040fe20003f44070 */
[----:B------:R-:W-:Y:S01]  /*11860*/  IMAD.MOV R7, RZ, RZ, -R7 ;  /* 0x000000ffff077224 */ /* 0x000fe200078e0a07 */
[----:B------:R-:W-:Y:S01]  /*11870*/  ISETP.GT.U32.AND P1, PT, R10, R18, PT ;  /* 0x000000120a00720c */ /* 0x000fe20003f24070 */
[----:B0-----:R-:W-:Y:S01]  /*11880*/  IMAD.HI.U32 R4, R12, R8, RZ ;  /* 0x000000080c047227 */ /* 0x001fe200078e00ff */
[----:B------:R-:W-:-:S03]  /*11890*/  ISETP.GT.U32.AND P4, PT, R10, R6, PT ;  /* 0x000000060a00720c */ /* 0x000fc60003f84070 */
[C---:B------:R-:W-:Y:S02]  /*118a0*/  IMAD R9, R10.reuse, R7, R9 ;  /* 0x000000070a097224 */ /* 0x040fe400078e0209 */
[----:B------:R-:W-:Y:S02]  /*118b0*/  IMAD.MOV R4, RZ, RZ, -R4 ;  /* 0x000000ffff047224 */ /* 0x000fe400078e0a04 */
[----:B------:R-:W-:Y:S02]  /*118c0*/  VIADD R0, R11, 0x8c ;  /* 0x0000008c0b007836 */ /* 0x000fe40000000000 */
[--C-:B------:R-:W-:Y:S01]  /*118d0*/  @!P2 IMAD.IADD R5, R5, 0x1, -R10.reuse ;  /* 0x000000010505a824 */ /* 0x100fe200078e0a0a */
[----:B------:R-:W-:Y:S01]  /*118e0*/  ISETP.GT.U32.AND P2, PT, R10, R9, PT ;  /* 0x000000090a00720c */ /* 0x000fe20003f44070 */
[----:B------:R-:W-:Y:S02]  /*118f0*/  @!P1 IMAD.IADD R18, R18, 0x1, -R10 ;  /* 0x0000000112129824 */ /* 0x000fe400078e0a0a */
[----:B------:R-:W-:Y:S01]  /*11900*/  IMAD R8, R10, R4, R8 ;  /* 0x000000040a087224 */ /* 0x000fe200078e0208 */
[----:B------:R-:W-:Y:S01]  /*11910*/  IABS R4, R0 ;  /* 0x0000000000047213 */ /* 0x000fe20000000000 */
[--C-:B------:R-:W-:Y:S01]  /*11920*/  @!P4 IMAD.IADD R6, R6, 0x1, -R10.reuse ;  /* 0x000000010606c824 */ /* 0x100fe200078e0a0a */
[----:B------:R-:W-:Y:S01]  /*11930*/  ISETP.GE.AND P4, PT, R3, RZ, PT ;  /* 0x000000ff0300720c */ /* 0x000fe20003f86270 */
[----:B------:R-:W-:Y:S01]  /*11940*/  VIADD R3, R11, 0x8e ;  /* 0x0000008e0b037836 */ /* 0x000fe20000000000 */
[C---:B------:R-:W-:Y:S01]  /*11950*/  ISETP.GT.U32.AND P1, PT, R10.reuse, R18, PT ;  /* 0x000000120a00720c */ /* 0x040fe20003f24070 */
[----:B------:R-:W-:Y:S01]  /*11960*/  @!P3 IMAD.MOV R13, RZ, RZ, -R13 ;  /* 0x000000ffff0db224 */ /* 0x000fe200078e0a0d */
[C---:B------:R-:W-:Y:S01]  /*11970*/  ISETP.GT.U32.AND P3, PT, R10.reuse, R8, PT ;  /* 0x000000080a00720c */ /* 0x040fe20003f64070 */
[----:B------:R-:W-:Y:S01]  /*11980*/  IMAD.MOV.U32 R14, RZ, RZ, R5 ;  /* 0x000000ffff0e7224 */ /* 0x000fe200078e0005 */
[----:B------:R-:W-:Y:S01]  /*11990*/  IABS R7, R3 ;  /* 0x0000000300077213 */ /* 0x000fe20000000000 */
[----:B------:R-:W-:Y:S01]  /*119a0*/  @!P2 IMAD.IADD R9, R9, 0x1, -R10 ;  /* 0x000000010909a824 */ /* 0x000fe200078e0a0a */
[----:B------:R0:W-:Y:S01]  /*119b0*/  STL [R1+0x1a0], R13 ;  /* 0x0001a00d01007387 */ /* 0x0001e20000100800 */
[----:B------:R-:W-:Y:S01]  /*119c0*/  @!P0 IMAD.MOV R14, RZ, RZ, -R14 ;  /* 0x000000ffff0e8224 */ /* 0x000fe200078e0a0e */
[----:B------:R-:W-:Y:S01]  /*119d0*/  ISETP.GE.AND P0, PT, R3, RZ, PT ;  /* 0x000000ff0300720c */ /* 0x000fe20003f06270 */
[----:B------:R-:W-:Y:S01]  /*119e0*/  IMAD.MOV.U32 R3, RZ, RZ, R4 ;  /* 0x000000ffff037224 */ /* 0x000fe200078e0004 */
[----:B------:R-:W-:Y:S01]  /*119f0*/  ISETP.GT.U32.AND P2, PT, R10, R9, PT ;  /* 0x000000090a00720c */ /* 0x000fe20003f44070 */
[----:B------:R-:W-:-:S04]  /*11a00*/  IMAD.HI.U32 R4, R12, R7, RZ ;  /* 0x000000070c047227 */ /* 0x000fc800078e00ff */
[----:B------:R-:W-:Y:S02]  /*11a10*/  IMAD.MOV.U32 R15, RZ, RZ, R6 ;  /* 0x000000ffff0f7224 */ /* 0x000fe400078e0006 */
[----:B------:R-:W-:Y:S01]  /*11a20*/  @!P1 IMAD.IADD R18, R18, 0x1, -R10 ;  /* 0x0000000112129824 */ /* 0x000fe200078e0a0a */
[----:B------:R-:W-:Y:S01]  /*11a30*/  ISETP.GE.AND P1, PT, R0, RZ, PT ;  /* 0x000000ff0000720c */ /* 0x000fe20003f26270 */
[----:B0-----:R-:W-:Y:S02]  /*11a40*/  VIADD R13, R11, 0x8a ;  /* 0x0000008a0b0d7836 */ /* 0x001fe40000000000 */
[----:B------:R-:W-:Y:S02]  /*11a50*/  IMAD.MOV R4, RZ, RZ, -R4 ;  /* 0x000000ffff047224 */ /* 0x000fe400078e0a04 */
[----:B------:R-:W-:Y:S02]  /*11a60*/  @!P3 IMAD.IADD R8, R8, 0x1, -R10 ;  /* 0x000000010808b824 */ /* 0x000fe400078e0a0a */
[----:B------:R-:W-:-:S03]  /*11a70*/  IMAD.HI.U32 R0, R12, R3, RZ ;  /* 0x000000030c007227 */ /* 0x000fc600078e00ff */
[----:B------:R-:W-:Y:S01]  /*11a80*/  ISETP.GT.U32.AND P3, PT, R10, R8, PT ;  /* 0x000000080a00720c */ /* 0x000fe20003f64070 */
[----:B------:R-:W-:Y:S01]  /*11a90*/  @!P6 IMAD.MOV R15, RZ, RZ, -R15 ;  /* 0x000000ffff0fe224 */ /* 0x000fe200078e0a0f */
[----:B------:R-:W-:Y:S01]  /*11aa0*/  ISETP.GE.AND P6, PT, R2, RZ, PT ;  /* 0x000000ff0200720c */ /* 0x000fe20003fc6270 */
[C---:B------:R-:W-:Y:S01]  /*11ab0*/  IMAD R7, R10.reuse, R4, R7 ;  /* 0x000000040a077224 */ /* 0x040fe200078e0207 */
[----:B------:R-:W-:Y:S01]  /*11ac0*/  IABS R2, R13 ;  /* 0x0000000d00027213 */ /* 0x000fe20000000000 */
[----:B------:R-:W-:Y:S01]  /*11ad0*/  IMAD.MOV R0, RZ, RZ, -R0 ;  /* 0x000000ffff007224 */ /* 0x000fe200078e0a00 */
[----:B------:R-:W-:Y:S01]  /*11ae0*/  STL [R1+0x1a8], R15 ;  /* 0x0001a80f01007387 */ /* 0x000fe20000100800 */
[----:B------:R-:W-:Y:S01]  /*11af0*/  @!P2 IMAD.IADD R9, R9, 0x1, -R10 ;  /* 0x000000010909a824 */ /* 0x000fe200078e0a0a */
[C---:B------:R-:W-:Y:S01]  /*11b00*/  ISETP.GT.U32.AND P2, PT, R10.reuse, R7, PT ;  /* 0x000000070a00720c */ /* 0x040fe20003f44070 */
[----:B------:R-:W-:Y:S01]  /*11b10*/  IMAD R3, R10, R0, R3 ;  /* 0x000000000a037224 */ /* 0x000fe200078e0203 */
[----:B------:R0:W-:Y:S01]  /*11b20*/  STL [R1+0x1b0], R14 ;  /* 0x0001b00e01007387 */ /* 0x0001e20000100800 */
[----:B------:R-:W-:-:S04]  /*11b30*/  IMAD.HI.U32 R0, R12, R2, RZ ;  /* 0x000000020c007227 */ /* 0x000fc800078e00ff */
[----:B------:R-:W-:Y:S02]  /*11b40*/  IMAD.MOV R0, RZ, RZ, -R0 ;  /* 0x000000ffff007224 */ /* 0x000fe400078e0a00 */
[C---:B------:R-:W-:Y:S02]  /*11b50*/  VIADD R4, R11.reuse, 0x88 ;  /* 0x000000880b047836 */ /* 0x040fe40000000000 */
[----:B------:R-:W-:Y:S01]  /*11b60*/  @!P3 IMAD.IADD R8, R8, 0x1, -R10 ;  /* 0x000000010808b824 */ /* 0x000fe200078e0a0a */
[C---:B------:R-:W-:Y:S01]  /*11b70*/  ISETP.GT.U32.AND P3, PT, R10.reuse, R3, PT ;  /* 0x000000030a00720c */ /* 0x040fe20003f64070 */
[C---:B------:R-:W-:Y:S01]  /*11b80*/  IMAD R2, R10.reuse, R0, R2 ;  /* 0x000000000a027224 */ /* 0x040fe200078e0202 */
[----:B0-----:R-:W-:Y:S01]  /*11b90*/  IABS R14, R4 ;  /* 0x00000004000e7213 */ /* 0x001fe20000000000 */
[----:B------:R-:W-:Y:S02]  /*11ba0*/  VIADD R5, R11, 0x86 ;  /* 0x000000860b057836 */ /* 0x000fe40000000000 */
[----:B------:R-:W-:Y:S01]  /*11bb0*/  @!P2 IMAD.IADD R7, R7, 0x1, -R10 ;  /* 0x000000010707a824 */ /* 0x000fe200078e0a0a */
[----:B------:R-:W-:Y:S01]  /*11bc0*/  ISETP.GT.U32.AND P2, PT, R10, R2, PT ;  /* 0x000000020a00720c */ /* 0x000fe20003f44070 */
[----:B------:R-:W-:Y:S01]  /*11bd0*/  IMAD.MOV.U32 R20, RZ, RZ, R18 ;  /* 0x000000ffff147224 */ /* 0x000fe200078e0012 */
[----:B------:R-:W-:Y:S01]  /*11be0*/  IABS R17, R5 ;  /* 0x0000000500117213 */ /* 0x000fe20000000000 */
[----:B------:R-:W-:-:S02]  /*11bf0*/  VIADD R6, R11, 0x84 ;  /* 0x000000840b067836 */ /* 0x000fc40000000000 */
[----:B------:R-:W-:Y:S01]  /*11c00*/  @!P5 IMAD.MOV R20, RZ, RZ, -R20 ;  /* 0x000000ffff14d224 */ /* 0x000fe200078e0a14 */
[----:B------:R-:W-:Y:S01]  /*11c10*/  ISETP.GT.U32.AND P5, PT, R10, R7, PT ;  /* 0x000000070a00720c */ /* 0x000fe20003fa4070 */
[C---:B------:R-:W-:Y:S01]  /*11c20*/  IMAD.HI.U32 R19, R12.reuse, R14, RZ ;  /* 0x0000000e0c137227 */ /* 0x040fe200078e00ff */
[----:B------:R-:W-:Y:S02]  /*11c30*/  IABS R16, R6 ;  /* 0x0000000600107213 */ /* 0x000fe40000000000 */
[----:B------:R-:W-:Y:S01]  /*11c40*/  STL [R1+0x198], R20 ;  /* 0x0001981401007387 */ /* 0x000fe20000100800 */
[----:B------:R-:W-:-:S04]  /*11c50*/  IMAD.HI.U32 R15, R12, R17, RZ ;  /* 0x000000110c0f7227 */ /* 0x000fc800078e00ff */
[----:B------:R-:W-:Y:S02]  /*11c60*/  IMAD.MOV R19, RZ, RZ, -R19 ;  /* 0x000000ffff137224 */ /* 0x000fe400078e0a13 */
[----:B------:R-:W-:Y:S01]  /*11c70*/  @!P3 IMAD.IADD R3, R3, 0x1, -R10 ;  /* 0x000000010303b824 */ /* 0x000fe200078e0a0a */
[----:B------:R-:W-:Y:S01]  /*11c80*/  ISETP.GE.AND P3, PT, R13, RZ, PT ;  /* 0x000000ff0d00720c */ /* 0x000fe20003f66270 */
[----:B------:R-:W-:Y:S02]  /*11c90*/  IMAD.MOV R15, RZ, RZ, -R15 ;  /* 0x000000ffff0f7224 */ /* 0x000fe400078e0a0f */
[----:B------:R-:W-:Y:S02]  /*11ca0*/  IMAD R14, R10, R19, R14 ;  /* 0x000000130a0e7224 */ /* 0x000fe400078e020e */
[----:B------:R-:W-:Y:S01]  /*11cb0*/  @!P2 IMAD.IADD R2, R2, 0x1, -R10 ;  /* 0x000000010202a824 */ /* 0x000fe200078e0a0a */
[----:B------:R-:W-:Y:S01]  /*11cc0*/  ISETP.GT.U32.AND P2, PT, R10, R3, PT ;  /* 0x000000030a00720c */ /* 0x000fe20003f44070 */
[----:B------:R-:W-:-:S04]  /*11cd0*/  IMAD.HI.U32 R18, R12, R16, RZ ;  /* 0x000000100c127227 */ /* 0x000fc800078e00ff */
[C---:B------:R-:W-:Y:S02]  /*11ce0*/  IMAD R17, R10.reuse, R15, R17 ;  /* 0x0000000f0a117224 */ /* 0x040fe400078e0211 */
[----:B------:R-:W-:Y:S01]  /*11cf0*/  @!P5 IMAD.IADD R7, R7, 0x1, -R10 ;  /* 0x000000010707d824 */ /* 0x000fe200078e0a0a */
[C---:B------:R-:W-:Y:S01]  /*11d00*/  ISETP.GT.U32.AND P5, PT, R10.reuse, R14, PT ;  /* 0x0000000e0a00720c */ /* 0x040fe20003fa4070 */
[----:B------:R-:W-:Y:S02]  /*11d10*/  VIADD R0, R11, 0x82 ;  /* 0x000000820b007836 */ /* 0x000fe40000000000 */
[----:B------:R-:W-:Y:S02]  /*11d20*/  IMAD.MOV R18, RZ, RZ, -R18 ;  /* 0x000000ffff127224 */ /* 0x000fe400078e0a12 */
[----:B------:R-:W-:Y:S01]  /*11d30*/  @!P4 IMAD.MOV R9, RZ, RZ, -R9 ;  /* 0x000000ffff09c224 */ /* 0x000fe200078e0a09 */
[C---:B------:R-:W-:Y:S01]  /*11d40*/  ISETP.GT.U32.AND P4, PT, R10.reuse, R2, PT ;  /* 0x000000020a00720c */ /* 0x040fe20003f84070 */
[----:B------:R-:W-:Y:S01]  /*11d50*/  @!P6 IMAD.MOV R8, RZ, RZ, -R8 ;  /* 0x000000ffff08e224 */ /* 0x000fe200078e0a08 */
[C---:B------:R-:W-:Y:S01]  /*11d60*/  ISETP.GT.U32.AND P6, PT, R10.reuse, R17, PT ;  /* 0x000000110a00720c */ /* 0x040fe20003fc4070 */
[----:B------:R-:W-:Y:S01]  /*11d70*/  IMAD R16, R10, R18, R16 ;  /* 0x000000120a107224 */ /* 0x000fe200078e0210 */
[----:B------:R-:W-:Y:S01]  /*11d80*/  IABS R13, R0 ;  /* 0x00000000000d7213 */ /* 0x000fe20000000000 */
[----:B------:R0:W-:Y:S01]  /*11d90*/  STL [R1+0x18c], R9 ;  /* 0x00018c0901007387 */ /* 0x0001e20000100800 */
[----:B------:R-:W-:-:S02]  /*11da0*/  @!P2 IMAD.IADD R3, R3, 0x1, -R10 ;  /* 0x000000010303a824 */ /* 0x000fc400078e0a0a */
[----:B------:R-:W-:Y:S01]  /*11db0*/  ISETP.GT.U32.AND P2, PT, R10, R16, PT ;  /* 0x000000100a00720c */ /* 0x000fe20003f44070 */
[--C-:B------:R-:W-:Y:S01]  /*11dc0*/  @!P5 IMAD.IADD R14, R14, 0x1, -R10.reuse ;  /* 0x000000010e0ed824 */ /* 0x100fe200078e0a0a */
[----:B------:R1:W-:Y:S01]  /*11dd0*/  STL [R1+0x184], R8 ;  /* 0x0001840801007387 */ /* 0x0003e20000100800 */
[----:B------:R-:W-:Y:S02]  /*11de0*/  ISETP.GE.AND P5, PT, R6, RZ, PT ;  /* 0x000000ff0600720c */ /* 0x000fe40003fa6270 */
[----:B------:R-:W-:Y:S01]  /*11df0*/  @!P4 IMAD.IADD R2, R2, 0x1, -R10 ;  /* 0x000000010202c824 */ /* 0x000fe200078e0a0a */
[----:B------:R-:W-:Y:S01]  /*11e00*/  ISETP.GE.AND P4, PT, R5, RZ, PT ;  /* 0x000000ff0500720c */ /* 0x000fe20003f86270 */
[----:B0-----:R-:W-:Y:S02]  /*11e10*/  IMAD.MOV.U32 R9, RZ, RZ, R7 ;  /* 0x000000ffff097224 */ /* 0x001fe400078e0007 */
[----:B------:R-:W-:-:S04]  /*11e20*/  IMAD.HI.U32 R7, R12, R13, RZ ;  /* 0x0000000d0c077227 */ /* 0x000fc800078e00ff */
[----:B------:R-:W-:Y:S02]  /*11e30*/  IMAD.MOV R7, RZ, RZ, -R7 ;  /* 0x000000ffff077224 */ /* 0x000fe400078e0a07 */
[----:B------:R-:W-:Y:S01]  /*11e40*/  @!P6 IMAD.IADD R17, R17, 0x1, -R10 ;  /* 0x000000011111e824 */ /* 0x000fe200078e0a0a */
[C---:B------:R-:W-:Y:S01]  /*11e50*/  ISETP.GT.U32.AND P6, PT, R10.reuse, R14, PT ;  /* 0x0000000e0a00720c */ /* 0x040fe20003fc4070 */
[----:B-1----:R-:W-:Y:S02]  /*11e60*/  IMAD.MOV.U32 R8, RZ, RZ, R3 ;  /* 0x000000ffff087224 */ /* 0x002fe400078e0003 */
[----:B------:R-:W-:Y:S02]  /*11e70*/  IMAD R15, R10, R7, R13 ;  /* 0x000000070a0f7224 */ /* 0x000fe400078e020d */
[----:B------:R-:W-:Y:S02]  /*11e80*/  IMAD.MOV.U32 R3, RZ, RZ, R2 ;  /* 0x000000ffff037224 */ /* 0x000fe400078e0002 */
[----:B------:R-:W-:Y:S01]  /*11e90*/  @!P0 IMAD.MOV R9, RZ, RZ, -R9 ;  /* 0x000000ffff098224 */ /* 0x000fe200078e0a09 */
[----:B------:R-:W-:Y:S01]  /*11ea0*/  ISETP.GE.AND P0, PT, R4, RZ, PT ;  /* 0x000000ff0400720c */ /* 0x000fe20003f06270 */
[----:B------:R-:W-:-:S02]  /*11eb0*/  VIADD R5, R11, 0x7e ;  /* 0x0000007e0b057836 */ /* 0x000fc40000000000 */
[----:B------:R-:W-:Y:S01]  /*11ec0*/  @!P2 IMAD.IADD R16, R16, 0x1, -R10 ;  /* 0x000000011010a824 */ /* 0x000fe200078e0a0a */
[C---:B------:R-:W-:Y:S01]  /*11ed0*/  ISETP.GT.U32.AND P2, PT, R10.reuse, R17, PT ;  /* 0x000000110a00720c */ /* 0x040fe20003f44070 */
[----:B------:R-:W-:Y:S01]  /*11ee0*/  @!P3 IMAD.MOV R3, RZ, RZ, -R3 ;  /* 0x000000ffff03b224 */ /* 0x000fe200078e0a03 */
[C---:B------:R-:W-:Y:S01]  /*11ef0*/  ISETP.GT.U32.AND P3, PT, R10.reuse, R15, PT ;  /* 0x0000000f0a00720c */ /* 0x040fe20003f64070 */
[----:B------:R0:W-:Y:S01]  /*11f00*/  STL [R1+0x104], R9 ;  /* 0x0001040901007387 */ /* 0x0001e20000100800 */
[C---:B------:R-:W-:Y:S02]  /*11f10*/  VIADD R4, R11.reuse, 0x80 ;  /* 0x000000800b047836 */ /* 0x040fe40000000000 */
[----:B------:R-:W-:Y:S01]  /*11f20*/  @!P1 IMAD.MOV R8, RZ, RZ, -R8 ;  /* 0x000000ffff089224 */ /* 0x000fe200078e0a08 */
[----:B------:R-:W-:Y:S01]  /*11f30*/  ISETP.GT.U32.AND P1, PT, R10, R16, PT ;  /* 0x000000100a00720c */ /* 0x000fe20003f24070 */
[----:B------:R-:W-:Y:S01]  /*11f40*/  @!P6 IMAD.IADD R14, R14, 0x1, -R10 ;  /* 0x000000010e0ee824 */ /* 0x000fe200078e0a0a */
[----:B------:R-:W-:Y:S01]  /*11f50*/  IABS R6, R4 ;  /* 0x0000000400067213 */ /* 0x000fe20000000000 */
[----:B------:R-:W-:Y:S01]  /*11f60*/  VIADD R7, R11, 0x7c ;  /* 0x0000007c0b077836 */ /* 0x000fe20000000000 */
[----:B------:R-:W-:Y:S01]  /*11f70*/  ISETP.GE.AND P6, PT, R0, RZ, PT ;  /* 0x000000ff0000720c */ /* 0x000fe20003fc6270 */
[----:B------:R-:W-:Y:S01]  /*11f80*/  STL [R1+0x178], R8 ;  /* 0x0001780801007387 */ /* 0x000fe20000100800 */
[----:B0-----:R-:W-:Y:S01]  /*11f90*/  IABS R9, R5 ;  /* 0x0000000500097213 */ /* 0x001fe20000000000 */
[----:B------:R-:W-:-:S02]  /*11fa0*/  IMAD.HI.U32 R2, R12, R6, RZ ;  /* 0x000000060c027227 */ /* 0x000fc400078e00ff */
[----:B------:R0:W-:Y:S02]  /*11fb0*/  STL [R1+0x180], R3 ;  /* 0x0001800301007387 */ /* 0x0001e40000100800 */
[----:B------:R-:W-:-:S04]  /*11fc0*/  IMAD.HI.U32 R0, R12, R9, RZ ;  /* 0x000000090c007227 */ /* 0x000fc800078e00ff */
[----:B------:R-:W-:Y:S01]  /*11fd0*/  @!P2 IMAD.IADD R17, R17, 0x1, -R10 ;  /* 0x000000011111a824 */ /* 0x000fe200078e0a0a */
[----:B------:R-:W-:Y:S01]  /*11fe0*/  ISETP.GE.AND P2, PT, R4, RZ, PT ;  /* 0x000000ff0400720c */ /* 0x000fe20003f46270 */
[----:B------:R-:W-:Y:S02]  /*11ff0*/  IMAD.MOV R0, RZ, RZ, -R0 ;  /* 0x000000ffff007224 */ /* 0x000fe400078e0a00 */
[----:B------:R-:W-:Y:S01]  /*12000*/  @!P3 IMAD.IADD R15, R15, 0x1, -R10 ;  /* 0x000000010f0fb824 */ /* 0x000fe200078e0a0a */
[----:B0-----:R-:W-:Y:S01]  /*12010*/  IABS R3, R7 ;  /* 0x0000000700037213 */ /* 0x001fe20000000000 */
[----:B------:R-:W-:Y:S01]  /*12020*/  IMAD.MOV.U32 R20, RZ, RZ, R14 ;  /* 0x000000ffff147224 */ /* 0x000fe200078e000e */
[----:B------:R-:W-:Y:S01]  /*12030*/  ISETP.GE.AND P3, PT, R5, RZ, PT ;  /* 0x000000ff0500720c */ /* 0x000fe20003f66270 */
[----:B------:R-:W-:Y:S02]  /*12040*/  IMAD.MOV R2, RZ, RZ, -R2 ;  /* 0x000000ffff027224 */ /* 0x000fe400078e0a02 */
[----:B------:R-:W-:-:S02]  /*12050*/  IMAD R9, R10, R0, R9 ;  /* 0x000000000a097224 */ /* 0x000fc400078e0209 */
[----:B------:R-:W-:Y:S02]  /*12060*/  IMAD.MOV.U32 R19, RZ, RZ, R17 ;  /* 0x000000ffff137224 */ /* 0x000fe400078e0011 */
[----:B------:R-:W-:Y:S01]  /*12070*/  @!P0 IMAD.MOV R20, RZ, RZ, -R20 ;  /* 0x000000ffff148224 */ /* 0x000fe200078e0a14 */
[----:B------:R-:W-:Y:S01]  /*12080*/  ISETP.GT.U32.AND P0, PT, R10, R15, PT ;  /* 0x0000000f0a00720c */ /* 0x000fe20003f04070 */
[----:B------:R-:W-:-:S03]  /*12090*/  IMAD.HI.U32 R18, R12, R3, RZ ;  /* 0x000000030c127227 */ /* 0x000fc600078e00ff */
[----:B------:R-:W-:Y:S01]  /*120a0*/  STL [R1+0x17c], R20 ;  /* 0x00017c1401007387 */ /* 0x000fe20000100800 */
[C---:B------:R-:W-:Y:S02]  /*120b0*/  IMAD R6, R10.reuse, R2, R6 ;  /* 0x000000020a067224 */ /* 0x040fe400078e0206 */
[----:B------:R-:W-:Y:S01]  /*120c0*/  @!P4 IMAD.MOV R19, RZ, RZ, -R19 ;  /* 0x000000ffff13c224 */ /* 0x000fe200078e0a13 */
[----:B------:R-:W-:Y:S01]  /*120d0*/  ISETP.GT.U32.AND P4, PT, R10, R9, PT ;  /* 0x000000090a00720c */ /* 0x000fe20003f84070 */
[----:B------:R-:W-:Y:S02]  /*120e0*/  IMAD.MOV R14, RZ, RZ, -R18 ;  /* 0x000000ffff0e7224 */ /* 0x000fe400078e0a12 */
[----:B------:R-:W-:Y:S01]  /*120f0*/  @!P1 IMAD.IADD R16, R16, 0x1, -R10 ;  /* 0x0000000110109824 */ /* 0x000fe200078e0a0a */
[C---:B------:R-:W-:Y:S01]  /*12100*/  ISETP.GT.U32.AND P1, PT, R10.reuse, R6, PT ;  /* 0x000000060a00720c */ /* 0x040fe20003f24070 */
[----:B------:R-:W-:Y:S01]  /*12110*/  IMAD R3, R10, R14, R3 ;  /* 0x0000000e0a037224 */ /* 0x000fe200078e0203 */
[----:B------:R-:W-:Y:S01]  /*12120*/  STL [R1+0xfc], R19 ;  /* 0x0000fc1301007387 */ /* 0x000fe20000100800 */
[----:B------:R-:W-:-:S02]  /*12130*/  VIADD R8, R11, 0x78 ;  /* 0x000000780b087836 */ /* 0x000fc40000000000 */
[--C-:B------:R-:W-:Y:S01]  /*12140*/  @!P0 IMAD.IADD R15, R15, 0x1, -R10.reuse ;  /* 0x000000010f0f8824 */ /* 0x100fe200078e0a0a */
[----:B------:R-:W-:Y:S01]  /*12150*/  ISETP.GT.U32.AND P0, PT, R10, R3, PT ;  /* 0x000000030a00720c */ /* 0x000fe20003f04070 */
[----:B------:R-:W-:Y:S01]  /*12160*/  VIADD R4, R11, 0x7a ;  /* 0x0000007a0b047836 */ /* 0x000fe20000000000 */
[----:B------:R-:W-:Y:S01]  /*12170*/  IABS R5, R8 ;  /* 0x0000000800057213 */ /* 0x000fe20000000000 */
[----:B------:R-:W-:Y:S02]  /*12180*/  @!P4 IMAD.IADD R9, R9, 0x1, -R10 ;  /* 0x000000010909c824 */ /* 0x000fe400078e0a0a */
[----:B------:R-:W-:Y:S01]  /*12190*/  @!P5 IMAD.MOV R16, RZ, RZ, -R16 ;  /* 0x000000ffff10d224 */ /* 0x000fe200078e0a10 */
[----:B------:R-:W-:Y:S01]  /*121a0*/  IABS R13, R4 ;  /* 0x00000004000d7213 */ /* 0x000fe20000000000 */
[----:B------:R-:W-:Y:S01]  /*121b0*/  @!P1 IMAD.IADD R6, R6, 0x1, -R10 ;  /* 0x0000000106069824 */ /* 0x000fe200078e0a0a */
[----:B------:R-:W-:Y:S01]  /*121c0*/  ISETP.GE.AND P5, PT, R7, RZ, PT ;  /* 0x000000ff0700720c */ /* 0x000fe20003fa6270 */
[----:B------:R-:W-:Y:S01]  /*121d0*/  IMAD.HI.U32 R7, R12, R5, RZ ;  /* 0x000000050c077227 */ /* 0x000fe200078e00ff */
[C---:B------:R-:W-:Y:S01]  /*121e0*/  ISETP.GT.U32.AND P4, PT, R10.reuse, R9, PT ;  /* 0x000000090a00720c */ /* 0x040fe20003f84070 */
[----:B------:R0:W-:Y:S01]  /*121f0*/  STL [R1+0xf4], R16 ;  /* 0x0000f41001007387 */ /* 0x0001e20000100800 */
[----:B------:R-:W-:Y:S01]  /*12200*/  ISETP.GT.U32.AND P1, PT, R10, R6, PT ;  /* 0x000000060a00720c */ /* 0x000fe20003f24070 */
[----:B------:R-:W-:-:S02]  /*12210*/  VIADD R2, R11, 0x76 ;  /* 0x000000760b027836 */ /* 0x000fc40000000000 */
[----:B------:R-:W-:Y:S02]  /*12220*/  IMAD.MOV R7, RZ, RZ, -R7 ;  /* 0x000000ffff077224 */ /* 0x000fe400078e0a07 */
[----:B------:R-:W-:Y:S01]  /*12230*/  @!P0 IMAD.IADD R3, R3, 0x1, -R10 ;  /* 0x0000000103038824 */ /* 0x000fe200078e0a0a */
[----:B------:R-:W-:Y:S01]  /*12240*/  IABS R0, R2 ;  /* 0x0000000200007213 */ /* 0x000fe20000000000 */
[----:B------:R-:W-:Y:S02]  /*12250*/  IMAD R5, R10, R7, R5 ;  /* 0x000000070a057224 */ /* 0x000fe400078e0205 */
[----:B0-----:R-:W-:Y:S01]  /*12260*/  IMAD.HI.U32 R16, R12, R13, RZ ;  /* 0x0000000d0c107227 */ /* 0x001fe200078e00ff */
[----:B------:R-:W-:-:S03]  /*12270*/  ISETP.GT.U32.AND P0, PT, R10, R3, PT ;  /* 0x000000030a00720c */ /* 0x000fc60003f04070 */
[----:B------:R-:W-:Y:S02]  /*12280*/  IMAD.MOV R16, RZ, RZ, -R16 ;  /* 0x000000ffff107224 */ /* 0x000fe400078e0a10 */
[----:B------:R-:W-:-:S04]  /*12290*/  IMAD.HI.U32 R14, R12, R0, RZ ;  /* 0x000000000c0e7227 */ /* 0x000fc800078e00ff */
[C---:B------:R-:W-:Y:S02]  /*122a0*/  IMAD R13, R10.reuse, R16, R13 ;  /* 0x000000100a0d7224 */ /* 0x040fe400078e020d */
[----:B------:R-:W-:Y:S02]  /*122b0*/  IMAD.MOV.U32 R17, RZ, RZ, R15 ;  /* 0x000000ffff117224 */ /* 0x000fe400078e000f */
[--C-:B------:R-:W-:Y:S01]  /*122c0*/  @!P4 IMAD.IADD R9, R9, 0x1, -R10.reuse ;  /* 0x000000010909c824 */ /* 0x100fe200078e0a0a */
[----:B------:R-:W-:Y:S01]  /*122d0*/  ISETP.GT.U32.AND P4, PT, R10, R5, PT ;  /* 0x000000050a00720c */ /* 0x000fe20003f84070 */
[----:B------:R-:W-:Y:S01]  /*122e0*/  @!P1 IMAD.IADD R6, R6, 0x1, -R10 ;  /* 0x0000000106069824 */ /* 0x000fe200078e0a0a */
[----:B------:R-:W-:Y:S01]  /*122f0*/  ISETP.GE.AND P1, PT, R4, RZ, PT ;  /* 0x000000ff0400720c */ /* 0x000fe20003f26270 */
[----:B------:R-:W-:Y:S02]  /*12300*/  IMAD.MOV R14, RZ, RZ, -R14 ;  /* 0x000000ffff0e7224 */ /* 0x000fe400078e0a0e */
[----:B------:R-:W-:Y:S01]  /*12310*/  @!P6 IMAD.MOV R17, RZ, RZ, -R17 ;  /* 0x000000ffff11e224 */ /* 0x000fe200078e0a11 */
[C---:B------:R-:W-:Y:S01]  /*12320*/  ISETP.GT.U32.AND P6, PT, R10.reuse, R13, PT ;  /* 0x0000000d0a00720c */ /* 0x040fe20003fc4070 */
[----:B------:R-:W-:-:S02]  /*12330*/  IMAD R0, R10, R14, R0 ;  /* 0x0000000e0a007224 */ /* 0x000fc400078e0200 */
[----:B------:R-:W-:Y:S01]  /*12340*/  IMAD.MOV.U32 R15, RZ, RZ, R6 ;  /* 0x000000ffff0f7224 */ /* 0x000fe200078e0006 */
[----:B------:R-:W-:Y:S01]  /*12350*/  STL [R1+0x164], R17 ;  /* 0x0001641101007387 */ /* 0x000fe20000100800 */
[----:B------:R-:W-:Y:S02]  /*12360*/  IMAD.MOV.U32 R14, RZ, RZ, R9 ;  /* 0x000000ffff0e7224 */ /* 0x000fe400078e0009 */
[----:B------:R-:W-:Y:S02]  /*12370*/  VIADD R9, R11, 0x72 ;  /* 0x000000720b097836 */ /* 0x000fe40000000000 */
[----:B------:R-:W-:Y:S01]  /*12380*/  @!P0 IMAD.IADD R3, R3, 0x1, -R10 ;  /* 0x0000000103038824 */ /* 0x000fe200078e0a0a */
[----:B------:R-:W-:Y:S01]  /*12390*/  ISETP.GE.AND P0, PT, R2, RZ, PT ;  /* 0x000000ff0200720c */ /* 0x000fe20003f06270 */
[----:B------:R-:W-:Y:S01]  /*123a0*/  @!P2 IMAD.MOV R15, RZ, RZ, -R15 ;  /* 0x000000ffff0fa224 */ /* 0x000fe200078e0a0f */
[----:B------:R-:W-:Y:S01]  /*123b0*/  ISETP.GE.AND P2, PT, R8, RZ, PT ;  /* 0x000000ff0800720c */ /* 0x000fe20003f46270 */
[----:B------:R-:W-:Y:S01]  /*123c0*/  VIADD R4, R11, 0x74 ;  /* 0x000000740b047836 */ /* 0x000fe20000000000 */
[----:B------:R-:W-:Y:S01]  /*123d0*/  IABS R2, R9 ;  /* 0x0000000900027213 */ /* 0x000fe20000000000 */
[----:B------:R-:W-:Y:S01]  /*123e0*/  @!P3 IMAD.MOV R14, RZ, RZ, -R14 ;  /* 0x000000ffff0eb224 */ /* 0x000fe200078e0a0e */
[----:B------:R-:W-:Y:S01]  /*123f0*/  STL [R1+0x168], R15 ;  /* 0x0001680f01007387 */ /* 0x000fe20000100800 */
[--C-:B------:R-:W-:Y:S01]  /*12400*/  @!P4 IMAD.IADD R5, R5, 0x1, -R10.reuse ;  /* 0x000000010505c824 */ /* 0x100fe200078e0a0a */
[----:B------:R-:W-:Y:S01]  /*12410*/  IABS R7, R4 ;  /* 0x0000000400077213 */ /* 0x000fe20000000000 */
[----:B------:R-:W-:Y:S01]  /*12420*/  IMAD.MOV.U32 R8, RZ, RZ, R3 ;  /* 0x000000ffff087224 */ /* 0x000fe200078e0003 */
[----:B------:R0:W-:Y:S01]  /*12430*/  STL [R1+0x170], R14 ;  /* 0x0001700e01007387 */ /* 0x0001e20000100800 */
[----:B------:R-:W-:Y:S01]  /*12440*/  @!P6 IMAD.IADD R13, R13, 0x1, -R10 ;  /* 0x000000010d0de824 */ /* 0x000fe200078e0a0a */
[C---:B------:R-:W-:Y:S01]  /*12450*/  ISETP.GT.U32.AND P3, PT, R10.reuse, R0, PT ;  /* 0x000000000a00720c */ /* 0x040fe20003f64070 */
[----:B------:R-:W-:Y:S01]  /*12460*/  @!P5 IMAD.MOV R8, RZ, RZ, -R8 ;  /* 0x000000ffff08d224 */ /* 0x000fe200078e0a08 */
[----:B------:R-:W-:Y:S01]  /*12470*/  ISETP.GT.U32.AND P5, PT, R10, R5, PT ;  /* 0x000000050a00720c */ /* 0x000fe20003fa4070 */
[----:B------:R-:W-:Y:S01]  /*12480*/  IMAD.HI.U32 R6, R12, R7, RZ ;  /* 0x000000070c067227 */ /* 0x000fe200078e00ff */
[----:B------:R-:W-:-:S02]  /*12490*/  ISETP.GT.U32.AND P4, PT, R10, R13, PT ;  /* 0x0000000d0a00720c */ /* 0x000fc40003f84070 */
[----:B------:R-:W-:Y:S01]  /*124a0*/  ISETP.GE.AND P6, PT, R4, RZ, PT ;  /* 0x000000ff0400720c */ /* 0x000fe20003fc6270 */
[----:B------:R-:W-:Y:S01]  /*124b0*/  IMAD.MOV R6, RZ, RZ, -R6 ;  /* 0x000000ffff067224 */ /* 0x000fe200078e0a06 */
[----:B------:R1:W-:Y:S01]  /*124c0*/  STL [R1+0x174], R8 ;  /* 0x0001740801007387 */ /* 0x0003e20000100800 */
[----:B0-----:R-:W-:-:S04]  /*124d0*/  IMAD.HI.U32 R14, R12, R2, RZ ;  /* 0x000000020c0e7227 */ /* 0x001fc800078e00ff */
[----:B------:R-:W-:Y:S02]  /*124e0*/  IMAD.MOV R14, RZ, RZ, -R14 ;  /* 0x000000ffff0e7224 */ /* 0x000fe400078e0a0e */
[C---:B------:R-:W-:Y:S02]  /*124f0*/  IMAD R7, R10.reuse, R6, R7 ;  /* 0x000000060a077224 */ /* 0x040fe400078e0207 */
[C---:B------:R-:W-:Y:S02]  /*12500*/  IMAD R2, R10.reuse, R14, R2 ;  /* 0x0000000e0a027224 */ /* 0x040fe400078e0202 */
[--C-:B------:R-:W-:Y:S02]  /*12510*/  @!P5 IMAD.IADD R5, R5, 0x1, -R10.reuse ;  /* 0x000000010505d824 */ /* 0x100fe400078e0a0a */
[--C-:B------:R-:W-:Y:S01]  /*12520*/  @!P4 IMAD.IADD R13, R13, 0x1, -R10.reuse ;  /* 0x000000010d0dc824 */ /* 0x100fe200078e0a0a */
[----:B------:R-:W-:Y:S01]  /*12530*/  ISETP.GT.U32.AND P5, PT, R10, R2, PT ;  /* 0x000000020a00720c */ /* 0x000fe20003fa4070 */
[----:B------:R-:W-:Y:S01]  /*12540*/  @!P3 IMAD.IADD R0, R0, 0x1, -R10 ;  /* 0x000000010000b824 */ /* 0x000fe200078e0a0a */
[----:B------:R-:W-:Y:S01]  /*12550*/  ISETP.GT.U32.AND P4, PT, R10, R7, PT ;  /* 0x000000070a00720c */ /* 0x000fe20003f84070 */
[----:B------:R-:W-:-:S02]  /*12560*/  VIADD R4, R11, 0x6c ;  /* 0x0000006c0b047836 */ /* 0x000fc40000000000 */
[C---:B------:R-:W-:Y:S01]  /*12570*/  VIADD R3, R11.reuse, 0x70 ;  /* 0x000000700b037836 */ /* 0x040fe20000000000 */
[----:B------:R-:W-:Y:S01]  /*12580*/  ISETP.GT.U32.AND P3, PT, R10, R0, PT ;  /* 0x000000000a00720c */ /* 0x000fe20003f64070 */
[----:B------:R-:W-:Y:S01]  /*12590*/  IMAD.MOV.U32 R17, RZ, RZ, R5 ;  /* 0x000000ffff117224 */ /* 0x000fe200078e0005 */
[----:B------:R-:W-:Y:S01]  /*125a0*/  IABS R14, R4 ;  /* 0x00000004000e7213 */ /* 0x000fe20000000000 */
[----:B-1----:R-:W-:Y:S01]  /*125b0*/  VIADD R8, R11, 0x6e ;  /* 0x0000006e0b087836 */ /* 0x002fe20000000000 */
[----:B------:R-:W-:Y:S01]  /*125c0*/  IABS R6, R3 ;  /* 0x0000000300067213 */ /* 0x000fe20000000000 */
[----:B------:R-:W-:Y:S02]  /*125d0*/  @!P2 IMAD.MOV R17, RZ, RZ, -R17 ;  /* 0x000000ffff11a224 */ /* 0x000fe400078e0a11 */
[--C-:B------:R-:W-:Y:S01]  /*125e0*/  @!P5 IMAD.IADD R2, R2, 0x1, -R10.reuse ;  /* 0x000000010202d824 */ /* 0x100fe200078e0a0a */
[----:B------:R-:W-:Y:S01]  /*125f0*/  IABS R16, R8 ;  /* 0x0000000800107213 */ /* 0x000fe20000000000 */
[----:B------:R-:W-:Y:S01]  /*12600*/  @!P4 IMAD.IADD R7, R7, 0x1, -R10 ;  /* 0x000000010707c824 */ /* 0x000fe200078e0a0a */
[----:B------:R-:W-:Y:S01]  /*12610*/  ISETP.GE.AND P4, PT, R3, RZ, PT ;  /* 0x000000ff0300720c */ /* 0x000fe20003f86270 */
[----:B------:R-:W-:Y:S01]  /*12620*/  IMAD.HI.U32 R3, R12, R14, RZ ;  /* 0x0000000e0c037227 */ /* 0x000fe200078e00ff */
[----:B------:R-:W-:-:S03]  /*12630*/  ISETP.GT.U32.AND P2, PT, R10, R2, PT ;  /* 0x000000020a00720c */ /* 0x000fc60003f44070 */
[----:B------:R-:W-:-:S04]  /*12640*/  IMAD.HI.U32 R15, R12, R6, RZ ;  /* 0x000000060c0f7227 */ /* 0x000fc800078e00ff */
[----:B------:R-:W-:Y:S02]  /*12650*/  IMAD.MOV.U32 R18, RZ, RZ, R13 ;  /* 0x000000ffff127224 */ /* 0x000fe400078e000d */
[----:B------:R-:W-:Y:S02]  /*12660*/  IMAD.MOV R3, RZ, RZ, -R3 ;  /* 0x000000ffff037224 */ /* 0x000fe400078e0a03 */
[----:B------:R-:W-:Y:S01]  /*12670*/  @!P3 IMAD.IADD R0, R0, 0x1, -R10 ;  /* 0x000000010000b824 */ /* 0x000fe200078e0a0a */
[----:B------:R-:W-:Y:S01]  /*12680*/  ISETP.GE.AND P3, PT, R9, RZ, PT ;  /* 0x000000ff0900720c */ /* 0x000fe20003f66270 */
[----:B------:R-:W-:Y:S02]  /*12690*/  IMAD.MOV R15, RZ, RZ, -R15 ;  /* 0x000000ffff0f7224 */ /* 0x000fe400078e0a0f */
[----:B------:R-:W-:Y:S01]  /*126a0*/  @!P1 IMAD.MOV R18, RZ, RZ, -R18 ;  /* 0x000000ffff129224 */ /* 0x000fe200078e0a12 */
[----:B------:R-:W-:Y:S01]  /*126b0*/  ISETP.GT.U32.AND P1, PT, R10, R7, PT ;  /* 0x000000070a00720c */ /* 0x000fe20003f24070 */
[----:B------:R-:W-:-:S03]  /*126c0*/  IMAD.HI.U32 R9, R12, R16, RZ ;  /* 0x000000100c097227 */ /* 0x000fc600078e00ff */
[----:B------:R-:W-:Y:S01]  /*126d0*/  STL [R1+0x150], R18 ;  /* 0x0001501201007387 */ /* 0x000fe20000100800 */
[C---:B------:R-:W-:Y:S02]  /*126e0*/  IMAD R14, R10.reuse, R3, R14 ;  /* 0x000000030a0e7224 */ /* 0x040fe400078e020e */
[----:B------:R-:W-:Y:S01]  /*126f0*/  IMAD R6, R10, R15, R6 ;  /* 0x0000000f0a067224 */ /* 0x000fe200078e0206 */
[----:B------:R-:W-:Y:S01]  /*12700*/  STL [R1+0x154], R17 ;  /* 0x0001541101007387 */ /* 0x000fe20000100800 */
[----:B------:R-:W-:Y:S02]  /*12710*/  IMAD.MOV R9, RZ, RZ, -R9 ;  /* 0x000000ffff097224 */ /* 0x000fe400078e0a09 */
[----:B------:R-:W-:Y:S01]  /*12720*/  @!P2 IMAD.IADD R2, R2, 0x1, -R10 ;  /* 0x000000010202a824 */ /* 0x000fe200078e0a0a */
[C---:B------:R-:W-:Y:S01]  /*12730*/  ISETP.GT.U32.AND P2, PT, R10.reuse, R14, PT ;  /* 0x0000000e0a00720c */ /* 0x040fe20003f44070 */
[C---:B------:R-:W-:Y:S01]  /*12740*/  IMAD R16, R10.reuse, R9, R16 ;  /* 0x000000090a107224 */ /* 0x040fe200078e0210 */
[----:B------:R-:W-:Y:S01]  /*12750*/  ISETP.GT.U32.AND P5, PT, R10, R6, PT ;  /* 0x000000060a00720c */ /* 0x000fe20003fa4070 */
[----:B------:R-:W-:-:S02]  /*12760*/  IMAD.MOV.U32 R5, RZ, RZ, R0 ;  /* 0x000000ffff057224 */ /* 0x000fc400078e0000 */
[----:B------:R-:W-:Y:S01]  /*12770*/  @!P1 IMAD.IADD R7, R7, 0x1, -R10 ;  /* 0x0000000107079824 */ /* 0x000fe200078e0a0a */
[----:B------:R-:W-:Y:S01]  /*12780*/  ISETP.GE.AND P1, PT, R8, RZ, PT ;  /* 0x000000ff0800720c */ /* 0x000fe20003f26270 */
[----:B------:R-:W-:Y:S01]  /*12790*/  @!P0 IMAD.MOV R5, RZ, RZ, -R5 ;  /* 0x000000ffff058224 */ /* 0x000fe200078e0a05 */
[----:B------:R-:W-:Y:S01]  /*127a0*/  ISETP.GT.U32.AND P0, PT, R10, R16, PT ;  /* 0x000000100a00720c */ /* 0x000fe20003f04070 */
[C---:B------:R-:W-:Y:S02]  /*127b0*/  VIADD R0, R11.reuse, 0x68 ;  /* 0x000000680b007836 */ /* 0x040fe40000000000 */
[----:B------:R-:W-:Y:S01]  /*127c0*/  VIADD R3, R11, 0x6a ;  /* 0x0000006a0b037836 */ /* 0x000fe20000000000 */
[----:B------:R0:W-:Y:S01]  /*127d0*/  STL [R1+0x158], R5 ;  /* 0x0001580501007387 */ /* 0x0001e20000100800 */
[----:B------:R-:W-:Y:S01]  /*127e0*/  IMAD.MOV.U32 R13, RZ, RZ, R7 ;  /* 0x000000ffff0d7224 */ /* 0x000fe200078e0007 */
[----:B------:R-:W-:Y:S01]  /*127f0*/  IABS R9, R0 ;  /* 0x0000000000097213 */ /* 0x000fe20000000000 */
[----:B------:R-:W-:-:S02]  /*12800*/  IMAD.MOV.U32 R7, RZ, RZ, R2 ;  /* 0x000000ffff077224 */ /* 0x000fc400078e0002 */
[--C-:B------:R-:W-:Y:S01]  /*12810*/  @!P2 IMAD.IADD R14, R14, 0x1, -R10.reuse ;  /* 0x000000010e0ea824 */ /* 0x100fe200078e0a0a */
[----:B------:R-:W-:Y:S01]  /*12820*/  ISETP.GE.AND P2, PT, R3, RZ, PT ;  /* 0x000000ff0300720c */ /* 0x000fe20003f46270 */
[----:B------:R-:W-:Y:S01]  /*12830*/  @!P5 IMAD.IADD R6, R6, 0x1, -R10 ;  /* 0x000000010606d824 */ /* 0x000fe200078e0a0a */
[----:B------:R-:W-:Y:S01]  /*12840*/  ISETP.GE.AND P5, PT, R4, RZ, PT ;  /* 0x000000ff0400720c */ /* 0x000fe20003fa6270 */
[----:B------:R-:W-:Y:S01]  /*12850*/  @!P3 IMAD.MOV R7, RZ, RZ, -R7 ;  /* 0x000000ffff07b224 */ /* 0x000fe200078e0a07 */
[----:B0-----:R-:W-:Y:S01]  /*12860*/  IABS R5, R3 ;  /* 0x0000000300057213 */ /* 0x001fe20000000000 */
[----:B------:R-:W-:Y:S01]  /*12870*/  IMAD.HI.U32 R2, R12, R9, RZ ;  /* 0x000000090c027227 */ /* 0x000fe200078e00ff */
[----:B------:R-:W-:-:S03]  /*12880*/  ISETP.GT.U32.AND P3, PT, R10, R14, PT ;  /* 0x0000000e0a00720c */ /* 0x000fc60003f64070 */
[----:B------:R-:W-:Y:S01]  /*12890*/  @!P6 IMAD.MOV R13, RZ, RZ, -R13 ;  /* 0x000000ffff0de224 */ /* 0x000fe200078e0a0d */
[----:B------:R-:W-:Y:S01]  /*128a0*/  ISETP.GT.U32.AND P6, PT, R10, R6, PT ;  /* 0x000000060a00720c */ /* 0x000fe20003fc4070 */
[----:B------:R-:W-:Y:S02]  /*128b0*/  @!P0 IMAD.IADD R16, R16, 0x1, -R10 ;  /* 0x0000000110108824 */ /* 0x000fe400078e0a0a */
[----:B------:R-:W-:Y:S01]  /*128c0*/  IMAD.HI.U32 R4, R12, R5, RZ ;  /* 0x000000050c047227 */ /* 0x000fe200078e00ff */
[----:B------:R-:W-:Y:S02]  /*128d0*/  STL [R1+0x160], R13 ;  /* 0x0001600d01007387 */ /* 0x000fe40000100800 */
[----:B------:R-:W-:Y:S01]  /*128e0*/  ISETP.GT.U32.AND P0, PT, R10, R16, PT ;  /* 0x000000100a00720c */ /* 0x000fe20003f04070 */
[----:B------:R-:W-:Y:S01]  /*128f0*/  IMAD.MOV R2, RZ, RZ, -R2 ;  /* 0x000000ffff027224 */ /* 0x000fe200078e0a02 */
[----:B------:R0:W-:Y:S01]  /*12900*/  STL [R1+0x15c], R7 ;  /* 0x00015c0701007387 */ /* 0x0001e20000100800 */
[----:B------:R-:W-:-:S02]  /*12910*/  IMAD.MOV R4, RZ, RZ, -R4 ;  /* 0x000000ffff047224 */ /* 0x000fc400078e0a04 */
[C---:B------:R-:W-:Y:S02]  /*12920*/  IMAD R9, R10.reuse, R2, R9 ;  /* 0x000000020a097224 */ /* 0x040fe400078e0209 */
[----:B------:R-:W-:Y:S02]  /*12930*/  IMAD R5, R10, R4, R5 ;  /* 0x000000040a057224 */ /* 0x000fe400078e0205 */
[--C-:B------:R-:W-:Y:S01]  /*12940*/  @!P3 IMAD.IADD R14, R14, 0x1, -R10.reuse ;  /* 0x000000010e0eb824 */ /* 0x100fe200078e0a0a */
[----:B------:R-:W-:Y:S01]  /*12950*/  ISETP.GT.U32.AND P3, PT, R10, R9, PT ;  /* 0x000000090a00720c */ /* 0x000fe20003f64070 */
[--C-:B------:R-:W-:Y:S01]  /*12960*/  @!P6 IMAD.IADD R6, R6, 0x1, -R10.reuse ;  /* 0x000000010606e824 */ /* 0x100fe200078e0a0a */
[----:B------:R-:W-:Y:S01]  /*12970*/  ISETP.GT.U32.AND P6, PT, R10, R5, PT ;  /* 0x000000050a00720c */ /* 0x000fe20003fc4070 */
[C---:B------:R-:W-:Y:S02]  /*12980*/  VIADD R15, R11.reuse, 0x66 ;  /* 0x000000660b0f7836 */ /* 0x040fe40000000000 */
[----:B------:R-:W-:Y:S01]  /*12990*/  @!P0 IMAD.IADD R16, R16, 0x1, -R10 ;  /* 0x0000000110108824 */ /* 0x000fe200078e0a0a */
[----:B------:R-:W-:Y:S01]  /*129a0*/  ISETP.GE.AND P0, PT, R0, RZ, PT ;  /* 0x000000ff0000720c */ /* 0x000fe20003f06270 */
[C---:B------:R-:W-:Y:S01]  /*129b0*/  VIADD R0, R11.reuse, 0x62 ;  /* 0x000000620b007836 */ /* 0x040fe20000000000 */
[----:B------:R-:W-:Y:S01]  /*129c0*/  IABS R4, R15 ;  /* 0x0000000f00047213 */ /* 0x000fe20000000000 */
[----:B------:R-:W-:-:S02]  /*129d0*/  VIADD R2, R11, 0x64 ;  /* 0x000000640b027836 */ /* 0x000fc40000000000 */
[----:B------:R-:W-:Y:S01]  /*129e0*/  IMAD.MOV.U32 R17, RZ, RZ, R6 ;  /* 0x000000ffff117224 */ /* 0x000fe200078e0006 */
[----:B0-----:R-:W-:Y:S01]  /*129f0*/  IABS R7, R0 ;  /* 0x0000000000077213 */ /* 0x001fe20000000000 */
[----:B------:R-:W-:Y:S01]  /*12a00*/  IMAD.HI.U32 R13, R12, R4, RZ ;  /* 0x000000040c0d7227 */ /* 0x000fe200078e00ff */
[----:B------:R-:W-:-:S03]  /*12a10*/  IABS R3, R2 ;  /* 0x0000000200037213 */ /* 0x000fc60000000000 */
[--C-:B------:R-:W-:Y:S02]  /*12a20*/  @!P3 IMAD.IADD R9, R9, 0x1, -R10.reuse ;  /* 0x000000010909b824 */ /* 0x100fe400078e0a0a */
[----:B------:R-:W-:Y:S01]  /*12a30*/  @!P6 IMAD.IADD R5, R5, 0x1, -R10 ;  /* 0x000000010505e824 */ /* 0x000fe200078e0a0a */
[----:B------:R-:W-:Y:S01]  /*12a40*/  ISETP.GE.AND P6, PT, R15, RZ, PT ;  /* 0x000000ff0f00720c */ /* 0x000fe20003fc6270 */
[----:B------:R-:W-:Y:S01]  /*12a50*/  IMAD.MOV R13, RZ, RZ, -R13 ;  /* 0x000000ffff0d7224 */ /* 0x000fe200078e0a0d */
[----:B------:R-:W-:Y:S01]  /*12a60*/  ISETP.GT.U32.AND P3, PT, R10, R9, PT ;  /* 0x000000090a00720c */ /* 0x000fe20003f64070 */
[----:B------:R-:W-:-:S04]  /*12a70*/  IMAD.HI.U32 R6, R12, R7, RZ ;  /* 0x000000070c067227 */ /* 0x000fc800078e00ff */
[----:B------:R-:W-:Y:S01]  /*12a80*/  @!P4 IMAD.MOV R17, RZ, RZ, -R17 ;  /* 0x000000ffff11c224 */ /* 0x000fe200078e0a11 */
[C---:B------:R-:W-:Y:S01]  /*12a90*/  ISETP.GT.U32.AND P4, PT, R10.reuse, R5, PT ;  /* 0x000000050a00720c */ /* 0x040fe20003f84070 */
[----:B------:R-:W-:Y:S02]  /*12aa0*/  IMAD R4, R10, R13, R4 ;  /* 0x0000000d0a047224 */ /* 0x000fe400078e0204 */
[----:B------:R-:W-:Y:S01]  /*12ab0*/  IMAD.HI.U32 R13, R12, R3, RZ ;  /* 0x000000030c0d7227 */ /* 0x000fe200078e00ff */
[----:B------:R0:W-:Y:S03]  /*12ac0*/  STL [R1+0x14c], R17 ;  /* 0x00014c1101007387 */ /* 0x0001e60000100800 */
[----:B------:R-:W-:Y:S02]  /*12ad0*/  IMAD.MOV R6, RZ, RZ, -R6 ;  /* 0x000000ffff067224 */ /* 0x000fe400078e0a06 */
[----:B------:R-:W-:-:S02]  /*12ae0*/  IMAD.MOV R13, RZ, RZ, -R13 ;  /* 0x000000ffff0d7224 */ /* 0x000fc400078e0a0d */
[C---:B------:R-:W-:Y:S02]  /*12af0*/  IMAD R7, R10.reuse, R6, R7 ;  /* 0x000000060a077224 */ /* 0x040fe400078e0207 */
[C---:B------:R-:W-:Y:S02]  /*12b00*/  IMAD R3, R10.reuse, R13, R3 ;  /* 0x0000000d0a037224 */ /* 0x040fe400078e0203 */
[----:B------:R-:W-:Y:S01]  /*12b10*/  @!P1 IMAD.MOV R16, RZ, RZ, -R16 ;  /* 0x000000ffff109224 */ /* 0x000fe200078e0a10 */
[C---:B------:R-:W-:Y:S01]  /*12b20*/  ISETP.GT.U32.AND P1, PT, R10.reuse, R4, PT ;  /* 0x000000040a00720c */ /* 0x040fe20003f24070 */
[--C-:B------:R-:W-:Y:S01]  /*12b30*/  @!P3 IMAD.IADD R9, R9, 0x1, -R10.reuse ;  /* 0x000000010909b824 */ /* 0x100fe200078e0a0a */
[C---:B------:R-:W-:Y:S01]  /*12b40*/  ISETP.GT.U32.AND P3, PT, R10.reuse, R7, PT ;  /* 0x000000070a00720c */ /* 0x040fe20003f64070 */
[----:B------:R-:W-:Y:S01]  /*12b50*/  @!P4 IMAD.IADD R5, R5, 0x1, -R10 ;  /* 0x000000010505c824 */ /* 0x000fe200078e0a0a */
[----:B------:R-:W-:Y:S01]  /*12b60*/  ISETP.GT.U32.AND P4, PT, R10, R3, PT ;  /* 0x000000030a00720c */ /* 0x000fe20003f84070 */
[C---:B------:R-:W-:Y:S01]  /*12b70*/  VIADD R8, R11.reuse, 0x60 ;  /* 0x000000600b087836 */ /* 0x040fe20000000000 */
[----:B------:R-:W-:Y:S01]  /*12b80*/  STL [R1+0x12c], R16 ;  /* 0x00012c1001007387 */ /* 0x000fe20000100800 */
[----:B------:R-:W-:-:S02]  /*12b90*/  VIADD R6, R11, 0x5e ;  /* 0x0000005e0b067836 */ /* 0x000fc40000000000 */
[----:B------:R-:W-:Y:S01]  /*12ba0*/  @!P5 IMAD.MOV R14, RZ, RZ, -R14 ;  /* 0x000000ffff0ed224 */ /* 0x000fe200078e0a0e */
[----:B------:R-:W-:Y:S01]  /*12bb0*/  IABS R15, R8 ;  /* 0x00000008000f7213 */ /* 0x000fe20000000000 */
[----:B0-----:R-:W-:Y:S01]  /*12bc0*/  IMAD.MOV.U32 R17, RZ, RZ, R5 ;  /* 0x000000ffff117224 */ /* 0x001fe200078e0005 */
[----:B------:R-:W-:Y:S01]  /*12bd0*/  ISETP.GE.AND P5, PT, R2, RZ, PT ;  /* 0x000000ff0200720c */ /* 0x000fe20003fa6270 */
[--C-:B------:R-:W-:Y:S01]  /*12be0*/  @!P1 IMAD.IADD R4, R4, 0x1, -R10.reuse ;  /* 0x0000000104049824 */ /* 0x100fe200078e0a0a */
[----:B------:R-:W-:Y:S01]  /*12bf0*/  IABS R13, R6 ;  /* 0x00000006000d7213 */ /* 0x000fe20000000000 */
[----:B------:R-:W-:Y:S01]  /*12c00*/  IMAD.HI.U32 R2, R12, R15, RZ ;  /* 0x0000000f0c027227 */ /* 0x000fe200078e00ff */
[----:B------:R0:W-:Y:S01]  /*12c10*/  STL [R1+0x144], R14 ;  /* 0x0001440e01007387 */ /* 0x0001e20000100800 */
[----:B------:R-:W-:Y:S02]  /*12c20*/  ISETP.GE.AND P1, PT, R0, RZ, PT ;  /* 0x000000ff0000720c */ /* 0x000fe40003f26270 */
[----:B------:R-:W-:-:S02]  /*12c30*/  @!P3 IMAD.IADD R7, R7, 0x1, -R10 ;  /* 0x000000010707b824 */ /* 0x000fc400078e0a0a */
[----:B------:R-:W-:Y:S01]  /*12c40*/  @!P4 IMAD.IADD R3, R3, 0x1, -R10 ;  /* 0x000000010303c824 */ /* 0x000fe200078e0a0a */
[C---:B------:R-:W-:Y:S01]  /*12c50*/  ISETP.GT.U32.AND P4, PT, R10.reuse, R4, PT ;  /* 0x000000040a00720c */ /* 0x040fe20003f84070 */
[----:B------:R-:W-:Y:S01]  /*12c60*/  IMAD.MOV R2, RZ, RZ, -R2 ;  /* 0x000000ffff027224 */ /* 0x000fe200078e0a02 */
[----:B------:R-:W-:Y:S01]  /*12c70*/  ISETP.GT.U32.AND P3, PT, R10, R7, PT ;  /* 0x000000070a00720c */ /* 0x000fe20003f64070 */
[----:B------:R-:W-:Y:S02]  /*12c80*/  VIADD R0, R11, 0x5c ;  /* 0x0000005c0b007836 */ /* 0x000fe40000000000 */
[----:B0-----:R-:W-:-:S03]  /*12c90*/  IMAD.HI.U32 R14, R12, R13, RZ ;  /* 0x0000000d0c0e7227 */ /* 0x001fc600078e00ff */
[----:B------:R-:W-:Y:S01]  /*12ca0*/  IABS R16, R0 ;  /* 0x0000000000107213 */ /* 0x000fe20000000000 */
[----:B------:R-:W-:Y:S01]  /*12cb0*/  @!P2 IMAD.MOV R17, RZ, RZ, -R17 ;  /* 0x000000ffff11a224 */ /* 0x000fe200078e0a11 */
[C---:B------:R-:W-:Y:S01]  /*12cc0*/  ISETP.GT.U32.AND P2, PT, R10.reuse, R3, PT ;  /* 0x000000030a00720c */ /* 0x040fe20003f44070 */
[----:B------:R-:W-:Y:S02]  /*12cd0*/  IMAD R15, R10, R2, R15 ;  /* 0x000000020a0f7224 */ /* 0x000fe400078e020f */
[----:B------:R-:W-:Y:S01]  /*12ce0*/  VIADD R2, R11, 0x5a ;  /* 0x0000005a0b027836 */ /* 0x000fe20000000000 */
[----:B------:R0:W-:Y:S01]  /*12cf0*/  STL [R1+0x13c], R17 ;  /* 0x00013c1101007387 */ /* 0x0001e20000100800 */
[----:B------:R-:W-:Y:S02]  /*12d00*/  IMAD.MOV R14, RZ, RZ, -R14 ;  /* 0x000000ffff0e7224 */ /* 0x000fe400078e0a0e */
[--C-:B------:R-:W-:Y:S01]  /*12d10*/  @!P4 IMAD.IADD R4, R4, 0x1, -R10.reuse ;  /* 0x000000010404c824 */ /* 0x100fe200078e0a0a */
[----:B------:R-:W-:Y:S01]  /*12d20*/  IABS R5, R2 ;  /* 0x0000000200057213 */ /* 0x000fe20000000000 */
[----:B------:R-:W-:Y:S01]  /*12d30*/  IMAD R13, R10, R14, R13 ;  /* 0x0000000e0a0d7224 */ /* 0x000fe200078e020d */
[----:B------:R-:W-:Y:S01]  /*12d40*/  ISETP.GE.AND P4, PT, R8, RZ, PT ;  /* 0x000000ff0800720c */ /* 0x000fe20003f86270 */
[----:B------:R-:W-:-:S02]  /*12d50*/  @!P3 IMAD.IADD R7, R7, 0x1, -R10 ;  /* 0x000000010707b824 */ /* 0x000fc400078e0a0a */
[----:B------:R-:W-:Y:S01]  /*12d60*/  IMAD.HI.U32 R14, R12, R5, RZ ;  /* 0x000000050c0e7227 */ /* 0x000fe200078e00ff */
[----:B------:R-:W-:-:S03]  /*12d70*/  ISETP.GT.U32.AND P3, PT, R10, R13, PT ;  /* 0x0000000d0a00720c */ /* 0x000fc60003f64070 */
[----:B0-----:R-:W-:Y:S02]  /*12d80*/  IMAD.MOV.U32 R17, RZ, RZ, R9 ;  /* 0x000000ffff117224 */ /* 0x001fe400078e0009 */
[----:B------:R-:W-:Y:S02]  /*12d90*/  IMAD.MOV.U32 R9, RZ, RZ, R16 ;  /* 0x000000ffff097224 */ /* 0x000fe400078e0010 */
[----:B------:R-:W-:Y:S01]  /*12da0*/  @!P2 IMAD.IADD R3, R3, 0x1, -R10 ;  /* 0x000000010303a824 */ /* 0x000fe200078e0a0a */
[----:B------:R-:W-:Y:S01]  /*12db0*/  ISETP.GE.AND P2, PT, R6, RZ, PT ;  /* 0x000000ff0600720c */ /* 0x000fe20003f46270 */
[----:B------:R-:W-:-:S04]  /*12dc0*/  IMAD.HI.U32 R8, R12, R9, RZ ;  /* 0x000000090c087227 */ /* 0x000fc800078e00ff */
[----:B------:R-:W-:Y:S02]  /*12dd0*/  IMAD.MOV R6, RZ, RZ, -R14 ;  /* 0x000000ffff067224 */ /* 0x000fe400078e0a0e */
[----:B------:R-:W-:Y:S02]  /*12de0*/  IMAD.MOV R8, RZ, RZ, -R8 ;  /* 0x000000ffff087224 */ /* 0x000fe400078e0a08 */
[----:B------:R-:W-:Y:S02]  /*12df0*/  VIADD R14, R11, 0x58 ;  /* 0x000000580b0e7836 */ /* 0x000fe40000000000 */
[----:B------:R-:W-:Y:S01]  /*12e00*/  @!P0 IMAD.MOV R17, RZ, RZ, -R17 ;  /* 0x000000ffff118224 */ /* 0x000fe200078e0a11 */
[C---:B------:R-:W-:Y:S01]  /*12e10*/  ISETP.GT.U32.AND P0, PT, R10.reuse, R15, PT ;  /* 0x0000000f0a00720c */ /* 0x040fe20003f04070 */
[----:B------:R-:W-:Y:S01]  /*12e20*/  IMAD R9, R10, R8, R9 ;  /* 0x000000080a097224 */ /* 0x000fe200078e0209 */
[----:B------:R-:W-:Y:S01]  /*12e30*/  IABS R8, R14 ;  /* 0x0000000e00087213 */ /* 0x000fe20000000000 */
[----:B------:R-:W-:Y:S01]  /*12e40*/  @!P3 IMAD.IADD R13, R13, 0x1, -R10 ;  /* 0x000000010d0db824 */ /* 0x000fe200078e0a0a */
[----:B------:R0:W-:Y:S01]  /*12e50*/  STL [R1+0x134], R17 ;  /* 0x0001341101007387 */ /* 0x0001e20000100800 */
[----:B------:R-:W-:-:S02]  /*12e60*/  IMAD.MOV.U32 R16, RZ, RZ, R3 ;  /* 0x000000ffff107224 */ /* 0x000fc400078e0003 */
[C---:B------:R-:W-:Y:S02]  /*12e70*/  IMAD R5, R10.reuse, R6, R5 ;  /* 0x000000060a057224 */ /* 0x040fe400078e0205 */
[----:B------:R-:W-:Y:S01]  /*12e80*/  @!P5 IMAD.MOV R16, RZ, RZ, -R16 ;  /* 0x000000ffff10d224 */ /* 0x000fe200078e0a10 */
[----:B------:R-:W-:Y:S01]  /*12e90*/  ISETP.GT.U32.AND P5, PT, R10, R9, PT ;  /* 0x000000090a00720c */ /* 0x000fe20003fa4070 */
[----:B------:R-:W-:Y:S02]  /*12ea0*/  VIADD R6, R11, 0x54 ;  /* 0x000000540b067836 */ /* 0x000fe40000000000 */
[----:B------:R-:W-:Y:S01]  /*12eb0*/  @!P0 IMAD.IADD R15, R15, 0x1, -R10 ;  /* 0x000000010f0f8824 */ /* 0x000fe200078e0a0a */
[----:B------:R-:W-:Y:S01]  /*12ec0*/  ISETP.GE.AND P0, PT, R0, RZ, PT ;  /* 0x000000ff0000720c */ /* 0x000fe20003f06270 */
[----:B0-----:R-:W-:Y:S02]  /*12ed0*/  IMAD.MOV.U32 R17, RZ, RZ, R4 ;  /* 0x000000ffff117224 */ /* 0x001fe400078e0004 */
[----:B------:R-:W-:Y:S01]  /*12ee0*/  IMAD.MOV.U32 R4, RZ, RZ, R8 ;  /* 0x000000ffff047224 */ /* 0x000fe200078e0008 */
[C---:B------:R-:W-:Y:S01]  /*12ef0*/  ISETP.GT.U32.AND P3, PT, R10.reuse, R15, PT ;  /* 0x0000000f0a00720c */ /* 0x040fe20003f64070 */
[----:B------:R-:W-:Y:S01]  /*12f00*/  @!P6 IMAD.MOV R17, RZ, RZ, -R17 ;  /* 0x000000ffff11e224 */ /* 0x000fe200078e0a11 */
[----:B------:R-:W-:Y:S01]  /*12f10*/  ISETP.GT.U32.AND P6, PT, R10, R13, PT ;  /* 0x0000000d0a00720c */ /* 0x000fe20003fc4070 */
[----:B------:R-:W-:-:S03]  /*12f20*/  IMAD.HI.U32 R8, R12, R4, RZ ;  /* 0x000000040c087227 */ /* 0x000fc600078e00ff */
[----:B------:R-:W-:Y:S01]  /*12f30*/  STL [R1+0xec], R17 ;  /* 0x0000ec1101007387 */ /* 0x000fe20000100800 */
[----:B------:R-:W-:Y:S02]  /*12f40*/  IMAD.MOV R8, RZ, RZ, -R8 ;  /* 0x000000ffff087224 */ /* 0x000fe400078e0a08 */
[----:B------:R-:W-:Y:S01]  /*12f50*/  VIADD R0, R11, 0x56 ;  /* 0x000000560b007836 */ /* 0x000fe20000000000 */
[----:B------:R0:W-:Y:S01]  /*12f60*/  STL [R1+0x124], R16 ;  /* 0x0001241001007387 */ /* 0x0001e20000100800 */
[C---:B------:R-:W-:Y:S02]  /*12f70*/  IMAD R4, R10.reuse, R8, R4 ;  /* 0x000000080a047224 */ /* 0x040fe400078e0204 */
[--C-:B------:R-:W-:Y:S01]  /*12f80*/  @!P5 IMAD.IADD R9, R9, 0x1, -R10.reuse ;  /* 0x000000010909d824 */ /* 0x100fe200078e0a0a */
[----:B------:R-:W-:Y:S01]  /*12f90*/  IABS R3, R0 ;  /* 0x0000000000037213 */ /* 0x000fe20000000000 */
[--C-:B------:R-:W-:Y:S01]  /*12fa0*/  @!P6 IMAD.IADD R13, R13, 0x1, -R10.reuse ;  /* 0x000000010d0de824 */ /* 0x100fe200078e0a0a */
[----:B------:R-:W-:Y:S01]  /*12fb0*/  ISETP.GT.U32.AND P6, PT, R10, R4, PT ;  /* 0x000000040a00720c */ /* 0x000fe20003fc4070 */
[----:B------:R-:W-:Y:S01]  /*12fc0*/  @!P3 IMAD.IADD R15, R15, 0x1, -R10 ;  /* 0x000000010f0fb824 */ /* 0x000fe200078e0a0a */
[----:B------:R-:W-:Y:S01]  /*12fd0*/  ISETP.GE.AND P3, PT, R2, RZ, PT ;  /* 0x000000ff0200720c */ /* 0x000fe20003f66270 */
[----:B0-----:R-:W-:Y:S01]  /*12fe0*/  IMAD.MOV.U32 R16, RZ, RZ, R7 ;  /* 0x000000ffff107224 */ /* 0x001fe200078e0007 */
[----:B------:R-:W-:Y:S01]  /*12ff0*/  IABS R7, R6 ;  /* 0x0000000600077213 */ /* 0x000fe20000000000 */
[----:B------:R-:W-:Y:S01]  /*13000*/  IMAD.MOV.U32 R17, RZ, RZ, R15 ;  /* 0x000000ffff117224 */ /* 0x000fe200078e000f */
[C---:B------:R-:W-:Y:S01]  /*13010*/  ISETP.GT.U32.AND P5, PT, R10.reuse, R9, PT ;  /* 0x000000090a00720c */ /* 0x040fe20003fa4070 */
[----:B------:R-:W-:Y:S01]  /*13020*/  @!P1 IMAD.MOV R16, RZ, RZ, -R16 ;  /* 0x000000ffff109224 */ /* 0x000fe200078e0a10 */
[----:B------:R-:W-:Y:S01]  /*13030*/  ISETP.GT.U32.AND P1, PT, R10, R5, PT ;  /* 0x000000050a00720c */ /* 0x000fe20003f24070 */
[----:B------:R-:W-:-:S02]  /*13040*/  IMAD.MOV.U32 R2, RZ, RZ, R7 ;  /* 0x000000ffff027224 */ /* 0x000fc400078e0007 */
[----:B------:R-:W-:Y:S01]  /*13050*/  VIADD R7, R11, 0x52 ;  /* 0x000000520b077836 */ /* 0x000fe20000000000 */
[----:B------:R0:W-:Y:S01]  /*13060*/  STL [R1+0x120], R16 ;  /* 0x0001201001007387 */ /* 0x0001e20000100800 */
[----:B------:R-:W-:Y:S02]  /*13070*/  @!P6 IMAD.IADD R4, R4, 0x1, -R10 ;  /* 0x000000010404e824 */ /* 0x000fe400078e0a0a */
[----:B------:R-:W-:-:S04]  /*13080*/  IMAD.HI.U32 R8, R12, R2, RZ ;  /* 0x000000020c087227 */ /* 0x000fc800078e00ff */
[----:B------:R-:W-:Y:S01]  /*13090*/  @!P4 IMAD.MOV R17, RZ, RZ, -R17 ;  /* 0x000000ffff11c224 */ /* 0x000fe200078e0a11 */
[----:B------:R-:W-:Y:S01]  /*130a0*/  ISETP.GT.U32.AND P4, PT, R10, R4, PT ;  /* 0x000000040a00720c */ /* 0x000fe20003f84070 */
[----:B------:R-:W-:Y:S01]  /*130b0*/  @!P1 IMAD.IADD R5, R5, 0x1, -R10 ;  /* 0x0000000105059824 */ /* 0x000fe200078e0a0a */
[----:B------:R-:W-:Y:S01]  /*130c0*/  ISETP.GE.AND P1, PT, R14, RZ, PT ;  /* 0x000000ff0e00720c */ /* 0x000fe20003f26270 */
[----:B0-----:R-:W-:Y:S01]  /*130d0*/  IMAD.HI.U32 R16, R12, R3, RZ ;  /* 0x000000030c107227 */ /* 0x001fe200078e00ff */
[----:B------:R-:W-:Y:S01]  /*130e0*/  IABS R14, R7 ;  /* 0x00000007000e7213 */ /* 0x000fe20000000000 */
[----:B------:R-:W-:Y:S01]  /*130f0*/  STL [R1+0xe4], R17 ;  /* 0x0000e41101007387 */ /* 0x000fe20000100800 */
[----:B------:R-:W-:Y:S01]  /*13100*/  ISETP.GT.U32.AND P6, PT, R10, R5, PT ;  /* 0x000000050a00720c */ /* 0x000fe20003fc4070 */
[----:B------:R-:W-:Y:S02]  /*13110*/  IMAD.MOV R16, RZ, RZ, -R16 ;  /* 0x000000ffff107224 */ /* 0x000fe400078e0a10 */
[----:B------:R-:W-:-:S02]  /*13120*/  IMAD.MOV R15, RZ, RZ, -R8 ;  /* 0x000000ffff0f7224 */ /* 0x000fc400078e0a08 */
[C---:B------:R-:W-:Y:S02]  /*13130*/  IMAD R3, R10.reuse, R16, R3 ;  /* 0x000000100a037224 */ /* 0x040fe400078e0203 */
[----:B------:R-:W-:Y:S02]  /*13140*/  IMAD.MOV.U32 R8, RZ, RZ, R14 ;  /* 0x000000ffff087224 */ /* 0x000fe400078e000e */
[----:B------:R-:W-:Y:S01]  /*13150*/  @!P5 IMAD.IADD R9, R9, 0x1, -R10 ;  /* 0x000000010909d824 */ /* 0x000fe200078e0a0a */
[----:B------:R-:W-:Y:S01]  /*13160*/  ISETP.GT.U32.AND P5, PT, R10, R3, PT ;  /* 0x000000030a00720c */ /* 0x000fe20003fa4070 */
[----:B------:R-:W-:Y:S02]  /*13170*/  IMAD.MOV.U32 R16, RZ, RZ, R13 ;  /* 0x000000ffff107224 */ /* 0x000fe400078e000d */
[----:B------:R-:W-:-:S04]  /*13180*/  IMAD.HI.U32 R13, R12, R8, RZ ;  /* 0x000000080c0d7227 */ /* 0x000fc800078e00ff */
[----:B------:R-:W-:Y:S02]  /*13190*/  IMAD.MOV R13, RZ, RZ, -R13 ;  /* 0x000000ffff0d7224 */ /* 0x000fe400078e0a0d */
[----:B------:R-:W-:Y:S01]  /*131a0*/  @!P2 IMAD.MOV R16, RZ, RZ, -R16 ;  /* 0x000000ffff10a224 */ /* 0x000fe200078e0a10 */
[----:B------:R-:W-:Y:S01]  /*131b0*/  ISETP.GE.AND P2, PT, R0, RZ, PT ;  /* 0x000000ff0000720c */ /* 0x000fe20003f46270 */
[----:B------:R-:W-:Y:S02]  /*131c0*/  IMAD.MOV.U32 R14, RZ, RZ, R9 ;  /* 0x000000ffff0e7224 */ /* 0x000fe400078e0009 */
[--C-:B------:R-:W-:Y:S01]  /*131d0*/  @!P6 IMAD.IADD R5, R5, 0x1, -R10.reuse ;  /* 0x000000010505e824 */ /* 0x100fe200078e0a0a */
[----:B------:R-:W-:Y:S01]  /*131e0*/  STL [R1+0xd8], R16 ;  /* 0x0000d81001007387 */ /* 0x000fe20000100800 */
[----:B------:R-:W-:Y:S01]  /*131f0*/  @!P4 IMAD.IADD R4, R4, 0x1, -R10 ;  /* 0x000000010404c824 */ /* 0x000fe200078e0a0a */
[----:B------:R-:W-:Y:S01]  /*13200*/  ISETP.GE.AND P4, PT, R7, RZ, PT ;  /* 0x000000ff0700720c */ /* 0x000fe20003f86270 */
[----:B------:R-:W-:Y:S01]  /*13210*/  IMAD R0, R10, R13, R8 ;  /* 0x0000000d0a007224 */ /* 0x000fe200078e0208 */
[----:B------:R-:W-:Y:S01]  /*13220*/  ISETP.GE.AND P6, PT, R6, RZ, PT ;  /* 0x000000ff0600720c */ /* 0x000fe20003fc6270 */
[----:B------:R-:W-:-:S02]  /*13230*/  @!P0 IMAD.MOV R14, RZ, RZ, -R14 ;  /* 0x000000ffff0e8224 */ /* 0x000fc400078e0a0e */
[----:B------:R-:W-:Y:S02]  /*13240*/  @!P5 IMAD.IADD R3, R3, 0x1, -R10 ;  /* 0x000000010303d824 */ /* 0x000fe400078e0a0a */
[----:B------:R-:W-:Y:S01]  /*13250*/  IMAD.MOV.U32 R9, RZ, RZ, R5 ;  /* 0x000000ffff097224 */ /* 0x000fe200078e0005 */
[----:B------:R0:W-:Y:S01]  /*13260*/  STL [R1+0xc8], R14 ;  /* 0x0000c80e01007387 */ /* 0x0001e20000100800 */
[----:B------:R-:W-:Y:S01]  /*13270*/  @!P1 IMAD.MOV R4, RZ, RZ, -R4 ;  /* 0x000000ffff049224 */ /* 0x000fe200078e0a04 */
[C---:B------:R-:W-:Y:S01]  /*13280*/  ISETP.GT.U32.AND P1, PT, R10.reuse, R0, PT ;  /* 0x000000000a00720c */ /* 0x040fe20003f24070 */
[----:B------:R-:W-:Y:S01]  /*13290*/  @!P3 IMAD.MOV R9, RZ, RZ, -R9 ;  /* 0x000000ffff09b224 */ /* 0x000fe200078e0a09 */
[C---:B------:R-:W-:Y:S01]  /*132a0*/  ISETP.GT.U32.AND P3, PT, R10.reuse, R3, PT ;  /* 0x000000030a00720c */ /* 0x040fe20003f64070 */
[C---:B------:R-:W-:Y:S02]  /*132b0*/  VIADD R7, R11.reuse, 0x4e ;  /* 0x0000004e0b077836 */ /* 0x040fe40000000000 */
[C---:B------:R-:W-:Y:S01]  /*132c0*/  IMAD R2, R10.reuse, R15, R2 ;  /* 0x0000000f0a027224 */ /* 0x040fe200078e0202 */
[----:B------:R1:W-:Y:S01]  /*132d0*/  STL [R1+0xc0], R9 ;  /* 0x0000c00901007387 */ /* 0x0003e20000100800 */
[C---:B------:R-:W-:Y:S01]  /*132e0*/  VIADD R6, R11.reuse, 0x4c ;  /* 0x0000004c0b067836 */ /* 0x040fe20000000000 */
[----:B------:R-:W-:Y:S01]  /*132f0*/  IABS R13, R7 ;  /* 0x00000007000d7213 */ /* 0x000fe20000000000 */
[C---:B0-----:R-:W-:Y:S01]  /*13300*/  VIADD R14, R11.reuse, 0x50 ;  /* 0x000000500b0e7836 */ /* 0x041fe20000000000 */
[----:B------:R-:W-:Y:S01]  /*13310*/  ISETP.GT.U32.AND P0, PT, R10, R2, PT ;  /* 0x000000020a00720c */ /* 0x000fe20003f04070 */
[----:B------:R0:W-:Y:S01]  /*13320*/  STL [R1+0x114], R4 ;  /* 0x0001140401007387 */ /* 0x0001e20000100800 */
[----:B------:R-:W-:-:S02]  /*13330*/  VIADD R15, R11, 0x4a ;  /* 0x0000004a0b0f7836 */ /* 0x000fc40000000000 */
[----:B------:R-:W-:Y:S01]  /*13340*/  ISETP.GE.AND P5, PT, R14, RZ, PT ;  /* 0x000000ff0e00720c */ /* 0x000fe20003fa6270 */
[--C-:B------:R-:W-:Y:S01]  /*13350*/  @!P1 IMAD.IADD R0, R0, 0x1, -R10.reuse ;  /* 0x0000000100009824 */ /* 0x100fe200078e0a0a */
[----:B------:R-:W-:Y:S01]  /*13360*/  IABS R14, R14 ;  /* 0x0000000e000e7213 */ /* 0x000fe20000000000 */
[----:B------:R-:W-:Y:S01]  /*13370*/  @!P3 IMAD.IADD R3, R3, 0x1, -R10 ;  /* 0x000000010303b824 */ /* 0x000fe200078e0a0a */
[----:B------:R-:W-:Y:S01]  /*13380*/  ISETP.GE.AND P3, PT, R7, RZ, PT ;  /* 0x000000ff0700720c */ /* 0x000fe20003f66270 */
[----:B------:R-:W-:Y:S01]  /*13390*/  IMAD.HI.U32 R5, R12, R13, RZ ;  /* 0x0000000d0c057227 */ /* 0x000fe200078e00ff */
[----:B------:R-:W-:Y:S02]  /*133a0*/  ISETP.GT.U32.AND P1, PT, R10, R0, PT ;  /* 0x000000000a00720c */ /* 0x000fe40003f24070 */
[----:B-1----:R-:W-:Y:S01]  /*133b0*/  IABS R9, R6 ;  /* 0x0000000600097213 */ /* 0x002fe20000000000 */
[----:B------:R-:W-:-:S04]  /*133c0*/  IMAD.HI.U32 R8, R12, R14, RZ ;  /* 0x0000000e0c087227 */ /* 0x000fc800078e00ff */
[----:B------:R-:W-:Y:S02]  /*133d0*/  IMAD.MOV R7, RZ, RZ, -R8 ;  /* 0x000000ffff077224 */ /* 0x000fe400078e0a08 */
[----:B------:R-:W-:Y:S02]  /*133e0*/  IMAD.MOV R5, RZ, RZ, -R5 ;  /* 0x000000ffff057224 */ /* 0x000fe400078e0a05 */
[C---:B------:R-:W-:Y:S02]  /*133f0*/  IMAD R14, R10.reuse, R7, R14 ;  /* 0x000000070a0e7224 */ /* 0x040fe400078e020e */
[----:B------:R-:W-:Y:S02]  /*13400*/  IMAD.MOV.U32 R17, RZ, RZ, R3 ;  /* 0x000000ffff117224 */ /* 0x000fe400078e0003 */
[C---:B------:R-:W-:Y:S02]  /*13410*/  IMAD R13, R10.reuse, R5, R13 ;  /* 0x000000050a0d7224 */ /* 0x040fe400078e020d */
[----:B------:R-:W-:Y:S01]  /*13420*/  @!P2 IMAD.MOV R17, RZ, RZ, -R17 ;  /* 0x000000ffff11a224 */ /* 0x000fe200078e0a11 */
[----:B------:R-:W-:Y:S01]  /*13430*/  ISETP.GT.U32.AND P2, PT, R10, R14, PT ;  /* 0x0000000e0a00720c */ /* 0x000fe20003f44070 */
[----:B------:R-:W-:-:S02]  /*13440*/  @!P0 IMAD.IADD R2, R2, 0x1, -R10 ;  /* 0x0000000102028824 */ /* 0x000fc400078e0a0a */
[----:B0-----:R-:W-:Y:S01]  /*13450*/  IMAD.HI.U32 R4, R12, R9, RZ ;  /* 0x000000090c047227 */ /* 0x001fe200078e00ff */
[----:B------:R0:W-:Y:S02]  /*13460*/  STL [R1+0xb8], R17 ;  /* 0x0000b81101007387 */ /* 0x0001e40000100800 */
[----:B------:R-:W-:Y:S01]  /*13470*/  ISETP.GT.U32.AND P0, PT, R10, R2, PT ;  /* 0x000000020a00720c */ /* 0x000fe20003f04070 */
[----:B------:R-:W-:Y:S01]  /*13480*/  @!P1 IMAD.IADD R0, R0, 0x1, -R10 ;  /* 0x0000000100009824 */ /* 0x000fe200078e0a0a */
[C---:B------:R-:W-:Y:S01]  /*13490*/  ISETP.GT.U32.AND P1, PT, R10.reuse, R13, PT ;  /* 0x0000000d0a00720c */ /* 0x040fe20003f24070 */
[----:B------:R-:W-:Y:S02]  /*134a0*/  IMAD.MOV R4, RZ, RZ, -R4 ;  /* 0x000000ffff047224 */ /* 0x000fe400078e0a04 */
[----:B------:R-:W-:Y:S02]  /*134b0*/  VIADD R8, R11, 0x48 ;  /* 0x000000480b087836 */ /* 0x000fe40000000000 */
[----:B------:R-:W-:-:S02]  /*134c0*/  IMAD R9, R10, R4, R9 ;  /* 0x000000040a097224 */ /* 0x000fc400078e0209 */
[----:B0-----:R-:W-:Y:S02]  /*134d0*/  IMAD.MOV.U32 R17, RZ, RZ, R0 ;  /* 0x000000ffff117224 */ /* 0x001fe400078e0000 */
[--C-:B------:R-:W-:Y:S02]  /*134e0*/  @!P2 IMAD.IADD R14, R14, 0x1, -R10.reuse ;  /* 0x000000010e0ea824 */ /* 0x100fe400078e0a0a */
[----:B------:R-:W-:Y:S01]  /*134f0*/  @!P4 IMAD.MOV R17, RZ, RZ, -R17 ;  /* 0x000000ffff11c224 */ /* 0x000fe200078e0a11 */
[C---:B------:R-:W-:Y:S01]  /*13500*/  ISETP.GT.U32.AND P4, PT, R10.reuse, R9, PT ;  /* 0x000000090a00720c */ /* 0x040fe20003f84070 */
[--C-:B------:R-:W-:Y:S01]  /*13510*/  @!P1 IMAD.IADD R13, R13, 0x1, -R10.reuse ;  /* 0x000000010d0d9824 */ /* 0x100fe200078e0a0a */
[----:B------:R-:W-:Y:S01]  /*13520*/  ISETP.GT.U32.AND P2, PT, R10, R14, PT ;  /* 0x0000000e0a00720c */ /* 0x000fe20003f44070 */
[----:B------:R-:W-:Y:S01]  /*13530*/  @!P0 IMAD.IADD R2, R2, 0x1, -R10 ;  /* 0x0000000102028824 */ /* 0x000fe200078e0a0a */
[----:B------:R-:W-:Y:S01]  /*13540*/  ISETP.GE.AND P0, PT, R6, RZ, PT ;  /* 0x000000ff0600720c */ /* 0x000fe20003f06270 */
[C---:B------:R-:W-:Y:S01]  /*13550*/  VIADD R4, R11.reuse, 0x46 ;  /* 0x000000460b047836 */ /* 0x040fe20000000000 */
[----:B------:R-:W-:Y:S01]  /*13560*/  IABS R6, R8 ;  /* 0x0000000800067213 */ /* 0x000fe20000000000 */
[----:B------:R-:W-:Y:S01]  /*13570*/  IMAD.MOV.U32 R16, RZ, RZ, R2 ;  /* 0x000000ffff107224 */ /* 0x000fe200078e0002 */
[----:B------:R-:W-:Y:S01]  /*13580*/  ISETP.GT.U32.AND P1, PT, R10, R13, PT ;  /* 0x0000000d0a00720c */ /* 0x000fe20003f24070 */
[----:B------:R-:W-:Y:S01]  /*13590*/  VIADD R5, R11, 0x44 ;  /* 0x000000440b057836 */ /* 0x000fe20000000000 */
[----:B------:R-:W-:Y:S01]  /*135a0*/  IABS R2, R4 ;  /* 0x0000000400027213 */ /* 0x000fe20000000000 */
[----:B------:R-:W-:-:S03]  /*135b0*/  IMAD.HI.U32 R7, R12, R6, RZ ;  /* 0x000000060c077227 */ /* 0x000fc600078e00ff */
[----:B------:R-:W-:Y:S01]  /*135c0*/  IABS R24, R5 ;  /* 0x0000000500187213 */ /* 0x000fe20000000000 */
[----:B------:R-:W-:Y:S01]  /*135d0*/  @!P6 IMAD.MOV R16, RZ, RZ, -R16 ;  /* 0x000000ffff10e224 */ /* 0x000fe200078e0a10 */
[----:B------:R-:W-:Y:S01]  /*135e0*/  ISETP.GE.AND P6, PT, R15, RZ, PT ;  /* 0x000000ff0f00720c */ /* 0x000fe20003fc6270 */
[--C-:B------:R-:W-:Y:S01]  /*135f0*/  @!P4 IMAD.IADD R9, R9, 0x1, -R10.reuse ;  /* 0x000000010909c824 */ /* 0x100fe200078e0a0a */
[----:B------:R-:W-:Y:S01]  /*13600*/  IABS R15, R15 ;  /* 0x0000000f000f7213 */ /* 0x000fe20000000000 */
[----:B------:R-:W-:Y:S01]  /*13610*/  IMAD.HI.U32 R3, R12, R2, RZ ;  /* 0x000000020c037227 */ /* 0x000fe200078e00ff */
[----:B------:R0:W-:Y:S02]  /*13620*/  STL [R1+0xb0], R16 ;  /* 0x0000b01001007387 */ /* 0x0001e40000100800 */
[----:B------:R-:W-:Y:S01]  /*13630*/  ISETP.GT.U32.AND P4, PT, R10, R9, PT ;  /* 0x000000090a00720c */ /* 0x000fe20003f84070 */
[----:B------:R-:W-:Y:S01]  /*13640*/  IMAD.MOV R7, RZ, RZ, -R7 ;  /* 0x000000ffff077224 */ /* 0x000fe200078e0a07 */
[----:B------:R1:W-:Y:S01]  /*13650*/  STL [R1+0x98], R17 ;  /* 0x0000981101007387 */ /* 0x0003e20000100800 */
[----:B------:R-:W-:Y:S01]  /*13660*/  @!P2 IMAD.IADD R14, R14, 0x1, -R10 ;  /* 0x000000010e0ea824 */ /* 0x000fe200078e0a0a */
[----:B------:R-:W-:Y:S01]  /*13670*/  ISETP.GE.AND P2, PT, R8, RZ, PT ;  /* 0x000000ff0800720c */ /* 0x000fe20003f46270 */
[----:B------:R-:W-:-:S04]  /*13680*/  IMAD.HI.U32 R0, R12, R24, RZ ;  /* 0x000000180c007227 */ /* 0x000fc800078e00ff */
[----:B0-----:R-:W-:-:S04]  /*13690*/  IMAD.HI.U32 R16, R12, R15, RZ ;  /* 0x0000000f0c107227 */ /* 0x001fc800078e00ff */
[----:B------:R-:W-:Y:S02]  /*136a0*/  IMAD.MOV R3, RZ, RZ, -R3 ;  /* 0x000000ffff037224 */ /* 0x000fe400078e0a03 */
[----:B------:R-:W-:Y:S02]  /*136b0*/  IMAD R6, R10, R7, R6 ;  /* 0x000000070a067224 */ /* 0x000fe400078e0206 */
[----:B------:R-:W-:Y:S02]  /*136c0*/  @!P1 IMAD.IADD R13, R13, 0x1, -R10 ;  /* 0x000000010d0d9824 */ /* 0x000fe400078e0a0a */
[----:B------:R-:W-:Y:S02]  /*136d0*/  IMAD.MOV.U32 R18, RZ, RZ, R14 ;  /* 0x000000ffff127224 */ /* 0x000fe400078e000e */
[----:B------:R-:W-:Y:S02]  /*136e0*/  IMAD.MOV R16, RZ, RZ, -R16 ;  /* 0x000000ffff107224 */ /* 0x000fe400078e0a10 */
[----:B------:R-:W-:-:S02]  /*136f0*/  IMAD.MOV R0, RZ, RZ, -R0 ;  /* 0x000000ffff007224 */ /* 0x000fc400078e0a00 */
[C---:B------:R-:W-:Y:S02]  /*13700*/  IMAD R2, R10.reuse, R3, R2 ;  /* 0x000000030a027224 */ /* 0x040fe400078e0202 */
[----:B-1----:R-:W-:Y:S02]  /*13710*/  IMAD.MOV.U32 R17, RZ, RZ, R13 ;  /* 0x000000ffff117224 */ /* 0x002fe400078e000d */
[----:B------:R-:W-:Y:S01]  /*13720*/  @!P5 IMAD.MOV R18, RZ, RZ, -R18 ;  /* 0x000000ffff12d224 */ /* 0x000fe200078e0a12 */
[C---:B------:R-:W-:Y:S01]  /*13730*/  ISETP.GT.U32.AND P5, PT, R10.reuse, R6, PT ;  /* 0x000000060a00720c */ /* 0x040fe20003fa4070 */
[C---:B------:R-:W-:Y:S02]  /*13740*/  IMAD R8, R10.reuse, R16, R15 ;  /* 0x000000100a087224 */ /* 0x040fe400078e020f */
[C---:B------:R-:W-:Y:S01]  /*13750*/  IMAD R24, R10.reuse, R0, R24 ;  /* 0x000000000a187224 */ /* 0x040fe200078e0218 */
[----:B------:R-:W-:Y:S01]  /*13760*/  STL [R1+0x94], R18 ;  /* 0x0000941201007387 */ /* 0x000fe20000100800 */
[----:B------:R-:W-:Y:S01]  /*13770*/  @!P3 IMAD.MOV R17, RZ, RZ, -R17 ;  /* 0x000000ffff11b224 */ /* 0x000fe200078e0a11 */
[C---:B------:R-:W-:Y:S01]  /*13780*/  ISETP.GT.U32.AND P3, PT, R10.reuse, R2, PT ;  /* 0x000000020a00720c */ /* 0x040fe20003f64070 */
[--C-:B------:R-:W-:Y:S01]  /*13790*/  @!P4 IMAD.IADD R9, R9, 0x1, -R10.reuse ;  /* 0x000000010909c824 */ /* 0x100fe200078e0a0a */
[C---:B------:R-:W-:Y:S01]  /*137a0*/  ISETP.GT.U32.AND P1, PT, R10.reuse, R8, PT ;  /* 0x000000080a00720c */ /* 0x040fe20003f24070 */
[C---:B------:R-:W-:Y:S01]  /*137b0*/  VIADD R0, R11.reuse, 0x42 ;  /* 0x000000420b007836 */ /* 0x040fe20000000000 */
[----:B------:R-:W-:Y:S01]  /*137c0*/  ISETP.GT.U32.AND P4, PT, R10, R24, PT ;  /* 0x000000180a00720c */ /* 0x000fe20003f84070 */
[C---:B------:R-:W-:Y:S01]  /*137d0*/  VIADD R3, R11.reuse, 0x40 ;  /* 0x000000400b037836 */ /* 0x040fe20000000000 */
[----:B------:R-:W-:Y:S01]  /*137e0*/  STL [R1+0x90], R17 ;  /* 0x0000901101007387 */ /* 0x000fe20000100800 */
[----:B------:R-:W-:Y:S01]  /*137f0*/  @!P5 IMAD.IADD R6, R6, 0x1, -R10 ;  /* 0x000000010606d824 */ /* 0x000fe200078e0a0a */
[----:B------:R-:W-:Y:S01]  /*13800*/  IABS R23, R0 ;  /* 0x0000000000177213 */ /* 0x000fe20000000000 */
[----:B------:R-:W-:Y:S01]  /*13810*/  VIADD R7, R11, 0x3e ;  /* 0x0000003e0b077836 */ /* 0x000fe20000000000 */
[----:B------:R-:W-:Y:S01]  /*13820*/  IABS R22, R3 ;  /* 0x0000000300167213 */ /* 0x000fe20000000000 */
[----:B------:R-:W-:-:S02]  /*13830*/  IMAD.MOV.U32 R14, RZ, RZ, R9 ;  /* 0x000000ffff0e7224 */ /* 0x000fc400078e0009 */
[----:B------:R-:W-:Y:S01]  /*13840*/  @!P3 IMAD.IADD R2, R2, 0x1, -R10 ;  /* 0x000000010202b824 */ /* 0x000fe200078e0a0a */
[----:B------:R-:W-:Y:S01]  /*13850*/  ISETP.GT.U32.AND P3, PT, R10, R6, PT ;  /* 0x000000060a00720c */ /* 0x000fe20003f64070 */
[----:B------:R-:W-:Y:S01]  /*13860*/  IMAD.HI.U32 R13, R12, R23, RZ ;  /* 0x000000170c0d7227 */ /* 0x000fe200078e00ff */
[----:B------:R-:W-:-:S03]  /*13870*/  IABS R21, R7 ;  /* 0x0000000700157213 */ /* 0x000fc60000000000 */
[--C-:B------:R-:W-:Y:S01]  /*13880*/  @!P1 IMAD.IADD R8, R8, 0x1, -R10.reuse ;  /* 0x0000000108089824 */ /* 0x100fe200078e0a0a */
[----:B------:R-:W-:Y:S01]  /*13890*/  ISETP.GE.AND P1, PT, R4, RZ, PT ;  /* 0x000000ff0400720c */ /* 0x000fe20003f26270 */
[----:B------:R-:W-:Y:S01]  /*138a0*/  @!P4 IMAD.IADD R24, R24, 0x1, -R10 ;  /* 0x000000011818c824 */ /* 0x000fe200078e0a0a */
[----:B------:R-:W-:Y:S01]  /*138b0*/  ISETP.GT.U32.AND P4, PT, R10, R2, PT ;  /* 0x000000020a00720c */ /* 0x000fe20003f84070 */
[----:B------:R-:W-:Y:S01]  /*138c0*/  IMAD.HI.U32 R4, R12, R22, RZ ;  /* 0x000000160c047227 */ /* 0x000fe200078e00ff */
[----:B------:R-:W-:-:S03]  /*138d0*/  ISETP.GT.U32.AND P5, PT, R10, R8, PT ;  /* 0x000000080a00720c */ /* 0x000fc60003fa4070 */
[----:B------:R-:W-:Y:S02]  /*138e0*/  IMAD.MOV R13, RZ, RZ, -R13 ;  /* 0x000000ffff0d7224 */ /* 0x000fe400078e0a0d */
[----:B------:R-:W-:Y:S01]  /*138f0*/  @!P0 IMAD.MOV R14, RZ, RZ, -R14 ;  /* 0x000000ffff0e8224 */ /* 0x000fe200078e0a0e */
[C---:B------:R-:W-:Y:S01]  /*13900*/  ISETP.GT.U32.AND P0, PT, R10.reuse, R24, PT ;  /* 0x000000180a00720c */ /* 0x040fe20003f04070 */
[----:B------:R-:W-:Y:S01]  /*13910*/  IMAD R23, R10, R13, R23 ;  /* 0x0000000d0a177224 */ /* 0x000fe200078e0217 */
[----:B------:R-:W-:Y:S01]  /*13920*/  IABS R13, R25 ;  /* 0x00000019000d7213 */ /* 0x000fe20000000000 */
[----:B------:R-:W-:Y:S01]  /*13930*/  IMAD.MOV R4, RZ, RZ, -R4 ;  /* 0x000000ffff047224 */ /* 0x000fe200078e0a04 */
[----:B------:R0:W-:Y:S01]  /*13940*/  STL [R1+0x8c], R14 ;  /* 0x00008c0e01007387 */ /* 0x0001e20000100800 */
[----:B------:R-:W-:Y:S01]  /*13950*/  IMAD.HI.U32 R9, R12, R21, RZ ;  /* 0x000000150c097227 */ /* 0x000fe200078e00ff */
[----:B------:R-:W1:Y:S03]  /*13960*/  I2F.RP R25, R13 ;  /* 0x0000000d00197306 */ /* 0x000e660000209400 */
[----:B------:R-:W-:Y:S01]  /*13970*/  @!P3 IMAD.IADD R6, R6, 0x1, -R10 ;  /* 0x000000010606b824 */ /* 0x000fe200078e0a0a */
[C---:B------:R-:W-:Y:S01]  /*13980*/  ISETP.GT.U32.AND P3, PT, R10.reuse, R23, PT ;  /* 0x000000170a00720c */ /* 0x040fe20003f64070 */
[----:B------:R-:W-:-:S02]  /*13990*/  IMAD R22, R10, R4, R22 ;  /* 0x000000040a167224 */ /* 0x000fc400078e0216 */
[----:B------:R-:W-:Y:S02]  /*139a0*/  IMAD.MOV R9, RZ, RZ, -R9 ;  /* 0x000000ffff097224 */ /* 0x000fe400078e0a09 */
[--C-:B------:R-:W-:Y:S01]  /*139b0*/  @!P4 IMAD.IADD R2, R2, 0x1, -R10.reuse ;  /* 0x000000010202c824 */ /* 0x100fe200078e0a0a */
[C---:B------:R-:W-:Y:S01]  /*139c0*/  ISETP.GT.U32.AND P4, PT, R10.reuse, R22, PT ;  /* 0x000000160a00720c */ /* 0x040fe20003f84070 */
[----:B------:R-:W-:Y:S02]  /*139d0*/  IMAD R21, R10, R9, R21 ;  /* 0x000000090a157224 */ /* 0x000fe400078e0215 */
[--C-:B------:R-:W-:Y:S01]  /*139e0*/  @!P5 IMAD.IADD R8, R8, 0x1, -R10.reuse ;  /* 0x000000010808d824 */ /* 0x100fe200078e0a0a */
[----:B------:R-:W-:Y:S01]  /*139f0*/  ISETP.GE.AND P5, PT, R5, RZ, PT ;  /* 0x000000ff0500720c */ /* 0x000fe20003fa6270 */
[----:B------:R-:W-:Y:S02]  /*13a00*/  VIADD R5, R11, 0x3c ;  /* 0x0000003c0b057836 */ /* 0x000fe40000000000 */
[--C-:B------:R-:W-:Y:S01]  /*13a10*/  @!P0 IMAD.IADD R24, R24, 0x1, -R10.reuse ;  /* 0x0000000118188824 */ /* 0x100fe200078e0a0a */
[----:B------:R-:W-:Y:S01]  /*13a20*/  ISETP.GT.U32.AND P0, PT, R10, R21, PT ;  /* 0x000000150a00720c */ /* 0x000fe20003f04070 */
[--C-:B------:R-:W-:Y:S01]  /*13a30*/  @!P3 IMAD.IADD R23, R23, 0x1, -R10.reuse ;  /* 0x000000011717b824 */ /* 0x100fe200078e0a0a */
[----:B------:R-:W-:Y:S01]  /*13a40*/  IABS R20, R5 ;  /* 0x0000000500147213 */ /* 0x000fe20000000000 */
[----:B------:R-:W-:Y:S01]  /*13a50*/  VIADD R4, R11, 0x3a ;  /* 0x0000003a0b047836 */ /* 0x000fe20000000000 */
[----:B------:R-:W-:Y:S01]  /*13a60*/  ISETP.GE.AND P3, PT, R0, RZ, PT ;  /* 0x000000ff0000720c */ /* 0x000fe20003f66270 */
[----:B------:R-:W-:Y:S01]  /*13a70*/  @!P4 IMAD.IADD R22, R22, 0x1, -R10 ;  /* 0x000000011616c824 */ /* 0x000fe200078e0a0a */
[----:B------:R-:W-:Y:S01]  /*13a80*/  ISETP.GT.U32.AND P4, PT, R10, R23, PT ;  /* 0x000000170a00720c */ /* 0x000fe20003f84070 */
[----:B------:R-:W-:Y:S01]  /*13a90*/  IMAD.HI.U32 R0, R12, R20, RZ ;  /* 0x000000140c007227 */ /* 0x000fe200078e00ff */
[----:B------:R-:W-:Y:S01]  /*13aa0*/  IABS R19, R4 ;  /* 0x0000000400137213 */ /* 0x000fe20000000000 */
[----:B------:R-:W-:Y:S02]  /*13ab0*/  STL [R1+0x54b0], R24 ;  /* 0x0054b01801007387 */ /* 0x000fe40000100800 */
[----:B------:R-:W-:-:S02]  /*13ac0*/  IMAD.MOV R0, RZ, RZ, -R0 ;  /* 0x000000ffff007224 */ /* 0x000fc400078e0a00 */
[----:B------:R-:W-:Y:S02]  /*13ad0*/  @!P0 IMAD.IADD R21, R21, 0x1, -R10 ;  /* 0x0000000115158824 */ /* 0x000fe400078e0a0a */
[----:B------:R-:W-:Y:S02]  /*13ae0*/  IMAD R20, R10, R0, R20 ;  /* 0x000000000a147224 */ /* 0x000fe400078e0214 */
[----:B------:R-:W-:Y:S01]  /*13af0*/  IMAD.HI.U32 R9, R12, R19, RZ ;  /* 0x000000130c097227 */ /* 0x000fe200078e00ff */
[----:B------:R-:W-:-:S03]  /*13b00*/  ISETP.GT.U32.AND P0, PT, R10, R21, PT ;  /* 0x000000150a00720c */ /* 0x000fc60003f04070 */
[----:B------:R-:W-:Y:S01]  /*13b10*/  @!P4 IMAD.IADD R23, R23, 0x1, -R10 ;  /* 0x000000011717c824 */ /* 0x000fe200078e0a0a */
[C---:B------:R-:W-:Y:S01]  /*13b20*/  ISETP.GT.U32.AND P4, PT, R10.reuse, R20, PT ;  /* 0x000000140a00720c */ /* 0x040fe20003f84070 */
[----:B------:R-:W-:Y:S02]  /*13b30*/  IMAD.MOV R9, RZ, RZ, -R9 ;  /* 0x000000ffff097224 */ /* 0x000fe400078e0a09 */
[----:B------:R-:W-:Y:S01]  /*13b40*/  @!P6 IMAD.MOV R8, RZ, RZ, -R8 ;  /* 0x000000ffff08e224 */ /* 0x000fe200078e0a08 */
[C---:B------:R-:W-:Y:S01]  /*13b50*/  ISETP.GT.U32.AND P6, PT, R10.reuse, R22, PT ;  /* 0x000000160a00720c */ /* 0x040fe20003fc4070 */
[C---:B------:R-:W-:Y:S02]  /*13b60*/  IMAD R19, R10.reuse, R9, R19 ;  /* 0x000000090a137224 */ /* 0x040fe400078e0213 */
[----:B------:R-:W-:Y:S01]  /*13b70*/  VIADD R15, R11, 0x38 ;  /* 0x000000380b0f7836 */ /* 0x000fe20000000000 */
[----:B------:R2:W-:Y:S01]  /*13b80*/  STL [R1+0x88], R8 ;  /* 0x0000880801007387 */ /* 0x0005e20000100800 */
[--C-:B------:R-:W-:Y:S01]  /*13b90*/  @!P0 IMAD.IADD R21, R21, 0x1, -R10.reuse ;  /* 0x0000000115158824 */ /* 0x100fe200078e0a0a */
[----:B------:R-:W-:Y:S01]  /*13ba0*/  ISETP.GT.U32.AND P0, PT, R10, R19, PT ;  /* 0x000000130a00720c */ /* 0x000fe20003f04070 */
[----:B0-----:R-:W-:Y:S01]  /*13bb0*/  VIADD R14, R11, 0x36 ;  /* 0x000000360b0e7836 */ /* 0x001fe20000000000 */
[----:B------:R-:W-:Y:S01]  /*13bc0*/  IABS R18, R15 ;  /* 0x0000000f00127213 */ /* 0x000fe20000000000 */
[----:B------:R-:W-:Y:S01]  /*13bd0*/  @!P4 IMAD.IADD R20, R20, 0x1, -R10 ;  /* 0x000000011414c824 */ /* 0x000fe200078e0a0a */
[----:B------:R0:W-:Y:S01]  /*13be0*/  STL [R1+0x54b4], R23 ;  /* 0x0054b41701007387 */ /* 0x0001e20000100800 */
[----:B------:R-:W-:Y:S01]  /*13bf0*/  @!P1 IMAD.MOV R2, RZ, RZ, -R2 ;  /* 0x000000ffff029224 */ /* 0x000fe200078e0a02 */
[----:B------:R-:W-:Y:S01]  /*13c00*/  IABS R17, R14 ;  /* 0x0000000e00117213 */ /* 0x000fe20000000000 */
[----:B------:R-:W-:Y:S01]  /*13c10*/  @!P6 IMAD.IADD R22, R22, 0x1, -R10 ;  /* 0x000000011616e824 */ /* 0x000fe200078e0a0a */
[----:B------:R-:W-:Y:S01]  /*13c20*/  ISETP.GE.AND P6, PT, R3, RZ, PT ;  /* 0x000000ff0300720c */ /* 0x000fe20003fc6270 */
[----:B------:R-:W-:Y:S01]  /*13c30*/  VIADD R3, R11, 0x34 ;  /* 0x000000340b037836 */ /* 0x000fe20000000000 */
[----:B------:R-:W-:Y:S01]  /*13c40*/  ISETP.GT.U32.AND P4, PT, R10, R20, PT ;  /* 0x000000140a00720c */ /* 0x000fe20003f84070 */
[C---:B--2---:R-:W-:Y:S01]  /*13c50*/  IMAD.HI.U32 R8, R12.reuse, R18, RZ ;  /* 0x000000120c087227 */ /* 0x044fe200078e00ff */
[----:B------:R2:W-:Y:S02]  /*13c60*/  STL [R1+0x54b8], R22 ;  /* 0x0054b81601007387 */ /* 0x0005e40000100800 */
[----:B------:R-:W-:Y:S01]  /*13c70*/  IABS R16, R3 ;  /* 0x0000000300107213 */ /* 0x000fe20000000000 */
[----:B------:R-:W-:Y:S01]  /*13c80*/  IMAD.HI.U32 R0, R12, R17, RZ ;  /* 0x000000110c007227 */ /* 0x000fe200078e00ff */
[----:B------:R0:W-:Y:S03]  /*13c90*/  STL [R1+0x54bc], R21 ;  /* 0x0054bc1501007387 */ /* 0x0001e60000100800 */
[----:B------:R-:W-:-:S02]  /*13ca0*/  IMAD.MOV R8, RZ, RZ, -R8 ;  /* 0x000000ffff087224 */ /* 0x000fc400078e0a08 */
[----:B------:R-:W-:Y:S02]  /*13cb0*/  @!P0 IMAD.IADD R19, R19, 0x1, -R10 ;  /* 0x0000000113138824 */ /* 0x000fe400078e0a0a */
[----:B------:R-:W-:Y:S02]  /*13cc0*/  IMAD.MOV R0, RZ, RZ, -R0 ;  /* 0x000000ffff007224 */ /* 0x000fe400078e0a00 */
[C---:B------:R-:W-:Y:S01]  /*13cd0*/  VIADD R3, R11.reuse, 0x30 ;  /* 0x000000300b037836 */ /* 0x040fe20000000000 */
[C---:B------:R-:W-:Y:S01]  /*13ce0*/  ISETP.GT.U32.AND P0, PT, R10.reuse, R19, PT ;  /* 0x000000130a00720c */ /* 0x040fe20003f04070 */
[C---:B------:R-:W-:Y:S02]  /*13cf0*/  IMAD R18, R10.reuse, R8, R18 ;  /* 0x000000080a127224 */ /* 0x040fe400078e0212 */
[----:B------:R-:W-:Y:S01]  /*13d00*/  IMAD R17, R10, R0, R17 ;  /* 0x000000000a117224 */ /* 0x000fe200078e0211 */
[----:B------:R-:W-:Y:S01]  /*13d10*/  IABS R14, R3 ;  /* 0x00000003000e7213 */ /* 0x000fe20000000000 */
[----:B------:R-:W-:-:S02]  /*13d20*/  VIADD R0, R11, 0x2e ;  /* 0x0000002e0b007836 */ /* 0x000fc40000000000 */
[----:B------:R-:W-:-:S03]  /*13d30*/  IMAD.HI.U32 R3, R12, R16, RZ ;  /* 0x000000100c037227 */ /* 0x000fc600078e00ff */
[----:B------:R-:W-:Y:S01]  /*13d40*/  IABS R0, R0 ;  /* 0x0000000000007213 */ /* 0x000fe20000000000 */
[--C-:B------:R-:W-:Y:S01]  /*13d50*/  @!P4 IMAD.IADD R20, R20, 0x1, -R10.reuse ;  /* 0x000000011414c824 */ /* 0x100fe200078e0a0a */
[C---:B------:R-:W-:Y:S01]  /*13d60*/  ISETP.GT.U32.AND P4, PT, R10.reuse, R18, PT ;  /* 0x000000120a00720c */ /* 0x040fe20003f84070 */
[----:B------:R-:W-:Y:S02]  /*13d70*/  VIADD R8, R11, 0x32 ;  /* 0x000000320b087836 */ /* 0x000fe40000000000 */
[----:B------:R-:W-:Y:S02]  /*13d80*/  IMAD.MOV R3, RZ, RZ, -R3 ;  /* 0x000000ffff037224 */ /* 0x000fe400078e0a03 */
[----:B------:R-:W-:Y:S01]  /*13d90*/  @!P0 IMAD.IADD R19, R19, 0x1, -R10 ;  /* 0x0000000113138824 */ /* 0x000fe200078e0a0a */
[----:B------:R-:W-:Y:S01]  /*13da0*/  IABS R15, R8 ;  /* 0x00000008000f7213 */ /* 0x000fe20000000000 */
[C---:B------:R-:W-:Y:S01]  /*13db0*/  IMAD R16, R10.reuse, R3, R16 ;  /* 0x000000030a107224 */ /* 0x040fe200078e0210 */
[----:B------:R-:W-:Y:S01]  /*13dc0*/  ISETP.GT.U32.AND P0, PT, R10, R17, PT ;  /* 0x000000110a00720c */ /* 0x000fe20003f04070 */
[----:B------:R-:W-:-:S04]  /*13dd0*/  IMAD.HI.U32 R3, R12, R0, RZ ;  /* 0x000000000c037227 */ /* 0x000fc800078e00ff */
[----:B------:R-:W-:Y:S02]  /*13de0*/  IMAD.MOV R3, RZ, RZ, -R3 ;  /* 0x000000ffff037224 */ /* 0x000fe400078e0a03 */
[----:B------:R-:W-:-:S04]  /*13df0*/  IMAD.HI.U32 R9, R12, R15, RZ ;  /* 0x0000000f0c097227 */ /* 0x000fc800078e00ff */
[----:B------:R-:W-:Y:S01]  /*13e00*/  @!P4 IMAD.IADD R18, R18, 0x1, -R10 ;  /* 0x000000011212c824 */ /* 0x000fe200078e0a0a */
[C---:B------:R-:W-:Y:S01]  /*13e10*/  ISETP.GT.U32.AND P4, PT, R10.reuse, R16, PT ;  /* 0x000000100a00720c */ /* 0x040fe20003f84070 */
[----:B------:R-:W-:Y:S02]  /*13e20*/  IMAD.MOV R9, RZ, RZ, -R9 ;  /* 0x000000ffff097224 */ /* 0x000fe400078e0a09 */
[C---:B------:R-:W-:Y:S02]  /*13e30*/  IMAD R0, R10.reuse, R3, R0 ;  /* 0x000000030a007224 */ /* 0x040fe400078e0200 */
[----:B-1----:R-:W1:Y:S01]  /*13e40*/  MUFU.RCP R3, R25 ;  /* 0x0000001900037308 */ /* 0x002e620000001000 */
[----:B------:R-:W-:Y:S02]  /*13e50*/  IMAD R15, R10, R9, R15 ;  /* 0x000000090a0f7224 */ /* 0x000fe400078e020f */
[----:B------:R-:W-:Y:S02]  /*13e60*/  IMAD.MOV.U32 R9, RZ, RZ, R6 ;  /* 0x000000ffff097224 */ /* 0x000fe400078e0006 */
[----:B------:R-:W-:-:S04]  /*13e70*/  IMAD.HI.U32 R8, R12, R14, RZ ;  /* 0x0000000e0c087227 */ /* 0x000fc800078e00ff */
[----:B------:R-:W-:Y:S01]  /*13e80*/  @!P0 IMAD.IADD R17, R17, 0x1, -R10 ;  /* 0x0000000111118824 */ /* 0x000fe200078e0a0a */
[C---:B------:R-:W-:Y:S01]  /*13e90*/  ISETP.GT.U32.AND P0, PT, R10.reuse, R15, PT ;  /* 0x0000000f0a00720c */ /* 0x040fe20003f04070 */
[----:B------:R-:W-:Y:S01]  /*13ea0*/  @!P2 IMAD.MOV R9, RZ, RZ, -R9 ;  /* 0x000000ffff09a224 */ /* 0x000fe200078e0a09 */
[----:B------:R-:W-:Y:S01]  /*13eb0*/  ISETP.GT.U32.AND P2, PT, R10, R18, PT ;  /* 0x000000120a00720c */ /* 0x000fe20003f44070 */
[----:B------:R-:W-:Y:S02]  /*13ec0*/  IMAD.MOV R8, RZ, RZ, -R8 ;  /* 0x000000ffff087224 */ /* 0x000fe400078e0a08 */
[C---:B0-----:R-:W-:Y:S01]  /*13ed0*/  VIADD R23, R11.reuse, 0x2c ;  /* 0x0000002c0b177836 */ /* 0x041fe20000000000 */
[----:B------:R-:W-:Y:S01]  /*13ee0*/  STL [R1+0x84], R9 ;  /* 0x0000840901007387 */ /* 0x000fe20000100800 */
[----:B------:R-:W-:Y:S01]  /*13ef0*/  @!P4 IMAD.IADD R16, R16, 0x1, -R10 ;  /* 0x000000011010c824 */ /* 0x000fe200078e0a0a */
[C---:B------:R-:W-:Y:S01]  /*13f00*/  ISETP.GT.U32.AND P4, PT, R10.reuse, R17, PT ;  /* 0x000000110a00720c */ /* 0x040fe20003f84070 */
[C---:B------:R-:W-:Y:S01]  /*13f10*/  IMAD R14, R10.reuse, R8, R14 ;  /* 0x000000080a0e7224 */ /* 0x040fe200078e020e */
[----:B------:R-:W-:Y:S01]  /*13f20*/  IABS R8, R23 ;  /* 0x0000001700087213 */ /* 0x000fe20000000000 */
[----:B--2---:R-:W-:Y:S01]  /*13f30*/  VIADD R22, R11, 0x2a ;  /* 0x0000002a0b167836 */ /* 0x004fe20000000000 */
[----:B------:R0:W-:Y:S01]  /*13f40*/  STL [R1+0x80], R2 ;  /* 0x0000800201007387 */ /* 0x0001e20000100800 */
[----:B-1----:R-:W-:Y:S01]  /*13f50*/  VIADD R3, R3, 0xffffffe ;  /* 0x0ffffffe03037836 */ /* 0x002fe20000000000 */
[----:B------:R-:W-:Y:S01]  /*13f60*/  ISETP.GT.U32.AND P1, PT, R10, R16, PT ;  /* 0x000000100a00720c */ /* 0x000fe20003f24070 */
[----:B------:R-:W-:-:S02]  /*13f70*/  IMAD.MOV.U32 R6, RZ, RZ, R8 ;  /* 0x000000ffff067224 */ /* 0x000fc400078e0008 */
[----:B------:R-:W-:Y:S02]  /*13f80*/  VIADD R21, R11, 0x28 ;  /* 0x000000280b157836 */ /* 0x000fe40000000000 */
[----:B------:R-:W-:Y:S01]  /*13f90*/  @!P2 IMAD.IADD R18, R18, 0x1, -R10 ;  /* 0x000000011212a824 */ /* 0x000fe200078e0a0a */
[----:B------:R-:W-:Y:S01]  /*13fa0*/  ISETP.GT.U32.AND P2, PT, R10, R14, PT ;  /* 0x0000000e0a00720c */ /* 0x000fe20003f44070 */
[----:B------:R-:W1:Y:S01]  /*13fb0*/  F2I.FTZ.U32.TRUNC.NTZ R3, R3 ;  /* 0x0000000300037305 */ /* 0x000e62000021f000 */
[----:B0-----:R-:W-:Y:S01]  /*13fc0*/  IABS R2, R22 ;  /* 0x0000001600027213 */ /* 0x001fe20000000000 */
[----:B------:R-:W-:Y:S01]  /*13fd0*/  IMAD.MOV.U32 R22, RZ, RZ, R27 ;  /* 0x000000ffff167224 */ /* 0x000fe200078e001b */
[----:B------:R-:W-:Y:S01]  /*13fe0*/  IABS R25, R21 ;  /* 0x0000001500197213 */ /* 0x000fe20000000000 */
[----:B------:R-:W-:-:S04]  /*13ff0*/  IMAD.HI.U32 R27, R12, R6, RZ ;  /* 0x000000060c1b7227 */ /* 0x000fc800078e00ff */
[----:B------:R-:W-:Y:S01]  /*14000*/  @!P4 IMAD.IADD R17, R17, 0x1, -R10 ;  /* 0x000000011111c824 */ /* 0x000fe200078e0a0a */
[----:B------:R-:W-:Y:S01]  /*14010*/  ISETP.GT.U32.AND P4, PT, R10, R0, PT ;  /* 0x000000000a00720c */ /* 0x000fe20003f84070 */
[----:B------:R-:W-:Y:S02]  /*14020*/  IMAD.MOV R27, RZ, RZ, -R27 ;  /* 0x000000ffff1b7224 */ /* 0x000fe400078e0a1b */
[----:B------:R-:W-:Y:S02]  /*14030*/  IMAD.MOV.U32 R21, RZ, RZ, R26 ;  /* 0x000000ffff157224 */ /* 0x000fe400078e001a */
[----:B------:R-:W-:-:S04]  /*14040*/  IMAD.HI.U32 R26, R12, R2, RZ ;  /* 0x000000020c1a7227 */ /* 0x000fc800078e00ff */
[----:B------:R-:W-:Y:S02]  /*14050*/  IMAD R27, R10, R27, R6 ;  /* 0x0000001b0a1b7224 */ /* 0x000fe400078e0206 */
[----:B------:R-:W-:Y:S02]  /*14060*/  IMAD.MOV.U32 R23, RZ, RZ, R29 ;  /* 0x000000ffff177224 */ /* 0x000fe400078e001d */
[----:B------:R-:W-:-:S04]  /*14070*/  IMAD.HI.U32 R6, R12, R25, RZ ;  /* 0x000000190c067227 */ /* 0x000fc800078e00ff */
[----:B------:R-:W-:Y:S02]  /*14080*/  IMAD.MOV R26, RZ, RZ, -R26 ;  /* 0x000000ffff1a7224 */ /* 0x000fe400078e0a1a */
[C---:B------:R-:W-:Y:S02]  /*14090*/  VIADD R29, R11.reuse, 0x26 ;  /* 0x000000260b1d7836 */ /* 0x040fe40000000000 */
[----:B------:R-:W-:Y:S02]  /*140a0*/  VIADD R24, R11, 0x24 ;  /* 0x000000240b187836 */ /* 0x000fe40000000000 */
[----:B------:R-:W-:Y:S02]  /*140b0*/  IMAD.MOV R6, RZ, RZ, -R6 ;  /* 0x000000ffff067224 */ /* 0x000fe400078e0a06 */
[----:B------:R-:W-:Y:S01]  /*140c0*/  @!P2 IMAD.IADD R14, R14, 0x1, -R10 ;  /* 0x000000010e0ea824 */ /* 0x000fe200078e0a0a */
[----:B------:R-:W-:Y:S01]  /*140d0*/  ISETP.GE.AND P2, PT, R5, RZ, PT ;  /* 0x000000ff0500720c */ /* 0x000fe20003f46270 */
[----:B------:R-:W-:Y:S01]  /*140e0*/  VIADD R9, R11, 0x22 ;  /* 0x000000220b097836 */ /* 0x000fe20000000000 */
[----:B------:R-:W-:Y:S01]  /*140f0*/  IABS R5, R29 ;  /* 0x0000001d00057213 */ /* 0x000fe20000000000 */
[----:B------:R-:W-:-:S02]  /*14100*/  IMAD R26, R10, R26, R2 ;  /* 0x0000001a0a1a7224 */ /* 0x000fc400078e0202 */
[----:B------:R-:W-:Y:S01]  /*14110*/  @!P4 IMAD.IADD R0, R0, 0x1, -R10 ;  /* 0x000000010000c824 */ /* 0x000fe200078e0a0a */
[----:B------:R-:W-:Y:S01]  /*14120*/  ISETP.GE.AND P4, PT, R4, RZ, PT ;  /* 0x000000ff0400720c */ /* 0x000fe20003f86270 */
[----:B-1----:R-:W-:Y:S01]  /*14130*/  IMAD.MOV R2, RZ, RZ, -R3 ;  /* 0x000000ffff027224 */ /* 0x002fe200078e0a03 */
[----:B------:R-:W-:Y:S01]  /*14140*/  IABS R4, R24 ;  /* 0x0000001800047213 */ /* 0x000fe20000000000 */
[----:B------:R-:W-:Y:S01]  /*14150*/  IMAD R25, R10, R6, R25 ;  /* 0x000000060a197224 */ /* 0x000fe200078e0219 */
[----:B------:R-:W-:Y:S01]  /*14160*/  IABS R6, R9 ;  /* 0x0000000900067213 */ /* 0x000fe20000000000 */
[----:B------:R-:W-:Y:S02]  /*14170*/  VIADD R8, R11, 0x20 ;  /* 0x000000200b087836 */ /* 0x000fe40000000000 */
[----:B------:R-:W-:Y:S02]  /*14180*/  IMAD.MOV.U32 R24, RZ, RZ, R28 ;  /* 0x000000ffff187224 */ /* 0x000fe400078e001c */
[----:B------:R-:W-:Y:S01]  /*14190*/  IMAD R28, R2, R13, RZ ;  /* 0x0000000d021c7224 */ /* 0x000fe200078e02ff */
[----:B------:R0:W-:Y:S01]  /*141a0*/  STL [R1+0x50], R8 ;  /* 0x0000500801007387 */ /* 0x0001e20000100800 */
[----:B------:R-:W-:Y:S01]  /*141b0*/  IMAD.HI.U32 R2, R12, R5, RZ ;  /* 0x000000050c027227 */ /* 0x000fe200078e00ff */
[----:B------:R-:W-:-:S03]  /*141c0*/  IABS R29, R8 ;  /* 0x00000008001d7213 */ /* 0x000fc60000000000 */
[----:B------:R-:W-:Y:S01]  /*141d0*/  @!P1 IMAD.IADD R16, R16, 0x1, -R10 ;  /* 0x0000000110109824 */ /* 0x000fe200078e0a0a */
[----:B------:R-:W-:Y:S01]  /*141e0*/  ISETP.GE.AND P1, PT, R7, RZ, PT ;  /* 0x000000ff0700720c */ /* 0x000fe20003f26270 */
[----:B------:R-:W-:-:S04]  /*141f0*/  IMAD.HI.U32 R9, R12, R4, RZ ;  /* 0x000000040c097227 */ /* 0x000fc800078e00ff */
[----:B0-----:R-:W-:-:S04]  /*14200*/  IMAD.HI.U32 R8, R12, R6, RZ ;  /* 0x000000060c087227 */ /* 0x001fc800078e00ff */
[----:B------:R-:W-:Y:S02]  /*14210*/  IMAD.MOV R7, RZ, RZ, -R2 ;  /* 0x000000ffff077224 */ /* 0x000fe400078e0a02 */
[----:B------:R-:W-:Y:S02]  /*14220*/  IMAD.MOV.U32 R2, RZ, RZ, RZ ;  /* 0x000000ffff027224 */ /* 0x000fe400078e00ff */
[----:B------:R-:W-:Y:S02]  /*14230*/  IMAD.MOV R9, RZ, RZ, -R9 ;  /* 0x000000ffff097224 */ /* 0x000fe400078e0a09 */
[----:B------:R-:W-:Y:S02]  /*14240*/  IMAD.MOV R8, RZ, RZ, -R8 ;  /* 0x000000ffff087224 */ /* 0x000fe400078e0a08 */
[----:B------:R-:W-:-:S04]  /*14250*/  IMAD.HI.U32 R28, R3, R28, R2 ;  /* 0x0000001c031c7227 */ /* 0x000fc800078e0002 */
[C---:B------:R-:W-:Y:S01]  /*14260*/  IMAD R3, R10.reuse, R9, R4 ;  /* 0x000000090a037224 */ /* 0x040fe200078e0204 */
[----:B------:R-:W-:Y:S01]  /*14270*/  IABS R9, R23 ;  /* 0x0000001700097213 */ /* 0x000fe20000000000 */
[C---:B------:R-:W-:Y:S01]  /*14280*/  IMAD R2, R10.reuse, R7, R5 ;  /* 0x000000070a027224 */ /* 0x040fe200078e0205 */
[----:B------:R-:W-:Y:S01]  /*14290*/  IABS R7, R21 ;  /* 0x0000001500077213 */ /* 0x000fe20000000000 */
[----:B------:R-:W-:Y:S01]  /*142a0*/  IMAD R4, R10, R8, R6 ;  /* 0x000000080a047224 */ /* 0x000fe200078e0206 */
[----:B------:R-:W-:Y:S01]  /*142b0*/  IABS R8, R22 ;  /* 0x0000001600087213 */ /* 0x000fe20000000000 */
[----:B------:R-:W-:Y:S01]  /*142c0*/  IMAD.MOV.U32 R5, RZ, RZ, R29 ;  /* 0x000000ffff057224 */ /* 0x000fe200078e001d */
[----:B------:R-:W-:Y:S01]  /*142d0*/  IABS R21, R24 ;  /* 0x0000001800157213 */ /* 0x000fe20000000000 */
[----:B------:R-:W-:-:S04]  /*142e0*/  IMAD.HI.U32 R22, R28, R7, RZ ;  /* 0x000000071c167227 */ /* 0x000fc800078e00ff */
[----:B------:R-:W-:-:S04]  /*142f0*/  IMAD.HI.U32 R6, R12, R5, RZ ;  /* 0x000000050c067227 */ /* 0x000fc800078e00ff */
[----:B------:R-:W-:-:S04]  /*14300*/  IMAD.HI.U32 R29, R28, R8, RZ ;  /* 0x000000081c1d7227 */ /* 0x000fc800078e00ff */
[----:B------:R-:W-:Y:S02]  /*14310*/  IMAD.MOV R6, RZ, RZ, -R6 ;  /* 0x000000ffff067224 */ /* 0x000fe400078e0a06 */
[----:B------:R-:W-:Y:S01]  /*14320*/  IMAD.MOV R23, RZ, RZ, -R29 ;  /* 0x000000ffff177224 */ /* 0x000fe200078e0a1d */
[----:B------:R-:W-:Y:S01]  /*14330*/  IABS R29, R11 ;  /* 0x0000000b001d7213 */ /* 0x000fe20000000000 */
[----:B------:R-:W-:Y:S02]  /*14340*/  IMAD R5, R10, R6, R5 ;  /* 0x000000060a057224 */ /* 0x000fe400078e0205 */
[----:B------:R-:W-:-:S04]  /*14350*/  IMAD.HI.U32 R6, R28, R9, RZ ;  /* 0x000000091c067227 */ /* 0x000fc800078e00ff */
[----:B------:R-:W-:-:S04]  /*14360*/  IMAD.HI.U32 R29, R12, R29, RZ ;  /* 0x0000001d0c1d7227 */ /* 0x000fc800078e00ff */
[----:B------:R-:W-:Y:S01]  /*14370*/  IMAD.MOV R24, RZ, RZ, -R6 ;  /* 0x000000ffff187224 */ /* 0x000fe200078e0a06 */
[----:B------:R-:W-:Y:S01]  /*14380*/  IABS R6, R11 ;  /* 0x0000000b00067213 */ /* 0x000fe20000000000 */
[----:B------:R-:W-:Y:S02]  /*14390*/  IMAD.MOV R29, RZ, RZ, -R29 ;  /* 0x000000ffff1d7224 */ /* 0x000fe400078e0a1d */
[----:B------:R-:W-:Y:S02]  /*143a0*/  IMAD.MOV R22, RZ, RZ, -R22 ;  /* 0x000000ffff167224 */ /* 0x000fe400078e0a16 */
[----:B------:R-:W-:Y:S02]  /*143b0*/  IMAD R6, R10, R29, R6 ;  /* 0x0000001d0a067224 */ /* 0x000fe400078e0206 */
[----:B------:R-:W-:Y:S02]  /*143c0*/  IMAD.MOV.U32 R29, RZ, RZ, R21 ;  /* 0x000000ffff1d7224 */ /* 0x000fe400078e0015 */
[----:B------:R-:W2:Y:S01]  /*143d0*/  LDL.LU R21, [R1+0x54bc] ;  /* 0x0054bc0001157983 */ /* 0x000ea20000300800 */
[----:B------:R-:W-:-:S02]  /*143e0*/  IMAD R7, R13, R22, R7 ;  /* 0x000000160d077224 */ /* 0x000fc400078e0207 */
[C---:B------:R-:W-:Y:S01]  /*143f0*/  IMAD R8, R13.reuse, R23, R8 ;  /* 0x000000170d087224 */ /* 0x040fe200078e0208 */
[----:B------:R-:W2:Y:S01]  /*14400*/  LDL.LU R22, [R1+0x54b8] ;  /* 0x0054b80001167983 */ /* 0x000ea20000300800 */
[----:B------:R-:W-:Y:S02]  /*14410*/  IMAD R9, R13, R24, R9 ;  /* 0x000000180d097224 */ /* 0x000fe400078e0209 */
[----:B------:R-:W-:Y:S01]  /*14420*/  @!P0 IMAD.IADD R15, R15, 0x1, -R10 ;  /* 0x000000010f0f8824 */ /* 0x000fe200078e0a0a */
[----:B------:R-:W2:Y:S04]  /*14430*/  LDL.LU R23, [R1+0x54b4] ;  /* 0x0054b40001177983 */ /* 0x000ea80000300800 */
[----:B------:R-:W2:Y:S01]  /*14440*/  LDL.LU R24, [R1+0x54b0] ;  /* 0x0054b00001187983 */ /* 0x000ea20000300800 */
[----:B------:R-:W-:-:S13]  /*14450*/  ISETP.GT.U32.AND P0, PT, R10, R15, PT ;  /* 0x0000000f0a00720c */ /* 0x000fda0003f04070 */
[----:B------:R-:W-:Y:S01]  /*14460*/  @!P0 IMAD.IADD R15, R15, 0x1, -R10 ;  /* 0x000000010f0f8824 */ /* 0x000fe200078e0a0a */
        /* <DEDUP_REMOVED lines=8> */
[----:B------:R-:W-:Y:S01]  /*144f0*/  ISETP.GT.U32.AND P0, PT, R10, R3, PT ;  /* 0x000000030a00720c */ /* 0x000fe20003f04070 */
[----:B------:R-:W-:-:S03]  /*14500*/  @!P4 IMAD.MOV R19, RZ, RZ, -R19 ;  /* 0x000000ffff13c224 */ /* 0x000fc600078e0a13 */
[----:B------:R-:W-:-:S09]  /*14510*/  ISETP.GT.U32.AND P4, PT, R10, R2, PT ;  /* 0x000000020a00720c */ /* 0x000fd20003f84070 */
[----:B------:R-:W-:Y:S01]  /*14520*/  @!P0 IMAD.IADD R3, R3, 0x1, -R10 ;  /* 0x0000000103038824 */ /* 0x000fe200078e0a0a */
[C---:B------:R-:W-:Y:S01]  /*14530*/  ISETP.GT.U32.AND P0, PT, R10.reuse, R14, PT ;  /* 0x0000000e0a00720c */ /* 0x040fe20003f04070 */
[----:B------:R-:W-:Y:S01]  /*14540*/  @!P2 IMAD.MOV R20, RZ, RZ, -R20 ;  /* 0x000000ffff14a224 */ /* 0x000fe200078e0a14 */
[----:B------:R-:W-:Y:S01]  /*14550*/  ISETP.GT.U32.AND P2, PT, R10, R25, PT ;  /* 0x000000190a00720c */ /* 0x000fe20003f44070 */
[----:B------:R-:W-:-:S10]  /*14560*/  @!P4 IMAD.IADD R2, R2, 0x1, -R10 ;  /* 0x000000010202c824 */ /* 0x000fd400078e0a0a */
[--C-:B------:R-:W-:Y:S01]  /*14570*/  @!P0 IMAD.IADD R14, R14, 0x1, -R10.reuse ;  /* 0x000000010e0e8824 */ /* 0x100fe200078e0a0a */
[----:B------:R-:W-:Y:S01]  /*14580*/  ISETP.GT.U32.AND P0, PT, R10, R4, PT ;  /* 0x000000040a00720c */ /* 0x000fe20003f04070 */
[----:B------:R-:W-:Y:S01]  /*14590*/  @!P2 IMAD.IADD R25, R25, 0x1, -R10 ;  /* 0x000000011919a824 */ /* 0x000fe200078e0a0a */
[----:B------:R-:W-:-:S11]  /*145a0*/  ISETP.GT.U32.AND P2, PT, R13, R8, PT ;  /* 0x000000080d00720c */ /* 0x000fd60003f44070 */
[----:B------:R-:W-:Y:S02]  /*145b0*/  @!P0 IMAD.IADD R4, R4, 0x1, -R10 ;  /* 0x0000000104048824 */ /* 0x000fe400078e0a0a */
[----:B------:R-:W-:Y:S02]  /*145c0*/  @!P2 IMAD.IADD R8, R8, 0x1, -R13 ;  /* 0x000000010808a824 */ /* 0x000fe400078e0a0d */
[----:B--2---:R-:W-:Y:S01]  /*145d0*/  @!P5 IMAD.MOV R24, RZ, RZ, -R24 ;  /* 0x000000ffff18d224 */ /* 0x004fe200078e0a18 */
[----:B------:R-:W-:-:S04]  /*145e0*/  ISETP.GT.U32.AND P5, PT, R10, R27, PT ;  /* 0x0000001b0a00720c */ /* 0x000fc80003fa4070 */
[----:B------:R0:W-:Y:S01]  /*145f0*/  STL [R1+0x7c], R24 ;  /* 0x00007c1801007387 */ /* 0x0001e20000100800 */
[----:B------:R-:W-:Y:S01]  /*14600*/  @!P6 IMAD.MOV R22, RZ, RZ, -R22 ;  /* 0x000000ffff16e224 */ /* 0x000fe200078e0a16 */
[----:B------:R-:W-:Y:S01]  /*14610*/  ISETP.GT.U32.AND P6, PT, R10, R3, PT ;  /* 0x000000030a00720c */ /* 0x000fe20003fc4070 */
[----:B0-----:R-:W-:-:S06]  /*14620*/  VIADD R24, R11, 0x38 ;  /* 0x000000380b187836 */ /* 0x001fcc0000000000 */
[----:B------:R-:W-:Y:S01]  /*14630*/  @!P5 IMAD.IADD R27, R27, 0x1, -R10 ;  /* 0x000000011b1bd824 */ /* 0x000fe200078e0a0a */
[----:B------:R-:W-:Y:S02]  /*14640*/  ISETP.GT.U32.AND P5, PT, R10, R6, PT ;  /* 0x000000060a00720c */ /* 0x000fe40003fa4070 */
[----:B------:R-:W-:Y:S01]  /*14650*/  ISETP.GE.AND P4, PT, R24, RZ, PT ;  /* 0x000000ff1800720c */ /* 0x000fe20003f86270 */
[----:B------:R-:W-:-:S05]  /*14660*/  VIADD R24, R11, 0x36 ;  /* 0x000000360b187836 */ /* 0x000fca0000000000 */
[----:B------:R-:W-:Y:S01]  /*14670*/  ISETP.GE.AND P0, PT, R24, RZ, PT ;  /* 0x000000ff1800720c */ /* 0x000fe20003f06270 */
[----:B------:R-:W-:Y:S02]  /*14680*/  VIADD R24, R11, 0x34 ;  /* 0x000000340b187836 */ /* 0x000fe40000000000 */
[----:B------:R-:W-:Y:S02]  /*14690*/  @!P3 IMAD.MOV R23, RZ, RZ, -R23 ;  /* 0x000000ffff17b224 */ /* 0x000fe400078e0a17 */
[--C-:B------:R-:W-:Y:S01]  /*146a0*/  @!P5 IMAD.IADD R6, R6, 0x1, -R10.reuse ;  /* 0x000000010606d824 */ /* 0x100fe200078e0a0a */
[----:B------:R-:W-:Y:S01]  /*146b0*/  ISETP.GE.AND P5, PT, R24, RZ, PT ;  /* 0x000000ff1800720c */ /* 0x000fe20003fa6270 */
[----:B------:R-:W-:Y:S01]  /*146c0*/  @!P1 IMAD.MOV R21, RZ, RZ, -R21 ;  /* 0x000000ffff159224 */ /* 0x000fe200078e0a15 */
[----:B------:R-:W-:Y:S01]  /*146d0*/  STL [R1+0x78], R23 ;  /* 0x0000781701007387 */ /* 0x000fe20000100800 */
[----:B------:R-:W-:Y:S01]  /*146e0*/  @!P6 IMAD.IADD R3, R3, 0x1, -R10 ;  /* 0x000000010303e824 */ /* 0x000fe200078e0a0a */
[----:B------:R-:W-:-:S02]  /*146f0*/  ISETP.GT.U32.AND P6, PT, R13, R9, PT ;  /* 0x000000090d00720c */ /* 0x000fc40003fc4070 */
[----:B------:R-:W-:Y:S01]  /*14700*/  STL [R1+0x74], R22 ;  /* 0x0000741601007387 */ /* 0x000fe20000100800 */
[----:B------:R-:W-:-:S03]  /*14710*/  VIADD R24, R11, 0x30 ;  /* 0x000000300b187836 */ /* 0x000fc60000000000 */
[----:B------:R0:W-:Y:S01]  /*14720*/  STL [R1+0x70], R21 ;  /* 0x0000701501007387 */ /* 0x0001e20000100800 */
[----:B------:R-:W-:Y:S01]  /*14730*/  @!P0 IMAD.MOV R17, RZ, RZ, -R17 ;  /* 0x000000ffff118224 */ /* 0x000fe200078e0a11 */
[----:B------:R-:W-:Y:S01]  /*14740*/  ISETP.GE.AND P2, PT, R24, RZ, PT ;  /* 0x000000ff1800720c */ /* 0x000fe20003f46270 */
[----:B------:R-:W-:Y:S02]  /*14750*/  VIADD R24, R11, 0x2e ;  /* 0x0000002e0b187836 */ /* 0x000fe40000000000 */
[----:B0-----:R-:W-:Y:S01]  /*14760*/  IMAD.MOV.U32 R21, RZ, RZ, R18 ;  /* 0x000000ffff157224 */ /* 0x001fe200078e0012 */
[----:B------:R-:W-:Y:S03]  /*14770*/  STL [R1+0x6c], R20 ;  /* 0x00006c1401007387 */ /* 0x000fe60000100800 */
[----:B------:R-:W-:Y:S01]  /*14780*/  @!P4 IMAD.MOV R21, RZ, RZ, -R21 ;  /* 0x000000ffff15c224 */ /* 0x000fe200078e0a15 */
[----:B------:R-:W-:Y:S01]  /*14790*/  STL [R1+0x68], R19 ;  /* 0x0000681301007387 */ /* 0x000fe20000100800 */
[----:B------:R-:W-:-:S03]  /*147a0*/  @!P5 IMAD.MOV R16, RZ, RZ, -R16 ;  /* 0x000000ffff10d224 */ /* 0x000fc600078e0a10 */
[----:B------:R0:W-:Y:S01]  /*147b0*/  STL [R1+0x64], R21 ;  /* 0x0000641501007387 */ /* 0x0001e20000100800 */
[----:B------:R-:W-:Y:S01]  /*147c0*/  @!P6 IMAD.IADD R9, R9, 0x1, -R13 ;  /* 0x000000010909e824 */ /* 0x000fe200078e0a0d */
[----:B------:R-:W-:Y:S02]  /*147d0*/  ISETP.GE.AND P6, PT, R24, RZ, PT ;  /* 0x000000ff1800720c */ /* 0x000fe40003fc6270 */
[----:B------:R-:W-:Y:S04]  /*147e0*/  STL [R1+0x60], R17 ;  /* 0x0000601101007387 */ /* 0x000fe80000100800 */
[----:B0-----:R-:W2:Y:S04]  /*147f0*/  LDL R21, [R1+0xa8] ;  /* 0x0000a80001157983 */ /* 0x001ea80000100800 */
[----:B------:R-:W-:Y:S04]  /*14800*/  STL [R1+0x5c], R16 ;  /* 0x00005c1001007387 */ /* 0x000fe80000100800 */
[----:B------:R-:W2:Y:S01]  /*14810*/  LDL R24, [R1+0xac] ;  /* 0x0000ac0001187983 */ /* 0x000ea20000100800 */
[----:B------:R-:W-:-:S02]  /*14820*/  ISETP.GT.U32.AND P1, PT, R10, R26, PT ;  /* 0x0000001a0a00720c */ /* 0x000fc40003f24070 */
[----:B------:R-:W-:Y:S01]  /*14830*/  ISETP.GT.U32.AND P3, PT, R10, R0, PT ;  /* 0x000000000a00720c */ /* 0x000fe20003f64070 */
[----:B------:R-:W-:-:S10]  /*14840*/  VIADD R23, R11, 0x32 ;  /* 0x000000320b177836 */ /* 0x000fd40000000000 */
[--C-:B------:R-:W-:Y:S01]  /*14850*/  @!P1 IMAD.IADD R26, R26, 0x1, -R10.reuse ;  /* 0x000000011a1a9824 */ /* 0x100fe200078e0a0a */
[----:B------:R-:W-:Y:S01]  /*14860*/  ISETP.GT.U32.AND P1, PT, R13, R7, PT ;  /* 0x000000070d00720c */ /* 0x000fe20003f24070 */
[----:B------:R-:W-:Y:S01]  /*14870*/  @!P3 IMAD.IADD R0, R0, 0x1, -R10 ;  /* 0x000000010000b824 */ /* 0x000fe200078e0a0a */
[----:B------:R-:W-:Y:S01]  /*14880*/  ISETP.GT.U32.AND P3, PT, R10, R5, PT ;  /* 0x000000050a00720c */ /* 0x000fe20003f64070 */
[----:B------:R-:W-:-:S10]  /*14890*/  IMAD.HI.U32 R28, R28, R29, RZ ;  /* 0x0000001d1c1c7227 */ /* 0x000fd400078e00ff */
[----:B------:R-:W-:Y:S01]  /*148a0*/  @!P1 IMAD.IADD R7, R7, 0x1, -R13 ;  /* 0x0000000107079824 */ /* 0x000fe200078e0a0d */
[----:B------:R-:W-:Y:S02]  /*148b0*/  ISETP.GE.AND P1, PT, R23, RZ, PT ;  /* 0x000000ff1700720c */ /* 0x000fe40003f26270 */
[----:B------:R-:W0:Y:S01]  /*148c0*/  S2R R23, SR_TID.X ;  /* 0x0000000000177919 */ /* 0x000e220000002100 */
[----:B------:R-:W-:-:S04]  /*148d0*/  IMAD.MOV R28, RZ, RZ, -R28 ;  /* 0x000000ffff1c7224 */ /* 0x000fc800078e0a1c */
[----:B------:R-:W-:Y:S02]  /*148e0*/  IMAD R29, R13, R28, R29 ;  /* 0x0000001c0d1d7224 */ /* 0x000fe400078e021d */
[----:B------:R-:W-:-:S03]  /*148f0*/  @!P3 IMAD.IADD R5, R5, 0x1, -R10 ;  /* 0x000000010505b824 */ /* 0x000fc600078e0a0a */
[----:B------:R-:W-:Y:S01]  /*14900*/  ISETP.GT.U32.AND P3, PT, R13, R29, PT ;  /* 0x0000001d0d00720c */ /* 0x000fe20003f64070 */
[----:B------:R-:W-:Y:S01]  /*14910*/  @!P1 IMAD.MOV R15, RZ, RZ, -R15 ;  /* 0x000000ffff0f9224 */ /* 0x000fe200078e0a0f */
[----:B------:R-:W-:Y:S01]  /*14920*/  ISETP.GT.U32.AND P0, PT, R10, R5, PT ;  /* 0x000000050a00720c */ /* 0x000fe20003f04070 */
[----:B------:R-:W-:Y:S02]  /*14930*/  @!P2 IMAD.MOV R14, RZ, RZ, -R14 ;  /* 0x000000ffff0ea224 */ /* 0x000fe400078e0a0e */
[----:B------:R-:W-:-:S08]  /*14940*/  @!P6 IMAD.MOV R0, RZ, RZ, -R0 ;  /* 0x000000ffff00e224 */ /* 0x000fd000078e0a00 */
[----:B------:R-:W-:Y:S01]  /*14950*/  @!P3 IMAD.IADD R29, R29, 0x1, -R13 ;  /* 0x000000011d1db824 */ /* 0x000fe200078e0a0d */
[----:B------:R-:W-:Y:S01]  /*14960*/  ISETP.GT.U32.AND P3, PT, R10, R4, PT ;  /* 0x000000040a00720c */ /* 0x000fe20003f64070 */
[----:B------:R-:W-:Y:S01]  /*14970*/  STL [R1+0x54], R15 ;  /* 0x0000540f01007387 */ /* 0x000fe20000100800 */
[----:B0-----:R-:W-:-:S03]  /*14980*/  LOP3.LUT R20, R23, 0x3, RZ, 0xc0, !PT ;  /* 0x0000000317147812 */ /* 0x001fc600078ec0ff */
[----:B------:R-:W3:Y:S01]  /*14990*/  LDL R22, [R1+0xd0] ;  /* 0x0000d00001167983 */ /* 0x000ee20000100800 */
[----:B------:R-:W-:Y:S01]  /*149a0*/  SHF.R.U32.HI R19, RZ, 0x2, R23 ;  /* 0x00000002ff137819 */ /* 0x000fe20000011617 */
[----:B------:R-:W-:Y:S02]  /*149b0*/  VIADD R23, R11, 0x2c ;  /* 0x0000002c0b177836 */ /* 0x000fe40000000000 */
[----:B------:R-:W-:Y:S01]  /*149c0*/  IMAD R18, R20, 0x420, RZ ;  /* 0x0000042014127824 */ /* 0x000fe200078e02ff */
[----:B------:R-:W-:Y:S01]  /*149d0*/  SGXT.U32 R19, R19, 0x3 ;  /* 0x000000031313781a */ /* 0x000fe20000000000 */
[----:B------:R-:W-:Y:S02]  /*149e0*/  STL [R1+0x4c], R14 ;  /* 0x00004c0e01007387 */ /* 0x000fe40000100800 */
[--C-:B------:R-:W-:Y:S01]  /*149f0*/  @!P3 IMAD.IADD R4, R4, 0x1, -R10.reuse ;  /* 0x000000010404b824 */ /* 0x100fe200078e0a0a */
[----:B------:R-:W-:Y:S01]  /*14a00*/  ISETP.GE.AND P3, PT, R23, RZ, PT ;  /* 0x000000ff1700720c */ /* 0x000fe20003f66270 */
[----:B------:R-:W-:Y:S01]  /*14a10*/  VIADD R28, R11, 0x2a ;  /* 0x0000002a0b1c7836 */ /* 0x000fe20000000000 */
[----:B------:R0:W-:Y:S01]  /*14a20*/  STL [R1+0x44], R0 ;  /* 0x0000440001007387 */ /* 0x0001e20000100800 */
[----:B------:R-:W-:-:S03]  /*14a30*/  @!P0 IMAD.IADD R5, R5, 0x1, -R10 ;  /* 0x0000000105058824 */ /* 0x000fc600078e0a0a */
[----:B------:R-:W-:Y:S02]  /*14a40*/  ISETP.GE.AND P0, PT, R28, RZ, PT ;  /* 0x000000ff1c00720c */ /* 0x000fe40003f06270 */
[----:B0-----:R-:W-:-:S05]  /*14a50*/  LOP3.LUT R0, R18, R19, RZ, 0xfc, !PT ;  /* 0x0000001312007212 */ /* 0x001fca00078efcff */
[----:B------:R0:W-:Y:S04]  /*14a60*/  STL [R1+0x5384], R0 ;  /* 0x0053840001007387 */ /* 0x0001e80000100800 */
[----:B------:R-:W4:Y:S01]  /*14a70*/  LDL R23, [R1+0xa4] ;  /* 0x0000a40001177983 */ /* 0x000f220000100800 */
[----:B0-----:R-:W-:-:S03]  /*14a80*/  IMAD.MOV.U32 R0, RZ, RZ, R27 ;  /* 0x000000ffff007224 */ /* 0x001fc600078e001b */
[----:B------:R0:W-:Y:S01]  /*14a90*/  STL [R1+0x54ac], R5 ;  /* 0x0054ac0501007387 */ /* 0x0001e20000100800 */
[----:B------:R-:W-:Y:S02]  /*14aa0*/  @!P3 IMAD.MOV R0, RZ, RZ, -R0 ;  /* 0x000000ffff00b224 */ /* 0x000fe400078e0a00 */
[----:B0-----:R-:W-:-:S03]  /*14ab0*/  IMAD.MOV.U32 R5, RZ, RZ, R26 ;  /* 0x000000ffff057224 */ /* 0x001fc600078e001a */
[----:B------:R0:W-:Y:S01]  /*14ac0*/  STL [R1+0x38], R0 ;  /* 0x0000380001007387 */ /* 0x0001e20000100800 */
[----:B------:R-:W-:Y:S01]  /*14ad0*/  @!P0 IMAD.MOV R5, RZ, RZ, -R5 ;  /* 0x000000ffff058224 */ /* 0x000fe200078e0a05 */
[----:B--2---:R-:W-:Y:S02]  /*14ae0*/  ISETP.GE.AND P0, PT, R24, RZ, PT ;  /* 0x000000ff1800720c */ /* 0x004fe40003f06270 */
[----:B------:R-:W2:Y:S01]  /*14af0*/  LDL.LU R24, [R1+0x18] ;  /* 0x0000180001187983 */ /* 0x000ea20000300800 */
[----:B------:R-:W-:Y:S02]  /*14b00*/  ISETP.GT.U32.AND P4, PT, R10, R6, PT ;  /* 0x000000060a00720c */ /* 0x000fe40003f84070 */
[----:B------:R-:W-:Y:S01]  /*14b10*/  ISETP.GT.U32.AND P1, PT, R13, R7, PT ;  /* 0x000000070d00720c */ /* 0x000fe20003f24070 */
[----:B------:R-:W-:Y:S01]  /*14b20*/  VIADD R20, R11, 0x28 ;  /* 0x000000280b147836 */ /* 0x000fe20000000000 */
[C---:B------:R-:W-:Y:S02]  /*14b30*/  ISETP.GT.U32.AND P2, PT, R13.reuse, R8, PT ;  /* 0x000000080d00720c */ /* 0x040fe40003f44070 */
[----:B------:R-:W-:-:S02]  /*14b40*/  ISETP.GT.U32.AND P6, PT, R13, R9, PT ;  /* 0x000000090d00720c */ /* 0x000fc40003fc4070 */
[----:B------:R-:W-:Y:S02]  /*14b50*/  ISETP.GT.U32.AND P5, PT, R13, R29, PT ;  /* 0x0000001d0d00720c */ /* 0x000fe40003fa4070 */
[----:B------:R-:W-:-:S03]  /*14b60*/  ISETP.GE.AND P3, PT, R21, RZ, PT ;  /* 0x000000ff1500720c */ /* 0x000fc60003f66270 */
[----:B------:R-:W-:Y:S01]  /*14b70*/  @!P4 IMAD.IADD R6, R6, 0x1, -R10 ;  /* 0x000000010606c824 */ /* 0x000fe200078e0a0a */
[----:B------:R-:W-:Y:S01]  /*14b80*/  ISETP.GE.AND P4, PT, R20, RZ, PT ;  /* 0x000000ff1400720c */ /* 0x000fe20003f86270 */
[--C-:B------:R-:W-:Y:S02]  /*14b90*/  @!P1 IMAD.IADD R7, R7, 0x1, -R13.reuse ;  /* 0x0000000107079824 */ /* 0x100fe400078e0a0d */
[----:B------:R-:W-:Y:S02]  /*14ba0*/  VIADD R17, R11, 0x1e ;  /* 0x0000001e0b117836 */ /* 0x000fe40000000000 */
[--C-:B------:R-:W-:Y:S02]  /*14bb0*/  @!P2 IMAD.IADD R8, R8, 0x1, -R13.reuse ;  /* 0x000000010808a824 */ /* 0x100fe400078e0a0d */
[--C-:B------:R-:W-:Y:S02]  /*14bc0*/  @!P6 IMAD.IADD R9, R9, 0x1, -R13.reuse ;  /* 0x000000010909e824 */ /* 0x100fe400078e0a0d */
[----:B------:R-:W-:-:S02]  /*14bd0*/  @!P5 IMAD.IADD R29, R29, 0x1, -R13 ;  /* 0x000000011d1dd824 */ /* 0x000fc400078e0a0d */
[----:B0-----:R-:W-:Y:S02]  /*14be0*/  IMAD.MOV.U32 R0, RZ, RZ, R25 ;  /* 0x000000ffff007224 */ /* 0x001fe400078e0019 */
[----:B------:R-:W-:Y:S01]  /*14bf0*/  IMAD.MOV.U32 R13, RZ, RZ, R7 ;  /* 0x000000ffff0d7224 */ /* 0x000fe200078e0007 */
[----:B------:R-:W-:Y:S01]  /*14c00*/  ISETP.GE.AND P5, PT, R17, RZ, PT ;  /* 0x000000ff1100720c */ /* 0x000fe20003fa6270 */
[C---:B------:R-:W-:Y:S01]  /*14c10*/  VIADD R20, R11.reuse, 0x24 ;  /* 0x000000240b147836 */ /* 0x040fe20000000000 */
[----:B------:R-:W-:Y:S01]  /*14c20*/  IABS R17, R17 ;  /* 0x0000001100117213 */ /* 0x000fe20000000000 */
[----:B------:R-:W-:Y:S02]  /*14c30*/  @!P4 IMAD.MOV R0, RZ, RZ, -R0 ;  /* 0x000000ffff00c224 */ /* 0x000fe400078e0a00 */
[----:B------:R-:W-:Y:S02]  /*14c40*/  @!P3 IMAD.MOV R13, RZ, RZ, -R13 ;  /* 0x000000ffff0db224 */ /* 0x000fe400078e0a0d */
[----:B------:R-:W-:-:S02]  /*14c50*/  VIADD R15, R11, 0x1c ;  /* 0x0000001c0b0f7836 */ /* 0x000fc40000000000 */
[----:B------:R-:W-:Y:S01]  /*14c60*/  IMAD.MOV.U32 R14, RZ, RZ, R8 ;  /* 0x000000ffff0e7224 */ /* 0x000fe200078e0008 */
[----:B------:R-:W-:Y:S01]  /*14c70*/  ISETP.GE.AND P2, PT, R20, RZ, PT ;  /* 0x000000ff1400720c */ /* 0x000fe20003f46270 */
[----:B------:R-:W-:Y:S01]  /*14c80*/  IMAD.HI.U32 R19, R12, R17, RZ ;  /* 0x000000110c137227 */ /* 0x000fe200078e00ff */
[----:B------:R-:W-:-:S03]  /*14c90*/  IABS R18, R15 ;  /* 0x0000000f00127213 */ /* 0x000fc60000000000 */
[----:B------:R-:W-:Y:S01]  /*14ca0*/  @!P0 IMAD.MOV R14, RZ, RZ, -R14 ;  /* 0x000000ffff0e8224 */ /* 0x000fe200078e0a0e */
[----:B------:R-:W-:Y:S01]  /*14cb0*/  ISETP.GE.AND P0, PT, R15, RZ, PT ;  /* 0x000000ff0f00720c */ /* 0x000fe20003f06270 */
[----:B------:R-:W-:Y:S02]  /*14cc0*/  IMAD.MOV.U32 R15, RZ, RZ, R9 ;  /* 0x000000ffff0f7224 */ /* 0x000fe400078e0009 */
[----:B------:R-:W-:Y:S02]  /*14cd0*/  IMAD.MOV R9, RZ, RZ, -R19 ;  /* 0x000000ffff097224 */ /* 0x000fe400078e0a13 */
[----:B------:R-:W-:Y:S01]  /*14ce0*/  VIADD R16, R11, 0x1a ;  /* 0x0000001a0b107836 */ /* 0x000fe20000000000 */
[----:B---3--:R-:W-:Y:S01]  /*14cf0*/  ISETP.GE.AND P4, PT, R22, RZ, PT ;  /* 0x000000ff1600720c */ /* 0x008fe20003f86270 */
[----:B------:R-:W-:-:S03]  /*14d00*/  IMAD R9, R10, R9, R17 ;  /* 0x000000090a097224 */ /* 0x000fc600078e0211 */
[----:B------:R-:W-:Y:S01]  /*14d10*/  IABS R7, R16 ;  /* 0x0000001000077213 */ /* 0x000fe20000000000 */
[----:B------:R-:W-:Y:S01]  /*14d20*/  @!P2 IMAD.MOV R3, RZ, RZ, -R3 ;  /* 0x000000ffff03a224 */ /* 0x000fe200078e0a03 */
[----:B------:R-:W-:Y:S01]  /*14d30*/  STL [R1+0x34], R5 ;  /* 0x0000340501007387 */ /* 0x000fe20000100800 */
[----:B------:R-:W-:-:S03]  /*14d40*/  ISETP.GT.U32.AND P2, PT, R10, R9, PT ;  /* 0x000000090a00720c */ /* 0x000fc60003f44070 */
[----:B------:R0:W-:Y:S03]  /*14d50*/  STL [R1+0x30], R0 ;  /* 0x0000300001007387 */ /* 0x0001e60000100800 */
[----:B------:R-:W-:Y:S01]  /*14d60*/  @!P4 IMAD.MOV R15, RZ, RZ, -R15 ;  /* 0x000000ffff0fc224 */ /* 0x000fe200078e0a0f */
[----:B------:R-:W-:Y:S02]  /*14d70*/  ISETP.GE.AND P4, PT, R16, RZ, PT ;  /* 0x000000ff1000720c */ /* 0x000fe40003f86270 */
[----:B----4-:R-:W-:-:S13]  /*14d80*/  ISETP.GE.AND P3, PT, R23, RZ, PT ;  /* 0x000000ff1700720c */ /* 0x010fda0003f66270 */
[----:B------:R-:W-:Y:S02]  /*14d90*/  @!P3 IMAD.MOV R29, RZ, RZ, -R29 ;  /* 0x000000ffff1db224 */ /* 0x000fe400078e0a1d */
[----:B------:R-:W-:Y:S02]  /*14da0*/  @!P2 IMAD.IADD R9, R9, 0x1, -R10 ;  /* 0x000000010909a824 */ /* 0x000fe400078e0a0a */
[----:B------:R-:W-:-:S03]  /*14db0*/  VIADD R28, R11, 0x26 ;  /* 0x000000260b1c7836 */ /* 0x000fc60000000000 */
[----:B------:R-:W-:Y:S02]  /*14dc0*/  ISETP.GT.U32.AND P2, PT, R10, R9, PT ;  /* 0x000000090a00720c */ /* 0x000fe40003f44070 */
[----:B------:R-:W-:Y:S01]  /*14dd0*/  ISETP.GE.AND P1, PT, R28, RZ, PT ;  /* 0x000000ff1c00720c */ /* 0x000fe20003f26270 */
[----:B------:R-:W-:-:S04]  /*14de0*/  IMAD.HI.U32 R19, R12, R7, RZ ;  /* 0x000000070c137227 */ /* 0x000fc800078e00ff */
[----:B------:R-:W-:Y:S02]  /*14df0*/  IMAD.MOV.U32 R8, RZ, RZ, R18 ;  /* 0x000000ffff087224 */ /* 0x000fe400078e0012 */
[----:B------:R-:W-:-:S04]  /*14e00*/  IMAD.MOV R19, RZ, RZ, -R19 ;  /* 0x000000ffff137224 */ /* 0x000fc800078e0a13 */
[----:B------:R-:W-:Y:S02]  /*14e10*/  @!P2 IMAD.IADD R9, R9, 0x1, -R10 ;  /* 0x000000010909a824 */ /* 0x000fe400078e0a0a */
[----:B------:R-:W-:Y:S02]  /*14e20*/  VIADD R28, R11, 0x22 ;  /* 0x000000220b1c7836 */ /* 0x000fe40000000000 */
[----:B------:R-:W-:-:S04]  /*14e30*/  IMAD.HI.U32 R18, R12, R8, RZ ;  /* 0x000000080c127227 */ /* 0x000fc800078e00ff */
[----:B------:R-:W-:Y:S02]  /*14e40*/  IMAD R7, R10, R19, R7 ;  /* 0x000000130a077224 */ /* 0x000fe400078e0207 */
[----:B------:R-:W-:Y:S01]  /*14e50*/  @!P1 IMAD.MOV R2, RZ, RZ, -R2 ;  /* 0x000000ffff029224 */ /* 0x000fe200078e0a02 */
[----:B------:R-:W-:Y:S01]  /*14e60*/  ISETP.GE.AND P1, PT, R11, RZ, PT ;  /* 0x000000ff0b00720c */ /* 0x000fe20003f26270 */
[----:B------:R-:W-:Y:S01]  /*14e70*/  IMAD.MOV R18, RZ, RZ, -R18 ;  /* 0x000000ffff127224 */ /* 0x000fe200078e0a12 */
[----:B------:R-:W-:-:S03]  /*14e80*/  ISETP.GE.AND P6, PT, R28, RZ, PT ;  /* 0x000000ff1c00720c */ /* 0x000fc60003fc6270 */
[----:B------:R-:W-:Y:S02]  /*14e90*/  IMAD R8, R10, R18, R8 ;  /* 0x000000120a087224 */ /* 0x000fe400078e0208 */
[----:B------:R-:W-:-:S06]  /*14ea0*/  VIADD R28, R11, 0xa ;  /* 0x0000000a0b1c7836 */ /* 0x000fcc0000000000 */
[----:B------:R-:W-:Y:S02]  /*14eb0*/  @!P1 IMAD.MOV R6, RZ, RZ, -R6 ;  /* 0x000000ffff069224 */ /* 0x000fe400078e0a06 */
[----:B------:R-:W-:Y:S01]  /*14ec0*/  @!P6 IMAD.MOV R4, RZ, RZ, -R4 ;  /* 0x000000ffff04e224 */ /* 0x000fe200078e0a04 */
[----:B--2---:R-:W-:Y:S02]  /*14ed0*/  ISETP.NE.AND P3, PT, R24, RZ, PT ;  /* 0x000000ff1800720c */ /* 0x004fe40003f65270 */
[----:B------:R-:W-:-:S04]  /*14ee0*/  LOP3.LUT R16, RZ, R24, RZ, 0x33, !PT ;  /* 0x00000018ff107212 */ /* 0x000fc800078e33ff */
[C---:B0-----:R-:W-:Y:S02]  /*14ef0*/  SEL R0, R16.reuse, R13, !P3 ;  /* 0x0000000d10007207 */ /* 0x041fe40005800000 */
[----:B------:R-:W-:-:S03]  /*14f00*/  SEL R13, R16, R14, !P3 ;  /* 0x0000000e100d7207 */ /* 0x000fc60005800000 */
[----:B------:R-:W-:Y:S04]  /*14f10*/  STL [R1+0x450], R0 ;  /* 0x0004500001007387 */ /* 0x000fe80000100800 */
[----:B------:R0:W-:Y:S01]  /*14f20*/  STL [R1+0x44c], R13 ;  /* 0x00044c0d01007387 */ /* 0x0001e20000100800 */
[----:B------:R-:W-:Y:S01]  /*14f30*/  SEL R5, R16, R15, !P3 ;  /* 0x0000000f10057207 */ /* 0x000fe20005800000 */
[----:B0-----:R-:W-:-:S05]  /*14f40*/  VIADD R13, R11, 0x18 ;  /* 0x000000180b0d7836 */ /* 0x001fca0000000000 */
[----:B------:R-:W-:-:S05]  /*14f50*/  IABS R17, R13 ;  /* 0x0000000d00117213 */ /* 0x000fca0000000000 */
[----:B------:R-:W-:Y:S01]  /*14f60*/  IMAD.HI.U32 R15, R12, R17, RZ ;  /* 0x000000110c0f7227 */ /* 0x000fe200078e00ff */
[----:B------:R-:W-:-:S03]  /*14f70*/  SEL R0, R16, R29, !P3 ;  /* 0x0000001d10007207 */ /* 0x000fc60005800000 */
[----:B------:R-:W-:-:S04]  /*14f80*/  IMAD.MOV R15, RZ, RZ, -R15 ;  /* 0x000000ffff0f7224 */ /* 0x000fc800078e0a0f */
[C---:B------:R-:W-:Y:S01]  /*14f90*/  IMAD R17, R10.reuse, R15, R17 ;  /* 0x0000000f0a117224 */ /* 0x040fe200078e0211 */
[----:B------:R-:W-:Y:S04]  /*14fa0*/  STL [R1+0x5388], R0 ;  /* 0x0053880001007387 */ /* 0x000fe80000100800 */
[----:B------:R0:W-:Y:S01]  /*14fb0*/  STL [R1+0x448], R5 ;  /* 0x0004480501007387 */ /* 0x0001e20000100800 */
[----:B------:R-:W-:Y:S01]  /*14fc0*/  ISETP.GT.U32.AND P2, PT, R10, R17, PT ;  /* 0x000000110a00720c */ /* 0x000fe20003f44070 */
[C---:B------:R-:W-:Y:S02]  /*14fd0*/  VIADD R14, R11.reuse, 0x16 ;  /* 0x000000160b0e7836 */ /* 0x040fe40000000000 */
[C---:B0-----:R-:W-:Y:S02]  /*14fe0*/  VIADD R5, R11.reuse, 0x14 ;  /* 0x000000140b057836 */ /* 0x041fe40000000000 */
[----:B------:R-:W-:-:S03]  /*14ff0*/  VIADD R0, R11, 0x10 ;  /* 0x000000100b007836 */ /* 0x000fc60000000000 */
[----:B------:R-:W-:Y:S02]  /*15000*/  IABS R19, R5 ;  /* 0x0000000500137213 */ /* 0x000fe40000000000 */
[----:B------:R-:W-:Y:S01]  /*15010*/  IABS R15, R0 ;  /* 0x00000000000f7213 */ /* 0x000fe20000000000 */
[----:B------:R0:W-:Y:S01]  /*15020*/  STL [R1+0x53ec], R2 ;  /* 0x0053ec0201007387 */ /* 0x0001e20000100800 */
[----:B------:R-:W-:Y:S01]  /*15030*/  IABS R18, R14 ;  /* 0x0000000e00127213 */ /* 0x000fe20000000000 */
[----:B------:R-:W-:Y:S02]  /*15040*/  IMAD.HI.U32 R16, R12, R19, RZ ;  /* 0x000000130c107227 */ /* 0x000fe400078e00ff */
[----:B------:R1:W-:Y:S02]  /*15050*/  STL [R1+0x53f0], R3 ;  /* 0x0053f00301007387 */ /* 0x0003e40000100800 */
[----:B------:R-:W-:Y:S02]  /*15060*/  @!P2 IMAD.IADD R17, R17, 0x1, -R10 ;  /* 0x000000011111a824 */ /* 0x000fe400078e0a0a */
[----:B------:R2:W-:Y:S01]  /*15070*/  STL [R1+0x20], R5 ;  /* 0x0000200501007387 */ /* 0x0005e20000100800 */
[----:B------:R-:W-:-:S02]  /*15080*/  IMAD.MOV R16, RZ, RZ, -R16 ;  /* 0x000000ffff107224 */ /* 0x000fc400078e0a10 */
[----:B0-----:R-:W-:Y:S02]  /*15090*/  VIADD R2, R11, 0xc ;  /* 0x0000000c0b027836 */ /* 0x001fe40000000000 */
[----:B------:R-:W-:-:S04]  /*150a0*/  IMAD.HI.U32 R23, R12, R15, RZ ;  /* 0x0000000f0c177227 */ /* 0x000fc800078e00ff */
[C---:B-1----:R-:W-:Y:S02]  /*150b0*/  VIADD R3, R11.reuse, 0x12 ;  /* 0x000000120b037836 */ /* 0x042fe40000000000 */
[----:B--2---:R-:W-:Y:S02]  /*150c0*/  VIADD R5, R11, 0xe ;  /* 0x0000000e0b057836 */ /* 0x004fe40000000000 */
[----:B------:R-:W-:Y:S01]  /*150d0*/  IMAD.HI.U32 R20, R12, R18, RZ ;  /* 0x000000120c147227 */ /* 0x000fe200078e00ff */
[C---:B------:R-:W-:Y:S02]  /*150e0*/  ISETP.GT.U32.AND P2, PT, R10.reuse, R17, PT ;  /* 0x000000110a00720c */ /* 0x040fe40003f44070 */
[----:B------:R-:W-:Y:S01]  /*150f0*/  ISETP.GE.AND P1, PT, R13, RZ, PT ;  /* 0x000000ff0d00720c */ /* 0x000fe20003f26270 */
[C---:B------:R-:W-:Y:S01]  /*15100*/  IMAD R19, R10.reuse, R16, R19 ;  /* 0x000000100a137224 */ /* 0x040fe200078e0213 */
[----:B------:R-:W-:Y:S01]  /*15110*/  IABS R16, R3 ;  /* 0x0000000300107213 */ /* 0x000fe20000000000 */
[----:B------:R-:W-:Y:S01]  /*15120*/  IMAD.MOV R23, RZ, RZ, -R23 ;  /* 0x000000ffff177224 */ /* 0x000fe200078e0a17 */
[----:B------:R-:W-:Y:S01]  /*15130*/  IABS R21, R5 ;  /* 0x0000000500157213 */ /* 0x000fe20000000000 */
[----:B------:R-:W-:Y:S01]  /*15140*/  IMAD.MOV R20, RZ, RZ, -R20 ;  /* 0x000000ffff147224 */ /* 0x000fe200078e0a14 */
[----:B------:R-:W-:Y:S01]  /*15150*/  IABS R13, R2 ;  /* 0x00000002000d7213 */ /* 0x000fe20000000000 */
[C---:B------:R-:W-:Y:S01]  /*15160*/  IMAD R15, R10.reuse, R23, R15 ;  /* 0x000000170a0f7224 */ /* 0x040fe200078e020f */
[----:B------:R-:W-:Y:S01]  /*15170*/  IABS R23, R28 ;  /* 0x0000001c00177213 */ /* 0x000fe20000000000 */
[----:B------:R-:W-:Y:S01]  /*15180*/  IMAD R18, R10, R20, R18 ;  /* 0x000000140a127224 */ /* 0x000fe200078e0212 */
[----:B------:R-:W-:Y:S01]  /*15190*/  STL [R1+0x53f4], R4 ;  /* 0x0053f40401007387 */ /* 0x000fe20000100800 */
[----:B------:R-:W-:-:S03]  /*151a0*/  IMAD.HI.U32 R24, R12, R16, RZ ;  /* 0x000000100c187227 */ /* 0x000fc600078e00ff */
[----:B------:R0:W-:Y:S01]  /*151b0*/  STL [R1+0x53f8], R6 ;  /* 0x0053f80601007387 */ /* 0x0001e20000100800 */
[----:B------:R-:W-:-:S04]  /*151c0*/  IMAD.HI.U32 R22, R12, R21, RZ ;  /* 0x000000150c167227 */ /* 0x000fc800078e00ff */
[----:B------:R-:W-:Y:S01]  /*151d0*/  IMAD.HI.U32 R20, R12, R13, RZ ;  /* 0x0000000d0c147227 */ /* 0x000fe200078e00ff */
[----:B------:R1:W-:Y:S03]  /*151e0*/  STL [R1+0x18], R3 ;  /* 0x0000180301007387 */ /* 0x0003e60000100800 */
[----:B------:R-:W-:Y:S02]  /*151f0*/  IMAD.MOV R24, RZ, RZ, -R24 ;  /* 0x000000ffff187224 */ /* 0x000fe400078e0a18 */
[C---:B------:R-:W-:Y:S02]  /*15200*/  VIADD R29, R11.reuse, 0x8 ;  /* 0x000000080b1d7836 */ /* 0x040fe40000000000 */
[C---:B0-----:R-:W-:Y:S02]  /*15210*/  VIADD R6, R11.reuse, 0x6 ;  /* 0x000000060b067836 */ /* 0x041fe40000000000 */
[----:B------:R-:W-:-:S02]  /*15220*/  VIADD R4, R11, 0x2 ;  /* 0x000000020b047836 */ /* 0x000fc40000000000 */
[----:B-1----:R-:W-:Y:S02]  /*15230*/  VIADD R3, R11, 0x4 ;  /* 0x000000040b037836 */ /* 0x002fe40000000000 */
[----:B------:R-:W-:Y:S02]  /*15240*/  IMAD.MOV R22, RZ, RZ, -R22 ;  /* 0x000000ffff167224 */ /* 0x000fe400078e0a16 */
[----:B------:R-:W-:Y:S02]  /*15250*/  IMAD.MOV R20, RZ, RZ, -R20 ;  /* 0x000000ffff147224 */ /* 0x000fe400078e0a14 */
[----:B------:R-:W-:-:S04]  /*15260*/  IMAD.HI.U32 R11, R12, R23, RZ ;  /* 0x000000170c0b7227 */ /* 0x000fc800078e00ff */
[----:B------:R-:W-:Y:S01]  /*15270*/  @!P2 IMAD.IADD R17, R17, 0x1, -R10 ;  /* 0x000000011111a824 */ /* 0x000fe200078e0a0a */
[----:B------:R-:W-:Y:S01]  /*15280*/  ISETP.GE.AND P2, PT, R14, RZ, PT ;  /* 0x000000ff0e00720c */ /* 0x000fe20003f46270 */
[C---:B------:R-:W-:Y:S01]  /*15290*/  IMAD R16, R10.reuse, R24, R16 ;  /* 0x000000180a107224 */ /* 0x040fe200078e0210 */
[----:B------:R-:W-:Y:S01]  /*152a0*/  IABS R24, R4 ;  /* 0x0000000400187213 */ /* 0x000fe20000000000 */
[C---:B------:R-:W-:Y:S01]  /*152b0*/  IMAD R14, R10.reuse, R22, R21 ;  /* 0x000000160a0e7224 */ /* 0x040fe200078e0215 */
[----:B------:R-:W-:Y:S01]  /*152c0*/  IABS R22, R3 ;  /* 0x0000000300167213 */ /* 0x000fe20000000000 */
[----:B------:R-:W-:Y:S01]  /*152d0*/  IMAD R13, R10, R20, R13 ;  /* 0x000000140a0d7224 */ /* 0x000fe200078e020d */
[----:B------:R-:W-:Y:S01]  /*152e0*/  IABS R20, R6 ;  /* 0x0000000600147213 */ /* 0x000fe20000000000 */
[----:B------:R-:W-:Y:S01]  /*152f0*/  IMAD.MOV R11, RZ, RZ, -R11 ;  /* 0x000000ffff0b7224 */ /* 0x000fe200078e0a0b */
[----:B------:R-:W-:Y:S01]  /*15300*/  IABS R21, R29 ;  /* 0x0000001d00157213 */ /* 0x000fe20000000000 */
[----:B------:R-:W-:-:S04]  /*15310*/  IMAD.HI.U32 R27, R12, R22, RZ ;  /* 0x000000160c1b7227 */ /* 0x000fc800078e00ff */
[----:B------:R-:W-:Y:S02]  /*15320*/  IMAD R11, R10, R11, R23 ;  /* 0x0000000b0a0b7224 */ /* 0x000fe400078e0217 */
[----:B------:R-:W-:Y:S02]  /*15330*/  IMAD.MOV.U32 R23, RZ, RZ, R24 ;  /* 0x000000ffff177224 */ /* 0x000fe400078e0018 */
[----:B------:R-:W-:-:S04]  /*15340*/  IMAD.HI.U32 R25, R12, R20, RZ ;  /* 0x000000140c197227 */ /* 0x000fc800078e00ff */
[----:B------:R-:W-:-:S04]  /*15350*/  IMAD.HI.U32 R24, R12, R21, RZ ;  /* 0x000000150c187227 */ /* 0x000fc800078e00ff */
[----:B------:R-:W-:-:S04]  /*15360*/  IMAD.HI.U32 R26, R12, R23, RZ ;  /* 0x000000170c1a7227 */ /* 0x000fc800078e00ff */
[----:B------:R-:W-:Y:S02]  /*15370*/  IMAD.MOV R12, RZ, RZ, -R25 ;  /* 0x000000ffff0c7224 */ /* 0x000fe400078e0a19 */
[----:B------:R-:W-:Y:S02]  /*15380*/  IMAD.MOV R25, RZ, RZ, -R27 ;  /* 0x000000ffff197224 */ /* 0x000fe400078e0a1b */
[----:B------:R-:W2:Y:S01]  /*15390*/  LDL.LU R27, [R1+0x20] ;  /* 0x00002000011b7983 */ /* 0x000ea20000300800 */
[----:B------:R-:W-:-:S13]  /*153a0*/  ISETP.GT.U32.AND P3, PT, R10, R7, PT ;  /* 0x000000070a00720c */ /* 0x000fda0003f64070 */
[----:B------:R-:W-:-:S05]  /*153b0*/  @!P3 IMAD.IADD R7, R7, 0x1, -R10 ;  /* 0x000000010707b824 */ /* 0x000fca00078e0a0a */
[----:B------:R-:W-:-:S13]  /*153c0*/  ISETP.GT.U32.AND P3, PT, R10, R7, PT ;  /* 0x000000070a00720c */ /* 0x000fda0003f64070 */
[----:B------:R-:W-:Y:S01]  /*153d0*/  @!P3 IMAD.IADD R7, R7, 0x1, -R10 ;  /* 0x000000010707b824 */ /* 0x000fe200078e0a0a */
[----:B------:R-:W-:-:S13]  /*153e0*/  ISETP.GT.U32.AND P3, PT, R10, R19, PT ;  /* 0x000000130a00720c */ /* 0x000fda0003f64070 */
[----:B------:R-:W-:-:S05]  /*153f0*/  @!P3 IMAD.IADD R19, R19, 0x1, -R10 ;  /* 0x000000011313b824 */ /* 0x000fca00078e0a0a */
[----:B------:R-:W-:-:S13]  /*15400*/  ISETP.GT.U32.AND P3, PT, R10, R19, PT ;  /* 0x000000130a00720c */ /* 0x000fda0003f64070 */
[----:B------:R-:W-:Y:S01]  /*15410*/  @!P3 IMAD.IADD R19, R19, 0x1, -R10 ;  /* 0x000000011313b824 */ /* 0x000fe200078e0a0a */
[----:B------:R-:W-:-:S13]  /*15420*/  ISETP.GT.U32.AND P3, PT, R10, R15, PT ;  /* 0x0000000f0a00720c */ /* 0x000fda0003f64070 */
[----:B------:R-:W-:Y:S01]  /*15430*/  @!P3 IMAD.IADD R15, R15, 0x1, -R10 ;  /* 0x000000010f0fb824 */ /* 0x000fe200078e0a0a */
[----:B------:R-:W-:Y:S01]  /*15440*/  ISETP.GT.U32.AND P3, PT, R10, R13, PT ;  /* 0x0000000d0a00720c */ /* 0x000fe20003f64070 */
[----:B------:R-:W-:-:S12]  /*15450*/  IMAD.MOV R24, RZ, RZ, -R24 ;  /* 0x000000ffff187224 */ /* 0x000fd800078e0a18 */
[----:B------:R-:W-:Y:S02]  /*15460*/  @!P3 IMAD.IADD R13, R13, 0x1, -R10 ;  /* 0x000000010d0db824 */ /* 0x000fe400078e0a0a */
[C---:B------:R-:W-:Y:S01]  /*15470*/  IMAD R21, R10.reuse, R24, R21 ;  /* 0x000000180a157224 */ /* 0x040fe200078e0215 */
[----:B------:R-:W-:-:S13]  /*15480*/  ISETP.GT.U32.AND P6, PT, R10, R8, PT ;  /* 0x000000080a00720c */ /* 0x000fda0003fc4070 */
[----:B------:R-:W-:-:S05]  /*15490*/  @!P6 IMAD.IADD R8, R8, 0x1, -R10 ;  /* 0x000000010808e824 */ /* 0x000fca00078e0a0a */
[----:B------:R-:W-:Y:S02]  /*154a0*/  ISETP.GT.U32.AND P6, PT, R10, R8, PT ;  /* 0x000000080a00720c */ /* 0x000fe40003fc4070 */
[----:B--2---:R-:W-:Y:S02]  /*154b0*/  ISETP.GE.AND P3, PT, R27, RZ, PT ;  /* 0x000000ff1b00720c */ /* 0x004fe40003f66270 */
[----:B------:R-:W2:Y:S04]  /*154c0*/  LDL.LU R27, [R1+0x18] ;  /* 0x00001800011b7983 */ /* 0x000ea80000300800 */
[----:B------:R-:W3:Y:S05]  /*154d0*/  LDL.LU R24, [R1+0x50] ;  /* 0x0000500001187983 */ /* 0x000eea0000300800 */
[----:B------:R-:W-:Y:S01]  /*154e0*/  @!P6 IMAD.IADD R8, R8, 0x1, -R10 ;  /* 0x000000010808e824 */ /* 0x000fe200078e0a0a */
[----:B------:R-:W-:-:S13]  /*154f0*/  ISETP.GT.U32.AND P6, PT, R10, R18, PT ;  /* 0x000000120a00720c */ /* 0x000fda0003fc4070 */
[----:B------:R-:W-:-:S05]  /*15500*/  @!P6 IMAD.IADD R18, R18, 0x1, -R10 ;  /* 0x000000011212e824 */ /* 0x000fca00078e0a0a */
[----:B------:R-:W-:-:S13]  /*15510*/  ISETP.GT.U32.AND P6, PT, R10, R18, PT ;  /* 0x000000120a00720c */ /* 0x000fda0003fc4070 */
[----:B------:R-:W-:Y:S01]  /*15520*/  @!P6 IMAD.IADD R18, R18, 0x1, -R10 ;  /* 0x000000011212e824 */ /* 0x000fe200078e0a0a */
[----:B------:R-:W-:-:S13]  /*15530*/  ISETP.GT.U32.AND P6, PT, R10, R16, PT ;  /* 0x000000100a00720c */ /* 0x000fda0003fc4070 */
[----:B------:R-:W-:Y:S01]  /*15540*/  @!P6 IMAD.IADD R16, R16, 0x1, -R10 ;  /* 0x000000011010e824 */ /* 0x000fe200078e0a0a */
[----:B------:R-:W-:-:S13]  /*15550*/  ISETP.GT.U32.AND P6, PT, R10, R14, PT ;  /* 0x0000000e0a00720c */ /* 0x000fda0003fc4070 */
[----:B------:R-:W-:Y:S01]  /*15560*/  @!P6 IMAD.IADD R14, R14, 0x1, -R10 ;  /* 0x000000010e0ee824 */ /* 0x000fe200078e0a0a */
[----:B------:R-:W-:Y:S01]  /*15570*/  ISETP.GT.U32.AND P6, PT, R10, R11, PT ;  /* 0x0000000b0a00720c */ /* 0x000fe20003fc4070 */
[----:B------:R-:W-:-:S12]  /*15580*/  @!P1 IMAD.MOV R17, RZ, RZ, -R17 ;  /* 0x000000ffff119224 */ /* 0x000fd800078e0a11 */
[----:B------:R-:W-:-:S05]  /*15590*/  @!P6 IMAD.IADD R11, R11, 0x1, -R10 ;  /* 0x000000010b0be824 */ /* 0x000fca00078e0a0a */
[C---:B------:R-:W-:Y:S01]  /*155a0*/  ISETP.GT.U32.AND P1, PT, R10.reuse, R11, PT ;  /* 0x0000000b0a00720c */ /* 0x040fe20003f24070 */
[C---:B------:R-:W-:Y:S02]  /*155b0*/  IMAD R20, R10.reuse, R12, R20 ;  /* 0x0000000c0a147224 */ /* 0x040fe400078e0214 */
[----:B------:R-:W-:Y:S02]  /*155c0*/  IMAD R12, R10, R25, R22 ;  /* 0x000000190a0c7224 */ /* 0x000fe400078e0216 */
[----:B------:R-:W-:-:S08]  /*155d0*/  IMAD.MOV.U32 R22, RZ, RZ, R9 ;  /* 0x000000ffff167224 */ /* 0x000fd000078e0009 */
[----:B------:R-:W-:Y:S01]  /*155e0*/  @!P1 IMAD.IADD R11, R11, 0x1, -R10 ;  /* 0x000000010b0b9824 */ /* 0x000fe200078e0a0a */
[----:B------:R-:W-:Y:S02]  /*155f0*/  ISETP.GE.AND P1, PT, R0, RZ, PT ;  /* 0x000000ff0000720c */ /* 0x000fe40003f26270 */
[----:B------:R-:W0:Y:S01]  /*15600*/  S2R R0, SR_TID.X ;  /* 0x0000000000007919 */ /* 0x000e220000002100 */
[----:B------:R-:W-:Y:S01]  /*15610*/  @!P5 IMAD.MOV R22, RZ, RZ, -R22 ;  /* 0x000000ffff16d224 */ /* 0x000fe200078e0a16 */
[C---:B------:R-:W-:Y:S01]  /*15620*/  ISETP.GT.U32.AND P5, PT, R10.reuse, R16, PT ;  /* 0x000000100a00720c */ /* 0x040fe20003fa4070 */
        /* <DEDUP_REMOVED lines=8> */
[----:B------:R-:W-:Y:S01]  /*156b0*/  IMAD.MOV R26, RZ, RZ, -R26 ;  /* 0x000000ffff1a7224 */ /* 0x000fe200078e0a1a */
[----:B------:R-:W-:-:S03]  /*156c0*/  ISETP.GT.U32.AND P6, PT, R10, R13, PT ;  /* 0x0000000d0a00720c */ /* 0x000fc60003fc4070 */
[--C-:B------:R-:W-:Y:S01]  /*156d0*/  @!P5 IMAD.IADD R16, R16, 0x1, -R10.reuse ;  /* 0x000000011010d824 */ /* 0x100fe200078e0a0a */
[----:B------:R-:W-:Y:S01]  /*156e0*/  ISETP.GT.U32.AND P5, PT, R10, R12, PT ;  /* 0x0000000c0a00720c */ /* 0x000fe20003fa4070 */
[--C-:B------:R-:W-:Y:S02]  /*156f0*/  @!P4 IMAD.IADD R14, R14, 0x1, -R10.reuse ;  /* 0x000000010e0ec824 */ /* 0x100fe400078e0a0a */
[--C-:B------:R-:W-:Y:S01]  /*15700*/  @!P2 IMAD.IADD R21, R21, 0x1, -R10.reuse ;  /* 0x000000011515a824 */ /* 0x100fe200078e0a0a */
[----:B------:R-:W-:Y:S01]  /*15710*/  ISETP.GE.AND P2, PT, R5, RZ, PT ;  /* 0x000000ff0500720c */ /* 0x000fe20003f46270 */
[--C-:B------:R-:W-:Y:S01]  /*15720*/  @!P3 IMAD.IADD R20, R20, 0x1, -R10.reuse ;  /* 0x000000011414b824 */ /* 0x100fe200078e0a0a */
[----:B------:R-:W-:Y:S01]  /*15730*/  ISETP.GE.AND P3, PT, R2, RZ, PT ;  /* 0x000000ff0200720c */ /* 0x000fe20003f66270 */
[----:B------:R-:W-:Y:S01]  /*15740*/  IMAD R9, R10, R26, R23 ;  /* 0x0000001a0a097224 */ /* 0x000fe200078e0217 */
[----:B------:R-:W-:Y:S01]  /*15750*/  STL [R1+0x53fc], R22 ;  /* 0x0053fc1601007387 */ /* 0x000fe20000100800 */
[----:B------:R-:W-:Y:S01]  /*15760*/  @!P0 IMAD.IADD R15, R15, 0x1, -R10 ;  /* 0x000000010f0f8824 */ /* 0x000fe200078e0a0a */
[----:B0-----:R-:W-:-:S03]  /*15770*/  SHF.R.S32.HI R23, RZ, 0x2, R0 ;  /* 0x00000002ff177819 */ /* 0x001fc60000011400 */
[--C-:B------:R-:W-:Y:S01]  /*15780*/  @!P5 IMAD.IADD R12, R12, 0x1, -R10.reuse ;  /* 0x000000010c0cd824 */ /* 0x100fe200078e0a0a */
[----:B------:R-:W-:Y:S01]  /*15790*/  STL [R1+0x5400], R8 ;  /* 0x0054000801007387 */ /* 0x000fe20000100800 */
[----:B------:R-:W-:Y:S01]  /*157a0*/  SGXT R23, R23, 0x1 ;  /* 0x000000011717781a */ /* 0x000fe20000000200 */
[----:B------:R-:W-:Y:S01]  /*157b0*/  @!P6 IMAD.IADD R13, R13, 0x1, -R10 ;  /* 0x000000010d0de824 */ /* 0x000fe200078e0a0a */
[----:B------:R-:W-:Y:S01]  /*157c0*/  ISETP.GE.AND P5, PT, R28, RZ, PT ;  /* 0x000000ff1c00720c */ /* 0x000fe20003fa6270 */
[----:B------:R-:W-:Y:S01]  /*157d0*/  STL [R1+0x5404], R7 ;  /* 0x0054040701007387 */ /* 0x000fe20000100800 */
[----:B------:R-:W-:Y:S01]  /*157e0*/  LOP3.LUT R23, R23, 0x90, RZ, 0xc0, !PT ;  /* 0x0000009017177812 */ /* 0x000fe200078ec0ff */
[----:B------:R-:W-:Y:S02]  /*157f0*/  @!P1 IMAD.MOV R15, RZ, RZ, -R15 ;  /* 0x000000ffff0f9224 */ /* 0x000fe400078e0a0f */
[----:B------:R-:W-:Y:S01]  /*15800*/  STL [R1+0x5408], R17 ;  /* 0x0054081101007387 */ /* 0x000fe20000100800 */
[----:B------:R-:W-:-:S03]  /*15810*/  @!P2 IMAD.MOV R14, RZ, RZ, -R14 ;  /* 0x000000ffff0ea224 */ /* 0x000fc600078e0a0e */
[----:B------:R-:W-:Y:S01]  /*15820*/  STL [R1+0x540c], R18 ;  /* 0x00540c1201007387 */ /* 0x000fe20000100800 */
[----:B------:R-:W-:-:S03]  /*15830*/  @!P3 IMAD.MOV R13, RZ, RZ, -R13 ;  /* 0x000000ffff0db224 */ /* 0x000fc600078e0a0d */
[----:B------:R-:W-:Y:S04]  /*15840*/  STL [R1+0x5410], R19 ;  /* 0x0054101301007387 */ /* 0x000fe80000100800 */
[----:B------:R-:W4:Y:S04]  /*15850*/  LDL.LU R5, [R1+0x54ac] ;  /* 0x0054ac0001057983 */ /* 0x000f280000300800 */
[----:B------:R-:W4:Y:S01]  /*15860*/  LDL.LU R2, [R1+0x1c] ;  /* 0x00001c0001027983 */ /* 0x000f220000300800 */
[----:B------:R-:W-:Y:S01]  /*15870*/  @!P5 IMAD.MOV R11, RZ, RZ, -R11 ;  /* 0x000000ffff0bd224 */ /* 0x000fe200078e0a0b */
[----:B------:R-:W-:-:S02]  /*15880*/  ISETP.GE.AND P3, PT, R29, RZ, PT ;  /* 0x000000ff1d00720c */ /* 0x000fc40003f66270 */
[----:B------:R-:W-:-:S13]  /*15890*/  ISETP.GT.U32.AND P2, PT, R10, R12, PT ;  /* 0x0000000c0a00720c */ /* 0x000fda0003f44070 */
[----:B------:R-:W-:Y:S01]  /*158a0*/  @!P2 IMAD.IADD R12, R12, 0x1, -R10 ;  /* 0x000000010c0ca824 */ /* 0x000fe200078e0a0a */
[----:B------:R-:W-:Y:S02]  /*158b0*/  ISETP.GE.AND P2, PT, R4, RZ, PT ;  /* 0x000000ff0400720c */ /* 0x000fe40003f46270 */
[----:B--2---:R-:W-:Y:S02]  /*158c0*/  ISETP.GE.AND P4, PT, R27, RZ, PT ;  /* 0x000000ff1b00720c */ /* 0x004fe40003f86270 */
[----:B---3--:R-:W-:Y:S01]  /*158d0*/  ISETP.GE.AND P0, PT, R24, RZ, PT ;  /* 0x000000ff1800720c */ /* 0x008fe20003f06270 */
[----:B------:R-:W-:-:S10]  /*158e0*/  IMAD.SHL.U32 R24, R0, 0x20, RZ ;  /* 0x0000002000187824 */ /* 0x000fd400078e00ff */
[----:B------:R-:W-:Y:S01]  /*158f0*/  @!P4 IMAD.MOV R16, RZ, RZ, -R16 ;  /* 0x000000ffff10c224 */ /* 0x000fe200078e0a10 */
[----:B------:R-:W-:Y:S01]  /*15900*/  LOP3.LUT R23, R23, 0x260, R24, 0xf8, !PT ;  /* 0x0000026017177812 */ /* 0x000fe200078ef818 */
[----:B------:R-:W-:-:S03]  /*15910*/  IMAD.SHL.U32 R24, R0, 0x2, RZ ;  /* 0x0000000200187824 */ /* 0x000fc600078e00ff */
[----:B------:R-:W-:Y:S04]  /*15920*/  STL [R1+0x5414], R16 ;  /* 0x0054141001007387 */ /* 0x000fe80000100800 */
[----:B------:R-:W-:Y:S04]  /*15930*/  STL [R1+0x5418], R15 ;  /* 0x0054180f01007387 */ /* 0x000fe80000100800 */
[----:B------:R-:W-:Y:S04]  /*15940*/  STL [R1+0x541c], R14 ;  /* 0x00541c0e01007387 */ /* 0x000fe80000100800 */
[----:B------:R-:W-:Y:S04]  /*15950*/  STL [R1+0x5420], R13 ;  /* 0x0054200d01007387 */ /* 0x000fe80000100800 */
[----:B------:R0:W-:Y:S02]  /*15960*/  STL [R1+0x5424], R0 ;  /* 0x0054240001007387 */ /* 0x0001e40000100800 */
[----:B0-----:R-:W-:-:S05]  /*15970*/  LOP3.LUT R0, R23, 0x10, R24, 0x78, !PT ;  /* 0x0000001017007812 */ /* 0x001fca00078e7818 */
[----:B------:R0:W-:Y:S04]  /*15980*/  STL [R1+0xd4], R0 ;  /* 0x0000d40001007387 */ /* 0x0001e80000100800 */
[----:B------:R-:W-:Y:S04]  /*15990*/  STL [R1+0x5428], R11 ;  /* 0x0054280b01007387 */ /* 0x000fe80000100800 */
[----:B------:R-:W2:Y:S04]  /*159a0*/  LDL.LU R29, [R1+0x58] ;  /* 0x00005800011d7983 */ /* 0x000ea80000300800 */
[----:B------:R-:W3:Y:S04]  /*159b0*/  LDL.LU R13, [R1+0x9c] ;  /* 0x00009c00010d7983 */ /* 0x000ee80000300800 */
[----:B------:R-:W5:Y:S01]  /*159c0*/  LDL.LU R14, [R1+0xb4] ;  /* 0x0000b400010e7983 */ /* 0x000f620000300800 */
[----:B------:R-:W-:-:S03]  /*159d0*/  ISETP.GT.U32.AND P4, PT, R10, R21, PT ;  /* 0x000000150a00720c */ /* 0x000fc60003f84070 */
[----:B------:R-:W5:Y:S04]  /*159e0*/  LDL.LU R15, [R1+0x3fc] ;  /* 0x0003fc00010f7983 */ /* 0x000f680000300800 */
[----:B------:R-:W5:Y:S04]  /*159f0*/  LDL.LU R16, [R1+0x400] ;  /* 0x0004000001107983 */ /* 0x000f680000300800 */
[----:B------:R-:W5:Y:S04]  /*15a00*/  LDL.LU R28, [R1+0x404] ;  /* 0x00040400011c7983 */ /* 0x000f680000300800 */
[----:B------:R-:W5:Y:S04]  /*15a10*/  LDL.LU R19, [R1+0x408] ;  /* 0x0004080001137983 */ /* 0x000f680000300800 */
[----:B------:R-:W5:Y:S04]  /*15a20*/  LDL.LU R18, [R1+0xbc] ;  /* 0x0000bc0001127983 */ /* 0x000f680000300800 */
[----:B------:R-:W5:Y:S04]  /*15a30*/  LDL.LU R17, [R1+0xc4] ;  /* 0x0000c40001117983 */ /* 0x000f680000300800 */
[----:B------:R-:W5:Y:S04]  /*15a40*/  LDL.LU R7, [R1+0xcc] ;  /* 0x0000cc0001077983 */ /* 0x000f680000300800 */
[----:B------:R-:W5:Y:S01]  /*15a50*/  LDL.LU R8, [R1+0x3ec] ;  /* 0x0003ec0001087983 */ /* 0x000f620000300800 */
[----:B------:R-:W-:-:S03]  /*15a60*/  @!P4 IMAD.IADD R21, R21, 0x1, -R10 ;  /* 0x000000011515c824 */ /* 0x000fc600078e0a0a */
[----:B------:R-:W5:Y:S01]  /*15a70*/  LDL.LU R22, [R1+0x3f0] ;  /* 0x0003f00001167983 */ /* 0x000f620000300800 */
[----:B------:R-:W-:-:S03]  /*15a80*/  ISETP.GE.AND P4, PT, R6, RZ, PT ;  /* 0x000000ff0600720c */ /* 0x000fc60003f86270 */
[----:B------:R-:W5:Y:S04]  /*15a90*/  LDL.LU R26, [R1+0x3f8] ;  /* 0x0003f800011a7983 */ /* 0x000f680000300800 */
[----:B------:R-:W5:Y:S04]  /*15aa0*/  LDL.LU R27, [R1+0x3f4] ;  /* 0x0003f400011b7983 */ /* 0x000f680000300800 */
[----:B------:R-:W5:Y:S04]  /*15ab0*/  LDL.LU R25, [R1+0x3d0] ;  /* 0x0003d00001197983 */ /* 0x000f680000300800 */
[----:B------:R-:W5:Y:S04]  /*15ac0*/  LDL.LU R6, [R1+0x3d4] ;  /* 0x0003d40001067983 */ /* 0x000f680000300800 */
[----:B------:R-:W5:Y:S01]  /*15ad0*/  LDL.LU R4, [R1+0x3e8] ;  /* 0x0003e80001047983 */ /* 0x000f620000300800 */
[----:B------:R-:W-:-:S13]  /*15ae0*/  ISETP.GT.U32.AND P1, PT, R10, R20, PT ;  /* 0x000000140a00720c */ /* 0x000fda0003f24070 */
[----:B------:R-:W-:Y:S01]  /*15af0*/  @!P1 IMAD.IADD R20, R20, 0x1, -R10 ;  /* 0x0000000114149824 */ /* 0x000fe200078e0a0a */
[----:B------:R-:W-:Y:S02]  /*15b00*/  ISETP.GE.AND P1, PT, R3, RZ, PT ;  /* 0x000000ff0300720c */ /* 0x000fe40003f26270 */
[----:B------:R-:W1:Y:S01]  /*15b10*/  S2R R3, SR_TID.X ;  /* 0x0000000000037919 */ /* 0x000e620000002100 */
[----:B------:R-:W-:-:S13]  /*15b20*/  ISETP.GT.U32.AND P6, PT, R10, R9, PT ;  /* 0x000000090a00720c */ /* 0x000fda0003fc4070 */
[----:B------:R-:W-:-:S05]  /*15b30*/  @!P6 IMAD.IADD R9, R9, 0x1, -R10 ;  /* 0x000000010909e824 */ /* 0x000fca00078e0a0a */
[----:B------:R-:W-:Y:S01]  /*15b40*/  ISETP.GT.U32.AND P6, PT, R10, R9, PT ;  /* 0x000000090a00720c */ /* 0x000fe20003fc4070 */
[----:B------:R-:W-:Y:S01]  /*15b50*/  @!P3 IMAD.MOV R21, RZ, RZ, -R21 ;  /* 0x000000ffff15b224 */ /* 0x000fe200078e0a15 */
[----:B-1----:R-:W-:-:S11]  /*15b60*/  LOP3.LUT R3, R3, 0x1f, RZ, 0xc0, !PT ;  /* 0x0000001f03037812 */ /* 0x002fd600078ec0ff */
[----:B------:R-:W-:Y:S02]  /*15b70*/  @!P6 IMAD.IADD R9, R9, 0x1, -R10 ;  /* 0x000000010909e824 */ /* 0x000fe400078e0a0a */
[----:B0-----:R-:W-:Y:S01]  /*15b80*/  IMAD R0, R3, UR7, RZ ;  /* 0x0000000703007c24 */ /* 0x001fe2000f8e02ff */
[----:B----4-:R-:W-:Y:S01]  /*15b90*/  ISETP.NE.AND P5, PT, R2, RZ, PT ;  /* 0x000000ff0200720c */ /* 0x010fe20003fa5270 */
[----:B------:R-:W-:Y:S01]  /*15ba0*/  @!P4 IMAD.MOV R20, RZ, RZ, -R20 ;  /* 0x000000ffff14c224 */ /* 0x000fe200078e0a14 */
[----:B------:R-:W-:Y:S01]  /*15bb0*/  LOP3.LUT R23, RZ, R2, RZ, 0x33, !PT ;  /* 0x00000002ff177212 */ /* 0x000fe200078e33ff */
[----:B------:R-:W4:Y:S01]  /*15bc0*/  LDL.LU R3, [R1+0x3e4] ;  /* 0x0003e40001037983 */ /* 0x000f220000300800 */
[----:B------:R-:W-:Y:S01]  /*15bd0*/  IADD3 R10, P6, PT, R0, UR8, RZ ;  /* 0x00000008000a7c10 */ /* 0x000fe2000ffde0ff */
[----:B------:R-:W-:Y:S02]  /*15be0*/  @!P1 IMAD.MOV R12, RZ, RZ, -R12 ;  /* 0x000000ffff0c9224 */ /* 0x000fe400078e0a0c */
[----:B------:R-:W4:Y:S01]  /*15bf0*/  LDL.LU R2, [R1+0x3dc] ;  /* 0x0003dc0001027983 */ /* 0x000f220000300800 */
[----:B------:R-:W-:-:S02]  /*15c00*/  @!P2 IMAD.MOV R9, RZ, RZ, -R9 ;  /* 0x000000ffff09a224 */ /* 0x000fc400078e0a09 */
[----:B------:R-:W-:Y:S01]  /*15c10*/  @!P0 IMAD.MOV R5, RZ, RZ, -R5 ;  /* 0x000000ffff058224 */ /* 0x000fe200078e0a05 */
[----:B------:R-:W-:Y:S04]  /*15c20*/  STL [R1+0x53e8], R10 ;  /* 0x0053e80a01007387 */ /* 0x000fe80000100800 */
[----:B------:R-:W-:Y:S04]  /*15c30*/  STL [R1+0x542c], R21 ;  /* 0x00542c1501007387 */ /* 0x000fe80000100800 */
[----:B------:R-:W-:Y:S04]  /*15c40*/  STL [R1+0x5430], R20 ;  /* 0x0054301401007387 */ /* 0x000fe80000100800 */
[----:B------:R-:W-:Y:S04]  /*15c50*/  STL [R1+0x5434], R12 ;  /* 0x0054340c01007387 */ /* 0x000fe80000100800 */
[----:B------:R-:W-:Y:S04]  /*15c60*/  STL [R1+0x5438], R9 ;  /* 0x0054380901007387 */ /* 0x000fe80000100800 */
[----:B------:R2:W-:Y:S02]  /*15c70*/  STL [R1+0x543c], R5 ;  /* 0x00543c0501007387 */ /* 0x0005e40000100800 */
[----:B--2---:R-:W-:-:S02]  /*15c80*/  SEL R5, R23, R29, !P5 ;  /* 0x0000001d17057207 */ /* 0x004fc40006800000 */
[----:B---3--:R-:W-:-:S03]  /*15c90*/  SEL R0, R23, R13, !P5 ;  /* 0x0000000d17007207 */ /* 0x008fc60006800000 */
[----:B------:R0:W-:Y:S01]  /*15ca0*/  STL [R1+0x28], R5 ;  /* 0x0000280501007387 */ /* 0x0001e20000100800 */
[----:B-----5:R-:W-:-:S03]  /*15cb0*/  SEL R9, R23, R14, !P5 ;  /* 0x0000000e17097207 */ /* 0x020fc60006800000 */
[----:B------:R1:W-:Y:S01]  /*15cc0*/  STL [R1+0x24], R0 ;  /* 0x0000240001007387 */ /* 0x0003e20000100800 */
[----:B0-----:R-:W-:-:S03]  /*15cd0*/  SEL R5, R23, R15, !P5 ;  /* 0x0000000f17057207 */ /* 0x001fc60006800000 */
[----:B------:R0:W-:Y:S01]  /*15ce0*/  STL [R1+0x20], R9 ;  /* 0x0000200901007387 */ /* 0x0001e20000100800 */
[----:B-1----:R-:W-:-:S03]  /*15cf0*/  SEL R0, R23, R16, !P5 ;  /* 0x0000001017007207 */ /* 0x002fc60006800000 */
[----:B------:R1:W-:Y:S04]  /*15d00*/  STL [R1+0x1c], R5 ;  /* 0x00001c0501007387 */ /* 0x0003e80000100800 */
[----:B------:R2:W-:Y:S01]  /*15d10*/  STL [R1+0x18], R0 ;  /* 0x0000180001007387 */ /* 0x0005e20000100800 */
[C---:B0-----:R-:W-:Y:S02]  /*15d20*/  SEL R9, R23.reuse, R28, !P5 ;  /* 0x0000001c17097207 */ /* 0x041fe40006800000 */
[----:B-1----:R-:W-:-:S03]  /*15d30*/  SEL R5, R23, R19, !P5 ;  /* 0x0000001317057207 */ /* 0x002fc60006800000 */
[----:B------:R0:W-:Y:S01]  /*15d40*/  STL [R1+0x14], R9 ;  /* 0x0000140901007387 */ /* 0x0001e20000100800 */
[----:B--2---:R-:W-:-:S03]  /*15d50*/  SEL R0, R23, R18, !P5 ;  /* 0x0000001217007207 */ /* 0x004fc60006800000 */
[----:B------:R1:W-:Y:S04]  /*15d60*/  STL [R1+0x10], R5 ;  /* 0x0000100501007387 */ /* 0x0003e80000100800 */
[----:B------:R2:W-:Y:S01]  /*15d70*/  STL [R1+0xc], R0 ;  /* 0x00000c0001007387 */ /* 0x0005e20000100800 */
[C---:B0-----:R-:W-:Y:S02]  /*15d80*/  SEL R9, R23.reuse, R17, !P5 ;  /* 0x0000001117097207 */ /* 0x041fe40006800000 */
[C---:B------:R-:W-:Y:S02]  /*15d90*/  SEL R29, R23.reuse, R22, !P5 ;  /* 0x00000016171d7207 */ /* 0x040fe40006800000 */
[C---:B-1----:R-:W-:Y:S01]  /*15da0*/  SEL R5, R23.reuse, R7, !P5 ;  /* 0x0000000717057207 */ /* 0x042fe20006800000 */
[----:B------:R-:W-:Y:S01]  /*15db0*/  STL [R1+0x8], R9 ;  /* 0x0000080901007387 */ /* 0x000fe20000100800 */
[----:B------:R-:W-:-:S02]  /*15dc0*/  SEL R28, R23, R26, !P5 ;  /* 0x0000001a171c7207 */ /* 0x000fc40006800000 */
[C---:B--2---:R-:W-:Y:S01]  /*15dd0*/  SEL R0, R23.reuse, R8, !P5 ;  /* 0x0000000817007207 */ /* 0x044fe20006800000 */
[----:B------:R-:W-:Y:S01]  /*15de0*/  STL [R1+0x4], R5 ;  /* 0x0000040501007387 */ /* 0x000fe20000100800 */
[----:B------:R-:W-:-:S03]  /*15df0*/  SEL R27, R23, R27, !P5 ;  /* 0x0000001b171b7207 */ /* 0x000fc60006800000 */
[----:B------:R-:W-:Y:S01]  /*15e00*/  STL [R1+0x5440], R29 ;  /* 0x0054401d01007387 */ /* 0x000fe20000100800 */
[----:B------:R-:W-:-:S03]  /*15e10*/  SEL R26, R23, R25, !P5 ;  /* 0x00000019171a7207 */ /* 0x000fc60006800000 */
[----:B------:R-:W-:Y:S01]  /*15e20*/  STL [R1], R0 ;  /* 0x0000000001007387 */ /* 0x000fe20000100800 */
[----:B------:R-:W-:-:S03]  /*15e30*/  SEL R25, R23, R6, !P5 ;  /* 0x0000000617197207 */ /* 0x000fc60006800000 */
[----:B------:R-:W-:Y:S01]  /*15e40*/  STL [R1+0x5444], R28 ;  /* 0x0054441c01007387 */ /* 0x000fe20000100800 */
[----:B------:R-:W-:-:S03]  /*15e50*/  SEL R24, R23, R4, !P5 ;  /* 0x0000000417187207 */ /* 0x000fc60006800000 */
[----:B------:R-:W-:Y:S04]  /*15e60*/  STL [R1+0x5448], R27 ;  /* 0x0054481b01007387 */ /* 0x000fe80000100800 */
[----:B------:R-:W-:Y:S04]  /*15e70*/  STL [R1+0x544c], R26 ;  /* 0x00544c1a01007387 */ /* 0x000fe80000100800 */
[----:B------:R-:W-:Y:S04]  /*15e80*/  STL [R1+0x5450], R25 ;  /* 0x0054501901007387 */ /* 0x000fe80000100800 */
[----:B------:R0:W-:Y:S04]  /*15e90*/  STL [R1+0x5454], R24 ;  /* 0x0054541801007387 */ /* 0x0001e80000100800 */
[----:B0-----:R-:W2:Y:S01]  /*15ea0*/  LDL.LU R24, [R1+0x3c8] ;  /* 0x0003c80001187983 */ /* 0x001ea20000300800 */
[----:B----4-:R-:W-:-:S02]  /*15eb0*/  SEL R3, R23, R3, !P5 ;  /* 0x0000000317037207 */ /* 0x010fc40006800000 */
[----:B------:R-:W-:-:S03]  /*15ec0*/  SEL R0, R23, R2, !P5 ;  /* 0x0000000217007207 */ /* 0x000fc60006800000 */
[----:B------:R-:W-:Y:S04]  /*15ed0*/  STL [R1+0x2c], R3 ;  /* 0x00002c0301007387 */ /* 0x000fe80000100800 */
[----:B--2---:R0:W-:Y:S04]  /*15ee0*/  STL [R1+0x54a0], R24 ;  /* 0x0054a01801007387 */ /* 0x0041e80000100800 */
[----:B------:R-:W-:Y:S04]  /*15ef0*/  STL [R1+0x3c], R0 ;  /* 0x00003c0001007387 */ /* 0x000fe80000100800 */
[----:B0-----:R-:W2:Y:S04]  /*15f00*/  LDL.LU R24, [R1+0x3cc] ;  /* 0x0003cc0001187983 */ /* 0x001ea80000300800 */
[----:B--2---:R0:W-:Y:S04]  /*15f10*/  STL [R1+0x54a4], R24 ;  /* 0x0054a41801007387 */ /* 0x0041e80000100800 */
[----:B0-----:R-:W2:Y:S04]  /*15f20*/  LDL.LU R24, [R1+0x3d8] ;  /* 0x0003d80001187983 */ /* 0x001ea80000300800 */
[----:B--2---:R0:W-:Y:S04]  /*15f30*/  STL [R1+0x54a8], R24 ;  /* 0x0054a81801007387 */ /* 0x0041e80000100800 */
[----:B0-----:R-:W2:Y:S04]  /*15f40*/  LDL.LU R24, [R1+0x3e0] ;  /* 0x0003e00001187983 */ /* 0x001ea80000300800 */
[----:B------:R-:W3:Y:S04]  /*15f50*/  LDL.LU R25, [R1+0x3c4] ;  /* 0x0003c40001197983 */ /* 0x000ee80000300800 */
[----:B------:R-:W4:Y:S04]  /*15f60*/  LDL.LU R26, [R1+0x3c0] ;  /* 0x0003c000011a7983 */ /* 0x000f280000300800 */
[----:B------:R-:W5:Y:S04]  /*15f70*/  LDL.LU R27, [R1+0xe0] ;  /* 0x0000e000011b7983 */ /* 0x000f680000300800 */
[----:B------:R-:W3:Y:S04]  /*15f80*/  LDL.LU R28, [R1+0x3b8] ;  /* 0x0003b800011c7983 */ /* 0x000ee80000300800 */
        /* <DEDUP_REMOVED lines=22> */
[----:B------:R-:W3:Y:S01]  /*160f0*/  LDL.LU R2, [R1+0x224] ;  /* 0x0002240001027983 */ /* 0x000ee20000300800 */
[----:B--2---:R-:W-:-:S05]  /*16100*/  SEL R24, R23, R24, !P5 ;  /* 0x0000001817187207 */ /* 0x004fca0006800000 */
[----:B------:R0:W-:Y:S04]  /*16110*/  STL [R1+0x40], R24 ;  /* 0x0000401801007387 */ /* 0x0001e80000100800 */
[----:B0-----:R-:W2:Y:S02]  /*16120*/  LDL.LU R24, [R1+0x54a8] ;  /* 0x0054a80001187983 */ /* 0x001ea40000300800 */
[----:B--2---:R-:W-:-:S05]  /*16130*/  SEL R24, R23, R24, !P5 ;  /* 0x0000001817187207 */ /* 0x004fca0006800000 */
[----:B------:R0:W-:Y:S04]  /*16140*/  STL [R1+0x48], R24 ;  /* 0x0000481801007387 */ /* 0x0001e80000100800 */
[----:B0-----:R-:W2:Y:S02]  /*16150*/  LDL.LU R24, [R1+0x54a4] ;  /* 0x0054a40001187983 */ /* 0x001ea40000300800 */
[----:B--2---:R-:W-:-:S05]  /*16160*/  SEL R24, R23, R24, !P5 ;  /* 0x0000001817187207 */ /* 0x004fca0006800000 */
[----:B------:R0:W-:Y:S04]  /*16170*/  STL [R1+0x50], R24 ;  /* 0x0000501801007387 */ /* 0x0001e80000100800 */
[----:B0-----:R-:W2:Y:S01]  /*16180*/  LDL.LU R24, [R1+0x54a0] ;  /* 0x0054a00001187983 */ /* 0x001ea20000300800 */
[C---:B---3--:R-:W-:Y:S02]  /*16190*/  SEL R9, R23.reuse, R9, !P5 ;  /* 0x0000000917097207 */ /* 0x048fe40006800000 */
[C---:B------:R-:W-:Y:S02]  /*161a0*/  SEL R4, R23.reuse, R4, !P5 ;  /* 0x0000000417047207 */ /* 0x040fe40006800000 */
[----:B--2---:R-:W-:-:S05]  /*161b0*/  SEL R24, R23, R24, !P5 ;  /* 0x0000001817187207 */ /* 0x004fca0006800000 */
[----:B------:R0:W-:Y:S02]  /*161c0*/  STL [R1+0x58], R24 ;  /* 0x0000581801007387 */ /* 0x0001e40000100800 */
[C---:B0-----:R-:W-:Y:S02]  /*161d0*/  SEL R24, R23.reuse, R25, !P5 ;  /* 0x0000001917187207 */ /* 0x041fe40006800000 */
[----:B----4-:R-:W-:-:S03]  /*161e0*/  SEL R25, R23, R26, !P5 ;  /* 0x0000001a17197207 */ /* 0x010fc60006800000 */
[----:B------:R5:W-:Y:S01]  /*161f0*/  STL [R1+0x9c], R24 ;  /* 0x00009c1801007387 */ /* 0x000be20000100800 */
[----:B------:R-:W-:-:S03]  /*16200*/  SEL R26, R23, R28, !P5 ;  /* 0x0000001c171a7207 */ /* 0x000fc60006800000 */
[----:B------:R0:W-:Y:S01]  /*16210*/  STL [R1+0xb4], R25 ;  /* 0x0000b41901007387 */ /* 0x0001e20000100800 */
[C---:B-----5:R-:W-:Y:S02]  /*16220*/  SEL R24, R23.reuse, R27, !P5 ;  /* 0x0000001b17187207 */ /* 0x060fe40006800000 */
[----:B0-----:R-:W-:-:S03]  /*16230*/  SEL R25, R23, R29, !P5 ;  /* 0x0000001d17197207 */ /* 0x001fc60006800000 */
[----:B------:R0:W-:Y:S04]  /*16240*/  STL [R1+0xbc], R24 ;  /* 0x0000bc1801007387 */ /* 0x0001e80000100800 */
[----:B------:R-:W-:Y:S01]  /*16250*/  STL [R1+0xc4], R26 ;  /* 0x0000c41a01007387 */ /* 0x000fe20000100800 */
[C---:B0-----:R-:W-:Y:S02]  /*16260*/  SEL R24, R23.reuse, R5, !P5 ;  /* 0x0000000517187207 */ /* 0x041fe40006800000 */
[C---:B------:R-:W-:Y:S01]  /*16270*/  SEL R5, R23.reuse, R12, !P5 ;  /* 0x0000000c17057207 */ /* 0x040fe20006800000 */
[----:B------:R-:W-:Y:S01]  /*16280*/  STL [R1+0xcc], R25 ;  /* 0x0000cc1901007387 */ /* 0x000fe20000100800 */
[----:B------:R-:W-:-:S03]  /*16290*/  SEL R12, R23, R20, !P5 ;  /* 0x00000014170c7207 */ /* 0x000fc60006800000 */
[----:B------:R-:W-:Y:S04]  /*162a0*/  STL [R1+0xe0], R24 ;  /* 0x0000e01801007387 */ /* 0x000fe80000100800 */
[----:B------:R0:W-:Y:S04]  /*162b0*/  STL [R1+0xe8], R9 ;  /* 0x0000e80901007387 */ /* 0x0001e80000100800 */
[----:B------:R1:W-:Y:S01]  /*162c0*/  STL [R1+0xf0], R5 ;  /* 0x0000f00501007387 */ /* 0x0003e20000100800 */
[----:B0-----:R-:W-:-:S03]  /*162d0*/  SEL R9, R23, R21, !P5 ;  /* 0x0000001517097207 */ /* 0x001fc60006800000 */
[----:B------:R-:W-:Y:S01]  /*162e0*/  STL [R1+0xf8], R12 ;  /* 0x0000f80c01007387 */ /* 0x000fe20000100800 */
[----:B-1----:R-:W-:-:S03]  /*162f0*/  SEL R5, R23, R10, !P5 ;  /* 0x0000000a17057207 */ /* 0x002fc60006800000 */
[----:B------:R0:W-:Y:S01]  /*16300*/  STL [R1+0x100], R9 ;  /* 0x0001000901007387 */ /* 0x0001e20000100800 */
[----:B------:R-:W-:-:S03]  /*16310*/  SEL R10, R23, R11, !P5 ;  /* 0x0000000b170a7207 */ /* 0x000fc60006800000 */
[----:B------:R1:W-:Y:S01]  /*16320*/  STL [R1+0x108], R5 ;  /* 0x0001080501007387 */ /* 0x0003e20000100800 */
[C---:B0-----:R-:W-:Y:S02]  /*16330*/  SEL R9, R23.reuse, R0, !P5 ;  /* 0x0000000017097207 */ /* 0x041fe40006800000 */
[C---:B------:R-:W-:Y:S02]  /*16340*/  SEL R0, R23.reuse, R14, !P5 ;  /* 0x0000000e17007207 */ /* 0x040fe40006800000 */
[C---:B-1----:R-:W-:Y:S01]  /*16350*/  SEL R5, R23.reuse, R13, !P5 ;  /* 0x0000000d17057207 */ /* 0x042fe20006800000 */
[----:B------:R-:W-:Y:S04]  /*16360*/  STL [R1+0x110], R10 ;  /* 0x0001100a01007387 */ /* 0x000fe80000100800 */
[----:B------:R0:W-:Y:S04]  /*16370*/  STL [R1+0x118], R9 ;  /* 0x0001180901007387 */ /* 0x0001e80000100800 */
[----:B------:R1:W-:Y:S04]  /*16380*/  STL [R1+0x128], R5 ;  /* 0x0001280501007387 */ /* 0x0003e80000100800 */
[----:B------:R2:W-:Y:S01]  /*16390*/  STL [R1+0x130], R0 ;  /* 0x0001300001007387 */ /* 0x0005e20000100800 */
[----:B0-----:R-:W-:-:S02]  /*163a0*/  SEL R9, R23, R15, !P5 ;  /* 0x0000000f17097207 */ /* 0x001fc40006800000 */
[----:B-1----:R-:W-:-:S03]  /*163b0*/  SEL R5, R23, R16, !P5 ;  /* 0x0000001017057207 */ /* 0x002fc60006800000 */
[----:B------:R0:W-:Y:S01]  /*163c0*/  STL [R1+0x138], R9 ;  /* 0x0001380901007387 */ /* 0x0001e20000100800 */
[----:B--2---:R-:W-:-:S03]  /*163d0*/  SEL R0, R23, R19, !P5 ;  /* 0x0000001317007207 */ /* 0x004fc60006800000 */
[----:B------:R1:W-:Y:S04]  /*163e0*/  STL [R1+0x140], R5 ;  /* 0x0001400501007387 */ /* 0x0003e80000100800 */
[----:B------:R2:W-:Y:S01]  /*163f0*/  STL [R1+0x148], R0 ;  /* 0x0001480001007387 */ /* 0x0005e20000100800 */
[C---:B0-----:R-:W-:Y:S02]  /*16400*/  SEL R9, R23.reuse, R18, !P5 ;  /* 0x0000001217097207 */ /* 0x041fe40006800000 */
[----:B-1----:R-:W-:-:S03]  /*16410*/  SEL R5, R23, R17, !P5 ;  /* 0x0000001117057207 */ /* 0x002fc60006800000 */
[----:B------:R-:W-:Y:S01]  /*16420*/  STL [R1+0x16c], R9 ;  /* 0x00016c0901007387 */ /* 0x000fe20000100800 */
[----:B--2---:R-:W-:-:S03]  /*16430*/  SEL R0, R23, R7, !P5 ;  /* 0x0000000717007207 */ /* 0x004fc60006800000 */
[----:B------:R0:W-:Y:S01]  /*16440*/  STL [R1+0x190], R5 ;  /* 0x0001900501007387 */ /* 0x0001e20000100800 */
[----:B------:R-:W-:-:S03]  /*16450*/  SEL R7, R23, R8, !P5 ;  /* 0x0000000817077207 */ /* 0x000fc60006800000 */
[----:B------:R1:W-:Y:S01]  /*16460*/  STL [R1+0x1a4], R0 ;  /* 0x0001a40001007387 */ /* 0x0003e20000100800 */
[----:B0-----:R-:W-:-:S03]  /*16470*/  SEL R5, R23, R22, !P5 ;  /* 0x0000001617057207 */ /* 0x001fc60006800000 */
[----:B------:R-:W-:Y:S01]  /*16480*/  STL [R1+0x1ac], R7 ;  /* 0x0001ac0701007387 */ /* 0x000fe20000100800 */
[----:B-1----:R-:W-:-:S03]  /*16490*/  SEL R0, R23, R6, !P5 ;  /* 0x0000000617007207 */ /* 0x002fc60006800000 */
[----:B------:R-:W-:Y:S04]  /*164a0*/  STL [R1+0x1b4], R5 ;  /* 0x0001b40501007387 */ /* 0x000fe80000100800 */
[----:B------:R0:W-:Y:S04]  /*164b0*/  STL [R1+0x1c8], R0 ;  /* 0x0001c80001007387 */ /* 0x0001e80000100800 */
[----:B------:R-:W-:Y:S04]  /*164c0*/  STL [R1+0x208], R4 ;  /* 0x0002080401007387 */ /* 0x000fe80000100800 */
[----:B------:R-:W2:Y:S01]  /*164d0*/  LDL.LU R24, [R1+0x2a8] ;  /* 0x0002a80001187983 */ /* 0x000ea20000300800 */
[----:B------:R-:W-:-:S02]  /*164e0*/  SEL R3, R23, R3, !P5 ;  /* 0x0000000317037207 */ /* 0x000fc40006800000 */
[----:B0-----:R-:W-:-:S03]  /*164f0*/  SEL R0, R23, R2, !P5 ;  /* 0x0000000217007207 */ /* 0x001fc60006800000 */
        /* <DEDUP_REMOVED lines=540> */
[C---:B----4-:R-:W-:Y:S02]  /*186c0*/  SEL R26, R23.reuse, R26, !P5 ;  /* 0x0000001a171a7207 */ /* 0x050fe40006800000 */
[C---:B-----5:R-:W-:Y:S02]  /*186d0*/  SEL R27, R23.reuse, R27, !P5 ;  /* 0x0000001b171b7207 */ /* 0x060fe40006800000 */
[----:B------:R-:W-:-:S02]  /*186e0*/  SEL R28, R23, R28, !P5 ;  /* 0x0000001c171c7207 */ /* 0x000fc40006800000 */
[C---:B------:R-:W-:Y:S02]  /*186f0*/  SEL R29, R23.reuse, R29, !P5 ;  /* 0x0000001d171d7207 */ /* 0x040fe40006800000 */
[C---:B------:R-:W-:Y:S02]  /*18700*/  SEL R5, R23.reuse, R5, !P5 ;  /* 0x0000000517057207 */ /* 0x040fe40006800000 */
[C---:B------:R-:W-:Y:S02]  /*18710*/  SEL R9, R23.reuse, R9, !P5 ;  /* 0x0000000917097207 */ /* 0x040fe40006800000 */
[C---:B------:R-:W-:Y:S02]  /*18720*/  SEL R12, R23.reuse, R12, !P5 ;  /* 0x0000000c170c7207 */ /* 0x040fe40006800000 */
[C---:B------:R-:W-:Y:S02]  /*18730*/  SEL R20, R23.reuse, R20, !P5 ;  /* 0x0000001417147207 */ /* 0x040fe40006800000 */
        /* <DEDUP_REMOVED lines=17> */
[----:B--2---:R-:W-:-:S05]  /*18850*/  SEL R24, R23, R24, !P5 ;  /* 0x0000001817187207 */ /* 0x004fca0006800000 */
[----:B------:R0:W-:Y:S04]  /*18860*/  STL [R1+0x1b0], R24 ;  /* 0x0001b01801007387 */ /* 0x0001e80000100800 */
[----:B0-----:R-:W2:Y:S04]  /*18870*/  LDL.LU R24, [R1+0x5454] ;  /* 0x0054540001187983 */ /* 0x001ea80000300800 */
[----:B------:R0:W-:Y:S04]  /*18880*/  STL [R1+0x1a8], R25 ;  /* 0x0001a81901007387 */ /* 0x0001e80000100800 */
[----:B0-----:R-:W3:Y:S04]  /*18890*/  LDL.LU R25, [R1+0x5450] ;  /* 0x0054500001197983 */ /* 0x001ee80000300800 */
[----:B------:R0:W-:Y:S04]  /*188a0*/  STL [R1+0x1a0], R26 ;  /* 0x0001a01a01007387 */ /* 0x0001e80000100800 */
[----:B0-----:R-:W4:Y:S04]  /*188b0*/  LDL.LU R26, [R1+0x544c] ;  /* 0x00544c00011a7983 */ /* 0x001f280000300800 */
[----:B------:R0:W-:Y:S04]  /*188c0*/  STL [R1+0x19c], R27 ;  /* 0x00019c1b01007387 */ /* 0x0001e80000100800 */
[----:B0-----:R-:W5:Y:S04]  /*188d0*/  LDL.LU R27, [R1+0x5448] ;  /* 0x00544800011b7983 */ /* 0x001f680000300800 */
[----:B------:R0:W-:Y:S04]  /*188e0*/  STL [R1+0x198], R28 ;  /* 0x0001981c01007387 */ /* 0x0001e80000100800 */
[----:B0-----:R-:W2:Y:S04]  /*188f0*/  LDL.LU R28, [R1+0x5444] ;  /* 0x00544400011c7983 */ /* 0x001ea80000300800 */
        /* <DEDUP_REMOVED lines=33> */
[----:B0-----:R-:W3:Y:S04]  /*18b10*/  LDL.LU R8, [R1+0x5400] ;  /* 0x0054000001087983 */ /* 0x001ee80000300800 */
        /* <DEDUP_REMOVED lines=9> */
[----:B0-----:R-:W3:Y:S01]  /*18bb0*/  LDL.LU R2, [R1+0x53ec] ;  /* 0x0053ec0001027983 */ /* 0x001ee20000300800 */
[----:B------:R-:W-:-:S05]  /*18bc0*/  SEL R10, R23, R10, !P5 ;  /* 0x0000000a170a7207 */ /* 0x000fca0006800000 */
[----:B------:R3:W-:Y:S01]  /*18bd0*/  STL [R1+0x120], R10 ;  /* 0x0001200a01007387 */ /* 0x0007e20000100800 */
[C---:B--2---:R-:W-:Y:S02]  /*18be0*/  SEL R7, R23.reuse, R7, !P5 ;  /* 0x0000000717077207 */ /* 0x044fe40006800000 */
[C---:B---3--:R-:W-:Y:S02]  /*18bf0*/  SEL R10, R23.reuse, R2, !P5 ;  /* 0x00000002170a7207 */ /* 0x048fe40006800000 */
[C---:B------:R-:W-:Y:S02]  /*18c00*/  SEL R2, R23.reuse, R3, !P5 ;  /* 0x0000000317027207 */ /* 0x040fe40006800000 */
[----:B------:R-:W2:Y:S04]  /*18c10*/  LDL.LU R3, [R1+0x28] ;  /* 0x0000280001037983 */ /* 0x000ea80000300800 */
[----:B------:R0:W-:Y:S04]  /*18c20*/  STL [R1+0x11c], R10 ;  /* 0x00011c0a01007387 */ /* 0x0001e80000100800 */
[----:B------:R1:W-:Y:S01]  /*18c30*/  STL [R1+0x114], R2 ;  /* 0x0001140201007387 */ /* 0x0003e20000100800 */
[----:B0-----:R-:W-:-:S03]  /*18c40*/  SEL R10, R23, R4, !P5 ;  /* 0x00000004170a7207 */ /* 0x001fc60006800000 */
[----:B------:R-:W3:Y:S01]  /*18c50*/  LDL.LU R4, [R1+0x24] ;  /* 0x0000240001047983 */ /* 0x000ee20000300800 */
[----:B-1----:R-:W-:-:S03]  /*18c60*/  SEL R2, R23, R6, !P5 ;  /* 0x0000000617027207 */ /* 0x002fc60006800000 */
[----:B------:R-:W-:Y:S01]  /*18c70*/  STL [R1+0x10c], R10 ;  /* 0x00010c0a01007387 */ /* 0x000fe20000100800 */
[----:B------:R-:W-:-:S03]  /*18c80*/  SEL R6, R23, R22, !P5 ;  /* 0x0000001617067207 */ /* 0x000fc60006800000 */
[----:B------:R0:W-:Y:S04]  /*18c90*/  STL [R1+0x104], R2 ;  /* 0x0001040201007387 */ /* 0x0001e80000100800 */
[----:B------:R1:W-:Y:S01]  /*18ca0*/  STL [R1+0xfc], R6 ;  /* 0x0000fc0601007387 */ /* 0x0003e20000100800 */
[----:B0-----:R-:W-:-:S03]  /*18cb0*/  SEL R2, R23, R8, !P5 ;  /* 0x0000000817027207 */ /* 0x001fc60006800000 */
[----:B-1----:R-:W4:Y:S04]  /*18cc0*/  LDL.LU R6, [R1+0x1c] ;  /* 0x00001c0001067983 */ /* 0x002f280000300800 */
[----:B------:R0:W-:Y:S04]  /*18cd0*/  STL [R1+0xf4], R2 ;  /* 0x0000f40201007387 */ /* 0x0001e80000100800 */
[----:B------:R1:W-:Y:S01]  /*18ce0*/  STL [R1+0xec], R7 ;  /* 0x0000ec0701007387 */ /* 0x0003e20000100800 */
[----:B0-----:R-:W-:-:S03]  /*18cf0*/  SEL R2, R23, R17, !P5 ;  /* 0x0000001117027207 */ /* 0x001fc60006800000 */
[----:B------:R-:W4:Y:S01]  /*18d00*/  LDL.LU R17, [R1+0x20] ;  /* 0x0000200001117983 */ /* 0x000f220000300800 */
[----:B------:R-:W-:-:S03]  /*18d10*/  SEL R8, R23, R18, !P5 ;  /* 0x0000001217087207 */ /* 0x000fc60006800000 */
[----:B------:R0:W-:Y:S04]  /*18d20*/  STL [R1+0xe4], R2 ;  /* 0x0000e40201007387 */ /* 0x0001e80000100800 */
[----:B-1----:R-:W5:Y:S04]  /*18d30*/  LDL.LU R7, [R1+0x18] ;  /* 0x0000180001077983 */ /* 0x002f680000300800 */
[----:B------:R1:W-:Y:S01]  /*18d40*/  STL [R1+0xd8], R8 ;  /* 0x0000d80801007387 */ /* 0x0003e20000100800 */
[C---:B0-----:R-:W-:Y:S02]  /*18d50*/  SEL R2, R23.reuse, R19, !P5 ;  /* 0x0000001317027207 */ /* 0x041fe40006800000 */
[C---:B------:R-:W-:Y:S01]  /*18d60*/  SEL R10, R23.reuse, R16, !P5 ;  /* 0x00000010170a7207 */ /* 0x040fe20006800000 */
[----:B-1----:R-:W5:Y:S04]  /*18d70*/  LDL.LU R8, [R1+0x14] ;  /* 0x0000140001087983 */ /* 0x002f680000300800 */
[----:B------:R0:W-:Y:S04]  /*18d80*/  STL [R1+0xc8], R2 ;  /* 0x0000c80201007387 */ /* 0x0001e80000100800 */
[----:B------:R-:W5:Y:S04]  /*18d90*/  LDL.LU R18, [R1+0x10] ;  /* 0x0000100001127983 */ /* 0x000f680000300800 */
[----:B------:R-:W-:Y:S01]  /*18da0*/  STL [R1+0xc0], R10 ;  /* 0x0000c00a01007387 */ /* 0x000fe20000100800 */
[----:B0-----:R-:W-:-:S03]  /*18db0*/  SEL R2, R23, R15, !P5 ;  /* 0x0000000f17027207 */ /* 0x001fc60006800000 */
[----:B------:R-:W5:Y:S04]  /*18dc0*/  LDL.LU R15, [R1+0xc] ;  /* 0x00000c00010f7983 */ /* 0x000f680000300800 */
[----:B------:R-:W5:Y:S04]  /*18dd0*/  LDL.LU R19, [R1+0x8] ;  /* 0x0000080001137983 */ /* 0x000f680000300800 */
[----:B------:R0:W-:Y:S04]  /*18de0*/  STL [R1+0xb8], R2 ;  /* 0x0000b80201007387 */ /* 0x0001e80000100800 */
[----:B------:R-:W5:Y:S04]  /*18df0*/  LDL.LU R16, [R1+0x4] ;  /* 0x0000040001107983 */ /* 0x000f680000300800 */
[----:B------:R-:W5:Y:S01]  /*18e00*/  LDL.LU R22, [R1] ;  /* 0x0000000001167983 */ /* 0x000f620000300800 */
[----:B------:R-:W-:-:S02]  /*18e10*/  SEL R13, R23, R13, !P5 ;  /* 0x0000000d170d7207 */ /* 0x000fc40006800000 */
[C---:B0-----:R-:W-:Y:S02]  /*18e20*/  SEL R2, R23.reuse, R14, !P5 ;  /* 0x0000000e17027207 */ /* 0x041fe40006800000 */
[----:B------:R-:W-:-:S03]  /*18e30*/  SEL R10, R23, R11, !P5 ;  /* 0x0000000b170a7207 */ /* 0x000fc60006800000 */
[----:B------:R-:W-:Y:S01]  /*18e40*/  STL [R1+0xb0], R2 ;  /* 0x0000b00201007387 */ /* 0x000fe20000100800 */
[----:B------:R-:W-:-:S03]  /*18e50*/  SEL R11, R23, R12, !P5 ;  /* 0x0000000c170b7207 */ /* 0x000fc60006800000 */
[----:B------:R0:W-:Y:S01]  /*18e60*/  STL [R1+0x98], R13 ;  /* 0x0000980d01007387 */ /* 0x0001e20000100800 */
[C---:B------:R-:W-:Y:S02]  /*18e70*/  SEL R9, R23.reuse, R9, !P5 ;  /* 0x0000000917097207 */ /* 0x040fe40006800000 */
[C---:B------:R-:W-:Y:S02]  /*18e80*/  SEL R5, R23.reuse, R5, !P5 ;  /* 0x0000000517057207 */ /* 0x040fe40006800000 */
[----:B0-----:R-:W-:Y:S02]  /*18e90*/  SEL R13, R23, R20, !P5 ;  /* 0x00000014170d7207 */ /* 0x001fe40006800000 */
[----:B------:R-:W-:-:S03]  /*18ea0*/  LOP3.LUT R2, R0, 0x1f, RZ, 0xc0, !PT ;  /* 0x0000001f00027812 */ /* 0x000fc600078ec0ff */
[----:B------:R-:W-:Y:S01]  /*18eb0*/  STL [R1+0x8c], R13 ;  /* 0x00008c0d01007387 */ /* 0x000fe20000100800 */
[----:B------:R-:W-:-:S03]  /*18ec0*/  SEL R0, R23, R21, !P5 ;  /* 0x0000001517007207 */ /* 0x000fc60006800000 */
[----:B------:R-:W-:Y:S04]  /*18ed0*/  STL [R1+0x88], R11 ;  /* 0x0000880b01007387 */ /* 0x000fe80000100800 */
[----:B------:R-:W-:Y:S04]  /*18ee0*/  STL [R1+0x80], R9 ;  /* 0x0000800901007387 */ /* 0x000fe80000100800 */
[----:B------:R2:W-:Y:S04]  /*18ef0*/  STL [R1+0x78], R5 ;  /* 0x0000780501007387 */ /* 0x0005e80000100800 */
[----:B------:R-:W5:Y:S01]  /*18f00*/  LDL.LU R21, [R1+0x2c] ;  /* 0x00002c0001157983 */ /* 0x000f620000300800 */
[----:B--2---:R-:W-:-:S03]  /*18f10*/  IMAD R5, R3, UR10, RZ ;  /* 0x0000000a03057c24 */ /* 0x004fc6000f8e02ff */
[----:B------:R-:W2:Y:S04]  /*18f20*/  LDL.LU R3, [R1+0x3c] ;  /* 0x00003c0001037983 */ /* 0x000ea80000300800 */
[----:B------:R4:W-:Y:S01]  /*18f30*/  STL [R1+0x84], R5 ;  /* 0x0000840501007387 */ /* 0x0009e20000100800 */
[----:B---3--:R-:W-:-:S03]  /*18f40*/  IMAD R9, R4, UR10, RZ ;  /* 0x0000000a04097c24 */ /* 0x008fc6000f8e02ff */
[----:B------:R-:W3:Y:S04]  /*18f50*/  LDL.LU R4, [R1+0x40] ;  /* 0x0000400001047983 */ /* 0x000ee80000300800 */
[----:B------:R5:W-:Y:S04]  /*18f60*/  STL [R1+0x7c], R9 ;  /* 0x00007c0901007387 */ /* 0x000be80000100800 */
[----:B------:R-:W3:Y:S01]  /*18f70*/  LDL.LU R11, [R1+0x48] ;  /* 0x00004800010b7983 */ /* 0x000ee20000300800 */
[----:B----4-:R-:W-:-:S03]  /*18f80*/  IMAD R5, R17, UR10, RZ ;  /* 0x0000000a11057c24 */ /* 0x010fc6000f8e02ff */
[----:B------:R-:W4:Y:S04]  /*18f90*/  LDL.LU R17, [R1+0x50] ;  /* 0x0000500001117983 */ /* 0x000f280000300800 */
[----:B------:R0:W-:Y:S01]  /*18fa0*/  STL [R1+0x74], R5 ;  /* 0x0000740501007387 */ /* 0x0001e20000100800 */
[----:B-----5:R-:W-:-:S03]  /*18fb0*/  IMAD R9, R7, UR10, RZ ;  /* 0x0000000a07097c24 */ /* 0x020fc6000f8e02ff */
[----:B------:R-:W5:Y:S01]  /*18fc0*/  LDL.LU R13, [R1+0x58] ;  /* 0x00005800010d7983 */ /* 0x000f620000300800 */
[----:B0-----:R-:W-:-:S03]  /*18fd0*/  IMAD R5, R6, UR10, RZ ;  /* 0x0000000a06057c24 */ /* 0x001fc6000f8e02ff */
[----:B------:R-:W5:Y:S04]  /*18fe0*/  LDL.LU R6, [R1+0x9c] ;  /* 0x00009c0001067983 */ /* 0x000f680000300800 */
[----:B------:R0:W-:Y:S04]  /*18ff0*/  STL [R1+0x70], R5 ;  /* 0x0000700501007387 */ /* 0x0001e80000100800 */
[----:B------:R-:W5:Y:S04]  /*19000*/  LDL.LU R7, [R1+0xb4] ;  /* 0x0000b40001077983 */ /* 0x000f680000300800 */
[----:B------:R1:W-:Y:S01]  /*19010*/  STL [R1+0x6c], R9 ;  /* 0x00006c0901007387 */ /* 0x0003e20000100800 */
[----:B0-----:R-:W-:-:S03]  /*19020*/  IMAD R5, R8, UR10, RZ ;  /* 0x0000000a08057c24 */ /* 0x001fc6000f8e02ff */
[----:B------:R-:W5:Y:S04]  /*19030*/  LDL.LU R8, [R1+0xbc] ;  /* 0x0000bc0001087983 */ /* 0x000f680000300800 */
[----:B------:R-:W-:Y:S01]  /*19040*/  STL [R1+0x68], R5 ;  /* 0x0000680501007387 */ /* 0x000fe20000100800 */
[----:B-1----:R-:W-:-:S03]  /*19050*/  IMAD R9, R18, UR10, RZ ;  /* 0x0000000a12097c24 */ /* 0x002fc6000f8e02ff */
[----:B------:R-:W5:Y:S04]  /*19060*/  LDL.LU R18, [R1+0xc4] ;  /* 0x0000c40001127983 */ /* 0x000f680000300800 */
[----:B------:R0:W-:Y:S02]  /*19070*/  STL [R1+0x64], R9 ;  /* 0x0000640901007387 */ /* 0x0001e40000100800 */
[----:B0-----:R-:W-:Y:S02]  /*19080*/  IMAD R9, R19, UR10, RZ ;  /* 0x0000000a13097c24 */ /* 0x001fe4000f8e02ff */
[----:B------:R-:W5:Y:S01]  /*19090*/  LDL.LU R19, [R1+0xcc] ;  /* 0x0000cc0001137983 */ /* 0x000f620000300800 */
[----:B------:R-:W-:-:S05]  /*190a0*/  IMAD R5, R15, UR10, RZ ;  /* 0x0000000a0f057c24 */ /* 0x000fca000f8e02ff */
[----:B------:R0:W-:Y:S04]  /*190b0*/  STL [R1+0x60], R5 ;  /* 0x0000600501007387 */ /* 0x0001e80000100800 */
[----:B------:R1:W-:Y:S04]  /*190c0*/  STL [R1+0x5c], R9 ;  /* 0x00005c0901007387 */ /* 0x0003e80000100800 */
[----:B------:R-:W5:Y:S01]  /*190d0*/  LDL.LU R14, [R1+0xe0] ;  /* 0x0000e000010e7983 */ /* 0x000f620000300800 */
[----:B0-----:R-:W-:Y:S02]  /*190e0*/  IMAD R5, R16, UR10, RZ ;  /* 0x0000000a10057c24 */ /* 0x001fe4000f8e02ff */
[----:B-1----:R-:W-:-:S03]  /*190f0*/  IMAD R9, R22, UR10, RZ ;  /* 0x0000000a16097c24 */ /* 0x002fc6000f8e02ff */
        /* <DEDUP_REMOVED lines=16> */
[----:B------:R2:W-:Y:S01]  /*19200*/  STL [R1+0x24], R9 ;  /* 0x0000240901007387 */ /* 0x0005e20000100800 */
[----:B0-----:R-:W-:Y:S02]  /*19210*/  IMAD R5, R21, UR10, RZ ;  /* 0x0000000a15057c24 */ /* 0x001fe4000f8e02ff */
[----:B--2---:R-:W-:Y:S02]  /*19220*/  IMAD R9, R3, UR10, RZ ;  /* 0x0000000a03097c24 */ /* 0x004fe4000f8e02ff */
[----:B------:R-:W2:Y:S04]  /*19230*/  LDL.LU R3, [R1+0x100] ;  /* 0x0001000001037983 */ /* 0x000ea80000300800 */
[----:B------:R3:W-:Y:S04]  /*19240*/  STL [R1+0x20], R5 ;  /* 0x0000200501007387 */ /* 0x0007e80000100800 */
[----:B------:R0:W-:Y:S01]  /*19250*/  STL [R1+0x1c], R9 ;  /* 0x00001c0901007387 */ /* 0x0001e20000100800 */
[----:B---3--:R-:W-:-:S03]  /*19260*/  IMAD R5, R4, UR10, RZ ;  /* 0x0000000a04057c24 */ /* 0x008fc6000f8e02ff */
[----:B------:R-:W3:Y:S04]  /*19270*/  LDL.LU R4, [R1+0x108] ;  /* 0x0001080001047983 */ /* 0x000ee80000300800 */
[----:B------:R4:W-:Y:S01]  /*19280*/  STL [R1+0x18], R5 ;  /* 0x0000180501007387 */ /* 0x0009e20000100800 */
[----:B0-----:R-:W-:Y:S02]  /*19290*/  IMAD R9, R11, UR10, RZ ;  /* 0x0000000a0b097c24 */ /* 0x001fe4000f8e02ff */
[----:B----4-:R-:W-:Y:S02]  /*192a0*/  IMAD R5, R17, UR10, RZ ;  /* 0x0000000a11057c24 */ /* 0x010fe4000f8e02ff */
[----:B------:R-:W4:Y:S04]  /*192b0*/  LDL.LU R17, [R1+0x110] ;  /* 0x0001100001117983 */ /* 0x000f280000300800 */
[----:B------:R5:W-:Y:S04]  /*192c0*/  STL [R1+0x14], R9 ;  /* 0x0000140901007387 */ /* 0x000be80000100800 */
[----:B------:R0:W-:Y:S01]  /*192d0*/  STL [R1+0x10], R5 ;  /* 0x0000100501007387 */ /* 0x0001e20000100800 */
[----:B-----5:R-:W-:-:S02]  /*192e0*/  IMAD R9, R13, UR10, RZ ;  /* 0x0000000a0d097c24 */ /* 0x020fc4000f8e02ff */
[----:B0-----:R-:W-:Y:S02]  /*192f0*/  IMAD R5, R6, UR10, RZ ;  /* 0x0000000a06057c24 */ /* 0x001fe4000f8e02ff */
[----:B------:R-:W5:Y:S04]  /*19300*/  LDL.LU R6, [R1+0x118] ;  /* 0x0001180001067983 */ /* 0x000f680000300800 */
[----:B------:R0:W-:Y:S04]  /*19310*/  STL [R1+0xc], R9 ;  /* 0x00000c0901007387 */ /* 0x0001e80000100800 */
[----:B------:R1:W-:Y:S01]  /*19320*/  STL [R1+0x8], R5 ;  /* 0x0000080501007387 */ /* 0x0003e20000100800 */
[----:B0-----:R-:W-:-:S03]  /*19330*/  IMAD R9, R7, UR10, RZ ;  /* 0x0000000a07097c24 */ /* 0x001fc6000f8e02ff */
[----:B------:R-:W5:Y:S01]  /*19340*/  LDL.LU R7, [R1+0x128] ;  /* 0x0001280001077983 */ /* 0x000f620000300800 */
[----:B-1----:R-:W-:-:S03]  /*19350*/  IMAD R5, R8, UR10, RZ ;  /* 0x0000000a08057c24 */ /* 0x002fc6000f8e02ff */
[----:B------:R-:W-:Y:S01]  /*19360*/  STL [R1+0x4], R9 ;  /* 0x0000040901007387 */ /* 0x000fe20000100800 */
[----:B------:R-:W-:-:S03]  /*19370*/  IMAD R29, R18, UR10, RZ ;  /* 0x0000000a121d7c24 */ /* 0x000fc6000f8e02ff */
[----:B------:R-:W5:Y:S04]  /*19380*/  LDL.LU R8, [R1+0x130] ;  /* 0x0001300001087983 */ /* 0x000f680000300800 */
[----:B------:R4:W-:Y:S04]  /*19390*/  STL [R1], R5 ;  /* 0x0000000501007387 */ /* 0x0009e80000100800 */
[----:B------:R-:W5:Y:S01]  /*193a0*/  LDL.LU R18, [R1+0x138] ;  /* 0x0001380001127983 */ /* 0x000f620000300800 */
[----:B------:R-:W-:-:S03]  /*193b0*/  IMAD R28, R19, UR10, RZ ;  /* 0x0000000a131c7c24 */ /* 0x000fc6000f8e02ff */
[----:B------:R-:W-:Y:S04]  /*193c0*/  STL [R1+0x53a8], R29 ;  /* 0x0053a81d01007387 */ /* 0x000fe80000100800 */
[----:B------:R-:W5:Y:S04]  /*193d0*/  LDL.LU R19, [R1+0x140] ;  /* 0x0001400001137983 */ /* 0x000f680000300800 */
[----:B------:R-:W-:Y:S01]  /*193e0*/  STL [R1+0x53a4], R28 ;  /* 0x0053a41c01007387 */ /* 0x000fe20000100800 */
[----:B------:R-:W-:-:S03]  /*193f0*/  IMAD R27, R14, UR10, RZ ;  /* 0x0000000a0e1b7c24 */ /* 0x000fc6000f8e02ff */
[----:B------:R-:W5:Y:S04]  /*19400*/  LDL.LU R13, [R1+0x148] ;  /* 0x00014800010d7983 */ /* 0x000f680000300800 */
[----:B------:R-:W-:Y:S04]  /*19410*/  STL [R1+0x53a0], R27 ;  /* 0x0053a01b01007387 */ /* 0x000fe80000100800 */
[----:B------:R-:W5:Y:S01]  /*19420*/  LDL.LU R14, [R1+0x16c] ;  /* 0x00016c00010e7983 */ /* 0x000f620000300800 */
[----:B------:R-:W-:-:S05]  /*19430*/  IMAD R26, R15, UR10, RZ ;  /* 0x0000000a0f1a7c24 */ /* 0x000fca000f8e02ff */
[----:B------:R-:W-:Y:S01]  /*19440*/  STL [R1+0x539c], R26 ;  /* 0x00539c1a01007387 */ /* 0x000fe20000100800 */
[----:B------:R-:W-:-:S03]  /*19450*/  IMAD R25, R22, UR10, RZ ;  /* 0x0000000a16197c24 */ /* 0x000fc6000f8e02ff */
[----:B------:R-:W5:Y:S04]  /*19460*/  LDL.LU R22, [R1+0x190] ;  /* 0x0001900001167983 */ /* 0x000f680000300800 */
[----:B------:R-:W-:Y:S04]  /*19470*/  STL [R1+0x5398], R25 ;  /* 0x0053981901007387 */ /* 0x000fe80000100800 */
[----:B------:R-:W5:Y:S01]  /*19480*/  LDL.LU R15, [R1+0x1a4] ;  /* 0x0001a400010f7983 */ /* 0x000f620000300800 */
[----:B------:R-:W-:-:S05]  /*19490*/  IMAD R24, R16, UR10, RZ ;  /* 0x0000000a10187c24 */ /* 0x000fca000f8e02ff */
[----:B------:R-:W-:Y:S01]  /*194a0*/  STL [R1+0x5394], R24 ;  /* 0x0053941801007387 */ /* 0x000fe20000100800 */
[----:B--2---:R-:W-:-:S05]  /*194b0*/  IMAD R3, R3, UR10, RZ ;  /* 0x0000000a03037c24 */ /* 0x004fca000f8e02ff */
[----:B------:R-:W-:Y:S04]  /*194c0*/  STL [R1+0x5390], R3 ;  /* 0x0053900301007387 */ /* 0x000fe80000100800 */
[----:B------:R-:W2:Y:S01]  /*194d0*/  LDL.LU R16, [R1+0x1ac] ;  /* 0x0001ac0001107983 */ /* 0x000ea20000300800 */
[----:B---3--:R-:W-:-:S05]  /*194e0*/  IMAD R4, R4, UR10, RZ ;  /* 0x0000000a04047c24 */ /* 0x008fca000f8e02ff */
[----:B------:R0:W-:Y:S01]  /*194f0*/  STL [R1+0x53ac], R4 ;  /* 0x0053ac0401007387 */ /* 0x0001e20000100800 */
[----:B----4-:R-:W-:-:S03]  /*19500*/  IMAD R5, R17, UR10, RZ ;  /* 0x0000000a11057c24 */ /* 0x010fc6000f8e02ff */
[----:B------:R-:W3:Y:S04]  /*19510*/  LDL.LU R17, [R1+0x1b4] ;  /* 0x0001b40001117983 */ /* 0x000ee80000300800 */
[----:B------:R-:W-:Y:S01]  /*19520*/  STL [R1+0x53b0], R5 ;  /* 0x0053b00501007387 */ /* 0x000fe20000100800 */
[----:B-----5:R-:W-:-:S05]  /*19530*/  IMAD R6, R6, UR10, RZ ;  /* 0x0000000a06067c24 */ /* 0x020fca000f8e02ff */
[----:B------:R-:W-:Y:S01]  /*19540*/  STL [R1+0x53b4], R6 ;  /* 0x0053b40601007387 */ /* 0x000fe20000100800 */
[----:B------:R-:W-:Y:S02]  /*19550*/  IMAD R7, R7, UR10, RZ ;  /* 0x0000000a07077c24 */ /* 0x000fe4000f8e02ff */
[----:B------:R-:W-:-:S03]  /*19560*/  IMAD R8, R8, UR10, RZ ;  /* 0x0000000a08087c24 */ /* 0x000fc6000f8e02ff */
[----:B------:R-:W-:Y:S04]  /*19570*/  STL [R1+0x53b8], R7 ;  /* 0x0053b80701007387 */ /* 0x000fe80000100800 */
[----:B------:R-:W-:Y:S01]  /*19580*/  STL [R1+0x53bc], R8 ;  /* 0x0053bc0801007387 */ /* 0x000fe20000100800 */
[----:B------:R-:W-:-:S03]  /*19590*/  IMAD R9, R18, UR10, RZ ;  /* 0x0000000a12097c24 */ /* 0x000fc6000f8e02ff */
[----:B------:R-:W4:Y:S04]  /*195a0*/  LDL.LU R18, [R1+0x1c8] ;  /* 0x0001c80001127983 */ /* 0x000f280000300800 */
[----:B------:R-:W-:Y:S01]  /*195b0*/  STL [R1+0x53c0], R9 ;  /* 0x0053c00901007387 */ /* 0x000fe20000100800 */
[----:B------:R-:W-:-:S03]  /*195c0*/  IMAD R11, R19, UR10, RZ ;  /* 0x0000000a130b7c24 */ /* 0x000fc6000f8e02ff */
[----:B------:R-:W5:Y:S04]  /*195d0*/  LDL.LU R19, [R1+0x208] ;  /* 0x0002080001137983 */ /* 0x000f680000300800 */
[----:B------:R-:W-:Y:S01]  /*195e0*/  STL [R1+0x53c4], R11 ;  /* 0x0053c40b01007387 */ /* 0x000fe20000100800 */
[----:B------:R-:W-:-:S03]  /*195f0*/  IMAD R12, R13, UR10, RZ ;  /* 0x0000000a0d0c7c24 */ /* 0x000fc6000f8e02ff */
[----:B------:R-:W5:Y:S04]  /*19600*/  LDL.LU R20, [R1+0x210] ;  /* 0x0002100001147983 */ /* 0x000f680000300800 */
[----:B------:R-:W5:Y:S01]  /*19610*/  LDL.LU R21, [R1+0x224] ;  /* 0x0002240001157983 */ /* 0x000f620000300800 */
[----:B------:R-:W-:-:S03]  /*19620*/  IMAD R13, R14, UR10, RZ ;  /* 0x0000000a0e0d7c24 */ /* 0x000fc6000f8e02ff */
[----:B------:R-:W-:Y:S04]  /*19630*/  STL [R1+0x53c8], R12 ;  /* 0x0053c80c01007387 */ /* 0x000fe80000100800 */
[----:B------:R-:W-:Y:S01]  /*19640*/  STL [R1+0x53cc], R13 ;  /* 0x0053cc0d01007387 */ /* 0x000fe20000100800 */
[----:B------:R-:W-:-:S03]  /*19650*/  IMAD R14, R22, UR10, RZ ;  /* 0x0000000a160e7c24 */ /* 0x000fc6000f8e02ff */
[----:B------:R-:W5:Y:S04]  /*19660*/  LDL.LU R22, [R1+0x26c] ;  /* 0x00026c0001167983 */ /* 0x000f680000300800 */
[----:B------:R-:W5:Y:S01]  /*19670*/  LDL.LU R23, [R1+0x274] ;  /* 0x0002740001177983 */ /* 0x000f620000300800 */
[----:B------:R-:W-:-:S03]  /*19680*/  IMAD R15, R15, UR10, RZ ;  /* 0x0000000a0f0f7c24 */ /* 0x000fc6000f8e02ff */
[----:B------:R-:W-:Y:S04]  /*19690*/  STL [R1+0x53d0], R14 ;  /* 0x0053d00e01007387 */ /* 0x000fe80000100800 */
[----:B0-----:R-:W5:Y:S04]  /*196a0*/  LDL.LU R4, [R1+0x2a4] ;  /* 0x0002a40001047983 */ /* 0x001f680000300800 */
[----:B------:R-:W5:Y:S04]  /*196b0*/  LDL.LU R24, [R1+0x2a8] ;  /* 0x0002a80001187983 */ /* 0x000f680000300800 */
[----:B------:R0:W-:Y:S04]  /*196c0*/  STL [R1+0x53d4], R15 ;  /* 0x0053d40f01007387 */ /* 0x0001e80000100800 */
[----:B------:R-:W5:Y:S04]  /*196d0*/  LDL.LU R26, [R1+0x2ac] ;  /* 0x0002ac00011a7983 */ /* 0x000f680000300800 */
[----:B------:R-:W5:Y:S01]  /*196e0*/  LDL.LU R28, [R1+0x2b0] ;  /* 0x0002b000011c7983 */ /* 0x000f620000300800 */
[----:B--2---:R-:W-:-:S05]  /*196f0*/  IMAD R16, R16, UR10, RZ ;  /* 0x0000000a10107c24 */ /* 0x004fca000f8e02ff */
[----:B------:R1:W-:Y:S04]  /*19700*/  STL [R1+0x53d8], R16 ;  /* 0x0053d81001007387 */ /* 0x0003e80000100800 */
[----:B0-----:R-:W2:Y:S04]  /*19710*/  LDL.LU R15, [R1+0x2b4] ;  /* 0x0002b400010f7983 */ /* 0x001ea80000300800 */
[----:B------:R-:W2:Y:S04]  /*19720*/  LDL.LU R14, [R1+0x2b8] ;  /* 0x0002b800010e7983 */ /* 0x000ea80000300800 */
[----:B------:R-:W2:Y:S04]  /*19730*/  LDL.LU R29, [R1+0x2bc] ;  /* 0x0002bc00011d7983 */ /* 0x000ea80000300800 */
[----:B------:R-:W2:Y:S04]  /*19740*/  LDL.LU R13, [R1+0x2c0] ;  /* 0x0002c000010d7983 */ /* 0x000ea80000300800 */
[----:B------:R-:W2:Y:S04]  /*19750*/  LDL.LU R12, [R1+0x2c4] ;  /* 0x0002c400010c7983 */ /* 0x000ea80000300800 */
[----:B------:R-:W2:Y:S01]  /*19760*/  LDL.LU R27, [R1+0x2c8] ;  /* 0x0002c800011b7983 */ /* 0x000ea20000300800 */
[----:B---3--:R-:W-:-:S05]  /*19770*/  IMAD R17, R17, UR10, RZ ;  /* 0x0000000a11117c24 */ /* 0x008fca000f8e02ff */
[----:B------:R0:W-:Y:S04]  /*19780*/  STL [R1+0x53dc], R17 ;  /* 0x0053dc1101007387 */ /* 0x0001e80000100800 */
[----:B------:R-:W3:Y:S04]  /*19790*/  LDL.LU R11, [R1+0x2cc] ;  /* 0x0002cc00010b7983 */ /* 0x000ee80000300800 */
[----:B------:R-:W3:Y:S01]  /*197a0*/  LDL.LU R25, [R1+0x2d0] ;  /* 0x0002d00001197983 */ /* 0x000ee20000300800 */
[----:B----4-:R-:W-:Y:S02]  /*197b0*/  IMAD R18, R18, UR10, RZ ;  /* 0x0000000a12127c24 */ /* 0x010fe4000f8e02ff */
[----:B-----5:R-:W-:-:S03]  /*197c0*/  IMAD R19, R19, UR10, RZ ;  /* 0x0000000a13137c24 */ /* 0x020fc6000f8e02ff */
[----:B------:R-:W-:Y:S04]  /*197d0*/  STL [R1+0x53e0], R18 ;  /* 0x0053e01201007387 */ /* 0x000fe80000100800 */
[----:B------:R-:W-:Y:S04]  /*197e0*/  STL [R1+0x53e4], R19 ;  /* 0x0053e41301007387 */ /* 0x000fe80000100800 */
[----:B------:R-:W4:Y:S04]  /*197f0*/  LDL.LU R3, [R1+0x2d4] ;  /* 0x0002d40001037983 */ /* 0x000f280000300800 */
[----:B------:R-:W5:Y:S04]  /*19800*/  LDL.LU R9, [R1+0x2d8] ;  /* 0x0002d80001097983 */ /* 0x000f680000300800 */
[----:B------:R-:W5:Y:S04]  /*19810*/  LDL.LU R8, [R1+0x2e0] ;  /* 0x0002e00001087983 */ /* 0x000f680000300800 */
[----:B------:R-:W5:Y:S04]  /*19820*/  LDL.LU R7, [R1+0x2e4] ;  /* 0x0002e40001077983 */ /* 0x000f680000300800 */
[----:B------:R-:W5:Y:S04]  /*19830*/  LDL.LU R6, [R1+0x2f4] ;  /* 0x0002f40001067983 */ /* 0x000f680000300800 */
[----:B------:R-:W5:Y:S01]  /*19840*/  LDL.LU R5, [R1+0x2f8] ;  /* 0x0002f80001057983 */ /* 0x000f620000300800 */
[----:B-1----:R-:W-:-:S03]  /*19850*/  IMAD R16, R4, UR10, RZ ;  /* 0x0000000a04107c24 */ /* 0x002fc6000f8e02ff */
[----:B------:R-:W5:Y:S01]  /*19860*/  LDL.LU R4, [R1+0x2f0] ;  /* 0x0002f00001047983 */ /* 0x000f620000300800 */
[----:B0-----:R-:W-:-:S03]  /*19870*/  IMAD R17, R24, UR10, RZ ;  /* 0x0000000a18117c24 */ /* 0x001fc6000f8e02ff */
[----:B------:R0:W-:Y:S04]  /*19880*/  STL [R1+0x2c], R16 ;  /* 0x00002c1001007387 */ /* 0x0001e80000100800 */
[----:B------:R-:W5:Y:S04]  /*19890*/  LDL.LU R24, [R1+0x2ec] ;  /* 0x0002ec0001187983 */ /* 0x000f680000300800 */
[----:B------:R1:W-:Y:S01]  /*198a0*/  STL [R1+0x3c], R17 ;  /* 0x00003c1101007387 */ /* 0x0003e20000100800 */
[----:B0-----:R-:W-:-:S03]  /*198b0*/  IMAD R16, R26, UR10, RZ ;  /* 0x0000000a1a107c24 */ /* 0x001fc6000f8e02ff */
[----:B------:R-:W5:Y:S04]  /*198c0*/  LDL.LU R26, [R1+0x2e8] ;  /* 0x0002e800011a7983 */ /* 0x000f680000300800 */
[----:B------:R2:W-:Y:S01]  /*198d0*/  STL [R1+0x40], R16 ;  /* 0x0000401001007387 */ /* 0x0005e20000100800 */
[----:B-1----:R-:W-:-:S03]  /*198e0*/  IMAD R17, R28, UR10, RZ ;  /* 0x0000000a1c117c24 */ /* 0x002fc6000f8e02ff */
[----:B------:R-:W5:Y:S04]  /*198f0*/  LDL.LU R28, [R1+0x308] ;  /* 0x00030800011c7983 */ /* 0x000f680000300800 */
[----:B------:R-:W-:Y:S01]  /*19900*/  STL [R1+0x48], R17 ;  /* 0x0000481101007387 */ /* 0x000fe20000100800 */
[----:B--2---:R-:W-:Y:S02]  /*19910*/  IMAD R16, R15, UR10, RZ ;  /* 0x0000000a0f107c24 */ /* 0x004fe4000f8e02ff */
[----:B------:R-:W-:-:S03]  /*19920*/  IMAD R14, R14, UR10, RZ ;  /* 0x0000000a0e0e7c24 */ /* 0x000fc6000f8e02ff */
[----:B------:R-:W-:Y:S01]  /*19930*/  STL [R1+0x50], R16 ;  /* 0x0000501001007387 */ /* 0x000fe20000100800 */
[----:B------:R-:W-:-:S03]  /*19940*/  IMAD R15, R29, UR10, RZ ;  /* 0x0000000a1d0f7c24 */ /* 0x000fc6000f8e02ff */
[----:B------:R-:W2:Y:S04]  /*19950*/  LDL.LU R29, [R1+0x324] ;  /* 0x00032400011d7983 */ /* 0x000ea80000300800 */
[----:B------:R0:W-:Y:S01]  /*19960*/  STL [R1+0x58], R14 ;  /* 0x0000580e01007387 */ /* 0x0001e20000100800 */
[----:B------:R-:W-:-:S03]  /*19970*/  IMAD R12, R12, UR10, RZ ;  /* 0x0000000a0c0c7c24 */ /* 0x000fc6000f8e02ff */
[----:B------:R-:W-:Y:S01]  /*19980*/  STL [R1+0x9c], R15 ;  /* 0x00009c0f01007387 */ /* 0x000fe20000100800 */
[----:B0-----:R-:W-:Y:S02]  /*19990*/  IMAD R14, R13, UR10, RZ ;  /* 0x0000000a0d0e7c24 */ /* 0x001fe4000f8e02ff */
[----:B------:R-:W-:-:S03]  /*199a0*/  IMAD R13, R27, UR10, RZ ;  /* 0x0000000a1b0d7c24 */ /* 0x000fc6000f8e02ff */
[----:B------:R-:W-:Y:S04]  /*199b0*/  STL [R1+0xb4], R14 ;  /* 0x0000b40e01007387 */ /* 0x000fe80000100800 */
[----:B------:R-:W2:Y:S04]  /*199c0*/  LDL.LU R27, [R1+0x320] ;  /* 0x00032000011b7983 */ /* 0x000ea80000300800 */
[----:B------:R3:W-:Y:S04]  /*199d0*/  STL [R1+0xbc], R12 ;  /* 0x0000bc0c01007387 */ /* 0x0007e80000100800 */
[----:B------:R-:W-:Y:S04]  /*199e0*/  STL [R1+0xc4], R13 ;  /* 0x0000c40d01007387 */ /* 0x000fe80000100800 */
[----:B------:R-:W2:Y:S01]  /*199f0*/  LDL.LU R16, [R1+0x35c] ;  /* 0x00035c0001107983 */ /* 0x000ea20000300800 */
[----:B---3--:R-:W-:-:S02]  /*19a00*/  IMAD R12, R11, UR10, RZ ;  /* 0x0000000a0b0c7c24 */ /* 0x008fc4000f8e02ff */
[----:B------:R-:W-:-:S03]  /*19a10*/  IMAD R11, R25, UR10, RZ ;  /* 0x0000000a190b7c24 */ /* 0x000fc6000f8e02ff */
[----:B------:R0:W-:Y:S04]  /*19a20*/  STL [R1+0xcc], R12 ;  /* 0x0000cc0c01007387 */ /* 0x0001e80000100800 */
[----:B0-----:R-:W3:Y:S04]  /*19a30*/  LDL.LU R12, [R1+0x358] ;  /* 0x00035800010c7983 */ /* 0x001ee80000300800 */
[----:B------:R0:W-:Y:S04]  /*19a40*/  STL [R1+0xe0], R11 ;  /* 0x0000e00b01007387 */ /* 0x0001e80000100800 */
[----:B0-----:R-:W3:Y:S04]  /*19a50*/  LDL.LU R11, [R1+0x374] ;  /* 0x00037400010b7983 */ /* 0x001ee80000300800 */
[----:B------:R-:W3:Y:S01]  /*19a60*/  LDL.LU R25, [R1+0x370] ;  /* 0x0003700001197983 */ /* 0x000ee20000300800 */
[----:B----4-:R-:W-:-:S03]  /*19a70*/  IMAD R14, R3, UR10, RZ ;  /* 0x0000000a030e7c24 */ /* 0x010fc6000f8e02ff */
[----:B------:R-:W4:Y:S01]  /*19a80*/  LDL.LU R3, [R1+0x36c] ;  /* 0x00036c0001037983 */ /* 0x000f220000300800 */
[----:B-----5:R-:W-:-:S03]  /*19a90*/  IMAD R13, R9, UR10, RZ ;  /* 0x0000000a090d7c24 */ /* 0x020fc6000f8e02ff */
[----:B------:R-:W-:Y:S01]  /*19aa0*/  STL [R1+0xe8], R14 ;  /* 0x0000e80e01007387 */ /* 0x000fe20000100800 */
[----:B------:R-:W-:-:S03]  /*19ab0*/  IMAD R9, R8, UR10, RZ ;  /* 0x0000000a08097c24 */ /* 0x000fc6000f8e02ff */
[----:B------:R-:W-:Y:S01]  /*19ac0*/  STL [R1+0xf0], R13 ;  /* 0x0000f00d01007387 */ /* 0x000fe20000100800 */
[----:B------:R-:W-:-:S03]  /*19ad0*/  IMAD R8, R7, UR10, RZ ;  /* 0x0000000a07087c24 */ /* 0x000fc6000f8e02ff */
[----:B------:R-:W5:Y:S04]  /*19ae0*/  LDL.LU R7, [R1+0x378] ;  /* 0x0003780001077983 */ /* 0x000f680000300800 */
[----:B------:R0:W-:Y:S04]  /*19af0*/  STL [R1+0xf8], R9 ;  /* 0x0000f80901007387 */ /* 0x0001e80000100800 */
[----:B------:R1:W-:Y:S01]  /*19b00*/  STL [R1+0x100], R8 ;  /* 0x0001000801007387 */ /* 0x0003e20000100800 */
[----:B0-----:R-:W-:-:S03]  /*19b10*/  IMAD R9, R6, UR10, RZ ;  /* 0x0000000a06097c24 */ /* 0x001fc6000f8e02ff */
[----:B------:R-:W5:Y:S01]  /*19b20*/  LDL.LU R6, [R1+0x368] ;  /* 0x0003680001067983 */ /* 0x000f620000300800 */
[----:B-1----:R-:W-:-:S03]  /*19b30*/  IMAD R8, R5, UR10, RZ ;  /* 0x0000000a05087c24 */ /* 0x002fc6000f8e02ff */
[----:B------:R0:W-:Y:S04]  /*19b40*/  STL [R1+0x108], R9 ;  /* 0x0001080901007387 */ /* 0x0001e80000100800 */
[----:B------:R-:W5:Y:S04]  /*19b50*/  LDL.LU R5, [R1+0x3bc] ;  /* 0x0003bc0001057983 */ /* 0x000f680000300800 */
[----:B------:R1:W-:Y:S01]  /*19b60*/  STL [R1+0x110], R8 ;  /* 0x0001100801007387 */ /* 0x0003e20000100800 */
[----:B0-----:R-:W-:-:S03]  /*19b70*/  IMAD R9, R4, UR10, RZ ;  /* 0x0000000a04097c24 */ /* 0x001fc6000f8e02ff */
[----:B------:R-:W5:Y:S04]  /*19b80*/  LDL.LU R4, [R1+0x3b8] ;  /* 0x0003b80001047983 */ /* 0x000f680000300800 */
[----:B------:R0:W-:Y:S01]  /*19b90*/  STL [R1+0x118], R9 ;  /* 0x0001180901007387 */ /* 0x0001e20000100800 */
        /* <DEDUP_REMOVED lines=8> */
[----:B------:R-:W5:Y:S04]  /*19c20*/  LDL.LU R14, [R1+0x3e4] ;  /* 0x0003e400010e7983 */ /* 0x000f680000300800 */
[----:B------:R2:W-:Y:S04]  /*19c30*/  STL [R1+0x138], R8 ;  /* 0x0001380801007387 */ /* 0x0005e80000100800 */
[----:B------:R-:W5:Y:S04]  /*19c40*/  LDL.LU R28, [R1+0x3fc] ;  /* 0x0003fc00011c7983 */ /* 0x000f680000300800 */
[----:B------:R-:W5:Y:S04]  /*19c50*/  LDL.LU R13, [R1+0x400] ;  /* 0x00040000010d7983 */ /* 0x000f680000300800 */
[----:B-1----:R-:W5:Y:S01]  /*19c60*/  LDL.LU R9, [R1+0x3f8] ;  /* 0x0003f80001097983 */ /* 0x002f620000300800 */
[----:B--2---:R-:W-:-:S05]  /*19c70*/  IMAD R8, R29, UR10, RZ ;  /* 0x0000000a1d087c24 */ /* 0x004fca000f8e02ff */
[----:B------:R0:W-:Y:S04]  /*19c80*/  STL [R1+0x140], R8 ;  /* 0x0001400801007387 */ /* 0x0001e80000100800 */
[----:B------:R-:W2:Y:S04]  /*19c90*/  LDL.LU R29, [R1+0x3f4] ;  /* 0x0003f400011d7983 */ /* 0x000ea80000300800 */
[----:B0-----:R-:W2:Y:S01]  /*19ca0*/  LDL.LU R8, [R1+0x3f0] ;  /* 0x0003f00001087983 */ /* 0x001ea20000300800 */
[----:B------:R-:W-:-:S03]  /*19cb0*/  IMAD R17, R27, UR10, RZ ;  /* 0x0000000a1b117c24 */ /* 0x000fc6000f8e02ff */
[----:B------:R-:W2:Y:S04]  /*19cc0*/  LDL.LU R27, [R1+0x424] ;  /* 0x00042400011b7983 */ /* 0x000ea80000300800 */
[----:B------:R0:W-:Y:S02]  /*19cd0*/  STL [R1+0x148], R17 ;  /* 0x0001481101007387 */ /* 0x0001e40000100800 */
[----:B0-----:R-:W-:-:S05]  /*19ce0*/  IMAD R17, R16, UR10, RZ ;  /* 0x0000000a10117c24 */ /* 0x001fca000f8e02ff */
[----:B------:R-:W-:Y:S01]  /*19cf0*/  STL [R1+0x16c], R17 ;  /* 0x00016c1101007387 */ /* 0x000fe20000100800 */
[----:B---3--:R-:W-:-:S05]  /*19d00*/  IMAD R16, R12, UR10, RZ ;  /* 0x0000000a0c107c24 */ /* 0x008fca000f8e02ff */
[----:B------:R-:W-:Y:S01]  /*19d10*/  STL [R1+0x190], R16 ;  /* 0x0001901001007387 */ /* 0x000fe20000100800 */
[----:B------:R-:W-:Y:S02]  /*19d20*/  IMAD R12, R11, UR10, RZ ;  /* 0x0000000a0b0c7c24 */ /* 0x000fe4000f8e02ff */
[----:B------:R-:W-:Y:S02]  /*19d30*/  IMAD R11, R25, UR10, RZ ;  /* 0x0000000a190b7c24 */ /* 0x000fe4000f8e02ff */
[----:B------:R-:W3:Y:S04]  /*19d40*/  LDL.LU R25, [R1+0x420] ;  /* 0x0004200001197983 */ /* 0x000ee80000300800 */
[----:B------:R0:W-:Y:S04]  /*19d50*/  STL [R1+0x1a4], R12 ;  /* 0x0001a40c01007387 */ /* 0x0001e80000100800 */
[----:B------:R1:W-:Y:S04]  /*19d60*/  STL [R1+0x1ac], R11 ;  /* 0x0001ac0b01007387 */ /* 0x0003e80000100800 */
[----:B0-----:R-:W3:Y:S04]  /*19d70*/  LDL.LU R12, [R1+0x41c] ;  /* 0x00041c00010c7983 */ /* 0x001ee80000300800 */
[----:B-1----:R-:W3:Y:S01]  /*19d80*/  LDL.LU R11, [R1+0x43c] ;  /* 0x00043c00010b7983 */ /* 0x002ee20000300800 */
[----:B----4-:R-:W-:-:S05]  /*19d90*/  IMAD R3, R3, UR10, RZ ;  /* 0x0000000a03037c24 */ /* 0x010fca000f8e02ff */
[----:B------:R0:W-:Y:S04]  /*19da0*/  STL [R1+0x1b4], R3 ;  /* 0x0001b40301007387 */ /* 0x0001e80000100800 */
[----:B0-----:R-:W4:Y:S01]  /*19db0*/  LDL.LU R3, [R1+0x438] ;  /* 0x0004380001037983 */ /* 0x001f220000300800 */
[----:B-----5:R-:W-:-:S03]  /*19dc0*/  IMAD R16, R7, UR10, RZ ;  /* 0x0000000a07107c24 */ /* 0x020fc6000f8e02ff */
[----:B------:R-:W5:Y:S04]  /*19dd0*/  LDL.LU R7, [R1+0x434] ;  /* 0x0004340001077983 */ /* 0x000f680000300800 */
[----:B------:R0:W-:Y:S01]  /*19de0*/  STL [R1+0x1c8], R16 ;  /* 0x0001c81001007387 */ /* 0x0001e20000100800 */
[----:B------:R-:W-:-:S03]  /*19df0*/  IMAD R17, R6, UR10, RZ ;  /* 0x0000000a06117c24 */ /* 0x000fc6000f8e02ff */
[----:B------:R-:W5:Y:S04]  /*19e00*/  LDL.LU R6, [R1+0x430] ;  /* 0x0004300001067983 */ /* 0x000f680000300800 */
[----:B------:R1:W-:Y:S01]  /*19e10*/  STL [R1+0x208], R17 ;  /* 0x0002081101007387 */ /* 0x0003e20000100800 */
[----:B0-----:R-:W-:-:S03]  /*19e20*/  IMAD R16, R5, UR10, RZ ;  /* 0x0000000a05107c24 */ /* 0x001fc6000f8e02ff */
[----:B------:R-:W5:Y:S04]  /*19e30*/  LDL.LU R5, [R1+0x42c] ;  /* 0x00042c0001057983 */ /* 0x000f680000300800 */
[----:B------:R0:W-:Y:S01]  /*19e40*/  STL [R1+0x210], R16 ;  /* 0x0002101001007387 */ /* 0x0001e20000100800 */
[----:B-1----:R-:W-:-:S03]  /*19e50*/  IMAD R17, R4, UR10, RZ ;  /* 0x0000000a04117c24 */ /* 0x002fc6000f8e02ff */
        /* <DEDUP_REMOVED lines=8> */
[----:B------:R-:W-:Y:S01]  /*19ee0*/  STL [R1+0x274], R17 ;  /* 0x0002741101007387 */ /* 0x000fe20000100800 */
[----:B------:R-:W-:-:S03]  /*19ef0*/  IMAD R14, R14, UR10, RZ ;  /* 0x0000000a0e0e7c24 */ /* 0x000fc6000f8e02ff */
[----:B------:R-:W-:Y:S01]  /*19f00*/  STL [R1+0x2a4], R16 ;  /* 0x0002a41001007387 */ /* 0x000fe20000100800 */
[----:B------:R-:W-:-:S03]  /*19f10*/  IMAD R15, R28, UR10, RZ ;  /* 0x0000000a1c0f7c24 */ /* 0x000fc6000f8e02ff */
[----:B------:R-:W5:Y:S04]  /*19f20*/  LDL.LU R28, [R1+0x410] ;  /* 0x00041000011c7983 */ /* 0x000f680000300800 */
[----:B------:R0:W-:Y:S01]  /*19f30*/  STL [R1+0x2a8], R14 ;  /* 0x0002a80e01007387 */ /* 0x0001e20000100800 */
[----:B------:R-:W-:-:S03]  /*19f40*/  IMAD R9, R9, UR10, RZ ;  /* 0x0000000a09097c24 */ /* 0x000fc6000f8e02ff */
[----:B------:R-:W-:Y:S01]  /*19f50*/  STL [R1+0x2ac], R15 ;  /* 0x0002ac0f01007387 */ /* 0x000fe20000100800 */
[----:B0-----:R-:W-:-:S05]  /*19f60*/  IMAD R14, R13, UR10, RZ ;  /* 0x0000000a0d0e7c24 */ /* 0x001fca000f8e02ff */
[----:B------:R-:W-:Y:S01]  /*19f70*/  STL [R1+0x2b0], R14 ;  /* 0x0002b00e01007387 */ /* 0x000fe20000100800 */
[----:B--2---:R-:W-:-:S03]  /*19f80*/  IMAD R13, R29, UR10, RZ ;  /* 0x0000000a1d0d7c24 */ /* 0x004fc6000f8e02ff */
[----:B------:R-:W2:Y:S04]  /*19f90*/  LDL.LU R29, [R1+0x40c] ;  /* 0x00040c00011d7983 */ /* 0x000ea80000300800 */
[----:B------:R0:W-:Y:S04]  /*19fa0*/  STL [R1+0x2b4], R9 ;  /* 0x0002b40901007387 */ /* 0x0001e80000100800 */
[----:B------:R-:W-:Y:S04]  /*19fb0*/  STL [R1+0x2b8], R13 ;  /* 0x0002b80d01007387 */ /* 0x000fe80000100800 */
[----:B------:R-:W2:Y:S01]  /*19fc0*/  LDL.LU R16, [R1+0x408] ;  /* 0x0004080001107983 */ /* 0x000ea20000300800 */
[----:B0-----:R-:W-:-:S02]  /*19fd0*/  IMAD R9, R8, UR10, RZ ;  /* 0x0000000a08097c24 */ /* 0x001fc4000f8e02ff */
[----:B------:R-:W-:-:S03]  /*19fe0*/  IMAD R8, R27, UR10, RZ ;  /* 0x0000000a1b087c24 */ /* 0x000fc6000f8e02ff */
[----:B------:R0:W-:Y:S04]  /*19ff0*/  STL [R1+0x2bc], R9 ;  /* 0x0002bc0901007387 */ /* 0x0001e80000100800 */
[----:B0-----:R-:W2:Y:S04]  /*1a000*/  LDL.LU R9, [R1+0x404] ;  /* 0x0004040001097983 */ /* 0x001ea80000300800 */
[----:B------:R0:W-:Y:S04]  /*1a010*/  STL [R1+0x2c0], R8 ;  /* 0x0002c00801007387 */ /* 0x0001e80000100800 */
[----:B0-----:R-:W2:Y:S04]  /*1a020*/  LDL.LU R8, [R1+0x3ec] ;  /* 0x0003ec0001087983 */ /* 0x001ea80000300800 */
[----:B------:R-:W2:Y:S01]  /*1a030*/  LDL.LU R27, [R1+0x3e8] ;  /* 0x0003e800011b7983 */ /* 0x000ea20000300800 */
[----:B---3--:R-:W-:-:S03]  /*1a040*/  IMAD R14, R25, UR10, RZ ;  /* 0x0000000a190e7c24 */ /* 0x008fc6000f8e02ff */
[----:B------:R-:W3:Y:S04]  /*1a050*/  LDL.LU R25, [R1+0x3e0] ;  /* 0x0003e00001197983 */ /* 0x000ee80000300800 */
[----:B------:R-:W-:Y:S01]  /*1a060*/  STL [R1+0x2c4], R14 ;  /* 0x0002c40e01007387 */ /* 0x000fe20000100800 */
[----:B------:R-:W-:Y:S02]  /*1a070*/  IMAD R13, R12, UR10, RZ ;  /* 0x0000000a0c0d7c24 */ /* 0x000fe4000f8e02ff */
[----:B------:R-:W-:-:S03]  /*1a080*/  IMAD R12, R11, UR10, RZ ;  /* 0x0000000a0b0c7c24 */ /* 0x000fc6000f8e02ff */
[----:B------:R-:W-:Y:S01]  /*1a090*/  STL [R1+0x2c8], R13 ;  /* 0x0002c80d01007387 */ /* 0x000fe20000100800 */
[----:B----4-:R-:W-:-:S03]  /*1a0a0*/  IMAD R11, R3, UR10, RZ ;  /* 0x0000000a030b7c24 */ /* 0x010fc6000f8e02ff */
[----:B------:R-:W4:Y:S04]  /*1a0b0*/  LDL.LU R3, [R1+0x3dc] ;  /* 0x0003dc0001037983 */ /* 0x000f280000300800 */
[----:B------:R5:W-:Y:S04]  /*1a0c0*/  STL [R1+0x2cc], R12 ;  /* 0x0002cc0c01007387 */ /* 0x000be80000100800 */
[----:B------:R0:W-:Y:S01]  /*1a0d0*/  STL [R1+0x2d0], R11 ;  /* 0x0002d00b01007387 */ /* 0x0001e20000100800 */
[----:B-----5:R-:W-:-:S03]  /*1a0e0*/  IMAD R12, R7, UR10, RZ ;  /* 0x0000000a070c7c24 */ /* 0x020fc6000f8e02ff */
        /* <DEDUP_REMOVED lines=13> */
[----:B------:R-:W-:Y:S01]  /*1a1c0*/  STL [R1+0x2e8], R12 ;  /* 0x0002e80c01007387 */ /* 0x000fe20000100800 */
[----:B0-----:R-:W-:-:S03]  /*1a1d0*/  IMAD R11, R26, UR10, RZ ;  /* 0x0000000a1a0b7c24 */ /* 0x001fc6000f8e02ff */
[----:B------:R-:W5:Y:S04]  /*1a1e0*/  LDL.LU R15, [R1+0x3c0] ;  /* 0x0003c000010f7983 */ /* 0x000f680000300800 */
[----:B------:R-:W5:Y:S04]  /*1a1f0*/  LDL.LU R14, [R1+0x3ac] ;  /* 0x0003ac00010e7983 */ /* 0x000f680000300800 */
[----:B------:R0:W-:Y:S04]  /*1a200*/  STL [R1+0x2ec], R11 ;  /* 0x0002ec0b01007387 */ /* 0x0001e80000100800 */
[----:B------:R-:W5:Y:S04]  /*1a210*/  LDL.LU R26, [R1+0x3a8] ;  /* 0x0003a800011a7983 */ /* 0x000f680000300800 */
[----:B------:R-:W5:Y:S01]  /*1a220*/  LDL.LU R13, [R1+0x3a4] ;  /* 0x0003a400010d7983 */ /* 0x000f620000300800 */
[----:B0-----:R-:W-:-:S03]  /*1a230*/  IMAD R11, R28, UR10, RZ ;  /* 0x0000000a1c0b7c24 */ /* 0x001fc6000f8e02ff */
[----:B------:R-:W5:Y:S04]  /*1a240*/  LDL.LU R12, [R1+0x3a0] ;  /* 0x0003a000010c7983 */ /* 0x000f680000300800 */
[----:B------:R0:W-:Y:S04]  /*1a250*/  STL [R1+0x2f0], R11 ;  /* 0x0002f00b01007387 */ /* 0x0001e80000100800 */
[----:B------:R-:W5:Y:S04]  /*1a260*/  LDL.LU R28, [R1+0x39c] ;  /* 0x00039c00011c7983 */ /* 0x000f680000300800 */
[----:B0-----:R-:W5:Y:S01]  /*1a270*/  LDL.LU R11, [R1+0x398] ;  /* 0x00039800010b7983 */ /* 0x001f620000300800 */
[----:B--2---:R-:W-:-:S03]  /*1a280*/  IMAD R17, R29, UR10, RZ ;  /* 0x0000000a1d117c24 */ /* 0x004fc6000f8e02ff */
[----:B------:R-:W2:Y:S04]  /*1a290*/  LDL.LU R29, [R1+0x394] ;  /* 0x00039400011d7983 */ /* 0x000ea80000300800 */
[----:B------:R0:W-:Y:S02]  /*1a2a0*/  STL [R1+0x2f4], R17 ;  /* 0x0002f41101007387 */ /* 0x0001e40000100800 */
[----:B0-----:R-:W-:-:S05]  /*1a2b0*/  IMAD R17, R16, UR10, RZ ;  /* 0x0000000a10117c24 */ /* 0x001fca000f8e02ff */
[----:B------:R-:W-:Y:S01]  /*1a2c0*/  STL [R1+0x2f8], R17 ;  /* 0x0002f81101007387 */ /* 0x000fe20000100800 */
[----:B------:R-:W-:-:S05]  /*1a2d0*/  IMAD R16, R9, UR10, RZ ;  /* 0x0000000a09107c24 */ /* 0x000fca000f8e02ff */
[----:B------:R3:W-:Y:S01]  /*1a2e0*/  STL [R1+0x308], R16 ;  /* 0x0003081001007387 */ /* 0x0007e20000100800 */
[----:B------:R-:W-:Y:S02]  /*1a2f0*/  IMAD R9, R8, UR10, RZ ;  /* 0x0000000a08097c24 */ /* 0x000fe4000f8e02ff */
[----:B------:R-:W-:Y:S02]  /*1a300*/  IMAD R8, R27, UR10, RZ ;  /* 0x0000000a1b087c24 */ /* 0x000fe4000f8e02ff */
[----:B------:R-:W2:Y:S04]  /*1a310*/  LDL.LU R27, [R1+0x390] ;  /* 0x00039000011b7983 */ /* 0x000ea80000300800 */
[----:B------:R0:W-:Y:S04]  /*1a320*/  STL [R1+0x320], R9 ;  /* 0x0003200901007387 */ /* 0x0001e80000100800 */
[----:B------:R1:W-:Y:S01]  /*1a330*/  STL [R1+0x324], R8 ;  /* 0x0003240801007387 */ /* 0x0003e20000100800 */
[----:B---3--:R-:W-:-:S03]  /*1a340*/  IMAD R16, R25, UR10, RZ ;  /* 0x0000000a19107c24 */ /* 0x008fc6000f8e02ff */
[----:B0-----:R-:W3:Y:S04]  /*1a350*/  LDL.LU R9, [R1+0x38c] ;  /* 0x00038c0001097983 */ /* 0x001ee80000300800 */
[----:B-1----:R-:W3:Y:S04]  /*1a360*/  LDL.LU R8, [R1+0x388] ;  /* 0x0003880001087983 */ /* 0x002ee80000300800 */
[----:B------:R4:W-:Y:S04]  /*1a370*/  STL [R1+0x358], R16 ;  /* 0x0003581001007387 */ /* 0x0009e80000100800 */
[----:B------:R-:W3:Y:S01]  /*1a380*/  LDL.LU R25, [R1+0x384] ;  /* 0x0003840001197983 */ /* 0x000ee20000300800 */
[----:B----4-:R-:W-:-:S03]  /*1a390*/  IMAD R16, R3, UR10, RZ ;  /* 0x0000000a03107c24 */ /* 0x010fc6000f8e02ff */
[----:B------:R-:W4:Y:S04]  /*1a3a0*/  LDL.LU R3, [R1+0x380] ;  /* 0x0003800001037983 */ /* 0x000f280000300800 */
[----:B------:R0:W-:Y:S01]  /*1a3b0*/  STL [R1+0x35c], R16 ;  /* 0x00035c1001007387 */ /* 0x0001e20000100800 */
[----:B-----5:R-:W-:-:S03]  /*1a3c0*/  IMAD R17, R7, UR10, RZ ;  /* 0x0000000a07117c24 */ /* 0x020fc6000f8e02ff */
        /* <DEDUP_REMOVED lines=22> */
[----:B0-----:R-:W-:Y:S02]  /*1a530*/  IMAD R14, R13, UR10, RZ ;  /* 0x0000000a0d0e7c24 */ /* 0x001fe4000f8e02ff */
[----:B------:R-:W-:-:S03]  /*1a540*/  IMAD R13, R28, UR10, RZ ;  /* 0x0000000a1c0d7c24 */ /* 0x000fc6000f8e02ff */
[----:B------:R-:W-:Y:S04]  /*1a550*/  STL [R1+0x3a4], R14 ;  /* 0x0003a40e01007387 */ /* 0x000fe80000100800 */
[----:B------:R-:W5:Y:S04]  /*1a560*/  LDL.LU R28, [R1+0x348] ;  /* 0x00034800011c7983 */ /* 0x000f680000300800 */
[----:B------:R0:W-:Y:S04]  /*1a570*/  STL [R1+0x3a0], R12 ;  /* 0x0003a00c01007387 */ /* 0x0001e80000100800 */
[----:B------:R-:W-:Y:S04]  /*1a580*/  STL [R1+0x39c], R13 ;  /* 0x00039c0d01007387 */ /* 0x000fe80000100800 */
[----:B------:R-:W5:Y:S01]  /*1a590*/  LDL.LU R16, [R1+0x344] ;  /* 0x0003440001107983 */ /* 0x000f620000300800 */
[----:B0-----:R-:W-:-:S05]  /*1a5a0*/  IMAD R12, R11, UR10, RZ ;  /* 0x0000000a0b0c7c24 */ /* 0x001fca000f8e02ff */
[----:B------:R0:W-:Y:S04]  /*1a5b0*/  STL [R1+0x398], R12 ;  /* 0x0003980c01007387 */ /* 0x0001e80000100800 */
[----:B0-----:R-:W5:Y:S01]  /*1a5c0*/  LDL.LU R12, [R1+0x340] ;  /* 0x00034000010c7983 */ /* 0x001f620000300800 */
[----:B--2---:R-:W-:-:S05]  /*1a5d0*/  IMAD R11, R29, UR10, RZ ;  /* 0x0000000a1d0b7c24 */ /* 0x004fca000f8e02ff */
[----:B------:R0:W-:Y:S04]  /*1a5e0*/  STL [R1+0x394], R11 ;  /* 0x0003940b01007387 */ /* 0x0001e80000100800 */
[----:B0-----:R-:W2:Y:S04]  /*1a5f0*/  LDL.LU R11, [R1+0x33c] ;  /* 0x00033c00010b7983 */ /* 0x001ea80000300800 */
[----:B------:R-:W2:Y:S01]  /*1a600*/  LDL.LU R29, [R1+0x338] ;  /* 0x00033800011d7983 */ /* 0x000ea20000300800 */
[----:B------:R-:W-:-:S03]  /*1a610*/  IMAD R14, R27, UR10, RZ ;  /* 0x0000000a1b0e7c24 */ /* 0x000fc6000f8e02ff */
[----:B------:R-:W2:Y:S04]  /*1a620*/  LDL.LU R27, [R1+0x334] ;  /* 0x00033400011b7983 */ /* 0x000ea80000300800 */
[----:B------:R-:W-:Y:S01]  /*1a630*/  STL [R1+0x390], R14 ;  /* 0x0003900e01007387 */ /* 0x000fe20000100800 */
[----:B---3--:R-:W-:Y:S02]  /*1a640*/  IMAD R13, R9, UR10, RZ ;  /* 0x0000000a090d7c24 */ /* 0x008fe4000f8e02ff */
[----:B------:R-:W-:-:S03]  /*1a650*/  IMAD R9, R8, UR10, RZ ;  /* 0x0000000a08097c24 */ /* 0x000fc6000f8e02ff */
[----:B------:R-:W-:Y:S01]  /*1a660*/  STL [R1+0x38c], R13 ;  /* 0x00038c0d01007387 */ /* 0x000fe20000100800 */
[----:B------:R-:W-:-:S03]  /*1a670*/  IMAD R8, R25, UR10, RZ ;  /* 0x0000000a19087c24 */ /* 0x000fc6000f8e02ff */
[----:B------:R-:W3:Y:S04]  /*1a680*/  LDL.LU R25, [R1+0x330] ;  /* 0x0003300001197983 */ /* 0x000ee80000300800 */
[----:B------:R4:W-:Y:S04]  /*1a690*/  STL [R1+0x388], R9 ;  /* 0x0003880901007387 */ /* 0x0009e80000100800 */
[----:B------:R5:W-:Y:S01]  /*1a6a0*/  STL [R1+0x384], R8 ;  /* 0x0003840801007387 */ /* 0x000be20000100800 */
        /* <DEDUP_REMOVED lines=26> */
[----:B------:R-:W-:-:S03]  /*1a850*/  IMAD R17, R28, UR10, RZ ;  /* 0x0000000a1c117c24 */ /* 0x000fc6000f8e02ff */
[----:B------:R-:W5:Y:S04]  /*1a860*/  LDL.LU R28, [R1+0x29c] ;  /* 0x00029c00011c7983 */ /* 0x000f680000300800 */
[----:B------:R0:W-:Y:S02]  /*1a870*/  STL [R1+0x348], R17 ;  /* 0x0003481101007387 */ /* 0x0001e40000100800 */
[----:B0-----:R-:W-:-:S05]  /*1a880*/  IMAD R17, R16, UR10, RZ ;  /* 0x0000000a10117c24 */ /* 0x001fca000f8e02ff */
[----:B------:R-:W-:Y:S01]  /*1a890*/  STL [R1+0x344], R17 ;  /* 0x0003441101007387 */ /* 0x000fe20000100800 */
[----:B------:R-:W-:-:S05]  /*1a8a0*/  IMAD R16, R12, UR10, RZ ;  /* 0x0000000a0c107c24 */ /* 0x000fca000f8e02ff */
[----:B------:R-:W-:Y:S01]  /*1a8b0*/  STL [R1+0x340], R16 ;  /* 0x0003401001007387 */ /* 0x000fe20000100800 */
[----:B--2---:R-:W-:Y:S02]  /*1a8c0*/  IMAD R12, R11, UR10, RZ ;  /* 0x0000000a0b0c7c24 */ /* 0x004fe4000f8e02ff */
[----:B------:R-:W-:Y:S02]  /*1a8d0*/  IMAD R11, R29, UR10, RZ ;  /* 0x0000000a1d0b7c24 */ /* 0x000fe4000f8e02ff */
[----:B------:R-:W2:Y:S04]  /*1a8e0*/  LDL.LU R29, [R1+0x298] ;  /* 0x00029800011d7983 */ /* 0x000ea80000300800 */
[----:B------:R0:W-:Y:S04]  /*1a8f0*/  STL [R1+0x33c], R12 ;  /* 0x00033c0c01007387 */ /* 0x0001e80000100800 */
[----:B------:R1:W-:Y:S04]  /*1a900*/  STL [R1+0x338], R11 ;  /* 0x0003380b01007387 */ /* 0x0003e80000100800 */
[----:B0-----:R-:W2:Y:S04]  /*1a910*/  LDL.LU R12, [R1+0x294] ;  /* 0x00029400010c7983 */ /* 0x001ea80000300800 */
[----:B-1----:R-:W2:Y:S01]  /*1a920*/  LDL.LU R11, [R1+0x290] ;  /* 0x00029000010b7983 */ /* 0x002ea20000300800 */
[----:B------:R-:W-:-:S05]  /*1a930*/  IMAD R16, R27, UR10, RZ ;  /* 0x0000000a1b107c24 */ /* 0x000fca000f8e02ff */
[----:B------:R3:W-:Y:S04]  /*1a940*/  STL [R1+0x334], R16 ;  /* 0x0003341001007387 */ /* 0x0007e80000100800 */
[----:B------:R-:W2:Y:S01]  /*1a950*/  LDL.LU R27, [R1+0x28c] ;  /* 0x00028c00011b7983 */ /* 0x000ea20000300800 */
[----:B---3--:R-:W-:-:S03]  /*1a960*/  IMAD R16, R25, UR10, RZ ;  /* 0x0000000a19107c24 */ /* 0x008fc6000f8e02ff */
[----:B------:R-:W3:Y:S04]  /*1a970*/  LDL.LU R25, [R1+0x288] ;  /* 0x0002880001197983 */ /* 0x000ee80000300800 */
        /* <DEDUP_REMOVED lines=14> */
[----:B------:R-:W5:Y:S01]  /*1aa60*/  LDL.LU R4, [R1+0x270] ;  /* 0x0002700001047983 */ /* 0x000f620000300800 */
[----:B-1----:R-:W-:-:S03]  /*1aa70*/  IMAD R16, R15, UR10, RZ ;  /* 0x0000000a0f107c24 */ /* 0x002fc6000f8e02ff */
        /* <DEDUP_REMOVED lines=15> */
[----:B0-----:R-:W-:-:S02]  /*1ab70*/  IMAD R9, R8, UR10, RZ ;  /* 0x0000000a08097c24 */ /* 0x001fc4000f8e02ff */
[----:B------:R-:W-:-:S03]  /*1ab80*/  IMAD R8, R28, UR10, RZ ;  /* 0x0000000a1c087c24 */ /* 0x000fc6000f8e02ff */
[----:B------:R0:W-:Y:S04]  /*1ab90*/  STL [R1+0x2a0], R9 ;  /* 0x0002a00901007387 */ /* 0x0001e80000100800 */
[----:B0-----:R-:W5:Y:S04]  /*1aba0*/  LDL.LU R9, [R1+0x25c] ;  /* 0x00025c0001097983 */ /* 0x001f680000300800 */
[----:B------:R0:W-:Y:S04]  /*1abb0*/  STL [R1+0x29c], R8 ;  /* 0x00029c0801007387 */ /* 0x0001e80000100800 */
[----:B0-----:R-:W5:Y:S04]  /*1abc0*/  LDL.LU R8, [R1+0x258] ;  /* 0x0002580001087983 */ /* 0x001f680000300800 */
[----:B------:R-:W5:Y:S01]  /*1abd0*/  LDL.LU R28, [R1+0x254] ;  /* 0x00025400011c7983 */ /* 0x000f620000300800 */
[----:B--2---:R-:W-:-:S03]  /*1abe0*/  IMAD R14, R29, UR10, RZ ;  /* 0x0000000a1d0e7c24 */ /* 0x004fc6000f8e02ff */
[----:B------:R-:W2:Y:S04]  /*1abf0*/  LDL.LU R29, [R1+0x250] ;  /* 0x00025000011d7983 */ /* 0x000ea80000300800 */
[----:B------:R-:W-:Y:S01]  /*1ac00*/  STL [R1+0x298], R14 ;  /* 0x0002980e01007387 */ /* 0x000fe20000100800 */
[----:B------:R-:W-:Y:S02]  /*1ac10*/  IMAD R13, R12, UR10, RZ ;  /* 0x0000000a0c0d7c24 */ /* 0x000fe4000f8e02ff */
[----:B------:R-:W-:-:S03]  /*1ac20*/  IMAD R11, R11, UR10, RZ ;  /* 0x0000000a0b0b7c24 */ /* 0x000fc6000f8e02ff */
[----:B------:R-:W-:Y:S01]  /*1ac30*/  STL [R1+0x294], R13 ;  /* 0x0002940d01007387 */ /* 0x000fe20000100800 */
[----:B------:R-:W-:-:S03]  /*1ac40*/  IMAD R12, R27, UR10, RZ ;  /* 0x0000000a1b0c7c24 */ /* 0x000fc6000f8e02ff */
[----:B------:R-:W2:Y:S04]  /*1ac50*/  LDL.LU R27, [R1+0x24c] ;  /* 0x00024c00011b7983 */ /* 0x000ea80000300800 */
[----:B------:R3:W-:Y:S04]  /*1ac60*/  STL [R1+0x290], R11 ;  /* 0x0002900b01007387 */ /* 0x0007e80000100800 */
[----:B------:R4:W-:Y:S01]  /*1ac70*/  STL [R1+0x28c], R12 ;  /* 0x00028c0c01007387 */ /* 0x0009e20000100800 */
        /* <DEDUP_REMOVED lines=11> */
[----:B------:R-:W-:Y:S01]  /*1ad30*/  STL [R1+0x27c], R12 ;  /* 0x00027c0c01007387 */ /* 0x000fe20000100800 */
[----:B-1----:R-:W-:-:S03]  /*1ad40*/  IMAD R11, R5, UR10, RZ ;  /* 0x0000000a050b7c24 */ /* 0x002fc6000f8e02ff */
[----:B------:R-:W5:Y:S04]  /*1ad50*/  LDL.LU R5, [R1+0x238] ;  /* 0x0002380001057983 */ /* 0x000f680000300800 */
[----:B------:R-:W-:Y:S04]  /*1ad60*/  STL [R1+0x278], R11 ;  /* 0x0002780b01007387 */ /* 0x000fe80000100800 */
[----:B------:R-:W5:Y:S01]  /*1ad70*/  LDL.LU R15, [R1+0x234] ;  /* 0x00023400010f7983 */ /* 0x000f620000300800 */
[----:B------:R-:W-:-:S03]  /*1ad80*/  IMAD R4, R4, UR10, RZ ;  /* 0x0000000a04047c24 */ /* 0x000fc6000f8e02ff */
[----:B------:R-:W5:Y:S04]  /*1ad90*/  LDL.LU R14, [R1+0x230] ;  /* 0x00023000010e7983 */ /* 0x000f680000300800 */
[----:B------:R0:W-:Y:S04]  /*1ada0*/  STL [R1+0x270], R4 ;  /* 0x0002700401007387 */ /* 0x0001e80000100800 */
[----:B0-----:R-:W5:Y:S01]  /*1adb0*/  LDL.LU R4, [R1+0x22c] ;  /* 0x00022c0001047983 */ /* 0x001f620000300800 */
[----:B------:R-:W-:-:S03]  /*1adc0*/  IMAD R11, R24, UR10, RZ ;  /* 0x0000000a180b7c24 */ /* 0x000fc6000f8e02ff */
[----:B------:R-:W5:Y:S04]  /*1add0*/  LDL.LU R13, [R1+0x228] ;  /* 0x00022800010d7983 */ /* 0x000f680000300800 */
        /* <DEDUP_REMOVED lines=11> */
[----:B------:R-:W-:Y:S02]  /*1ae90*/  IMAD R9, R8, UR10, RZ ;  /* 0x0000000a08097c24 */ /* 0x000fe4000f8e02ff */
[----:B------:R-:W-:Y:S02]  /*1aea0*/  IMAD R8, R28, UR10, RZ ;  /* 0x0000000a1c087c24 */ /* 0x000fe4000f8e02ff */
[----:B------:R-:W5:Y:S04]  /*1aeb0*/  LDL.LU R28, [R1+0x20c] ;  /* 0x00020c00011c7983 */ /* 0x000f680000300800 */
[----:B------:R0:W-:Y:S04]  /*1aec0*/  STL [R1+0x258], R9 ;  /* 0x0002580901007387 */ /* 0x0001e80000100800 */
[----:B------:R1:W-:Y:S04]  /*1aed0*/  STL [R1+0x254], R8 ;  /* 0x0002540801007387 */ /* 0x0003e80000100800 */
[----:B0-----:R-:W5:Y:S04]  /*1aee0*/  LDL.LU R9, [R1+0x204] ;  /* 0x0002040001097983 */ /* 0x001f680000300800 */
[----:B-1----:R-:W5:Y:S01]  /*1aef0*/  LDL.LU R8, [R1+0x200] ;  /* 0x0002000001087983 */ /* 0x002f620000300800 */
[----:B--2---:R-:W-:-:S05]  /*1af00*/  IMAD R16, R29, UR10, RZ ;  /* 0x0000000a1d107c24 */ /* 0x004fca000f8e02ff */
[----:B------:R0:W-:Y:S04]  /*1af10*/  STL [R1+0x250], R16 ;  /* 0x0002501001007387 */ /* 0x0001e80000100800 */
[----:B------:R-:W2:Y:S01]  /*1af20*/  LDL.LU R29, [R1+0x1fc] ;  /* 0x0001fc00011d7983 */ /* 0x000ea20000300800 */
[----:B0-----:R-:W-:-:S03]  /*1af30*/  IMAD R16, R27, UR10, RZ ;  /* 0x0000000a1b107c24 */ /* 0x001fc6000f8e02ff */
[----:B------:R-:W2:Y:S04]  /*1af40*/  LDL.LU R27, [R1+0x1f8] ;  /* 0x0001f800011b7983 */ /* 0x000ea80000300800 */
        /* <DEDUP_REMOVED lines=38> */
[----:B------:R-:W-:-:S03]  /*1b1b0*/  IMAD R14, R28, UR10, RZ ;  /* 0x0000000a1c0e7c24 */ /* 0x000fc6000f8e02ff */
[----:B------:R-:W5:Y:S04]  /*1b1c0*/  LDL.LU R28, [R1+0x1c4] ;  /* 0x0001c400011c7983 */ /* 0x000f680000300800 */
[----:B------:R-:W-:Y:S01]  /*1b1d0*/  STL [R1+0x20c], R14 ;  /* 0x00020c0e01007387 */ /* 0x000fe20000100800 */
[----:B------:R-:W-:Y:S02]  /*1b1e0*/  IMAD R13, R9, UR10, RZ ;  /* 0x0000000a090d7c24 */ /* 0x000fe4000f8e02ff */
[----:B------:R-:W-:-:S03]  /*1b1f0*/  IMAD R8, R8, UR10, RZ ;  /* 0x0000000a08087c24 */ /* 0x000fc6000f8e02ff */
[----:B------:R-:W-:Y:S01]  /*1b200*/  STL [R1+0x204], R13 ;  /* 0x0002040d01007387 */ /* 0x000fe20000100800 */
[----:B--2---:R-:W-:-:S03]  /*1b210*/  IMAD R9, R29, UR10, RZ ;  /* 0x0000000a1d097c24 */ /* 0x004fc6000f8e02ff */
[----:B------:R-:W2:Y:S04]  /*1b220*/  LDL.LU R29, [R1+0x1c0] ;  /* 0x0001c000011d7983 */ /* 0x000ea80000300800 */
[----:B------:R0:W-:Y:S04]  /*1b230*/  STL [R1+0x200], R8 ;  /* 0x0002000801007387 */ /* 0x0001e80000100800 */
[----:B------:R3:W-:Y:S01]  /*1b240*/  STL [R1+0x1fc], R9 ;  /* 0x0001fc0901007387 */ /* 0x0007e20000100800 */
        /* <DEDUP_REMOVED lines=8> */
[----:B------:R1:W-:Y:S04]  /*1b2d0*/  STL [R1+0x1f0], R8 ;  /* 0x0001f00801007387 */ /* 0x0003e80000100800 */
[----:B0-----:R-:W4:Y:S01]  /*1b2e0*/  LDL.LU R9, [R1+0x1a8] ;  /* 0x0001a80001097983 */ /* 0x001f220000300800 */
[----:B-----5:R-:W-:-:S05]  /*1b2f0*/  IMAD R7, R7, UR10, RZ ;  /* 0x0000000a07077c24 */ /* 0x020fca000f8e02ff */
[----:B------:R0:W-:Y:S01]  /*1b300*/  STL [R1+0x1ec], R7 ;  /* 0x0001ec0701007387 */ /* 0x0001e20000100800 */
[----:B------:R-:W-:-:S03]  /*1b310*/  IMAD R6, R6, UR10, RZ ;  /* 0x0000000a06067c24 */ /* 0x000fc6000f8e02ff */
[----:B-1----:R-:W5:Y:S04]  /*1b320*/  LDL.LU R8, [R1+0x1a0] ;  /* 0x0001a00001087983 */ /* 0x002f680000300800 */
[----:B------:R1:W-:Y:S01]  /*1b330*/  STL [R1+0x1e8], R6 ;  /* 0x0001e80601007387 */ /* 0x0003e20000100800 */
[----:B------:R-:W-:-:S03]  /*1b340*/  IMAD R5, R5, UR10, RZ ;  /* 0x0000000a05057c24 */ /* 0x000fc6000f8e02ff */
[----:B------:R-:W5:Y:S04]  /*1b350*/  LDL.LU R15, [R1+0x19c] ;  /* 0x00019c00010f7983 */ /* 0x000f680000300800 */
[----:B------:R-:W5:Y:S04]  /*1b360*/  LDL.LU R14, [R1+0x198] ;  /* 0x00019800010e7983 */ /* 0x000f680000300800 */
[----:B------:R1:W-:Y:S04]  /*1b370*/  STL [R1+0x1e4], R5 ;  /* 0x0001e40501007387 */ /* 0x0003e80000100800 */
[----:B0-----:R-:W5:Y:S04]  /*1b380*/  LDL.LU R7, [R1+0x194] ;  /* 0x0001940001077983 */ /* 0x001f680000300800 */
[----:B------:R-:W5:Y:S04]  /*1b390*/  LDL.LU R13, [R1+0x18c] ;  /* 0x00018c00010d7983 */ /* 0x000f680000300800 */
[----:B-1----:R-:W5:Y:S01]  /*1b3a0*/  LDL.LU R6, [R1+0x188] ;  /* 0x0001880001067983 */ /* 0x002f620000300800 */
[----:B------:R-:W-:-:S05]  /*1b3b0*/  IMAD R4, R4, UR10, RZ ;  /* 0x0000000a04047c24 */ /* 0x000fca000f8e02ff */
        /* <DEDUP_REMOVED lines=9> */
[----:B------:R0:W-:Y:S01]  /*1b450*/  STL [R1+0x1d4], R16 ;  /* 0x0001d41001007387 */ /* 0x0001e20000100800 */
[----:B------:R-:W-:Y:S02]  /*1b460*/  IMAD R12, R11, UR10, RZ ;  /* 0x0000000a0b0c7c24 */ /* 0x000fe4000f8e02ff */
[----:B------:R-:W-:Y:S02]  /*1b470*/  IMAD R11, R26, UR10, RZ ;  /* 0x0000000a1a0b7c24 */ /* 0x000fe4000f8e02ff */
[----:B------:R-:W5:Y:S01]  /*1b480*/  LDL.LU R26, [R1+0x178] ;  /* 0x00017800011a7983 */ /* 0x000f620000300800 */
[----:B0-----:R-:W-:-:S03]  /*1b490*/  IMAD R16, R28, UR10, RZ ;  /* 0x0000000a1c107c24 */ /* 0x001fc6000f8e02ff */
[----:B------:R0:W-:Y:S04]  /*1b4a0*/  STL [R1+0x1d0], R12 ;  /* 0x0001d00c01007387 */ /* 0x0001e80000100800 */
[----:B------:R1:W-:Y:S04]  /*1b4b0*/  STL [R1+0x1cc], R11 ;  /* 0x0001cc0b01007387 */ /* 0x0003e80000100800 */
[----:B0-----:R-:W5:Y:S04]  /*1b4c0*/  LDL.LU R12, [R1+0x174] ;  /* 0x00017400010c7983 */ /* 0x001f680000300800 */
[----:B-1----:R-:W5:Y:S04]  /*1b4d0*/  LDL.LU R11, [R1+0x170] ;  /* 0x00017000010b7983 */ /* 0x002f680000300800 */
[----:B------:R2:W-:Y:S04]  /*1b4e0*/  STL [R1+0x1c4], R16 ;  /* 0x0001c41001007387 */ /* 0x0005e80000100800 */
[----:B------:R-:W5:Y:S01]  /*1b4f0*/  LDL.LU R28, [R1+0x168] ;  /* 0x00016800011c7983 */ /* 0x000f620000300800 */
[----:B--2---:R-:W-:-:S03]  /*1b500*/  IMAD R16, R29, UR10, RZ ;  /* 0x0000000a1d107c24 */ /* 0x004fc6000f8e02ff */
[----:B------:R-:W2:Y:S04]  /*1b510*/  LDL.LU R29, [R1+0x164] ;  /* 0x00016400011d7983 */ /* 0x000ea80000300800 */
[----:B------:R3:W-:Y:S01]  /*1b520*/  STL [R1+0x1c0], R16 ;  /* 0x0001c01001007387 */ /* 0x0007e20000100800 */
[----:B------:R-:W-:-:S03]  /*1b530*/  IMAD R17, R27, UR10, RZ ;  /* 0x0000000a1b117c24 */ /* 0x000fc6000f8e02ff */
[----:B------:R-:W2:Y:S04]  /*1b540*/  LDL.LU R27, [R1+0x160] ;  /* 0x00016000011b7983 */ /* 0x000ea80000300800 */
[----:B------:R4:W-:Y:S01]  /*1b550*/  STL [R1+0x1bc], R17 ;  /* 0x0001bc1101007387 */ /* 0x0009e20000100800 */
[----:B---3--:R-:W-:-:S03]  /*1b560*/  IMAD R16, R25, UR10, RZ ;  /* 0x0000000a19107c24 */ /* 0x008fc6000f8e02ff */
[----:B------:R-:W3:Y:S04]  /*1b570*/  LDL.LU R25, [R1+0x15c] ;  /* 0x00015c0001197983 */ /* 0x000ee80000300800 */
[----:B------:R0:W-:Y:S01]  /*1b580*/  STL [R1+0x1b8], R16 ;  /* 0x0001b81001007387 */ /* 0x0001e20000100800 */
[----:B----4-:R-:W-:-:S03]  /*1b590*/  IMAD R17, R3, UR10, RZ ;  /* 0x0000000a03117c24 */ /* 0x010fc6000f8e02ff */
[----:B------:R-:W4:Y:S01]  /*1b5a0*/  LDL.LU R3, [R1+0x158] ;  /* 0x0001580001037983 */ /* 0x000f220000300800 */
[----:B0-----:R-:W-:-:S03]  /*1b5b0*/  IMAD R16, R9, UR10, RZ ;  /* 0x0000000a09107c24 */ /* 0x001fc6000f8e02ff */
[----:B------:R5:W-:Y:S04]  /*1b5c0*/  STL [R1+0x1b0], R17 ;  /* 0x0001b01101007387 */ /* 0x000be80000100800 */
[----:B------:R-:W4:Y:S04]  /*1b5d0*/  LDL.LU R9, [R1+0x154] ;  /* 0x0001540001097983 */ /* 0x000f280000300800 */
[----:B------:R0:W-:Y:S01]  /*1b5e0*/  STL [R1+0x1a8], R16 ;  /* 0x0001a81001007387 */ /* 0x0001e20000100800 */
[----:B-----5:R-:W-:-:S03]  /*1b5f0*/  IMAD R17, R8, UR10, RZ ;  /* 0x0000000a08117c24 */ /* 0x020fc6000f8e02ff */
[----:B------:R-:W5:Y:S01]  /*1b600*/  LDL.LU R8, [R1+0x150] ;  /* 0x0001500001087983 */ /* 0x000f620000300800 */
[----:B0-----:R-:W-:-:S03]  /*1b610*/  IMAD R16, R15, UR10, RZ ;  /* 0x0000000a0f107c24 */ /* 0x001fc6000f8e02ff */
[----:B------:R-:W-:Y:S01]  /*1b620*/  STL [R1+0x1a0], R17 ;  /* 0x0001a01101007387 */ /* 0x000fe20000100800 */
[----:B------:R-:W-:-:S03]  /*1b630*/  IMAD R15, R14, UR10, RZ ;  /* 0x0000000a0e0f7c24 */ /* 0x000fc6000f8e02ff */
[----:B------:R-:W-:Y:S01]  /*1b640*/  STL [R1+0x19c], R16 ;  /* 0x00019c1001007387 */ /* 0x000fe20000100800 */
[----:B------:R-:W-:-:S03]  /*1b650*/  IMAD R14, R7, UR10, RZ ;  /* 0x0000000a070e7c24 */ /* 0x000fc6000f8e02ff */
[----:B------:R-:W5:Y:S04]  /*1b660*/  LDL.LU R7, [R1+0x14c] ;  /* 0x00014c0001077983 */ /* 0x000f680000300800 */
[----:B------:R0:W-:Y:S04]  /*1b670*/  STL [R1+0x198], R15 ;  /* 0x0001980f01007387 */ /* 0x0001e80000100800 */
[----:B------:R1:W-:Y:S01]  /*1b680*/  STL [R1+0x194], R14 ;  /* 0x0001940e01007387 */ /* 0x0003e20000100800 */
[----:B0-----:R-:W-:Y:S02]  /*1b690*/  IMAD R15, R13, UR10, RZ ;  /* 0x0000000a0d0f7c24 */ /* 0x001fe4000f8e02ff */
[----:B-1----:R-:W-:-:S03]  /*1b6a0*/  IMAD R14, R6, UR10, RZ ;  /* 0x0000000a060e7c24 */ /* 0x002fc6000f8e02ff */
[----:B------:R-:W-:Y:S04]  /*1b6b0*/  STL [R1+0x18c], R15 ;  /* 0x00018c0f01007387 */ /* 0x000fe80000100800 */
[----:B------:R-:W5:Y:S01]  /*1b6c0*/  LDL.LU R6, [R1+0x144] ;  /* 0x0001440001067983 */ /* 0x000f620000300800 */
[----:B------:R-:W-:Y:S02]  /*1b6d0*/  IMAD R13, R5, UR10, RZ ;  /* 0x0000000a050d7c24 */ /* 0x000fe4000f8e02ff */
[----:B------:R-:W-:Y:S01]  /*1b6e0*/  IMAD R5, R4, UR10, RZ ;  /* 0x0000000a04057c24 */ /* 0x000fe2000f8e02ff */
[----:B------:R-:W-:Y:S04]  /*1b6f0*/  STL [R1+0x188], R14 ;  /* 0x0001880e01007387 */ /* 0x000fe80000100800 */
[----:B------:R-:W-:Y:S04]  /*1b700*/  STL [R1+0x184], R13 ;  /* 0x0001840d01007387 */ /* 0x000fe80000100800 */
[----:B------:R-:W5:Y:S01]  /*1b710*/  LDL.LU R16, [R1+0x13c] ;  /* 0x00013c0001107983 */ /* 0x000f620000300800 */
        /* <DEDUP_REMOVED lines=12> */
[----:B------:R-:W-:-:S03]  /*1b7e0*/  IMAD R11, R28, UR10, RZ ;  /* 0x0000000a1c0b7c24 */ /* 0x000fc6000f8e02ff */
[----:B------:R-:W5:Y:S04]  /*1b7f0*/  LDL.LU R28, [R1+0x11c] ;  /* 0x00011c00011c7983 */ /* 0x000f680000300800 */
[----:B------:R2:W-:Y:S04]  /*1b800*/  STL [R1+0x170], R12 ;  /* 0x0001700c01007387 */ /* 0x0005e80000100800 */
[----:B------:R0:W-:Y:S01]  /*1b810*/  STL [R1+0x168], R11 ;  /* 0x0001680b01007387 */ /* 0x0001e20000100800 */
[----:B--2---:R-:W-:-:S03]  /*1b820*/  IMAD R12, R29, UR10, RZ ;  /* 0x0000000a1d0c7c24 */ /* 0x004fc6000f8e02ff */
[----:B------:R-:W2:Y:S04]  /*1b830*/  LDL.LU R29, [R1+0x114] ;  /* 0x00011400011d7983 */ /* 0x000ea80000300800 */
        /* <DEDUP_REMOVED lines=10> */
[----:B------:R-:W4:Y:S01]  /*1b8e0*/  LDL.LU R15, [R1+0xf4] ;  /* 0x0000f400010f7983 */ /* 0x000f220000300800 */
[----:B------:R-:W-:-:S05]  /*1b8f0*/  IMAD R9, R9, UR10, RZ ;  /* 0x0000000a09097c24 */ /* 0x000fca000f8e02ff */
[----:B------:R0:W-:Y:S04]  /*1b900*/  STL [R1+0x154], R9 ;  /* 0x0001540901007387 */ /* 0x0001e80000100800 */
[----:B------:R-:W4:Y:S01]  /*1b910*/  LDL.LU R14, [R1+0xec] ;  /* 0x0000ec00010e7983 */ /* 0x000f220000300800 */
[----:B-----5:R-:W-:-:S03]  /*1b920*/  IMAD R8, R8, UR10, RZ ;  /* 0x0000000a08087c24 */ /* 0x020fc6000f8e02ff */
[----:B------:R-:W5:Y:S04]  /*1b930*/  LDL.LU R13, [R1+0xe4] ;  /* 0x0000e400010d7983 */ /* 0x000f680000300800 */
[----:B------:R1:W-:Y:S04]  /*1b940*/  STL [R1+0x150], R8 ;  /* 0x0001500801007387 */ /* 0x0003e80000100800 */
[----:B0-----:R-:W5:Y:S04]  /*1b950*/  LDL.LU R12, [R1+0xd8] ;  /* 0x0000d800010c7983 */ /* 0x001f680000300800 */
[----:B-1----:R-:W5:Y:S04]  /*1b960*/  LDL.LU R11, [R1+0xc8] ;  /* 0x0000c800010b7983 */ /* 0x002f680000300800 */
[----:B------:R-:W5:Y:S01]  /*1b970*/  LDL.LU R9, [R1+0xc0] ;  /* 0x0000c00001097983 */ /* 0x000f620000300800 */
        /* <DEDUP_REMOVED lines=11> */
[----:B------:R-:W-:-:S03]  /*1ba30*/  IMAD R16, R4, UR10, RZ ;  /* 0x0000000a04107c24 */ /* 0x000fc6000f8e02ff */
[----:B0-----:R-:W5:Y:S01]  /*1ba40*/  LDL.LU R5, [R1+0x8c] ;  /* 0x00008c0001057983 */ /* 0x001f620000300800 */
[----:B------:R-:W-:-:S03]  /*1ba50*/  IMAD R4, R24, UR10, RZ ;  /* 0x0000000a18047c24 */ /* 0x000fc6000f8e02ff */
[----:B------:R-:W-:Y:S04]  /*1ba60*/  STL [R1+0x12c], R16 ;  /* 0x00012c1001007387 */ /* 0x000fe80000100800 */
[----:B------:R0:W-:Y:S04]  /*1ba70*/  STL [R1+0x124], R4 ;  /* 0x0001240401007387 */ /* 0x0001e80000100800 */
[----:B0-----:R-:W5:Y:S01]  /*1ba80*/  LDL.LU R4, [R1+0x88] ;  /* 0x0000880001047983 */ /* 0x001f620000300800 */
[----:B------:R-:W-:-:S03]  /*1ba90*/  IMAD R16, R26, UR10, RZ ;  /* 0x0000000a1a107c24 */ /* 0x000fc6000f8e02ff */
[----:B------:R-:W5:Y:S04]  /*1baa0*/  LDL.LU R24, [R1+0x80] ;  /* 0x0000800001187983 */ /* 0x000f680000300800 */
[----:B------:R2:W-:Y:S04]  /*1bab0*/  STL [R1+0x120], R16 ;  /* 0x0001201001007387 */ /* 0x0005e80000100800 */
[----:B------:R-:W5:Y:S01]  /*1bac0*/  LDL.LU R26, [R1+0x78] ;  /* 0x00007800011a7983 */ /* 0x000f620000300800 */
[----:B------:R-:W-:-:S03]  /*1bad0*/  IMAD R17, R28, UR10, RZ ;  /* 0x0000000a1c117c24 */ /* 0x000fc6000f8e02ff */
[----:B------:R-:W5:Y:S04]  /*1bae0*/  LDL.LU R28, [R1+0x84] ;  /* 0x00008400011c7983 */ /* 0x000f680000300800 */
        /* <DEDUP_REMOVED lines=14> */
[----:B------:R-:W2:Y:S01]  /*1bbd0*/  LDL.LU R18, [R1+0x68] ;  /* 0x0000680001127983 */ /* 0x000ea20000300800 */
[----:B------:R-:W-:-:S03]  /*1bbe0*/  IMAD R15, R14, UR10, RZ ;  /* 0x0000000a0e0f7c24 */ /* 0x000fc6000f8e02ff */
[----:B------:R1:W-:Y:S01]  /*1bbf0*/  STL [R1+0xf4], R16 ;  /* 0x0000f41001007387 */ /* 0x0003e20000100800 */
[----:B-----5:R-:W-:-:S03]  /*1bc00*/  IMAD R14, R13, UR10, RZ ;  /* 0x0000000a0d0e7c24 */ /* 0x020fc6000f8e02ff */
[----:B------:R5:W-:Y:S04]  /*1bc10*/  STL [R1+0xec], R15 ;  /* 0x0000ec0f01007387 */ /* 0x000be80000100800 */
[----:B0-----:R-:W2:Y:S01]  /*1bc20*/  LDL.LU R17, [R1+0x64] ;  /* 0x0000640001117983 */ /* 0x001ea20000300800 */
[----:B------:R-:W-:-:S03]  /*1bc30*/  IMAD R13, R12, UR10, RZ ;  /* 0x0000000a0c0d7c24 */ /* 0x000fc6000f8e02ff */
[----:B------:R0:W-:Y:S01]  /*1bc40*/  STL [R1+0xe4], R14 ;  /* 0x0000e40e01007387 */ /* 0x0001e20000100800 */
[----:B------:R-:W-:-:S03]  /*1bc50*/  IMAD R12, R11, UR10, RZ ;  /* 0x0000000a0b0c7c24 */ /* 0x000fc6000f8e02ff */
[----:B------:R-:W-:Y:S01]  /*1bc60*/  STL [R1+0xd8], R13 ;  /* 0x0000d80d01007387 */ /* 0x000fe20000100800 */
[----:B------:R-:W-:-:S03]  /*1bc70*/  IMAD R11, R9, UR10, RZ ;  /* 0x0000000a090b7c24 */ /* 0x000fc6000f8e02ff */
[----:B------:R-:W-:Y:S04]  /*1bc80*/  STL [R1+0xc8], R12 ;  /* 0x0000c80c01007387 */ /* 0x000fe80000100800 */
[----:B-1----:R-:W2:Y:S01]  /*1bc90*/  LDL.LU R16, [R1+0x60] ;  /* 0x0000600001107983 */ /* 0x002ea20000300800 */
[----:B------:R-:W-:-:S03]  /*1bca0*/  IMAD R9, R8, UR10, RZ ;  /* 0x0000000a08097c24 */ /* 0x000fc6000f8e02ff */
[----:B------:R-:W-:Y:S01]  /*1bcb0*/  STL [R1+0xc0], R11 ;  /* 0x0000c00b01007387 */ /* 0x000fe20000100800 */
[----:B------:R-:W-:-:S03]  /*1bcc0*/  IMAD R8, R7, UR10, RZ ;  /* 0x0000000a07087c24 */ /* 0x000fc6000f8e02ff */
[----:B------:R-:W-:Y:S04]  /*1bcd0*/  STL [R1+0xb8], R9 ;  /* 0x0000b80901007387 */ /* 0x000fe80000100800 */
[----:B------:R-:W-:Y:S01]  /*1bce0*/  STL [R1+0xb0], R8 ;  /* 0x0000b00801007387 */ /* 0x000fe20000100800 */
[----:B------:R-:W-:Y:S02]  /*1bcf0*/  IMAD R7, R6, UR10, RZ ;  /* 0x0000000a06077c24 */ /* 0x000fe4000f8e02ff */
[----:B------:R-:W-:Y:S02]  /*1bd00*/  IMAD R6, R10, UR10, RZ ;  /* 0x0000000a0a067c24 */ /* 0x000fe4000f8e02ff */
[----:B------:R-:W2:Y:S04]  /*1bd10*/  LDL.LU R10, [R1+0x53e8] ;  /* 0x0053e800010a7983 */ /* 0x000ea80000300800 */
[----:B------:R-:W-:Y:S04]  /*1bd20*/  STL [R1+0x98], R7 ;  /* 0x0000980701007387 */ /* 0x000fe80000100800 */
[----:B-----5:R-:W5:Y:S01]  /*1bd30*/  LDL.LU R15, [R1+0x5c] ;  /* 0x00005c00010f7983 */ /* 0x020f620000300800 */
[----:B------:R-:W-:-:S03]  /*1bd40*/  IMAD R0, R0, UR10, RZ ;  /* 0x0000000a00007c24 */ /* 0x000fc6000f8e02ff */
[----:B------:R-:W-:Y:S04]  /*1bd50*/  STL [R1+0x94], R6 ;  /* 0x0000940601007387 */ /* 0x000fe80000100800 */
[----:B------:R1:W-:Y:S04]  /*1bd60*/  STL [R1+0x538c], R0 ;  /* 0x00538c0001007387 */ /* 0x0003e80000100800 */
[----:B0-----:R-:W3:Y:S01]  /*1bd70*/  LDL.LU R14, [R1+0x54] ;  /* 0x00005400010e7983 */ /* 0x001ee20000300800 */
[----:B-1----:R-:W-:-:S05]  /*1bd80*/  IMAD R0, R5, UR10, RZ ;  /* 0x0000000a05007c24 */ /* 0x002fca000f8e02ff */
[----:B------:R0:W-:Y:S01]  /*1bd90*/  STL [R1+0x8c], R0 ;  /* 0x00008c0001007387 */ /* 0x0001e20000100800 */
[----:B------:R-:W-:-:S05]  /*1bda0*/  IMAD R5, R4, UR10, RZ ;  /* 0x0000000a04057c24 */ /* 0x000fca000f8e02ff */
[----:B------:R-:W-:Y:S01]  /*1bdb0*/  STL [R1+0x88], R5 ;  /* 0x0000880501007387 */ /* 0x000fe20000100800 */
[----:B------:R-:W-:-:S03]  /*1bdc0*/  IMAD R4, R24, UR10, RZ ;  /* 0x0000000a18047c24 */ /* 0x000fc6000f8e02ff */
[----:B------:R-:W5:Y:S04]  /*1bdd0*/  LDL.LU R13, [R1+0x4c] ;  /* 0x00004c00010d7983 */ /* 0x000f680000300800 */
[----:B------:R2:W-:Y:S04]  /*1bde0*/  STL [R1+0x80], R4 ;  /* 0x0000800401007387 */ /* 0x0005e80000100800 */
[----:B------:R-:W5:Y:S01]  /*1bdf0*/  LDL.LU R12, [R1+0x44] ;  /* 0x00004400010c7983 */ /* 0x000f620000300800 */
[----:B------:R-:W-:-:S05]  /*1be00*/  IMAD R2, R2, UR7, RZ ;  /* 0x0000000702027c24 */ /* 0x000fca000f8e02ff */
[----:B------:R-:W-:Y:S01]  /*1be10*/  LEA.HI.X.SX32 R2, R2, UR9, 0x1, P6 ;  /* 0x0000000902027c11 */ /* 0x000fe2000b0f0eff */
[----:B0-----:R-:W-:Y:S01]  /*1be20*/  IMAD R0, R26, UR10, RZ ;  /* 0x0000000a1a007c24 */ /* 0x001fe2000f8e02ff */
[----:B------:R-:W0:Y:S01]  /*1be30*/  LDCU UR9, c[0x0][0x3a8] ;  /* 0x00007500ff0977ac */ /* 0x000e220008000800 */
[-C--:B--2---:R-:W-:Y:S02]  /*1be40*/  IADD3 R4, P2, PT, R28, R10.reuse, RZ ;  /* 0x0000000a1c047210 */ /* 0x084fe40007f5e0ff */
[----:B------:R-:W-:-:S03]  /*1be50*/  IADD3 R5, P3, PT, R29, R10, RZ ;  /* 0x0000000a1d057210 */ /* 0x000fc60007f7e0ff */
[----:B------:R1:W-:Y:S04]  /*1be60*/  STL [R1+0x309c], R4 ;  /* 0x00309c0401007387 */ /* 0x0003e80000100800 */
[----:B------:R-:W2:Y:S04]  /*1be70*/  LDL.LU R11, [R1+0x38] ;  /* 0x00003800010b7983 */ /* 0x000ea80000300800 */
[----:B------:R3:W-:Y:S01]  /*1be80*/  STL [R1+0x30a0], R5 ;  /* 0x0030a00501007387 */ /* 0x0007e20000100800 */
[----:B-1----:R-:W-:-:S03]  /*1be90*/  IADD3 R4, P4, PT, R27, R10, RZ ;  /* 0x0000000a1b047210 */ /* 0x002fc60007f9e0ff */
[----:B------:R-:W2:Y:S04]  /*1bea0*/  LDL.LU R9, [R1+0x34] ;  /* 0x0000340001097983 */ /* 0x000ea80000300800 */
[----:B------:R4:W-:Y:S01]  /*1beb0*/  STL [R1+0x30a4], R4 ;  /* 0x0030a40401007387 */ /* 0x0009e20000100800 */
[----:B---3--:R-:W-:-:S03]  /*1bec0*/  IADD3 R5, P5, PT, R25, R10, RZ ;  /* 0x0000000a19057210 */ /* 0x008fc60007fbe0ff */
[----:B------:R-:W3:Y:S04]  /*1bed0*/  LDL.LU R8, [R1+0x30] ;  /* 0x0000300001087983 */ /* 0x000ee80000300800 */
[----:B------:R1:W-:Y:S01]  /*1bee0*/  STL [R1+0x30a8], R5 ;  /* 0x0030a80501007387 */ /* 0x0003e20000100800 */
[----:B----4-:R-:W-:-:S03]  /*1bef0*/  IADD3 R4, P0, PT, R3, R10, RZ ;  /* 0x0000000a03047210 */ /* 0x010fc60007f1e0ff */
[----:B------:R-:W4:Y:S04]  /*1bf00*/  LDL.LU R7, [R1+0x28] ;  /* 0x0000280001077983 */ /* 0x000f280000300800 */
[----:B------:R0:W-:Y:S01]  /*1bf10*/  STL [R1+0x30ac], R4 ;  /* 0x0030ac0401007387 */ /* 0x0001e20000100800 */
[----:B-1----:R-:W-:-:S03]  /*1bf20*/  IADD3 R5, P1, PT, R18, R10, RZ ;  /* 0x0000000a12057210 */ /* 0x002fc60007f3e0ff */
[----:B------:R-:W3:Y:S04]  /*1bf30*/  LDL.LU R6, [R1+0x24] ;  /* 0x0000240001067983 */ /* 0x000ee80000300800 */
[----:B------:R1:W-:Y:S01]  /*1bf40*/  STL [R1+0x30b0], R5 ;  /* 0x0030b00501007387 */ /* 0x0003e20000100800 */
[----:B0-----:R-:W-:-:S03]  /*1bf50*/  LEA.HI.X.SX32 R4, R28, R2, 0x1, P2 ;  /* 0x000000021c047211 */ /* 0x001fc600010f0eff */
[----:B-1----:R-:W3:Y:S01]  /*1bf60*/  LDL.LU R5, [R1+0x20] ;  /* 0x0000200001057983 */ /* 0x002ee20000300800 */
[----:B------:R-:W-:-:S03]  /*1bf70*/  IADD3 R19, P2, PT, R17, R10, RZ ;  /* 0x0000000a11137210 */ /* 0x000fc60007f5e0ff */
[----:B------:R0:W-:Y:S01]  /*1bf80*/  STL [R1+0x3094], R4 ;  /* 0x0030940401007387 */ /* 0x0001e20000100800 */
[----:B------:R-:W-:-:S03]  /*1bf90*/  LEA.HI.X.SX32 R24, R29, R2, 0x1, P3 ;  /* 0x000000021d187211 */ /* 0x000fc600018f0eff */
[----:B0-----:R-:W4:Y:S04]  /*1bfa0*/  LDL.LU R4, [R1+0x1c] ;  /* 0x00001c0001047983 */ /* 0x001f280000300800 */
[----:B------:R0:W-:Y:S04]  /*1bfb0*/  STL [R1+0x3098], R19 ;  /* 0x0030981301007387 */ /* 0x0001e80000100800 */
[----:B------:R-:W4:Y:S04]  /*1bfc0*/  LDL.LU R29, [R1+0x18] ;  /* 0x00001800011d7983 */ /* 0x000f280000300800 */
[----:B------:R1:W-:Y:S01]  /*1bfd0*/  STL [R1+0x308c], R24 ;  /* 0x00308c1801007387 */ /* 0x0003e20000100800 */
[----:B0-----:R-:W-:-:S03]  /*1bfe0*/  IADD3 R19, P3, PT, R16, R10, RZ ;  /* 0x0000000a10137210 */ /* 0x001fc60007f7e0ff */
[----:B------:R-:W4:Y:S04]  /*1bff0*/  LDL.LU R28, [R1+0x14] ;  /* 0x00001400011c7983 */ /* 0x000f280000300800 */
[----:B------:R5:W-:Y:S01]  /*1c000*/  STL [R1+0x3090], R19 ;  /* 0x0030901301007387 */ /* 0x000be20000100800 */
[----:B-1----:R-:W-:-:S03]  /*1c010*/  LEA.HI.X.SX32 R24, R27, R2, 0x1, P4 ;  /* 0x000000021b187211 */ /* 0x002fc600020f0eff */
[----:B------:R-:W4:Y:S04]  /*1c020*/  LDL.LU R27, [R1+0x10] ;  /* 0x00001000011b7983 */ /* 0x000f280000300800 */
[----:B------:R0:W-:Y:S01]  /*1c030*/  STL [R1+0x3084], R24 ;  /* 0x0030841801007387 */ /* 0x0001e20000100800 */
[----:B-----5:R-:W-:-:S03]  /*1c040*/  IADD3 R19, P4, PT, R15, R10, RZ ;  /* 0x0000000a0f137210 */ /* 0x020fc60007f9e0ff */
[----:B------:R-:W5:Y:S04]  /*1c050*/  LDL.LU R26, [R1+0xc] ;  /* 0x00000c00011a7983 */ /* 0x000f680000300800 */
[----:B------:R1:W-:Y:S01]  /*1c060*/  STL [R1+0x3088], R19 ;  /* 0x0030881301007387 */ /* 0x0003e20000100800 */
[----:B0-----:R-:W-:-:S03]  /*1c070*/  LEA.HI.X.SX32 R24, R25, R2, 0x1, P5 ;  /* 0x0000000219187211 */ /* 0x001fc600028f0eff */
[----:B------:R-:W5:Y:S04]  /*1c080*/  LDL.LU R25, [R1+0x8] ;  /* 0x0000080001197983 */ /* 0x000f680000300800 */
[----:B------:R0:W-:Y:S01]  /*1c090*/  STL [R1+0x307c], R24 ;  /* 0x00307c1801007387 */ /* 0x0001e20000100800 */
[----:B-1----:R-:W-:-:S03]  /*1c0a0*/  IADD3 R19, P5, PT, R14, R10, RZ ;  /* 0x0000000a0e137210 */ /* 0x002fc60007fbe0ff */
[----:B0-----:R-:W5:Y:S04]  /*1c0b0*/  LDL.LU R24, [R1+0x4] ;  /* 0x0000040001187983 */ /* 0x001f680000300800 */
[----:B------:R0:W-:Y:S02]  /*1c0c0*/  STL [R1+0x3080], R19 ;  /* 0x0030801301007387 */ /* 0x0001e40000100800 */
[-C--:B0-----:R-:W-:Y:S02]  /*1c0d0*/  LEA.HI.X.SX32 R19, R3, R2.reuse, 0x1, P0 ;  /* 0x0000000203137211 */ /* 0x081fe400000f0eff */
[----:B------:R-:W5:Y:S01]  /*1c0e0*/  LDL.LU R3, [R1] ;  /* 0x0000000001037983 */ /* 0x000f620000300800 */
[----:B------:R-:W-:-:S03]  /*1c0f0*/  LEA.HI.X.SX32 R18, R18, R2, 0x1, P1 ;  /* 0x0000000212127211 */ /* 0x000fc600008f0eff */
[----:B------:R0:W-:Y:S02]  /*1c100*/  STL [R1+0x3074], R19 ;  /* 0x0030741301007387 */ /* 0x0001e40000100800 */
[----:B0-----:R-:W-:-:S05]  /*1c110*/  IADD3 R19, P0, PT, R13, R10, RZ ;  /* 0x0000000a0d137210 */ /* 0x001fca0007f1e0ff */
[----:B------:R0:W-:Y:S01]  /*1c120*/  STL [R1+0x3078], R19 ;  /* 0x0030781301007387 */ /* 0x0001e20000100800 */
[----:B------:R-:W-:-:S03]  /*1c130*/  LEA.HI.X.SX32 R17, R17, R2, 0x1, P2 ;  /* 0x0000000211117211 */ /* 0x000fc600010f0eff */
[----:B0-----:R-:W5:Y:S04]  /*1c140*/  LDL.LU R19, [R1+0x53e4] ;  /* 0x0053e40001137983 */ /* 0x001f680000300800 */
[----:B------:R0:W-:Y:S02]  /*1c150*/  STL [R1+0x306c], R18 ;  /* 0x00306c1201007387 */ /* 0x0001e40000100800 */
[----:B0-----:R-:W-:-:S05]  /*1c160*/  IADD3 R18, P1, PT, R12, R10, RZ ;  /* 0x0000000a0c127210 */ /* 0x001fca0007f3e0ff */
[----:B------:R0:W-:Y:S01]  /*1c170*/  STL [R1+0x3070], R18 ;  /* 0x0030701201007387 */ /* 0x0001e20000100800 */
[----:B------:R-:W-:-:S03]  /*1c180*/  LEA.HI.X.SX32 R16, R16, R2, 0x1, P3 ;  /* 0x0000000210107211 */ /* 0x000fc600018f0eff */
[----:B0-----:R-:W5:Y:S04]  /*1c190*/  LDL.LU R18, [R1+0x53e0] ;  /* 0x0053e00001127983 */ /* 0x001f680000300800 */
[----:B------:R2:W-:Y:S01]  /*1c1a0*/  STL [R1+0x3064], R17 ;  /* 0x0030641101007387 */ /* 0x0005e20000100800 */
[-C--:B------:R-:W-:Y:S02]  /*1c1b0*/  LEA.HI.X.SX32 R15, R15, R2.reuse, 0x1, P4 ;  /* 0x000000020f0f7211 */ /* 0x080fe400020f0eff */
[-C--:B------:R-:W-:Y:S02]  /*1c1c0*/  LEA.HI.X.SX32 R14, R14, R2.reuse, 0x1, P5 ;  /* 0x000000020e0e7211 */ /* 0x080fe400028f0eff */
[-C--:B------:R-:W-:Y:S02]  /*1c1d0*/  LEA.HI.X.SX32 R13, R13, R2.reuse, 0x1, P0 ;  /* 0x000000020d0d7211 */ /* 0x080fe400000f0eff */
[----:B------:R-:W-:-:S02]  /*1c1e0*/  LEA.HI.X.SX32 R12, R12, R2, 0x1, P1 ;  /* 0x000000020c0c7211 */ /* 0x000fc400008f0eff */
[----:B--2---:R-:W-:-:S05]  /*1c1f0*/  IADD3 R17, P2, PT, R11, R10, RZ ;  /* 0x0000000a0b117210 */ /* 0x004fca0007f5e0ff */
[----:B------:R0:W-:Y:S04]  /*1c200*/  STL [R1+0x3068], R17 ;  /* 0x0030681101007387 */ /* 0x0001e80000100800 */
[----:B0-----:R-:W2:Y:S04]  /*1c210*/  LDL.LU R17, [R1+0x53dc] ;  /* 0x0053dc0001117983 */ /* 0x001ea80000300800 */
[----:B------:R0:W-:Y:S02]  /*1c220*/  STL [R1+0x305c], R16 ;  /* 0x00305c1001007387 */ /* 0x0001e40000100800 */
[----:B0-----:R-:W-:-:S05]  /*1c230*/  IADD3 R16, P3, PT, R9, R10, RZ ;  /* 0x0000000a09107210 */ /* 0x001fca0007f7e0ff */
[----:B------:R0:W-:Y:S04]  /*1c240*/  STL [R1+0x3060], R16 ;  /* 0x0030601001007387 */ /* 0x0001e80000100800 */
[----:B0-----:R-:W2:Y:S04]  /*1c250*/  LDL.LU R16, [R1+0x53d8] ;  /* 0x0053d80001107983 */ /* 0x001ea80000300800 */
[----:B------:R3:W-:Y:S02]  /*1c260*/  STL [R1+0x3054], R15 ;  /* 0x0030540f01007387 */ /* 0x0007e40000100800 */
[----:B---3--:R-:W-:-:S05]  /*1c270*/  IADD3 R15, P4, PT, R8, R10, RZ ;  /* 0x0000000a080f7210 */ /* 0x008fca0007f9e0ff */
[----:B------:R0:W-:Y:S04]  /*1c280*/  STL [R1+0x3058], R15 ;  /* 0x0030580f01007387 */ /* 0x0001e80000100800 */
[----:B0-----:R-:W3:Y:S04]  /*1c290*/  LDL.LU R15, [R1+0x53d4] ;  /* 0x0053d400010f7983 */ /* 0x001ee80000300800 */
[----:B------:R4:W-:Y:S02]  /*1c2a0*/  STL [R1+0x304c], R14 ;  /* 0x00304c0e01007387 */ /* 0x0009e40000100800 */
[----:B----4-:R-:W-:-:S05]  /*1c2b0*/  IADD3 R14, P5, PT, R7, R10, RZ ;  /* 0x0000000a070e7210 */ /* 0x010fca0007fbe0ff */
[----:B------:R0:W-:Y:S04]  /*1c2c0*/  STL [R1+0x3050], R14 ;  /* 0x0030500e01007387 */ /* 0x0001e80000100800 */
[----:B0-----:R-:W4:Y:S04]  /*1c2d0*/  LDL.LU R14, [R1+0x53d0] ;  /* 0x0053d000010e7983 */ /* 0x001f280000300800 */
[----:B------:R0:W-:Y:S02]  /*1c2e0*/  STL [R1+0x3044], R13 ;  /* 0x0030440d01007387 */ /* 0x0001e40000100800 */
[----:B0-----:R-:W-:-:S05]  /*1c2f0*/  IADD3 R13, P0, PT, R6, R10, RZ ;  /* 0x0000000a060d7210 */ /* 0x001fca0007f1e0ff */
[----:B------:R0:W-:Y:S01]  /*1c300*/  STL [R1+0x3048], R13 ;  /* 0x0030480d01007387 */ /* 0x0001e20000100800 */
[----:B------:R-:W-:-:S03]  /*1c310*/  LEA.HI.X.SX32 R11, R11, R2, 0x1, P2 ;  /* 0x000000020b0b7211 */ /* 0x000fc600010f0eff */
[----:B0-----:R-:W2:Y:S04]  /*1c320*/  LDL.LU R13, [R1+0x53cc] ;  /* 0x0053cc00010d7983 */ /* 0x001ea80000300800 */
        /* <DEDUP_REMOVED lines=26> */
[----:B-----5:R-:W-:-:S05]  /*1c4d0*/  IADD3 R6, P0, PT, R26, R10, RZ ;  /* 0x0000000a1a067210 */ /* 0x020fca0007f1e0ff */
[----:B------:R0:W-:Y:S01]  /*1c4e0*/  STL [R1+0x3018], R6 ;  /* 0x0030180601007387 */ /* 0x0001e20000100800 */
[----:B------:R-:W-:-:S03]  /*1c4f0*/  LEA.HI.X.SX32 R4, R4, R2, 0x1, P2 ;  /* 0x0000000204047211 */ /* 0x000fc600010f0eff */
[----:B0-----:R-:W5:Y:S04]  /*1c500*/  LDL.LU R6, [R1+0x53b4] ;  /* 0x0053b40001067983 */ /* 0x001f680000300800 */
[----:B------:R0:W-:Y:S02]  /*1c510*/  STL [R1+0x300c], R5 ;  /* 0x00300c0501007387 */ /* 0x0001e40000100800 */
[----:B0-----:R-:W-:-:S05]  /*1c520*/  IADD3 R5, P1, PT, R25, R10, RZ ;  /* 0x0000000a19057210 */ /* 0x001fca0007f3e0ff */
[----:B------:R0:W-:Y:S01]  /*1c530*/  STL [R1+0x3010], R5 ;  /* 0x0030100501007387 */ /* 0x0001e20000100800 */
[----:B------:R-:W-:-:S03]  /*1c540*/  LEA.HI.X.SX32 R29, R29, R2, 0x1, P3 ;  /* 0x000000021d1d7211 */ /* 0x000fc600018f0eff */
[----:B0-----:R-:W2:Y:S04]  /*1c550*/  LDL.LU R5, [R1+0x53b0] ;  /* 0x0053b00001057983 */ /* 0x001ea80000300800 */
[----:B------:R0:W-:Y:S02]  /*1c560*/  STL [R1+0x3004], R4 ;  /* 0x0030040401007387 */ /* 0x0001e40000100800 */
[----:B0-----:R-:W-:-:S05]  /*1c570*/  IADD3 R4, P2, PT, R24, R10, RZ ;  /* 0x0000000a18047210 */ /* 0x001fca0007f5e0ff */
[----:B------:R0:W-:Y:S04]  /*1c580*/  STL [R1+0x3008], R4 ;  /* 0x0030080401007387 */ /* 0x0001e80000100800 */
[----:B0-----:R-:W2:Y:S04]  /*1c590*/  LDL.LU R4, [R1+0x53ac] ;  /* 0x0053ac0001047983 */ /* 0x001ea80000300800 */
[----:B------:R0:W-:Y:S02]  /*1c5a0*/  STL [R1+0x2ffc], R29 ;  /* 0x002ffc1d01007387 */ /* 0x0001e40000100800 */
[----:B0-----:R-:W-:-:S05]  /*1c5b0*/  IADD3 R29, P3, PT, R3, R10, RZ ;  /* 0x0000000a031d7210 */ /* 0x001fca0007f7e0ff */
[----:B------:R0:W-:Y:S04]  /*1c5c0*/  STL [R1+0x3000], R29 ;  /* 0x0030001d01007387 */ /* 0x0001e80000100800 */
[----:B0-----:R-:W2:Y:S01]  /*1c5d0*/  LDL.LU R29, [R1+0x53a8] ;  /* 0x0053a800011d7983 */ /* 0x001ea20000300800 */
[----:B------:R-:W-:-:S05]  /*1c5e0*/  LEA.HI.X.SX32 R28, R28, R2, 0x1, P4 ;  /* 0x000000021c1c7211 */ /* 0x000fca00020f0eff */
[----:B------:R2:W-:Y:S02]  /*1c5f0*/  STL [R1+0x2ff4], R28 ;  /* 0x002ff41c01007387 */ /* 0x0005e40000100800 */
[----:B--2---:R-:W-:-:S05]  /*1c600*/  IADD3 R28, P4, PT, R29, R10, RZ ;  /* 0x0000000a1d1c7210 */ /* 0x004fca0007f9e0ff */
        /* <DEDUP_REMOVED lines=28> */
[----:B------:R2:W-:Y:S01]  /*1c7d0*/  STL [R1+0x2fc4], R29 ;  /* 0x002fc41d01007387 */ /* 0x0005e20000100800 */
[----:B------:R-:W-:Y:S02]  /*1c7e0*/  LEA.HI.X.SX32 R25, R25, R2, 0x1, P2 ;  /* 0x0000000219197211 */ /* 0x000fe400010f0eff */
[----:B--2---:R-:W-:-:S05]  /*1c7f0*/  IADD3 R29, P4, PT, R3, R10, RZ ;  /* 0x0000000a031d7210 */ /* 0x004fca0007f9e0ff */
[----:B------:R0:W-:Y:S02]  /*1c800*/  STL [R1+0x2fc8], R29 ;  /* 0x002fc81d01007387 */ /* 0x0001e40000100800 */
[----:B0-----:R-:W-:Y:S02]  /*1c810*/  LEA.HI.X.SX32 R29, R28, R2, 0x1, P5 ;  /* 0x000000021c1d7211 */ /* 0x001fe400028f0eff */
[----:B------:R-:W-:-:S03]  /*1c820*/  IADD3 R28, P5, PT, R4, R10, RZ ;  /* 0x0000000a041c7210 */ /* 0x000fc60007fbe0ff */
[----:B------:R0:W-:Y:S04]  /*1c830*/  STL [R1+0x2fbc], R29 ;  /* 0x002fbc1d01007387 */ /* 0x0001e80000100800 */
[----:B------:R1:W-:Y:S01]  /*1c840*/  STL [R1+0x2fc0], R28 ;  /* 0x002fc01c01007387 */ /* 0x0003e20000100800 */
[-C--:B0-----:R-:W-:Y:S02]  /*1c850*/  LEA.HI.X.SX32 R29, R27, R2.reuse, 0x1, P0 ;  /* 0x000000021b1d7211 */ /* 0x081fe400000f0eff */
[----:B------:R-:W-:Y:S02]  /*1c860*/  LEA.HI.X.SX32 R27, R26, R2, 0x1, P1 ;  /* 0x000000021a1b7211 */ /* 0x000fe400008f0eff */
[-C--:B-1----:R-:W-:Y:S02]  /*1c870*/  IADD3 R28, P0, PT, R5, R10.reuse, RZ ;  /* 0x0000000a051c7210 */ /* 0x082fe40007f1e0ff */
[-C--:B-----5:R-:W-:Y:S01]  /*1c880*/  IADD3 R26, P1, PT, R6, R10.reuse, RZ ;  /* 0x0000000a061a7210 */ /* 0x0a0fe20007f3e0ff */
[----:B------:R-:W-:Y:S04]  /*1c890*/  STL [R1+0x2fb4], R29 ;  /* 0x002fb41d01007387 */ /* 0x000fe80000100800 */
[----:B------:R-:W-:Y:S04]  /*1c8a0*/  STL [R1+0x2fb8], R28 ;  /* 0x002fb81c01007387 */ /* 0x000fe80000100800 */
[----:B------:R0:W-:Y:S04]  /*1c8b0*/  STL [R1+0x2fac], R27 ;  /* 0x002fac1b01007387 */ /* 0x0001e80000100800 */
[----:B------:R1:W-:Y:S04]  /*1c8c0*/  STL [R1+0x2fb0], R26 ;  /* 0x002fb01a01007387 */ /* 0x0003e80000100800 */
[----:B------:R2:W-:Y:S01]  /*1c8d0*/  STL [R1+0x2fa4], R25 ;  /* 0x002fa41901007387 */ /* 0x0005e20000100800 */
[----:B0-----:R-:W-:-:S02]  /*1c8e0*/  IADD3 R27, P2, PT, R7, R10, RZ ;  /* 0x0000000a071b7210 */ /* 0x001fc40007f5e0ff */
[-C--:B-1----:R-:W-:Y:S02]  /*1c8f0*/  LEA.HI.X.SX32 R26, R24, R2.reuse, 0x1, P3 ;  /* 0x00000002181a7211 */ /* 0x082fe400018f0eff */
[----:B------:R-:W-:Y:S02]  /*1c900*/  LEA.HI.X.SX32 R24, R3, R2, 0x1, P4 ;  /* 0x0000000203187211 */ /* 0x000fe400020f0eff */
[-C--:B--2---:R-:W-:Y:S01]  /*1c910*/  IADD3 R25, P3, PT, R8, R10.reuse, RZ ;  /* 0x0000000a08197210 */ /* 0x084fe20007f7e0ff */
[----:B------:R-:W-:Y:S01]  /*1c920*/  STL [R1+0x2fa8], R27 ;  /* 0x002fa81b01007387 */ /* 0x000fe20000100800 */
[----:B------:R-:W-:Y:S02]  /*1c930*/  IADD3 R3, P4, PT, R9, R10, RZ ;  /* 0x0000000a09037210 */ /* 0x000fe40007f9e0ff */
[----:B------:R-:W-:Y:S01]  /*1c940*/  LEA.HI.X.SX32 R4, R4, R2, 0x1, P5 ;  /* 0x0000000204047211 */ /* 0x000fe200028f0eff */
[----:B------:R-:W-:Y:S04]  /*1c950*/  STL [R1+0x2f9c], R26 ;  /* 0x002f9c1a01007387 */ /* 0x000fe80000100800 */
[----:B------:R-:W-:Y:S04]  /*1c960*/  STL [R1+0x2fa0], R25 ;  /* 0x002fa01901007387 */ /* 0x000fe80000100800 */
[----:B------:R0:W-:Y:S04]  /*1c970*/  STL [R1+0x2f94], R24 ;  /* 0x002f941801007387 */ /* 0x0001e80000100800 */
[----:B------:R1:W-:Y:S04]  /*1c980*/  STL [R1+0x2f98], R3 ;  /* 0x002f980301007387 */ /* 0x0003e80000100800 */
[----:B------:R2:W-:Y:S01]  /*1c990*/  STL [R1+0x2f8c], R4 ;  /* 0x002f8c0401007387 */ /* 0x0005e20000100800 */
[----:B0-----:R-:W-:-:S02]  /*1c9a0*/  IADD3 R24, P5, PT, R11, R10, RZ ;  /* 0x0000000a0b187210 */ /* 0x001fc40007fbe0ff */
[----:B-1----:R-:W-:-:S03]  /*1c9b0*/  LEA.HI.X.SX32 R3, R5, R2, 0x1, P0 ;  /* 0x0000000205037211 */ /* 0x002fc600000f0eff */
[----:B------:R-:W-:Y:S01]  /*1c9c0*/  STL [R1+0x2f90], R24 ;  /* 0x002f901801007387 */ /* 0x000fe20000100800 */
[----:B------:R-:W-:Y:S02]  /*1c9d0*/  LEA.HI.X.SX32 R5, R6, R2, 0x1, P1 ;  /* 0x0000000206057211 */ /* 0x000fe400008f0eff */
[-C--:B--2---:R-:W-:Y:S01]  /*1c9e0*/  IADD3 R4, P0, PT, R12, R10.reuse, RZ ;  /* 0x0000000a0c047210 */ /* 0x084fe20007f1e0ff */
[----:B------:R0:W-:Y:S04]  /*1c9f0*/  STL [R1+0x2f84], R3 ;  /* 0x002f840301007387 */ /* 0x0001e80000100800 */
[----:B------:R1:W-:Y:S04]  /*1ca00*/  STL [R1+0x2f88], R4 ;  /* 0x002f880401007387 */ /* 0x0003e80000100800 */
[----:B------:R4:W-:Y:S01]  /*1ca10*/  STL [R1+0x2f7c], R5 ;  /* 0x002f7c0501007387 */ /* 0x0009e20000100800 */
[----:B0-----:R-:W-:-:S02]  /*1ca20*/  IADD3 R3, P1, PT, R13, R10, RZ ;  /* 0x0000000a0d037210 */ /* 0x001fc40007f3e0ff */
[----:B-1----:R-:W-:-:S03]  /*1ca30*/  LEA.HI.X.SX32 R4, R7, R2, 0x1, P2 ;  /* 0x0000000207047211 */ /* 0x002fc600010f0eff */
[----:B------:R0:W-:Y:S01]  /*1ca40*/  STL [R1+0x2f80], R3 ;  /* 0x002f800301007387 */ /* 0x0001e20000100800 */
[----:B----4-:R-:W-:-:S03]  /*1ca50*/  IADD3 R5, P2, PT, R14, R10, RZ ;  /* 0x0000000a0e057210 */ /* 0x010fc60007f5e0ff */
[----:B------:R1:W-:Y:S01]  /*1ca60*/  STL [R1+0x2f74], R4 ;  /* 0x002f740401007387 */ /* 0x0003e20000100800 */
[----:B0-----:R-:W-:-:S03]  /*1ca70*/  LEA.HI.X.SX32 R3, R8, R2, 0x1, P3 ;  /* 0x0000000208037211 */ /* 0x001fc600018f0eff */
[----:B-1----:R-:W2:Y:S04]  /*1ca80*/  LDL.LU R4, [R1+0x3c] ;  /* 0x00003c0001047983 */ /* 0x002ea80000300800 */
[----:B------:R3:W-:Y:S01]  /*1ca90*/  STL [R1+0x2f78], R5 ;  /* 0x002f780501007387 */ /* 0x0007e20000100800 */
[----:B------:R-:W-:-:S03]  /*1caa0*/  LEA.HI.X.SX32 R6, R9, R2, 0x1, P4 ;  /* 0x0000000209067211 */ /* 0x000fc600020f0eff */
[----:B------:R0:W-:Y:S01]  /*1cab0*/  STL [R1+0x2f6c], R3 ;  /* 0x002f6c0301007387 */ /* 0x0001e20000100800 */
[----:B---3--:R-:W-:-:S03]  /*1cac0*/  IADD3 R5, P3, PT, R15, R10, RZ ;  /* 0x0000000a0f057210 */ /* 0x008fc60007f7e0ff */
[----:B0-----:R-:W3:Y:S01]  /*1cad0*/  LDL.LU R3, [R1+0x40] ;  /* 0x0000400001037983 */ /* 0x001ee20000300800 */
[----:B------:R-:W-:-:S03]  /*1cae0*/  LEA.HI.X.SX32 R7, R11, R2, 0x1, P5 ;  /* 0x000000020b077211 */ /* 0x000fc600028f0eff */
[----:B------:R0:W-:Y:S04]  /*1caf0*/  STL [R1+0x2f70], R5 ;  /* 0x002f700501007387 */ /* 0x0001e80000100800 */
[----:B------:R1:W-:Y:S01]  /*1cb00*/  STL [R1+0x2f64], R6 ;  /* 0x002f640601007387 */ /* 0x0003e20000100800 */
[-C--:B0-----:R-:W-:Y:S02]  /*1cb10*/  IADD3 R5, P4, PT, R16, R10.reuse, RZ ;  /* 0x0000000a10057210 */ /* 0x081fe40007f9e0ff */
[----:B-1----:R-:W-:-:S03]  /*1cb20*/  IADD3 R6, P5, PT, R17, R10, RZ ;  /* 0x0000000a11067210 */ /* 0x002fc60007fbe0ff */
[----:B------:R0:W-:Y:S04]  /*1cb30*/  STL [R1+0x2f68], R5 ;  /* 0x002f680501007387 */ /* 0x0001e80000100800 */
[----:B------:R-:W-:Y:S01]  /*1cb40*/  STL [R1+0x2f5c], R7 ;  /* 0x002f5c0701007387 */ /* 0x000fe20000100800 */
[----:B0-----:R-:W-:-:S03]  /*1cb50*/  LEA.HI.X.SX32 R5, R12, R2, 0x1, P0 ;  /* 0x000000020c057211 */ /* 0x001fc600000f0eff */
[----:B------:R-:W4:Y:S04]  /*1cb60*/  LDL.LU R12, [R1+0x48] ;  /* 0x00004800010c7983 */ /* 0x000f280000300800 */
[----:B------:R-:W-:Y:S04]  /*1cb70*/  STL [R1+0x2f60], R6 ;  /* 0x002f600601007387 */ /* 0x000fe80000100800 */
[----:B------:R-:W5:Y:S04]  /*1cb80*/  LDL.LU R24, [R1+0x50] ;  /* 0x0000500001187983 */ /* 0x000f680000300800 */
[----:B------:R0:W-:Y:S02]  /*1cb90*/  STL [R1+0x2f54], R5 ;  /* 0x002f540501007387 */ /* 0x0001e40000100800 */
[----:B0-----:R-:W-:-:S02]  /*1cba0*/  LEA.HI.X.SX32 R5, R13, R2, 0x1, P1 ;  /* 0x000000020d057211 */ /* 0x001fc400008f0eff */
[----:B------:R-:W2:Y:S01]  /*1cbb0*/  LDL.LU R13, [R1+0x2c] ;  /* 0x00002c00010d7983 */ /* 0x000ea20000300800 */
[----:B------:R-:W-:-:S05]  /*1cbc0*/  IADD3 R6, P0, PT, R18, R10, RZ ;  /* 0x0000000a12067210 */ /* 0x000fca0007f1e0ff */
[----:B------:R0:W-:Y:S04]  /*1cbd0*/  STL [R1+0x2f58], R6 ;  /* 0x002f580601007387 */ /* 0x0001e80000100800 */
[----:B------:R-:W3:Y:S01]  /*1cbe0*/  LDL.LU R25, [R1+0x58] ;  /* 0x0000580001197983 */ /* 0x000ee20000300800 */
[----:B------:R-:W-:-:S03]  /*1cbf0*/  IMAD R20, R20, UR10, RZ ;  /* 0x0000000a14147c24 */ /* 0x000fc6000f8e02ff */
[----:B------:R1:W-:Y:S01]  /*1cc00*/  STL [R1+0x2f4c], R5 ;  /* 0x002f4c0501007387 */ /* 0x0003e20000100800 */
[----:B0-----:R-:W-:-:S03]  /*1cc10*/  IADD3 R6, P1, PT, R19, R10, RZ ;  /* 0x0000000a13067210 */ /* 0x001fc60007f3e0ff */
[----:B------:R-:W3:Y:S01]  /*1cc20*/  LDL.LU R26, [R1+0x9c] ;  /* 0x00009c00011a7983 */ /* 0x000ee20000300800 */
[----:B-1----:R-:W-:-:S03]  /*1cc30*/  LEA.HI.X.SX32 R5, R14, R2, 0x1, P2 ;  /* 0x000000020e057211 */ /* 0x002fc600010f0eff */
[----:B------:R0:W-:Y:S01]  /*1cc40*/  STL [R1+0x2f50], R6 ;  /* 0x002f500601007387 */ /* 0x0001e20000100800 */
[----:B------:R-:W-:-:S03]  /*1cc50*/  IMAD R21, R21, UR10, RZ ;  /* 0x0000000a15157c24 */ /* 0x000fc6000f8e02ff */
[----:B------:R1:W-:Y:S04]  /*1cc60*/  STL [R1+0x2f44], R5 ;  /* 0x002f440501007387 */ /* 0x0003e80000100800 */
[----:B------:R-:W4:Y:S01]  /*1cc70*/  LDL.LU R27, [R1+0xb4] ;  /* 0x0000b400011b7983 */ /* 0x000f220000300800 */
[----:B0-----:R-:W-:Y:S02]  /*1cc80*/  IADD3 R6, P2, PT, R20, R10, RZ ;  /* 0x0000000a14067210 */ /* 0x001fe40007f5e0ff */
[----:B-1----:R-:W-:-:S03]  /*1cc90*/  LEA.HI.X.SX32 R5, R15, R2, 0x1, P3 ;  /* 0x000000020f057211 */ /* 0x002fc600018f0eff */
[----:B------:R0:W-:Y:S01]  /*1cca0*/  STL [R1+0x2f48], R6 ;  /* 0x002f480601007387 */ /* 0x0001e20000100800 */
[----:B------:R-:W-:-:S03]  /*1ccb0*/  IMAD R22, R22, UR10, RZ ;  /* 0x0000000a16167c24 */ /* 0x000fc6000f8e02ff */
[----:B------:R1:W-:Y:S04]  /*1ccc0*/  STL [R1+0x2f3c], R5 ;  /* 0x002f3c0501007387 */ /* 0x0003e80000100800 */
[----:B------:R-:W5:Y:S01]  /*1ccd0*/  LDL.LU R11, [R1+0xbc] ;  /* 0x0000bc00010b7983 */ /* 0x000f620000300800 */
        /* <DEDUP_REMOVED lines=8> */
[----:B------:R0:W-:Y:S04]  /*1cd60*/  STL [R1+0x2f38], R6 ;  /* 0x002f380601007387 */ /* 0x0001e80000100800 */
[----:B------:R1:W-:Y:S04]  /*1cd70*/  STL [R1+0x2f2c], R5 ;  /* 0x002f2c0501007387 */ /* 0x0003e80000100800 */
[----:B------:R-:W5:Y:S01]  /*1cd80*/  LDL.LU R29, [R1+0xcc] ;  /* 0x0000cc00011d7983 */ /* 0x000f620000300800 */
[----:B0-----:R-:W-:Y:S02]  /*1cd90*/  IADD3 R6, P5, PT, R23, R10, RZ ;  /* 0x0000000a17067210 */ /* 0x001fe40007fbe0ff */
[----:B-1----:R-:W-:-:S03]  /*1cda0*/  LEA.HI.X.SX32 R5, R18, R2, 0x1, P0 ;  /* 0x0000000212057211 */ /* 0x002fc600000f0eff */
[----:B------:R-:W-:Y:S04]  /*1cdb0*/  STL [R1+0x2f30], R6 ;  /* 0x002f300601007387 */ /* 0x000fe80000100800 */
[----:B------:R0:W-:Y:S04]  /*1cdc0*/  STL [R1+0x2f24], R5 ;  /* 0x002f240501007387 */ /* 0x0001e80000100800 */
[----:B------:R-:W5:Y:S01]  /*1cdd0*/  LDL.LU R9, [R1+0xe0] ;  /* 0x0000e00001097983 */ /* 0x000f620000300800 */
[----:B0-----:R-:W-:Y:S02]  /*1cde0*/  LEA.HI.X.SX32 R5, R19, R2, 0x1, P1 ;  /* 0x0000000213057211 */ /* 0x001fe400008f0eff */
[----:B--2---:R-:W-:-:S05]  /*1cdf0*/  IADD3 R6, P0, PT, R13, R10, RZ ;  /* 0x0000000a0d067210 */ /* 0x004fca0007f1e0ff */
[----:B------:R0:W-:Y:S04]  /*1ce00*/  STL [R1+0x2f28], R6 ;  /* 0x002f280601007387 */ /* 0x0001e80000100800 */
[----:B------:R1:W-:Y:S04]  /*1ce10*/  STL [R1+0x2f1c], R5 ;  /* 0x002f1c0501007387 */ /* 0x0003e80000100800 */
[----:B------:R-:W2:Y:S01]  /*1ce20*/  LDL.LU R8, [R1+0xe8] ;  /* 0x0000e80001087983 */ /* 0x000ea20000300800 */
[----:B0-----:R-:W-:Y:S02]  /*1ce30*/  IADD3 R6, P1, PT, R4, R10, RZ ;  /* 0x0000000a04067210 */ /* 0x001fe40007f3e0ff */
[----:B-1----:R-:W-:-:S03]  /*1ce40*/  LEA.HI.X.SX32 R5, R20, R2, 0x1, P2 ;  /* 0x0000000214057211 */ /* 0x002fc600010f0eff */
[----:B------:R3:W-:Y:S04]  /*1ce50*/  STL [R1+0x2f20], R6 ;  /* 0x002f200601007387 */ /* 0x0007e80000100800 */
[----:B------:R0:W-:Y:S04]  /*1ce60*/  STL [R1+0x2f14], R5 ;  /* 0x002f140501007387 */ /* 0x0001e80000100800 */
[----:B------:R-:W2:Y:S01]  /*1ce70*/  LDL.LU R7, [R1+0xf0] ;  /* 0x0000f00001077983 */ /* 0x000ea20000300800 */
[----:B---3--:R-:W-:Y:S02]  /*1ce80*/  IADD3 R6, P2, PT, R3, R10, RZ ;  /* 0x0000000a03067210 */ /* 0x008fe40007f5e0ff */
[----:B0-----:R-:W-:-:S03]  /*1ce90*/  LEA.HI.X.SX32 R5, R21, R2, 0x1, P3 ;  /* 0x0000000215057211 */ /* 0x001fc600018f0eff */
[----:B------:R0:W-:Y:S01]  /*1cea0*/  STL [R1+0x2f18], R6 ;  /* 0x002f180601007387 */ /* 0x0001e20000100800 */
[----:B----4-:R-:W-:-:S03]  /*1ceb0*/  IADD3 R14, P3, PT, R12, R10, RZ ;  /* 0x0000000a0c0e7210 */ /* 0x010fc60007f7e0ff */
[----:B------:R1:W-:Y:S04]  /*1cec0*/  STL [R1+0x2f0c], R5 ;  /* 0x002f0c0501007387 */ /* 0x0003e80000100800 */
[----:B0-----:R-:W3:Y:S01]  /*1ced0*/  LDL.LU R6, [R1+0xf8] ;  /* 0x0000f80001067983 */ /* 0x001ee20000300800 */
[----:B-1----:R-:W-:-:S03]  /*1cee0*/  LEA.HI.X.SX32 R5, R22, R2, 0x1, P4 ;  /* 0x0000000216057211 */ /* 0x002fc600020f0eff */
[----:B------:R0:W-:Y:S01]  /*1cef0*/  STL [R1+0x2f10], R14 ;  /* 0x002f100e01007387 */ /* 0x0001e20000100800 */
[----:B-----5:R-:W-:-:S03]  /*1cf00*/  IADD3 R15, P4, PT, R24, R10, RZ ;  /* 0x0000000a180f7210 */ /* 0x020fc60007f9e0ff */
[----:B------:R1:W-:Y:S01]  /*1cf10*/  STL [R1+0x2f04], R5 ;  /* 0x002f040501007387 */ /* 0x0003e20000100800 */
[----:B0-----:R-:W-:-:S03]  /*1cf20*/  LEA.HI.X.SX32 R14, R23, R2, 0x1, P5 ;  /* 0x00000002170e7211 */ /* 0x001fc600028f0eff */
[----:B-1----:R-:W4:Y:S04]  /*1cf30*/  LDL.LU R5, [R1+0x100] ;  /* 0x0001000001057983 */ /* 0x002f280000300800 */
[----:B------:R0:W-:Y:S04]  /*1cf40*/  STL [R1+0x2f08], R15 ;  /* 0x002f080f01007387 */ /* 0x0001e80000100800 */
[----:B------:R1:W-:Y:S01]  /*1cf50*/  STL [R1+0x28d4], R14 ;  /* 0x0028d40e01007387 */ /* 0x0003e20000100800 */
[----:B0-----:R-:W-:Y:S02]  /*1cf60*/  IADD3 R15, P5, PT, R25, R10, RZ ;  /* 0x0000000a190f7210 */ /* 0x001fe40007fbe0ff */
[----:B-1----:R-:W-:-:S02]  /*1cf70*/  LEA.HI.X.SX32 R14, R13, R2, 0x1, P0 ;  /* 0x000000020d0e7211 */ /* 0x002fc400000f0eff */
[----:B------:R-:W5:Y:S04]  /*1cf80*/  LDL.LU R13, [R1+0x108] ;  /* 0x00010800010d7983 */ /* 0x000f680000300800 */
        /* <DEDUP_REMOVED lines=30> */
[----:B------:R-:W-:Y:S04]  /*1d170*/  STL [R1+0x2920], R15 ;  /* 0x0029200f01007387 */ /* 0x000fe80000100800 */
[----:B------:R0:W-:Y:S02]  /*1d180*/  STL [R1+0x28f4], R14 ;  /* 0x0028f40e01007387 */ /* 0x0001e40000100800 */
[----:B0-----:R-:W-:-:S02]  /*1d190*/  LEA.HI.X.SX32 R14, R27, R2, 0x1, P1 ;  /* 0x000000021b0e7211 */ /* 0x001fc400008f0eff */
[----:B------:R-:W5:Y:S01]  /*1d1a0*/  LDL.LU R27, [R1+0x148] ;  /* 0x00014800011b7983 */ /* 0x000f620000300800 */
[----:B--2---:R-:W-:-:S05]  /*1d1b0*/  IADD3 R15, P0, PT, R8, R10, RZ ;  /* 0x0000000a080f7210 */ /* 0x004fca0007f1e0ff */
[----:B------:R0:W-:Y:S04]  /*1d1c0*/  STL [R1+0x2928], R15 ;  /* 0x0029280f01007387 */ /* 0x0001e80000100800 */
[----:B------:R1:W-:Y:S01]  /*1d1d0*/  STL [R1+0x28fc], R14 ;  /* 0x0028fc0e01007387 */ /* 0x0003e20000100800 */
[----:B0-----:R-:W-:Y:S02]  /*1d1e0*/  IADD3 R15, P1, PT, R7, R10, RZ ;  /* 0x0000000a070f7210 */ /* 0x001fe40007f3e0ff */
[-C--:B-1----:R-:W-:Y:S02]  /*1d1f0*/  LEA.HI.X.SX32 R14, R11, R2.reuse, 0x1, P2 ;  /* 0x000000020b0e7211 */ /* 0x082fe400010f0eff */
[----:B------:R-:W2:Y:S04]  /*1d200*/  LDL.LU R11, [R1+0x16c] ;  /* 0x00016c00010b7983 */ /* 0x000ea80000300800 */
[----:B------:R-:W-:Y:S04]  /*1d210*/  STL [R1+0x2930], R15 ;  /* 0x0029300f01007387 */ /* 0x000fe80000100800 */
[----:B------:R0:W-:Y:S02]  /*1d220*/  STL [R1+0x2904], R14 ;  /* 0x0029040e01007387 */ /* 0x0001e40000100800 */
[----:B0-----:R-:W-:-:S02]  /*1d230*/  LEA.HI.X.SX32 R14, R28, R2, 0x1, P3 ;  /* 0x000000021c0e7211 */ /* 0x001fc400018f0eff */
[----:B------:R-:W2:Y:S01]  /*1d240*/  LDL.LU R28, [R1+0x190] ;  /* 0x00019000011c7983 */ /* 0x000ea20000300800 */
[----:B---3--:R-:W-:-:S05]  /*1d250*/  IADD3 R15, P2, PT, R6, R10, RZ ;  /* 0x0000000a060f7210 */ /* 0x008fca0007f5e0ff */
[----:B------:R4:W-:Y:S04]  /*1d260*/  STL [R1+0x2938], R15 ;  /* 0x0029380f01007387 */ /* 0x0009e80000100800 */
[----:B------:R0:W-:Y:S01]  /*1d270*/  STL [R1+0x290c], R14 ;  /* 0x00290c0e01007387 */ /* 0x0001e20000100800 */
[----:B----4-:R-:W-:Y:S02]  /*1d280*/  IADD3 R15, P3, PT, R5, R10, RZ ;  /* 0x0000000a050f7210 */ /* 0x010fe40007f7e0ff */
[----:B0-----:R-:W-:Y:S02]  /*1d290*/  LEA.HI.X.SX32 R14, R29, R2, 0x1, P4 ;  /* 0x000000021d0e7211 */ /* 0x001fe400020f0eff */
[----:B------:R-:W3:Y:S04]  /*1d2a0*/  LDL.LU R29, [R1+0x1a4] ;  /* 0x0001a400011d7983 */ /* 0x000ee80000300800 */
[----:B------:R5:W-:Y:S04]  /*1d2b0*/  STL [R1+0x2940], R15 ;  /* 0x0029400f01007387 */ /* 0x000be80000100800 */
[----:B------:R0:W-:Y:S01]  /*1d2c0*/  STL [R1+0x2914], R14 ;  /* 0x0029140e01007387 */ /* 0x0001e20000100800 */
[----:B-----5:R-:W-:-:S02]  /*1d2d0*/  IADD3 R15, P4, PT, R13, R10, RZ ;  /* 0x0000000a0d0f7210 */ /* 0x020fc40007f9e0ff */
[----:B0-----:R-:W-:Y:S02]  /*1d2e0*/  LEA.HI.X.SX32 R14, R9, R2, 0x1, P5 ;  /* 0x00000002090e7211 */ /* 0x001fe400028f0eff */
[----:B------:R-:W4:Y:S04]  /*1d2f0*/  LDL.LU R9, [R1+0x1ac] ;  /* 0x0001ac0001097983 */ /* 0x000f280000300800 */
[----:B------:R0:W-:Y:S04]  /*1d300*/  STL [R1+0x2948], R15 ;  /* 0x0029480f01007387 */ /* 0x0001e80000100800 */
[----:B------:R1:W-:Y:S01]  /*1d310*/  STL [R1+0x291c], R14 ;  /* 0x00291c0e01007387 */ /* 0x0003e20000100800 */
[----:B0-----:R-:W-:-:S02]  /*1d320*/  IADD3 R15, P5, PT, R4, R10, RZ ;  /* 0x0000000a040f7210 */ /* 0x001fc40007fbe0ff */
[----:B-1----:R-:W-:Y:S02]  /*1d330*/  LEA.HI.X.SX32 R14, R8, R2, 0x1, P0 ;  /* 0x00000002080e7211 */ /* 0x002fe400000f0eff */
[----:B------:R-:W5:Y:S04]  /*1d340*/  LDL.LU R8, [R1+0x1b4] ;  /* 0x0001b40001087983 */ /* 0x000f680000300800 */
        /* <DEDUP_REMOVED lines=28> */
[-C--:B-1----:R-:W-:Y:S02]  /*1d510*/  LEA.HI.X.SX32 R14, R3, R2.reuse, 0x1, P0 ;  /* 0x00000002030e7211 */ /* 0x082fe400000f0eff */
[----:B------:R-:W5:Y:S04]  /*1d520*/  LDL.LU R3, [R1+0x274] ;  /* 0x0002740001037983 */ /* 0x000f680000300800 */
[----:B------:R-:W-:Y:S04]  /*1d530*/  STL [R1+0x2980], R15 ;  /* 0x0029800f01007387 */ /* 0x000fe80000100800 */
[----:B------:R0:W-:Y:S02]  /*1d540*/  STL [R1+0x2954], R14 ;  /* 0x0029540e01007387 */ /* 0x0001e40000100800 */
[----:B0-----:R-:W-:-:S02]  /*1d550*/  LEA.HI.X.SX32 R14, R12, R2, 0x1, P1 ;  /* 0x000000020c0e7211 */ /* 0x001fc400008f0eff */
[----:B------:R-:W5:Y:S01]  /*1d560*/  LDL.LU R12, [R1+0x2a4] ;  /* 0x0002a400010c7983 */ /* 0x000f620000300800 */
[----:B--2---:R-:W-:-:S05]  /*1d570*/  IADD3 R15, P0, PT, R11, R10, RZ ;  /* 0x0000000a0b0f7210 */ /* 0x004fca0007f1e0ff */
[----:B------:R-:W-:Y:S04]  /*1d580*/  STL [R1+0x2988], R15 ;  /* 0x0029880f01007387 */ /* 0x000fe80000100800 */
[----:B------:R0:W-:Y:S02]  /*1d590*/  STL [R1+0x295c], R14 ;  /* 0x00295c0e01007387 */ /* 0x0001e40000100800 */
[----:B0-----:R-:W-:Y:S02]  /*1d5a0*/  LEA.HI.X.SX32 R14, R24, R2, 0x1, P2 ;  /* 0x00000002180e7211 */ /* 0x001fe400010f0eff */
[----:B------:R-:W-:Y:S01]  /*1d5b0*/  IADD3 R15, P1, PT, R28, R10, RZ ;  /* 0x0000000a1c0f7210 */ /* 0x000fe20007f3e0ff */
        /* <DEDUP_REMOVED lines=66> */
[----:B------:R-:W-:Y:S04]  /*1d9e0*/  STL [R1+0x29f8], R15 ;  /* 0x0029f80f01007387 */ /* 0x000fe80000100800 */
[----:B------:R0:W-:Y:S02]  /*1d9f0*/  STL [R1+0x29cc], R14 ;  /* 0x0029cc0e01007387 */ /* 0x0001e40000100800 */
[----:B0-----:R-:W-:Y:S02]  /*1da00*/  LEA.HI.X.SX32 R14, R3, R2, 0x1, P4 ;  /* 0x00000002030e7211 */ /* 0x001fe400020f0eff */
[-C--:B----4-:R-:W-:Y:S01]  /*1da10*/  IADD3 R15, P3, PT, R27, R10.reuse, RZ ;  /* 0x0000000a1b0f7210 */ /* 0x090fe20007f7e0ff */
        /* <DEDUP_REMOVED lines=59> */
[----:B------:R-:W3:Y:S01]  /*1ddd0*/  LDL.LU R6, [R1+0x36c] ;  /* 0x00036c0001067983 */ /* 0x000ee20000300800 */
[----:B----4-:R-:W-:-:S05]  /*1dde0*/  IADD3 R15, P3, PT, R12, R10, RZ ;  /* 0x0000000a0c0f7210 */ /* 0x010fca0007f7e0ff */
[----:B------:R-:W-:Y:S04]  /*1ddf0*/  STL [R1+0x2a60], R15 ;  /* 0x002a600f01007387 */ /* 0x000fe80000100800 */
[----:B------:R0:W-:Y:S02]  /*1de00*/  STL [R1+0x2a34], R14 ;  /* 0x002a340e01007387 */ /* 0x0001e40000100800 */
[----:B0-----:R-:W-:Y:S02]  /*1de10*/  LEA.HI.X.SX32 R14, R5, R2, 0x1, P5 ;  /* 0x00000002050e7211 */ /* 0x001fe400028f0eff */
[-C--:B-----5:R-:W-:Y:S01]  /*1de20*/  IADD3 R15, P4, PT, R24, R10.reuse, RZ ;  /* 0x0000000a180f7210 */ /* 0x0a0fe20007f9e0ff */
        /* <DEDUP_REMOVED lines=59> */
[----:B------:R-:W4:Y:S01]  /*1e1e0*/  LDL.LU R9, [R1+0x38c] ;  /* 0x00038c0001097983 */ /* 0x000f220000300800 */
[----:B-----5:R-:W-:-:S05]  /*1e1f0*/  IADD3 R15, P4, PT, R13, R10, RZ ;  /* 0x0000000a0d0f7210 */ /* 0x020fca0007f9e0ff */
[----:B------:R-:W-:Y:S04]  /*1e200*/  STL [R1+0x2ac8], R15 ;  /* 0x002ac80f01007387 */ /* 0x000fe80000100800 */
[----:B------:R0:W-:Y:S02]  /*1e210*/  STL [R1+0x2a9c], R14 ;  /* 0x002a9c0e01007387 */ /* 0x0001e40000100800 */
[----:B0-----:R-:W-:Y:S02]  /*1e220*/  LEA.HI.X.SX32 R14, R8, R2, 0x1, P0 ;  /* 0x00000002080e7211 */ /* 0x001fe400000f0eff */
[-C--:B------:R-:W-:Y:S01]  /*1e230*/  IADD3 R15, P5, PT, R4, R10.reuse, RZ ;  /* 0x0000000a040f7210 */ /* 0x080fe20007fbe0ff */
        /* <DEDUP_REMOVED lines=59> */
[----:B------:R-:W5:Y:S01]  /*1e5f0*/  LDL.LU R11, [R1+0x33c] ;  /* 0x00033c00010b7983 */ /* 0x000f620000300800 */
[----:B------:R-:W-:-:S05]  /*1e600*/  IADD3 R15, P5, PT, R7, R10, RZ ;  /* 0x0000000a070f7210 */ /* 0x000fca0007fbe0ff */
        /* <DEDUP_REMOVED lines=48> */
[----:B----4-:R-:W-:Y:S01]  /*1e910*/  IADD3 R15, P3, PT, R27, R10, RZ ;  /* 0x0000000a1b0f7210 */ /* 0x010fe20007f7e0ff */
[----:B------:R-:W3:Y:S04]  /*1e920*/  LDL.LU R3, [R1+0x30c] ;  /* 0x00030c0001037983 */ /* 0x000ee80000300800 */
[----:B------:R-:W-:Y:S04]  /*1e930*/  STL [R1+0x2b80], R15 ;  /* 0x002b800f01007387 */ /* 0x000fe80000100800 */
[----:B------:R0:W-:Y:S02]  /*1e940*/  STL [R1+0x2b54], R14 ;  /* 0x002b540e01007387 */ /* 0x0001e40000100800 */
[----:B0-----:R-:W-:-:S02]  /*1e950*/  LEA.HI.X.SX32 R14, R12, R2, 0x1, P5 ;  /* 0x000000020c0e7211 */ /* 0x001fc400028f0eff */
        /* <DEDUP_REMOVED lines=120> */
[----:B-----5:R-:W-:Y:S01]  /*1f0e0*/  IADD3 R15, P4, PT, R13, R10, RZ ;  /* 0x0000000a0d0f7210 */ /* 0x020fe20007f9e0ff */
[----:B------:R-:W4:Y:S04]  /*1f0f0*/  LDL.LU R9, [R1+0x248] ;  /* 0x0002480001097983 */ /* 0x000f280000300800 */
[----:B------:R-:W-:Y:S04]  /*1f100*/  STL [R1+0x2c48], R15 ;  /* 0x002c480f01007387 */ /* 0x000fe80000100800 */
[----:B------:R0:W-:Y:S02]  /*1f110*/  STL [R1+0x2c1c], R14 ;  /* 0x002c1c0e01007387 */ /* 0x0001e40000100800 */
[----:B0-----:R-:W-:-:S02]  /*1f120*/  LEA.HI.X.SX32 R14, R8, R2, 0x1, P0 ;  /* 0x00000002080e7211 */ /* 0x001fc400000f0eff */
        /* <DEDUP_REMOVED lines=90> */
[-C--:B-1----:R-:W-:Y:S02]  /*1f6d0*/  LEA.HI.X.SX32 R14, R6, R2.reuse, 0x1, P0 ;  /* 0x00000002060e7211 */ /* 0x082fe400000f0eff */
[----:B------:R-:W5:Y:S04]  /*1f6e0*/  LDL.LU R6, [R1+0x1f0] ;  /* 0x0001f00001067983 */ /* 0x000f680000300800 */
[----:B------:R-:W-:Y:S04]  /*1f6f0*/  STL [R1+0x2ce0], R15 ;  /* 0x002ce00f01007387 */ /* 0x000fe80000100800 */
[----:B------:R0:W-:Y:S01]  /*1f700*/  STL [R1+0x2cb4], R14 ;  /* 0x002cb40e01007387 */ /* 0x0001e20000100800 */
[----:B------:R-:W-:-:S02]  /*1f710*/  LEA.HI.X.SX32 R13, R13, R2, 0x1, P2 ;  /* 0x000000020d0d7211 */ /* 0x000fc400010f0eff */
[----:B0-----:R-:W-:Y:S02]  /*1f720*/  LEA.HI.X.SX32 R14, R5, R2, 0x1, P1 ;  /* 0x00000002050e7211 */ /* 0x001fe400008f0eff */
[----:B------:R-:W5:Y:S01]  /*1f730*/  LDL.LU R5, [R1+0x1ec] ;  /* 0x0001ec0001057983 */ /* 0x000f620000300800 */
[----:B--2---:R-:W-:-:S05]  /*1f740*/  IADD3 R15, P0, PT, R24, R10, RZ ;  /* 0x0000000a180f7210 */ /* 0x004fca0007f1e0ff */
[----:B------:R-:W-:Y:S04]  /*1f750*/  STL [R1+0x2ce8], R15 ;  /* 0x002ce80f01007387 */ /* 0x000fe80000100800 */
[----:B------:R0:W-:Y:S04]  /*1f760*/  STL [R1+0x2cbc], R14 ;  /* 0x002cbc0e01007387 */ /* 0x0001e80000100800 */
[----:B0-----:R-:W2:Y:S01]  /*1f770*/  LDL.LU R14, [R1+0x1e8] ;  /* 0x0001e800010e7983 */ /* 0x001ea20000300800 */
[----:B------:R-:W-:-:S05]  /*1f780*/  IADD3 R15, P1, PT, R25, R10, RZ ;  /* 0x0000000a190f7210 */ /* 0x000fca0007f3e0ff */
[----:B------:R-:W-:Y:S04]  /*1f790*/  STL [R1+0x2cf0], R15 ;  /* 0x002cf00f01007387 */ /* 0x000fe80000100800 */
[----:B------:R0:W-:Y:S02]  /*1f7a0*/  STL [R1+0x2cc4], R13 ;  /* 0x002cc40d01007387 */ /* 0x0001e40000100800 */
[----:B0-----:R-:W-:Y:S02]  /*1f7b0*/  LEA.HI.X.SX32 R13, R4, R2, 0x1, P3 ;  /* 0x00000002040d7211 */ /* 0x001fe400018f0eff */
[----:B------:R-:W2:Y:S01]  /*1f7c0*/  LDL.LU R4, [R1+0x1e4] ;  /* 0x0001e40001047983 */ /* 0x000ea20000300800 */
[----:B---3--:R-:W-:-:S05]  /*1f7d0*/  IADD3 R15, P2, PT, R26, R10, RZ ;  /* 0x0000000a1a0f7210 */ /* 0x008fca0007f5e0ff */
[----:B------:R4:W-:Y:S04]  /*1f7e0*/  STL [R1+0x2cf8], R15 ;  /* 0x002cf80f01007387 */ /* 0x0009e80000100800 */
[----:B------:R0:W-:Y:S01]  /*1f7f0*/  STL [R1+0x2ccc], R13 ;  /* 0x002ccc0d01007387 */ /* 0x0001e20000100800 */
[----:B------:R-:W-:Y:S02]  /*1f800*/  LEA.HI.X.SX32 R12, R12, R2, 0x1, P5 ;  /* 0x000000020c0c7211 */ /* 0x000fe400028f0eff */
[----:B----4-:R-:W-:Y:S02]  /*1f810*/  IADD3 R15, P3, PT, R27, R10, RZ ;  /* 0x0000000a1b0f7210 */ /* 0x010fe40007f7e0ff */
[----:B0-----:R-:W-:Y:S02]  /*1f820*/  LEA.HI.X.SX32 R13, R3, R2, 0x1, P4 ;  /* 0x00000002030d7211 */ /* 0x001fe400020f0eff */
[----:B------:R-:W3:Y:S04]  /*1f830*/  LDL.LU R3, [R1+0x1e0] ;  /* 0x0001e00001037983 */ /* 0x000ee80000300800 */
[----:B------:R5:W-:Y:S04]  /*1f840*/  STL [R1+0x2d00], R15 ;  /* 0x002d000f01007387 */ /* 0x000be80000100800 */
[----:B------:R0:W-:Y:S01]  /*1f850*/  STL [R1+0x2cd4], R13 ;  /* 0x002cd40d01007387 */ /* 0x0001e20000100800 */
[----:B-----5:R-:W-:-:S03]  /*1f860*/  IADD3 R15, P4, PT, R11, R10, RZ ;  /* 0x0000000a0b0f7210 */ /* 0x020fc60007f9e0ff */
[----:B0-----:R-:W4:Y:S04]  /*1f870*/  LDL.LU R13, [R1+0x1dc] ;  /* 0x0001dc00010d7983 */ /* 0x001f280000300800 */
[----:B------:R-:W-:Y:S04]  /*1f880*/  STL [R1+0x2d08], R15 ;  /* 0x002d080f01007387 */ /* 0x000fe80000100800 */
[----:B------:R0:W-:Y:S02]  /*1f890*/  STL [R1+0x2cdc], R12 ;  /* 0x002cdc0c01007387 */ /* 0x0001e40000100800 */
[----:B0-----:R-:W-:-:S02]  /*1f8a0*/  LEA.HI.X.SX32 R12, R24, R2, 0x1, P0 ;  /* 0x00000002180c7211 */ /* 0x001fc400000f0eff */
[----:B------:R-:W-:Y:S01]  /*1f8b0*/  IADD3 R15, P5, PT, R28, R10, RZ ;  /* 0x0000000a1c0f7210 */ /* 0x000fe20007fbe0ff */
[----:B------:R-:W5:Y:S04]  /*1f8c0*/  LDL.LU R24, [R1+0x1d8] ;  /* 0x0001d80001187983 */ /* 0x000f680000300800 */
        /* <DEDUP_REMOVED lines=11> */
[----:B------:R0:W-:Y:S01]  /*1f980*/  STL [R1+0x2cf4], R12 ;  /* 0x002cf40c01007387 */ /* 0x0001e20000100800 */
[-C--:B------:R-:W-:Y:S02]  /*1f990*/  LEA.HI.X.SX32 R11, R11, R2.reuse, 0x1, P4 ;  /* 0x000000020b0b7211 */ /* 0x080fe400020f0eff */
[----:B0-----:R-:W-:Y:S02]  /*1f9a0*/  LEA.HI.X.SX32 R12, R27, R2, 0x1, P3 ;  /* 0x000000021b0c7211 */ /* 0x001fe400018f0eff */
[----:B------:R-:W5:Y:S01]  /*1f9b0*/  LDL.LU R27, [R1+0x1cc] ;  /* 0x0001cc00011b7983 */ /* 0x000f620000300800 */
[----:B------:R-:W-:-:S05]  /*1f9c0*/  IADD3 R15, P2, PT, R8, R10, RZ ;  /* 0x0000000a080f7210 */ /* 0x000fca0007f5e0ff */
[----:B------:R-:W-:Y:S04]  /*1f9d0*/  STL [R1+0x2d28], R15 ;  /* 0x002d280f01007387 */ /* 0x000fe80000100800 */
[----:B------:R0:W-:Y:S04]  /*1f9e0*/  STL [R1+0x2cfc], R12 ;  /* 0x002cfc0c01007387 */ /* 0x0001e80000100800 */
[----:B0-----:R-:W5:Y:S01]  /*1f9f0*/  LDL.LU R12, [R1+0x1c4] ;  /* 0x0001c400010c7983 */ /* 0x001f620000300800 */
        /* <DEDUP_REMOVED lines=10> */
[----:B------:R-:W-:Y:S01]  /*1faa0*/  IADD3 R15, P5, PT, R5, R10, RZ ;  /* 0x0000000a050f7210 */ /* 0x000fe20007fbe0ff */
[----:B------:R-:W5:Y:S04]  /*1fab0*/  LDL.LU R29, [R1+0x1bc] ;  /* 0x0001bc00011d7983 */ /* 0x000f680000300800 */
[----:B------:R-:W-:Y:S04]  /*1fac0*/  STL [R1+0x2d40], R15 ;  /* 0x002d400f01007387 */ /* 0x000fe80000100800 */
[----:B------:R0:W-:Y:S01]  /*1fad0*/  STL [R1+0x2d14], R11 ;  /* 0x002d140b01007387 */ /* 0x0001e20000100800 */
[----:B------:R-:W-:-:S03]  /*1fae0*/  LEA.HI.X.SX32 R8, R8, R2, 0x1, P2 ;  /* 0x0000000208087211 */ /* 0x000fc600010f0eff */
[----:B0-----:R-:W5:Y:S01]  /*1faf0*/  LDL.LU R11, [R1+0x1b8] ;  /* 0x0001b800010b7983 */ /* 0x001f620000300800 */
[----:B--2---:R-:W-:-:S05]  /*1fb00*/  IADD3 R15, P0, PT, R14, R10, RZ ;  /* 0x0000000a0e0f7210 */ /* 0x004fca0007f1e0ff */
[----:B------:R-:W-:Y:S04]  /*1fb10*/  STL [R1+0x2d48], R15 ;  /* 0x002d480f01007387 */ /* 0x000fe80000100800 */
[----:B------:R0:W-:Y:S04]  /*1fb20*/  STL [R1+0x2d1c], R9 ;  /* 0x002d1c0901007387 */ /* 0x0001e80000100800 */
[----:B0-----:R-:W2:Y:S01]  /*1fb30*/  LDL.LU R9, [R1+0x1b0] ;  /* 0x0001b00001097983 */ /* 0x001ea20000300800 */
[----:B------:R-:W-:-:S05]  /*1fb40*/  IADD3 R15, P1, PT, R4, R10, RZ ;  /* 0x0000000a040f7210 */ /* 0x000fca0007f3e0ff */
[----:B------:R-:W-:Y:S04]  /*1fb50*/  STL [R1+0x2d50], R15 ;  /* 0x002d500f01007387 */ /* 0x000fe80000100800 */
[----:B------:R0:W-:Y:S04]  /*1fb60*/  STL [R1+0x2d24], R8 ;  /* 0x002d240801007387 */ /* 0x0001e80000100800 */
[----:B0-----:R-:W2:Y:S01]  /*1fb70*/  LDL.LU R8, [R1+0x1a8] ;  /* 0x0001a80001087983 */ /* 0x001ea20000300800 */
[----:B------:R-:W-:Y:S02]  /*1fb80*/  LEA.HI.X.SX32 R7, R7, R2, 0x1, P3 ;  /* 0x0000000207077211 */ /* 0x000fe400018f0eff */
[----:B---3--:R-:W-:-:S02]  /*1fb90*/  IADD3 R15, P2, PT, R3, R10, RZ ;  /* 0x0000000a030f7210 */ /* 0x008fc40007f5e0ff */
[----:B------:R-:W-:-:S03]  /*1fba0*/  LEA.HI.X.SX32 R16, R6, R2, 0x1, P4 ;  /* 0x0000000206107211 */ /* 0x000fc600020f0eff */
[----:B------:R4:W-:Y:S04]  /*1fbb0*/  STL [R1+0x2d58], R15 ;  /* 0x002d580f01007387 */ /* 0x0009e80000100800 */
[----:B------:R0:W-:Y:S01]  /*1fbc0*/  STL [R1+0x2d2c], R7 ;  /* 0x002d2c0701007387 */ /* 0x0001e20000100800 */
[----:B----4-:R-:W-:-:S03]  /*1fbd0*/  IADD3 R15, P3, PT, R13, R10, RZ ;  /* 0x0000000a0d0f7210 */ /* 0x010fc60007f7e0ff */
[----:B0-----:R-:W3:Y:S04]  /*1fbe0*/  LDL.LU R7, [R1+0x1a0] ;  /* 0x0001a00001077983 */ /* 0x001ee80000300800 */
[----:B------:R5:W-:Y:S04]  /*1fbf0*/  STL [R1+0x2d60], R15 ;  /* 0x002d600f01007387 */ /* 0x000be80000100800 */
[----:B------:R-:W4:Y:S04]  /*1fc00*/  LDL.LU R6, [R1+0x19c] ;  /* 0x00019c0001067983 */ /* 0x000f280000300800 */
[----:B------:R0:W-:Y:S01]  /*1fc10*/  STL [R1+0x2d34], R16 ;  /* 0x002d341001007387 */ /* 0x0001e20000100800 */
[----:B-----5:R-:W-:-:S02]  /*1fc20*/  IADD3 R15, P4, PT, R24, R10, RZ ;  /* 0x0000000a180f7210 */ /* 0x020fc40007f9e0ff */
[----:B0-----:R-:W-:-:S03]  /*1fc30*/  LEA.HI.X.SX32 R16, R5, R2, 0x1, P5 ;  /* 0x0000000205107211 */ /* 0x001fc600028f0eff */
[----:B------:R0:W-:Y:S04]  /*1fc40*/  STL [R1+0x2d68], R15 ;  /* 0x002d680f01007387 */ /* 0x0001e80000100800 */
[----:B------:R-:W5:Y:S04]  /*1fc50*/  LDL.LU R5, [R1+0x198] ;  /* 0x0001980001057983 */ /* 0x000f680000300800 */
[----:B------:R1:W-:Y:S01]  /*1fc60*/  STL [R1+0x2d3c], R16 ;  /* 0x002d3c1001007387 */ /* 0x0003e20000100800 */
[----:B0-----:R-:W-:Y:S02]  /*1fc70*/  IADD3 R15, P5, PT, R25, R10, RZ ;  /* 0x0000000a190f7210 */ /* 0x001fe40007fbe0ff */
[----:B-1----:R-:W-:-:S03]  /*1fc80*/  LEA.HI.X.SX32 R16, R14, R2, 0x1, P0 ;  /* 0x000000020e107211 */ /* 0x002fc600000f0eff */
[----:B------:R0:W-:Y:S04]  /*1fc90*/  STL [R1+0x2d70], R15 ;  /* 0x002d700f01007387 */ /* 0x0001e80000100800 */
[----:B------:R-:W-:Y:S01]  /*1fca0*/  STL [R1+0x2d44], R16 ;  /* 0x002d441001007387 */ /* 0x000fe20000100800 */
[----:B0-----:R-:W-:-:S03]  /*1fcb0*/  LEA.HI.X.SX32 R15, R4, R2, 0x1, P1 ;  /* 0x00000002040f7211 */ /* 0x001fc600008f0eff */
        /* <DEDUP_REMOVED lines=22> */
[----:B------:R0:W-:Y:S04]  /*1fe20*/  STL [R1+0x2d98], R14 ;  /* 0x002d980e01007387 */ /* 0x0001e80000100800 */
[----:B------:R1:W-:Y:S01]  /*1fe30*/  STL [R1+0x2d6c], R13 ;  /* 0x002d6c0d01007387 */ /* 0x0003e20000100800 */
[----:B0-----:R-:W-:Y:S02]  /*1fe40*/  IADD3 R14, P5, PT, R11, R10, RZ ;  /* 0x0000000a0b0e7210 */ /* 0x001fe40007fbe0ff */
[-C--:B-1----:R-:W-:Y:S02]  /*1fe50*/  LEA.HI.X.SX32 R13, R26, R2.reuse, 0x1, P0 ;  /* 0x000000021a0d7211 */ /* 0x082fe400000f0eff */
[----:B------:R-:W5:Y:S04]  /*1fe60*/  LDL.LU R26, [R1+0x17c] ;  /* 0x00017c00011a7983 */ /* 0x000f680000300800 */
[----:B------:R-:W-:Y:S04]  /*1fe70*/  STL [R1+0x2da0], R14 ;  /* 0x002da00e01007387 */ /* 0x000fe80000100800 */
[----:B------:R0:W-:Y:S02]  /*1fe80*/  STL [R1+0x2d74], R13 ;  /* 0x002d740d01007387 */ /* 0x0001e40000100800 */
[----:B0-----:R-:W-:-:S02]  /*1fe90*/  LEA.HI.X.SX32 R13, R27, R2, 0x1, P1 ;  /* 0x000000021b0d7211 */ /* 0x001fc400008f0eff */
[----:B------:R-:W5:Y:S01]  /*1fea0*/  LDL.LU R27, [R1+0x178] ;  /* 0x00017800011b7983 */ /* 0x000f620000300800 */
[----:B--2---:R-:W-:-:S05]  /*1feb0*/  IADD3 R14, P0, PT, R9, R10, RZ ;  /* 0x0000000a090e7210 */ /* 0x004fca0007f1e0ff */
[----:B------:R0:W-:Y:S04]  /*1fec0*/  STL [R1+0x2da8], R14 ;  /* 0x002da80e01007387 */ /* 0x0001e80000100800 */
[----:B------:R-:W-:Y:S01]  /*1fed0*/  STL [R1+0x2d7c], R13 ;  /* 0x002d7c0d01007387 */ /* 0x000fe20000100800 */
[----:B0-----:R-:W-:-:S05]  /*1fee0*/  IADD3 R14, P1, PT, R8, R10, RZ ;  /* 0x0000000a080e7210 */ /* 0x001fca0007f3e0ff */
[----:B------:R0:W-:Y:S04]  /*1fef0*/  STL [R1+0x2db0], R14 ;  /* 0x002db00e01007387 */ /* 0x0001e80000100800 */
[----:B0-----:R-:W2:Y:S01]  /*1ff00*/  LDL.LU R14, [R1+0x174] ;  /* 0x00017400010e7983 */ /* 0x001ea20000300800 */
[----:B------:R-:W-:-:S05]  /*1ff10*/  LEA.HI.X.SX32 R12, R12, R2, 0x1, P2 ;  /* 0x000000020c0c7211 */ /* 0x000fca00010f0eff */
[----:B------:R0:W-:Y:S01]  /*1ff20*/  STL [R1+0x2d84], R12 ;  /* 0x002d840c01007387 */ /* 0x0001e20000100800 */
[----:B---3--:R-:W-:Y:S02]  /*1ff30*/  IADD3 R13, P2, PT, R7, R10, RZ ;  /* 0x0000000a070d7210 */ /* 0x008fe40007f5e0ff */
[----:B0-----:R-:W-:-:S03]  /*1ff40*/  LEA.HI.X.SX32 R12, R28, R2, 0x1, P3 ;  /* 0x000000021c0c7211 */ /* 0x001fc600018f0eff */
[----:B------:R4:W-:Y:S04]  /*1ff50*/  STL [R1+0x2db8], R13 ;  /* 0x002db80d01007387 */ /* 0x0009e80000100800 */
[----:B------:R-:W3:Y:S01]  /*1ff60*/  LDL.LU R28, [R1+0x170] ;  /* 0x00017000011c7983 */ /* 0x000ee20000300800 */
[----:B----4-:R-:W-:-:S03]  /*1ff70*/  IADD3 R13, P3, PT, R6, R10, RZ ;  /* 0x0000000a060d7210 */ /* 0x010fc60007f7e0ff */
[----:B------:R0:W-:Y:S04]  /*1ff80*/  STL [R1+0x2d8c], R12 ;  /* 0x002d8c0c01007387 */ /* 0x0001e80000100800 */
[----:B------:R5:W-:Y:S01]  /*1ff90*/  STL [R1+0x2dc0], R13 ;  /* 0x002dc00d01007387 */ /* 0x000be20000100800 */
[----:B0-----:R-:W-:-:S03]  /*1ffa0*/  LEA.HI.X.SX32 R12, R29, R2, 0x1, P4 ;  /* 0x000000021d0c7211 */ /* 0x001fc600020f0eff */
[----:B------:R-:W4:Y:S01]  /*1ffb0*/  LDL.LU R29, [R1+0x168] ;  /* 0x00016800011d7983 */ /* 0x000f220000300800 */
[----:B-----5:R-:W-:-:S03]  /*1ffc0*/  IADD3 R13, P4, PT, R5, R10, RZ ;  /* 0x0000000a050d7210 */ /* 0x020fc60007f9e0ff */
[----:B------:R0:W-:Y:S04]  /*1ffd0*/  STL [R1+0x2d94], R12 ;  /* 0x002d940c01007387 */ /* 0x0001e80000100800 */
[----:B------:R1:W-:Y:S01]  /*1ffe0*/  STL [R1+0x2dc8], R13 ;  /* 0x002dc80d01007387 */ /* 0x0003e20000100800 */
[----:B0-----:R-:W-:-:S03]  /*1fff0*/  LEA.HI.X.SX32 R12, R11, R2, 0x1, P5 ;  /* 0x000000020b0c7211 */ /* 0x001fc600028f0eff */
[----:B-1----:R-:W5:Y:S01]  /*20000*/  LDL.LU R13, [R1+0x164] ;  /* 0x00016400010d7983 */ /* 0x002f620000300800 */
[----:B------:R-:W-:-:S03]  /*20010*/  LEA.HI.X.SX32 R9, R9, R2, 0x1, P0 ;  /* 0x0000000209097211 */ /* 0x000fc600000f0eff */
[----:B------:R0:W-:Y:S01]  /*20020*/  STL [R1+0x2d9c], R12 ;  /* 0x002d9c0c01007387 */ /* 0x0001e20000100800 */
[----:B------:R-:W-:-:S03]  /*20030*/  IADD3 R11, P5, PT, R4, R10, RZ ;  /* 0x0000000a040b7210 */ /* 0x000fc60007fbe0ff */
[----:B0-----:R-:W5:Y:S04]  /*20040*/  LDL.LU R12, [R1+0x160] ;  /* 0x00016000010c7983 */ /* 0x001f680000300800 */
[----:B------:R0:W-:Y:S04]  /*20050*/  STL [R1+0x2dd0], R11 ;  /* 0x002dd00b01007387 */ /* 0x0001e80000100800 */
[----:B------:R1:W-:Y:S01]  /*20060*/  STL [R1+0x2da4], R9 ;  /* 0x002da40901007387 */ /* 0x0003e20000100800 */
[----:B------:R-:W-:-:S03]  /*20070*/  LEA.HI.X.SX32 R7, R7, R2, 0x1, P2 ;  /* 0x0000000207077211 */ /* 0x000fc600010f0eff */
[----:B0-----:R-:W5:Y:S01]  /*20080*/  LDL.LU R11, [R1+0x15c] ;  /* 0x00015c00010b7983 */ /* 0x001f620000300800 */
[----:B-1----:R-:W-:Y:S02]  /*20090*/  LEA.HI.X.SX32 R9, R8, R2, 0x1, P1 ;  /* 0x0000000208097211 */ /* 0x002fe400008f0eff */
[----:B------:R-:W-:-:S05]  /*200a0*/  IADD3 R16, P0, PT, R3, R10, RZ ;  /* 0x0000000a03107210 */ /* 0x000fca0007f1e0ff */
[----:B------:R-:W-:Y:S04]  /*200b0*/  STL [R1+0x2dd8], R16 ;  /* 0x002dd81001007387 */ /* 0x000fe80000100800 */
[----:B------:R0:W-:Y:S04]  /*200c0*/  STL [R1+0x2dac], R9 ;  /* 0x002dac0901007387 */ /* 0x0001e80000100800 */
[----:B0-----:R-:W5:Y:S01]  /*200d0*/  LDL.LU R9, [R1+0x158] ;  /* 0x0001580001097983 */ /* 0x001f620000300800 */
[----:B------:R-:W-:-:S05]  /*200e0*/  IADD3 R8, P1, PT, R15, R10, RZ ;  /* 0x0000000a0f087210 */ /* 0x000fca0007f3e0ff */
[----:B------:R0:W-:Y:S04]  /*200f0*/  STL [R1+0x2de0], R8 ;  /* 0x002de00801007387 */ /* 0x0001e80000100800 */
[----:B------:R1:W-:Y:S04]  /*20100*/  STL [R1+0x2db4], R7 ;  /* 0x002db40701007387 */ /* 0x0003e80000100800 */
[----:B0-----:R-:W5:Y:S01]  /*20110*/  LDL.LU R8, [R1+0x154] ;  /* 0x0001540001087983 */ /* 0x001f620000300800 */
[----:B-1----:R-:W-:Y:S02]  /*20120*/  LEA.HI.X.SX32 R7, R6, R2, 0x1, P3 ;  /* 0x0000000206077211 */ /* 0x002fe400018f0eff */
[----:B------:R-:W-:-:S05]  /*20130*/  IADD3 R16, P2, PT, R24, R10, RZ ;  /* 0x0000000a18107210 */ /* 0x000fca0007f5e0ff */
[----:B------:R0:W-:Y:S04]  /*20140*/  STL [R1+0x2de8], R16 ;  /* 0x002de81001007387 */ /* 0x0001e80000100800 */
[----:B------:R1:W-:Y:S01]  /*20150*/  STL [R1+0x2dbc], R7 ;  /* 0x002dbc0701007387 */ /* 0x0003e20000100800 */
[----:B0-----:R-:W-:-:S03]  /*20160*/  LEA.HI.X.SX32 R16, R5, R2, 0x1, P4 ;  /* 0x0000000205107211 */ /* 0x001fc600020f0eff */
[----:B-1----:R-:W5:Y:S01]  /*20170*/  LDL.LU R7, [R1+0x150] ;  /* 0x0001500001077983 */ /* 0x002f620000300800 */
[----:B------:R-:W-:-:S05]  /*20180*/  IADD3 R6, P3, PT, R25, R10, RZ ;  /* 0x0000000a19067210 */ /* 0x000fca0007f7e0ff */
[----:B------:R0:W-:Y:S01]  /*20190*/  STL [R1+0x2df0], R6 ;  /* 0x002df00601007387 */ /* 0x0001e20000100800 */
[----:B------:R-:W-:-:S03]  /*201a0*/  LEA.HI.X.SX32 R3, R3, R2, 0x1, P0 ;  /* 0x0000000203037211 */ /* 0x000fc600000f0eff */
[----:B0-----:R-:W5:Y:S04]  /*201b0*/  LDL.LU R6, [R1+0x14c] ;  /* 0x00014c0001067983 */ /* 0x001f680000300800 */
[----:B------:R0:W-:Y:S01]  /*201c0*/  STL [R1+0x2dc4], R16 ;  /* 0x002dc41001007387 */ /* 0x0001e20000100800 */
[----:B------:R-:W-:Y:S02]  /*201d0*/  IADD3 R5, P4, PT, R26, R10, RZ ;  /* 0x0000000a1a057210 */ /* 0x000fe40007f9e0ff */
[----:B0-----:R-:W-:-:S03]  /*201e0*/  LEA.HI.X.SX32 R16, R4, R2, 0x1, P5 ;  /* 0x0000000204107211 */ /* 0x001fc600028f0eff */
[----:B------:R0:W-:Y:S01]  /*201f0*/  STL [R1+0x2df8], R5 ;  /* 0x002df80501007387 */ /* 0x0001e20000100800 */
[----:B------:R-:W-:-:S03]  /*20200*/  LEA.HI.X.SX32 R17, R15, R2, 0x1, P1 ;  /* 0x000000020f117211 */ /* 0x000fc600008f0eff */
[----:B0-----:R-:W5:Y:S01]  /*20210*/  LDL.LU R5, [R1+0x144] ;  /* 0x0001440001057983 */ /* 0x001f620000300800 */
[----:B------:R-:W-:-:S03]  /*20220*/  IADD3 R4, P5, PT, R27, R10, RZ ;  /* 0x0000000a1b047210 */ /* 0x000fc60007fbe0ff */
[----:B------:R-:W-:Y:S04]  /*20230*/  STL [R1+0x2dcc], R16 ;  /* 0x002dcc1001007387 */ /* 0x000fe80000100800 */
[----:B------:R0:W-:Y:S04]  /*20240*/  STL [R1+0x2e00], R4 ;  /* 0x002e000401007387 */ /* 0x0001e80000100800 */
[----:B0-----:R-:W5:Y:S04]  /*20250*/  LDL.LU R4, [R1+0x13c] ;  /* 0x00013c0001047983 */ /* 0x001f680000300800 */
[----:B------:R0:W-:Y:S01]  /*20260*/  STL [R1+0x2dd4], R3 ;  /* 0x002dd40301007387 */ /* 0x0001e20000100800 */
[----:B------:R-:W-:-:S03]  /*20270*/  LEA.HI.X.SX32 R15, R24, R2, 0x1, P2 ;  /* 0x00000002180f7211 */ /* 0x000fc600010f0eff */
[----:B0-----:R-:W5:Y:S01]  /*20280*/  LDL.LU R3, [R1+0x134] ;  /* 0x0001340001037983 */ /* 0x001f620000300800 */
[----:B--2---:R-:W-:-:S05]  /*20290*/  IADD3 R16, P0, PT, R14, R10, RZ ;  /* 0x0000000a0e107210 */ /* 0x004fca0007f1e0ff */
[----:B------:R3:W-:Y:S04]  /*202a0*/  STL [R1+0x2e08], R16 ;  /* 0x002e081001007387 */ /* 0x0007e80000100800 */
[----:B------:R0:W-:Y:S04]  /*202b0*/  STL [R1+0x2ddc], R17 ;  /* 0x002ddc1101007387 */ /* 0x0001e80000100800 */
[----:B------:R-:W2:Y:S01]  /*202c0*/  LDL.LU R24, [R1+0x12c] ;  /* 0x00012c0001187983 */ /* 0x000ea20000300800 */
[----:B---3--:R-:W-:Y:S02]  /*202d0*/  IADD3 R16, P1, PT, R28, R10, RZ ;  /* 0x0000000a1c107210 */ /* 0x008fe40007f3e0ff */
[----:B0-----:R-:W-:-:S03]  /*202e0*/  LEA.HI.X.SX32 R17, R25, R2, 0x1, P3 ;  /* 0x0000000219117211 */ /* 0x001fc600018f0eff */
[----:B------:R4:W-:Y:S04]  /*202f0*/  STL [R1+0x2e10], R16 ;  /* 0x002e101001007387 */ /* 0x0009e80000100800 */
[----:B------:R5:W-:Y:S01]  /*20300*/  STL [R1+0x2de4], R15 ;  /* 0x002de40f01007387 */ /* 0x000be20000100800 */
[----:B----4-:R-:W-:-:S05]  /*20310*/  IADD3 R16, P2, PT, R29, R10, RZ ;  /* 0x0000000a1d107210 */ /* 0x010fca0007f5e0ff */
[----:B------:R0:W-:Y:S04]  /*20320*/  STL [R1+0x2e18], R16 ;  /* 0x002e181001007387 */ /* 0x0001e80000100800 */
[----:B------:R-:W-:Y:S04]  /*20330*/  STL [R1+0x2dec], R17 ;  /* 0x002dec1101007387 */ /* 0x000fe80000100800 */
[----:B------:R-:W3:Y:S01]  /*20340*/  LDL.LU R25, [R1+0x124] ;  /* 0x0001240001197983 */ /* 0x000ee20000300800 */
[----:B-----5:R-:W-:Y:S02]  /*20350*/  IADD3 R15, P3, PT, R13, R10, RZ ;  /* 0x0000000a0d0f7210 */ /* 0x020fe40007f7e0ff */
[----:B0-----:R-:W-:-:S03]  /*20360*/  LEA.HI.X.SX32 R16, R26, R2, 0x1, P4 ;  /* 0x000000021a107211 */ /* 0x001fc600020f0eff */
[----:B------:R0:W-:Y:S04]  /*20370*/  STL [R1+0x2e20], R15 ;  /* 0x002e200f01007387 */ /* 0x0001e80000100800 */
[----:B------:R1:W-:Y:S04]  /*20380*/  STL [R1+0x2df4], R16 ;  /* 0x002df41001007387 */ /* 0x0003e80000100800 */
[----:B------:R-:W4:Y:S01]  /*20390*/  LDL.LU R26, [R1+0x120] ;  /* 0x00012000011a7983 */ /* 0x000f220000300800 */
[----:B0-----:R-:W-:Y:S02]  /*203a0*/  IADD3 R15, P4, PT, R12, R10, RZ ;  /* 0x0000000a0c0f7210 */ /* 0x001fe40007f9e0ff */
[----:B-1----:R-:W-:-:S03]  /*203b0*/  LEA.HI.X.SX32 R16, R27, R2, 0x1, P5 ;  /* 0x000000021b107211 */ /* 0x002fc600028f0eff */
[----:B------:R0:W-:Y:S04]  /*203c0*/  STL [R1+0x2e28], R15 ;  /* 0x002e280f01007387 */ /* 0x0001e80000100800 */
[----:B------:R-:W5:Y:S01]  /*203d0*/  LDL.LU R27, [R1+0x11c] ;  /* 0x00011c00011b7983 */ /* 0x000f620000300800 */
[----:B0-----:R-:W-:-:S03]  /*203e0*/  IADD3 R15, P5, PT, R11, R10, RZ ;  /* 0x0000000a0b0f7210 */ /* 0x001fc60007fbe0ff */
[----:B------:R0:W-:Y:S04]  /*203f0*/  STL [R1+0x2dfc], R16 ;  /* 0x002dfc1001007387 */ /* 0x0001e80000100800 */
[----:B------:R1:W-:Y:S01]  /*20400*/  STL [R1+0x2e30], R15 ;  /* 0x002e300f01007387 */ /* 0x0003e20000100800 */
[-C--:B0-----:R-:W-:Y:S02]  /*20410*/  LEA.HI.X.SX32 R16, R14, R2.reuse, 0x1, P0 ;  /* 0x000000020e107211 */ /* 0x081fe400000f0eff */
[----:B------:R-:W-:-:S03]  /*20420*/  LEA.HI.X.SX32 R14, R28, R2, 0x1, P1 ;  /* 0x000000021c0e7211 */ /* 0x000fc600008f0eff */
[----:B------:R0:W-:Y:S04]  /*20430*/  STL [R1+0x2e04], R16 ;  /* 0x002e041001007387 */ /* 0x0001e80000100800 */
[----:B------:R-:W5:Y:S01]  /*20440*/  LDL.LU R28, [R1+0x114] ;  /* 0x00011400011c7983 */ /* 0x000f620000300800 */
[----:B-1----:R-:W-:-:S05]  /*20450*/  IADD3 R15, P0, PT, R9, R10, RZ ;  /* 0x0000000a090f7210 */ /* 0x002fca0007f1e0ff */
[----:B------:R-:W-:Y:S04]  /*20460*/  STL [R1+0x2e38], R15 ;  /* 0x002e380f01007387 */ /* 0x000fe80000100800 */
[----:B------:R1:W-:Y:S01]  /*20470*/  STL [R1+0x2e0c], R14 ;  /* 0x002e0c0e01007387 */ /* 0x0003e20000100800 */
[----:B0-----:R-:W-:Y:S02]  /*20480*/  IADD3 R16, P1, PT, R8, R10, RZ ;  /* 0x0000000a08107210 */ /* 0x001fe40007f3e0ff */
[----:B-1----:R-:W-:-:S03]  /*20490*/  LEA.HI.X.SX32 R14, R29, R2, 0x1, P2 ;  /* 0x000000021d0e7211 */ /* 0x002fc600010f0eff */
[----:B------:R-:W-:Y:S04]  /*204a0*/  STL [R1+0x2e40], R16 ;  /* 0x002e401001007387 */ /* 0x000fe80000100800 */
[----:B------:R-:W5:Y:S04]  /*204b0*/  LDL.LU R29, [R1+0x10c] ;  /* 0x00010c00011d7983 */ /* 0x000f680000300800 */
[----:B------:R0:W-:Y:S01]  /*204c0*/  STL [R1+0x2e14], R14 ;  /* 0x002e140e01007387 */ /* 0x0001e20000100800 */
[-C--:B------:R-:W-:Y:S02]  /*204d0*/  LEA.HI.X.SX32 R12, R12, R2.reuse, 0x1, P4 ;  /* 0x000000020c0c7211 */ /* 0x080fe400020f0eff */
[----:B0-----:R-:W-:-:S02]  /*204e0*/  LEA.HI.X.SX32 R14, R13, R2, 0x1, P3 ;  /* 0x000000020d0e7211 */ /* 0x001fc400018f0eff */
[----:B------:R-:W-:-:S05]  /*204f0*/  IADD3 R15, P2, PT, R7, R10, RZ ;  /* 0x0000000a070f7210 */ /* 0x000fca0007f5e0ff */
[----:B------:R0:W-:Y:S01]  /*20500*/  STL [R1+0x2e48], R15 ;  /* 0x002e480f01007387 */ /* 0x0001e20000100800 */
[----:B------:R-:W-:-:S03]  /*20510*/  LEA.HI.X.SX32 R11, R11, R2, 0x1, P5 ;  /* 0x000000020b0b7211 */ /* 0x000fc600028f0eff */
[----:B0-----:R-:W5:Y:S01]  /*20520*/  LDL.LU R15, [R1+0x104] ;  /* 0x00010400010f7983 */ /* 0x001f620000300800 */
[----:B------:R-:W-:-:S03]  /*20530*/  IADD3 R13, P3, PT, R6, R10, RZ ;  /* 0x0000000a060d7210 */ /* 0x000fc60007f7e0ff */
[----:B------:R-:W-:Y:S04]  /*20540*/  STL [R1+0x2e1c], R14 ;  /* 0x002e1c0e01007387 */ /* 0x000fe80000100800 */
[----:B------:R0:W-:Y:S04]  /*20550*/  STL [R1+0x2e50], R13 ;  /* 0x002e500d01007387 */ /* 0x0001e80000100800 */
[----:B------:R1:W-:Y:S01]  /*20560*/  STL [R1+0x2e24], R12 ;  /* 0x002e240c01007387 */ /* 0x0003e20000100800 */
[----:B------:R-:W-:Y:S02]  /*20570*/  LEA.HI.X.SX32 R9, R9, R2, 0x1, P0 ;  /* 0x0000000209097211 */ /* 0x000fe400000f0eff */
[----:B0-----:R-:W-:-:S05]  /*20580*/  IADD3 R13, P4, PT, R5, R10, RZ ;  /* 0x0000000a050d7210 */ /* 0x001fca0007f9e0ff */
[----:B------:R-:W-:Y:S04]  /*20590*/  STL [R1+0x2e58], R13 ;  /* 0x002e580d01007387 */ /* 0x000fe80000100800 */
[----:B------:R0:W-:Y:S01]  /*205a0*/  STL [R1+0x2e2c], R11 ;  /* 0x002e2c0b01007387 */ /* 0x0001e20000100800 */
[----:B-1----:R-:W-:-:S05]  /*205b0*/  IADD3 R12, P5, PT, R4, R10, RZ ;  /* 0x0000000a040c7210 */ /* 0x002fca0007fbe0ff */
[----:B------:R-:W-:Y:S04]  /*205c0*/  STL [R1+0x2e60], R12 ;  /* 0x002e600c01007387 */ /* 0x000fe80000100800 */
[----:B------:R-:W5:Y:S01]  /*205d0*/  LDL.LU R14, [R1+0xfc] ;  /* 0x0000fc00010e7983 */ /* 0x000f620000300800 */
[----:B0-----:R-:W-:-:S03]  /*205e0*/  IADD3 R11, P0, PT, R3, R10, RZ ;  /* 0x0000000a030b7210 */ /* 0x001fc60007f1e0ff */
[----:B------:R0:W-:Y:S04]  /*205f0*/  STL [R1+0x2e34], R9 ;  /* 0x002e340901007387 */ /* 0x0001e80000100800 */
[----:B------:R1:W-:Y:S04]  /*20600*/  STL [R1+0x2e68], R11 ;  /* 0x002e680b01007387 */ /* 0x0003e80000100800 */
[----:B------:R-:W5:Y:S01]  /*20610*/  LDL.LU R13, [R1+0xf4] ;  /* 0x0000f400010d7983 */ /* 0x000f620000300800 */
[----:B0-----:R-:W-:-:S05]  /*20620*/  LEA.HI.X.SX32 R9, R8, R2, 0x1, P1 ;  /* 0x0000000208097211 */ /* 0x001fca00008f0eff */
[----:B------:R0:W-:Y:S04]  /*20630*/  STL [R1+0x2e3c], R9 ;  /* 0x002e3c0901007387 */ /* 0x0001e80000100800 */
[----:B------:R-:W5:Y:S01]  /*20640*/  LDL.LU R12, [R1+0xec] ;  /* 0x0000ec00010c7983 */ /* 0x000f620000300800 */
[----:B--2---:R-:W-:-:S05]  /*20650*/  IADD3 R8, P1, PT, R24, R10, RZ ;  /* 0x0000000a18087210 */ /* 0x004fca0007f3e0ff */
[----:B------:R-:W-:Y:S04]  /*20660*/  STL [R1+0x2e70], R8 ;  /* 0x002e700801007387 */ /* 0x000fe80000100800 */
[----:B-1----:R-:W2:Y:S04]  /*20670*/  LDL.LU R11, [R1+0xe4] ;  /* 0x0000e400010b7983 */ /* 0x002ea80000300800 */
[----:B0-----:R-:W2:Y:S01]  /*20680*/  LDL.LU R9, [R1+0xd8] ;  /* 0x0000d80001097983 */ /* 0x001ea20000300800 */
[----:B------:R-:W-:-:S05]  /*20690*/  LEA.HI.X.SX32 R7, R7, R2, 0x1, P2 ;  /* 0x0000000207077211 */ /* 0x000fca00010f0eff */
[----:B------:R0:W-:Y:S01]  /*206a0*/  STL [R1+0x2e44], R7 ;  /* 0x002e440701007387 */ /* 0x0001e20000100800 */
[-C--:B------:R-:W-:Y:S02]  /*206b0*/  LEA.HI.X.SX32 R5, R5, R2.reuse, 0x1, P4 ;  /* 0x0000000205057211 */ /* 0x080fe400020f0eff */
[----:B0-----:R-:W-:Y:S02]  /*206c0*/  LEA.HI.X.SX32 R7, R6, R2, 0x1, P3 ;  /* 0x0000000206077211 */ /* 0x001fe400018f0eff */
[----:B---3--:R-:W-:-:S05]  /*206d0*/  IADD3 R8, P2, PT, R25, R10, RZ ;  /* 0x0000000a19087210 */ /* 0x008fca0007f5e0ff */
[----:B------:R0:W-:Y:S04]  /*206e0*/  STL [R1+0x2e78], R8 ;  /* 0x002e780801007387 */ /* 0x0001e80000100800 */
[----:B------:R1:W-:Y:S04]  /*206f0*/  STL [R1+0x2e4c], R7 ;  /* 0x002e4c0701007387 */ /* 0x0003e80000100800 */
[----:B0-----:R-:W3:Y:S01]  /*20700*/  LDL.LU R8, [R1+0xc8] ;  /* 0x0000c80001087983 */ /* 0x001ee20000300800 */
[----:B----4-:R-:W-:-:S05]  /*20710*/  IADD3 R6, P3, PT, R26, R10, RZ ;  /* 0x0000000a1a067210 */ /* 0x010fca0007f7e0ff */
[----:B------:R5:W-:Y:S04]  /*20720*/  STL [R1+0x2e80], R6 ;  /* 0x002e800601007387 */ /* 0x000be80000100800 */
[----:B------:R0:W-:Y:S01]  /*20730*/  STL [R1+0x2e54], R5 ;  /* 0x002e540501007387 */ /* 0x0001e20000100800 */
[----:B------:R-:W-:-:S03]  /*20740*/  LEA.HI.X.SX32 R3, R3, R2, 0x1, P0 ;  /* 0x0000000203037211 */ /* 0x000fc600000f0eff */
[----:B-1----:R-:W4:Y:S01]  /*20750*/  LDL.LU R7, [R1+0xc0] ;  /* 0x0000c00001077983 */ /* 0x002f220000300800 */
[----:B-----5:R-:W-:Y:S02]  /*20760*/  IADD3 R6, P4, PT, R27, R10, RZ ;  /* 0x0000000a1b067210 */ /* 0x020fe40007f9e0ff */
[----:B0-----:R-:W-:-:S03]  /*20770*/  LEA.HI.X.SX32 R5, R4, R2, 0x1, P5 ;  /* 0x0000000204057211 */ /* 0x001fc600028f0eff */
[----:B------:R0:W-:Y:S01]  /*20780*/  STL [R1+0x2e88], R6 ;  /* 0x002e880601007387 */ /* 0x0001e20000100800 */
[----:B------:R-:W-:-:S03]  /*20790*/  LEA.HI.X.SX32 R18, R24, R2, 0x1, P1 ;  /* 0x0000000218127211 */ /* 0x000fc600008f0eff */
[----:B0-----:R-:W5:Y:S04]  /*207a0*/  LDL.LU R6, [R1+0xb8] ;  /* 0x0000b80001067983 */ /* 0x001f680000300800 */
[----:B------:R0:W-:Y:S01]  /*207b0*/  STL [R1+0x2e5c], R5 ;  /* 0x002e5c0501007387 */ /* 0x0001e20000100800 */
[----:B------:R-:W-:-:S03]  /*207c0*/  IADD3 R4, P5, PT, R28, R10, RZ ;  /* 0x0000000a1c047210 */ /* 0x000fc60007fbe0ff */
[----:B0-----:R-:W5:Y:S04]  /*207d0*/  LDL.LU R5, [R1+0xb0] ;  /* 0x0000b00001057983 */ /* 0x001f680000300800 */
[----:B------:R0:W-:Y:S04]  /*207e0*/  STL [R1+0x2e90], R4 ;  /* 0x002e900401007387 */ /* 0x0001e80000100800 */
[----:B0-----:R-:W5:Y:S04]  /*207f0*/  LDL.LU R4, [R1+0x98] ;  /* 0x0000980001047983 */ /* 0x001f680000300800 */
[----:B------:R0:W-:Y:S01]  /*20800*/  STL [R1+0x2e64], R3 ;  /* 0x002e640301007387 */ /* 0x0001e20000100800 */
[----:B------:R-:W-:-:S03]  /*20810*/  IADD3 R16, P0, PT, R29, R10, RZ ;  /* 0x0000000a1d107210 */ /* 0x000fc60007f1e0ff */
[----:B0-----:R-:W5:Y:S04]  /*20820*/  LDL.LU R3, [R1+0x94] ;  /* 0x0000940001037983 */ /* 0x001f680000300800 */
[----:B------:R0:W-:Y:S04]  /*20830*/  STL [R1+0x2e98], R16 ;  /* 0x002e981001007387 */ /* 0x0001e80000100800 */
[----:B------:R-:W-:Y:S04]  /*20840*/  STL [R1+0x2e6c], R18 ;  /* 0x002e6c1201007387 */ /* 0x000fe80000100800 */
[----:B------:R-:W5:Y:S01]  /*20850*/  LDL.LU R24, [R1+0x8c] ;  /* 0x00008c0001187983 */ /* 0x000f620000300800 */
[----:B0-----:R-:W-:-:S02]  /*20860*/  LEA.HI.X.SX32 R16, R25, R2, 0x1, P2 ;  /* 0x0000000219107211 */ /* 0x001fc400010f0eff */
[----:B------:R-:W-:-:S05]  /*20870*/  IADD3 R17, P1, PT, R15, R10, RZ ;  /* 0x0000000a0f117210 */ /* 0x000fca0007f3e0ff */
[----:B------:R0:W-:Y:S04]  /*20880*/  STL [R1+0x2f00], R17 ;  /* 0x002f001101007387 */ /* 0x0001e80000100800 */
[----:B------:R1:W-:Y:S04]  /*20890*/  STL [R1+0x2e74], R16 ;  /* 0x002e741001007387 */ /* 0x0003e80000100800 */
[----:B------:R-:W5:Y:S01]  /*208a0*/  LDL.LU R25, [R1+0x88] ;  /* 0x0000880001197983 */ /* 0x000f620000300800 */
[----:B0-----:R-:W-:Y:S02]  /*208b0*/  IADD3 R17, P2, PT, R0, R10, RZ ;  /* 0x0000000a00117210 */ /* 0x001fe40007f5e0ff */
[----:B-1----:R-:W-:-:S03]  /*208c0*/  LEA.HI.X.SX32 R16, R26, R2, 0x1, P3 ;  /* 0x000000021a107211 */ /* 0x002fc600018f0eff */
[----:B------:R-:W-:Y:S04]  /*208d0*/  STL [R1+0x2ea0], R17 ;  /* 0x002ea01101007387 */ /* 0x000fe80000100800 */
[----:B------:R-:W5:Y:S04]  /*208e0*/  LDL.LU R26, [R1+0x80] ;  /* 0x00008000011a7983 */ /* 0x000f680000300800 */
[----:B------:R0:W-:Y:S02]  /*208f0*/  STL [R1+0x2e7c], R16 ;  /* 0x002e7c1001007387 */ /* 0x0001e40000100800 */
[----:B0-----:R-:W-:-:S02]  /*20900*/  LEA.HI.X.SX32 R16, R27, R2, 0x1, P4 ;  /* 0x000000021b107211 */ /* 0x001fc400020f0eff */
[----:B------:R-:W-:-:S05]  /*20910*/  IADD3 R17, P3, PT, R14, R10, RZ ;  /* 0x0000000a0e117210 */ /* 0x000fca0007f7e0ff */
[----:B------:R0:W-:Y:S04]  /*20920*/  STL [R1+0x2ea8], R17 ;  /* 0x002ea81101007387 */ /* 0x0001e80000100800 */
[----:B------:R1:W-:Y:S01]  /*20930*/  STL [R1+0x2e84], R16 ;  /* 0x002e841001007387 */ /* 0x0003e20000100800 */
[----:B------:R-:W-:Y:S02]  /*20940*/  IADD3 R18, P4, PT, R13, R10, RZ ;  /* 0x0000000a0d127210 */ /* 0x000fe40007f9e0ff */
[----:B0-----:R-:W-:-:S03]  /*20950*/  LEA.HI.X.SX32 R17, R28, R2, 0x1, P5 ;  /* 0x000000021c117211 */ /* 0x001fc600028f0eff */
[----:B------:R0:W-:Y:S04]  /*20960*/  STL [R1+0x2eb0], R18 ;  /* 0x002eb01201007387 */ /* 0x0001e80000100800 */
[----:B------:R2:W-:Y:S01]  /*20970*/  STL [R1+0x2e8c], R17 ;  /* 0x002e8c1101007387 */ /* 0x0005e20000100800 */
[----:B-1----:R-:W-:Y:S02]  /*20980*/  IADD3 R16, P5, PT, R12, R10, RZ ;  /* 0x0000000a0c107210 */ /* 0x002fe40007fbe0ff */
[----:B0-----:R-:W-:-:S03]  /*20990*/  LEA.HI.X.SX32 R18, R29, R2, 0x1, P0 ;  /* 0x000000021d127211 */ /* 0x001fc600000f0eff */
[----:B------:R0:W-:Y:S04]  /*209a0*/  STL [R1+0x2eb8], R16 ;  /* 0x002eb81001007387 */ /* 0x0001e80000100800 */
[----:B------:R-:W-:Y:S04]  /*209b0*/  STL [R1+0x2e94], R18 ;  /* 0x002e941201007387 */ /* 0x000fe80000100800 */
[----:B------:R-:W5:Y:S01]  /*209c0*/  LDL.LU R27, [R1+0x450] ;  /* 0x00045000011b7983 */ /* 0x000f620000300800 */
[-C--:B--2---:R-:W-:Y:S02]  /*209d0*/  IADD3 R17, P6, PT, R11, R10.reuse, RZ ;  /* 0x0000000a0b117210 */ /* 0x084fe40007fde0ff */
[----:B0-----:R-:W-:-:S03]  /*209e0*/  IADD3 R16, P0, PT, R9, R10, RZ ;  /* 0x0000000a09107210 */ /* 0x001fc60007f1e0ff */
[----:B------:R0:W-:Y:S04]  /*209f0*/  STL [R1+0x2ec0], R17 ;  /* 0x002ec01101007387 */ /* 0x0001e80000100800 */
[----:B------:R-:W2:Y:S01]  /*20a00*/  LDL.LU R28, [R1+0x44c] ;  /* 0x00044c00011c7983 */ /* 0x000ea20000300800 */
[----:B0-----:R-:W-:-:S03]  /*20a10*/  LEA.HI.X.SX32 R17, R15, R2, 0x1, P1 ;  /* 0x000000020f117211 */ /* 0x001fc600008f0eff */
[----:B------:R0:W-:Y:S04]  /*20a20*/  STL [R1+0x2ec8], R16 ;  /* 0x002ec81001007387 */ /* 0x0001e80000100800 */
[----:B------:R-:W2:Y:S04]  /*20a30*/  LDL.LU R29, [R1+0x448] ;  /* 0x00044800011d7983 */ /* 0x000ea80000300800 */
[----:B------:R-:W-:Y:S01]  /*20a40*/  STL [R1+0x2efc], R17 ;  /* 0x002efc1101007387 */ /* 0x000fe20000100800 */
[----:B0-----:R-:W-:-:S03]  /*20a50*/  LEA.HI.X.SX32 R16, R0, R2, 0x1, P2 ;  /* 0x0000000200107211 */ /* 0x001fc600010f0eff */
[----:B------:R-:W2:Y:S01]  /*20a60*/  LDL.LU R0, [R1+0x538c] ;  /* 0x00538c0001007983 */ /* 0x000ea20000300800 */
[----:B------:R-:W-:Y:S02]  /*20a70*/  LEA.HI.X.SX32 R14, R14, R2, 0x1, P3 ;  /* 0x000000020e0e7211 */ /* 0x000fe400018f0eff */
[----:B---3--:R-:W-:-:S05]  /*20a80*/  IADD3 R15, P1, PT, R8, R10, RZ ;  /* 0x0000000a080f7210 */ /* 0x008fca0007f3e0ff */
[----:B------:R4:W-:Y:S04]  /*20a90*/  STL [R1+0x2ed0], R15 ;  /* 0x002ed00f01007387 */ /* 0x0009e80000100800 */
[----:B------:R-:W-:Y:S01]  /*20aa0*/  STL [R1+0x2e9c], R16 ;  /* 0x002e9c1001007387 */ /* 0x000fe20000100800 */
[----:B----4-:R-:W-:-:S05]  /*20ab0*/  IADD3 R15, P2, PT, R7, R10, RZ ;  /* 0x0000000a070f7210 */ /* 0x010fca0007f5e0ff */
[----:B------:R0:W-:Y:S04]  /*20ac0*/  STL [R1+0x2ed8], R15 ;  /* 0x002ed80f01007387 */ /* 0x0001e80000100800 */
[----:B------:R1:W-:Y:S01]  /*20ad0*/  STL [R1+0x2ea4], R14 ;  /* 0x002ea40e01007387 */ /* 0x0003e20000100800 */
[-C--:B------:R-:W-:Y:S02]  /*20ae0*/  LEA.HI.X.SX32 R11, R11, R2.reuse, 0x1, P6 ;  /* 0x000000020b0b7211 */ /* 0x080fe400030f0eff */
[----:B0-----:R-:W-:Y:S02]  /*20af0*/  LEA.HI.X.SX32 R15, R13, R2, 0x1, P4 ;  /* 0x000000020d0f7211 */ /* 0x001fe400020f0eff */
[----:B-----5:R-:W-:Y:S02]  /*20b00*/  IADD3 R16, P3, PT, R6, R10, RZ ;  /* 0x0000000a06107210 */ /* 0x020fe40007f7e0ff */
[----:B------:R-:W-:-:S03]  /*20b10*/  LEA.HI.X.SX32 R13, R12, R2, 0x1, P5 ;  /* 0x000000020c0d7211 */ /* 0x000fc600028f0eff */
[----:B------:R-:W-:Y:S04]  /*20b20*/  STL [R1+0x2ee0], R16 ;  /* 0x002ee01001007387 */ /* 0x000fe80000100800 */
[----:B------:R-:W-:Y:S01]  /*20b30*/  STL [R1+0x2eac], R15 ;  /* 0x002eac0f01007387 */ /* 0x000fe20000100800 */
[----:B-1----:R-:W-:-:S05]  /*20b40*/  IADD3 R14, P4, PT, R5, R10, RZ ;  /* 0x0000000a050e7210 */ /* 0x002fca0007f9e0ff */
[----:B------:R-:W-:Y:S04]  /*20b50*/  STL [R1+0x2ee4], R14 ;  /* 0x002ee40e01007387 */ /* 0x000fe80000100800 */
[----:B------:R0:W-:Y:S01]  /*20b60*/  STL [R1+0x2eb4], R13 ;  /* 0x002eb40d01007387 */ /* 0x0001e20000100800 */
[----:B------:R-:W-:-:S05]  /*20b70*/  IADD3 R12, P5, PT, R4, R10, RZ ;  /* 0x0000000a040c7210 */ /* 0x000fca0007fbe0ff */
[----:B------:R1:W-:Y:S04]  /*20b80*/  STL [R1+0x2ee8], R12 ;  /* 0x002ee80c01007387 */ /* 0x0003e80000100800 */
[----:B------:R2:W-:Y:S01]  /*20b90*/  STL [R1+0x2ebc], R11 ;  /* 0x002ebc0b01007387 */ /* 0x0005e20000100800 */
[----:B0-----:R-:W-:Y:S02]  /*20ba0*/  IADD3 R13, P6, PT, R3, R10, RZ ;  /* 0x0000000a030d7210 */ /* 0x001fe40007fde0ff */
[-C--:B-1----:R-:W-:Y:S02]  /*20bb0*/  LEA.HI.X.SX32 R12, R9, R2.reuse, 0x1, P0 ;  /* 0x00000002090c7211 */ /* 0x082fe400000f0eff */
[-C--:B------:R-:W-:Y:S01]  /*20bc0*/  LEA.HI.X.SX32 R9, R8, R2.reuse, 0x1, P1 ;  /* 0x0000000208097211 */ /* 0x080fe200008f0eff */
[----:B------:R-:W-:Y:S01]  /*20bd0*/  STL [R1+0x2eec], R13 ;  /* 0x002eec0d01007387 */ /* 0x000fe20000100800 */
[----:B------:R-:W-:-:S03]  /*20be0*/  LEA.HI.X.SX32 R7, R7, R2, 0x1, P2 ;  /* 0x0000000207077211 */ /* 0x000fc600010f0eff */
[----:B------:R-:W-:Y:S01]  /*20bf0*/  STL [R1+0x2ec4], R12 ;  /* 0x002ec40c01007387 */ /* 0x000fe20000100800 */
[-C--:B------:R-:W-:Y:S02]  /*20c00*/  IADD3 R8, P1, PT, R24, R10.reuse, RZ ;  /* 0x0000000a18087210 */ /* 0x080fe40007f3e0ff */
[----:B--2---:R-:W-:-:S05]  /*20c10*/  IADD3 R11, P0, PT, R0, R10, RZ ;  /* 0x0000000a000b7210 */ /* 0x004fca0007f1e0ff */
[----:B------:R-:W-:Y:S04]  /*20c20*/  STL [R1+0x2ef0], R11 ;  /* 0x002ef00b01007387 */ /* 0x000fe80000100800 */
[----:B------:R0:W-:Y:S04]  /*20c30*/  STL [R1+0x2ecc], R9 ;  /* 0x002ecc0901007387 */ /* 0x0001e80000100800 */
[----:B------:R1:W-:Y:S04]  /*20c40*/  STL [R1+0x2ef4], R8 ;  /* 0x002ef40801007387 */ /* 0x0003e80000100800 */
[----:B------:R2:W-:Y:S01]  /*20c50*/  STL [R1+0x2ed4], R7 ;  /* 0x002ed40701007387 */ /* 0x0005e20000100800 */
[----:B0-----:R-:W-:-:S02]  /*20c60*/  IADD3 R9, P2, PT, R25, R10, RZ ;  /* 0x0000000a19097210 */ /* 0x001fc40007f5e0ff */
[-C--:B-1----:R-:W-:Y:S02]  /*20c70*/  LEA.HI.X.SX32 R8, R6, R2.reuse, 0x1, P3 ;  /* 0x0000000206087211 */ /* 0x082fe400018f0eff */
[----:B------:R-:W-:Y:S02]  /*20c80*/  LEA.HI.X.SX32 R6, R5, R2, 0x1, P4 ;  /* 0x0000000205067211 */ /* 0x000fe400020f0eff */
[----:B--2---:R-:W-:Y:S01]  /*20c90*/  IADD3 R7, P3, PT, R26, R10, RZ ;  /* 0x0000000a1a077210 */ /* 0x004fe20007f7e0ff */
[----:B------:R-:W-:Y:S01]  /*20ca0*/  STL [R1+0x2ef8], R9 ;  /* 0x002ef80901007387 */ /* 0x000fe20000100800 */
[----:B------:R-:W-:-:S03]  /*20cb0*/  LEA.HI.X.SX32 R5, R4, R2, 0x1, P5 ;  /* 0x0000000204057211 */ /* 0x000fc600028f0eff */
[----:B------:R-:W-:Y:S01]  /*20cc0*/  STL [R1+0x2edc], R8 ;  /* 0x002edc0801007387 */ /* 0x000fe20000100800 */
[----:B------:R-:W-:-:S03]  /*20cd0*/  LEA.HI.X.SX32 R4, R3, R2, 0x1, P6 ;  /* 0x0000000203047211 */ /* 0x000fc600030f0eff */
[----:B------:R-:W-:Y:S01]  /*20ce0*/  STL [R1+0x28d0], R7 ;  /* 0x0028d00701007387 */ /* 0x000fe20000100800 */
[----:B------:R-:W-:-:S03]  /*20cf0*/  LEA.HI.X.SX32 R3, R0, R2, 0x1, P0 ;  /* 0x0000000200037211 */ /* 0x000fc600000f0eff */
[----:B------:R-:W-:Y:S04]  /*20d00*/  STL [R1+0x28b8], R6 ;  /* 0x0028b80601007387 */ /* 0x000fe80000100800 */
[----:B------:R0:W-:Y:S04]  /*20d10*/  STL [R1+0x28bc], R5 ;  /* 0x0028bc0501007387 */ /* 0x0001e80000100800 */
[----:B------:R-:W2:Y:S04]  /*20d20*/  LDL.LU R0, [R1+0x5388] ;  /* 0x0053880001007983 */ /* 0x000ea80000300800 */
[----:B------:R1:W-:Y:S01]  /*20d30*/  STL [R1+0x28c0], R4 ;  /* 0x0028c00401007387 */ /* 0x0003e20000100800 */
[----:B0-----:R-:W-:-:S03]  /*20d40*/  LEA.HI.X.SX32 R5, R24, R2, 0x1, P1 ;  /* 0x0000000218057211 */ /* 0x001fc600008f0eff */
[----:B------:R0:W-:Y:S01]  /*20d50*/  STL [R1+0x28c4], R3 ;  /* 0x0028c40301007387 */ /* 0x0001e20000100800 */
[----:B-1----:R-:W-:-:S03]  /*20d60*/  LEA.HI.X.SX32 R4, R25, R2, 0x1, P2 ;  /* 0x0000000219047211 */ /* 0x002fc600010f0eff */
[----:B------:R-:W-:Y:S01]  /*20d70*/  STL [R1+0x28c8], R5 ;  /* 0x0028c80501007387 */ /* 0x000fe20000100800 */
[----:B0-----:R-:W-:-:S03]  /*20d80*/  LEA.HI.X.SX32 R3, R26, R2, 0x1, P3 ;  /* 0x000000021a037211 */ /* 0x001fc600018f0eff */
[----:B------:R0:W-:Y:S01]  /*20d90*/  STL [R1+0x28cc], R4 ;  /* 0x0028cc0401007387 */ /* 0x0001e20000100800 */
[----:B------:R-:W-:-:S03]  /*20da0*/  IMAD R2, R27, UR11, RZ ;  /* 0x0000000b1b027c24 */ /* 0x000fc6000f8e02ff */
[----:B------:R1:W-:Y:S02]  /*20db0*/  STL [R1+0x24d4], R3 ;  /* 0x0024d40301007387 */ /* 0x0003e40000100800 */
[----:B------:R-:W-:Y:S01]  /*20dc0*/  IADD3 R13, P0, PT, R2, UR12, RZ ;  /* 0x0000000c020d7c10 */ /* 0x000fe2000ff1e0ff */
[----:B0-----:R-:W-:Y:S02]  /*20dd0*/  IMAD R4, R29, UR11, RZ ;  /* 0x0000000b1d047c24 */ /* 0x001fe4000f8e02ff */
[----:B-1----:R-:W-:-:S03]  /*20de0*/  IMAD R3, R28, UR11, RZ ;  /* 0x0000000b1c037c24 */ /* 0x002fc6000f8e02ff */
[----:B------:R-:W-:Y:S02]  /*20df0*/  IADD3 R11, P2, PT, R4, UR12, RZ ;  /* 0x0000000c040b7c10 */ /* 0x000fe4000ff5e0ff */
[C---:B------:R-:W-:Y:S02]  /*20e00*/  IADD3 R12, P1, PT, R3.reuse, UR12, RZ ;  /* 0x0000000c030c7c10 */ /* 0x040fe4000ff3e0ff */
[----:B------:R-:W-:Y:S02]  /*20e10*/  LEA.HI.X.SX32 R9, R2, UR13, 0x1, P0 ;  /* 0x0000000d02097c11 */ /* 0x000fe400080f0eff */
[----:B------:R-:W-:Y:S02]  /*20e20*/  LEA.HI.X.SX32 R8, R3, UR13, 0x1, P1 ;  /* 0x0000000d03087c11 */ /* 0x000fe400088f0eff */
[----:B------:R-:W-:Y:S01]  /*20e30*/  LEA.HI.X.SX32 R7, R4, UR13, 0x1, P2 ;  /* 0x0000000d04077c11 */ /* 0x000fe200090f0eff */
[----:B--2---:R-:W-:Y:S02]  /*20e40*/  IMAD R5, R0, UR11, RZ ;  /* 0x0000000b00057c24 */ /* 0x004fe4000f8e02ff */
[----:B------:R-:W2:Y:S03]  /*20e50*/  LDL.LU R0, [R1+0x5384] ;  /* 0x0053840001007983 */ /* 0x000ea60000300800 */
[C---:B------:R-:W-:Y:S01]  /*20e60*/  IADD3 R10, P3, PT, R5.reuse, UR12, RZ ;  /* 0x0000000c050a7c10 */ /* 0x040fe2000ff7e0ff */
[----:B------:R-:W-:Y:S03]  /*20e70*/  STL [R1+0x23bc], R13 ;  /* 0x0023bc0d01007387 */ /* 0x000fe60000100800 */
[----:B------:R-:W-:Y:S01]  /*20e80*/  LEA.HI.X.SX32 R6, R5, UR13, 0x1, P3 ;  /* 0x0000000d05067c11 */ /* 0x000fe200098f0eff */
[----:B------:R-:W-:Y:S04]  /*20e90*/  STL [R1+0x23c4], R12 ;  /* 0x0023c40c01007387 */ /* 0x000fe80000100800 */
[----:B------:R-:W-:Y:S04]  /*20ea0*/  STL [R1+0x23cc], R11 ;  /* 0x0023cc0b01007387 */ /* 0x000fe80000100800 */
[----:B------:R-:W-:Y:S04]  /*20eb0*/  STL [R1+0x23d4], R10 ;  /* 0x0023d40a01007387 */ /* 0x000fe80000100800 */
[----:B------:R-:W-:Y:S04]  /*20ec0*/  STL [R1+0x23b8], R9 ;  /* 0x0023b80901007387 */ /* 0x000fe80000100800 */
[----:B------:R-:W-:Y:S04]  /*20ed0*/  STL [R1+0x23c0], R8 ;  /* 0x0023c00801007387 */ /* 0x000fe80000100800 */
[----:B------:R-:W-:Y:S04]  /*20ee0*/  STL [R1+0x23c8], R7 ;  /* 0x0023c80701007387 */ /* 0x000fe80000100800 */
[----:B------:R-:W-:Y:S04]  /*20ef0*/  STL [R1+0x23d0], R6 ;  /* 0x0023d00601007387 */ /* 0x000fe80000100800 */
[----:B------:R-:W-:Y:S04]  /*20f00*/  STL [R1+0x2430], RZ ;  /* 0x002430ff01007387 */ /* 0x000fe80000100800 */
        /* <DEDUP_REMOVED lines=2047> */
[----:B------:R-:W-:Y:S01]  /*28f00*/  STL [R1+0x1cc], RZ ;  /* 0x0001ccff01007387 */ /* 0x000fe20000100800 */
[----:B------:R-:W-:-:S02]  /*28f10*/  USHF.R.S32.HI UR8, URZ, 0x1f, UR6 ;  /* 0x0000001fff087899 */ /* 0x000fc40008011406 */
[----:B------:R-:W-:Y:S02]  /*28f20*/  UIMAD UR11, UR9, 0x1f, URZ ;  /* 0x0000001f090b78a4 */ /* 0x000fe4000f8e02ff */
[----:B------:R-:W-:Y:S02]  /*28f30*/  USHF.L.U32 UR10, UR9, 0x5, URZ ;  /* 0x00000005090a7899 */ /* 0x000fe400080006ff */
[----:B------:R-:W-:Y:S02]  /*28f40*/  USHF.L.U32 UR7, UR7, 0x5, URZ ;  /* 0x0000000507077899 */ /* 0x000fe400080006ff */
[----:B------:R-:W-:Y:S02]  /*28f50*/  UIMAD UR12, UR9, 0x1e, URZ ;  /* 0x0000001e090c78a4 */ /* 0x000fe4000f8e02ff */
[----:B------:R-:W-:Y:S02]  /*28f60*/  UIMAD UR13, UR9, 0x1d, URZ ;  /* 0x0000001d090d78a4 */ /* 0x000fe4000f8e02ff */
[----:B------:R-:W-:-:S02]  /*28f70*/  UIMAD UR14, UR9, 0x1c, URZ ;  /* 0x0000001c090e78a4 */ /* 0x000fc4000f8e02ff */
[----:B------:R-:W-:Y:S02]  /*28f80*/  UIMAD UR15, UR9, 0x1b, URZ ;  /* 0x0000001b090f78a4 */ /* 0x000fe4000f8e02ff */
[----:B------:R-:W-:Y:S02]  /*28f90*/  UIMAD UR16, UR9, 0x1a, URZ ;  /* 0x0000001a091078a4 */ /* 0x000fe4000f8e02ff */
[----:B------:R-:W-:Y:S02]  /*28fa0*/  UIMAD UR17, UR9, 0x19, URZ ;  /* 0x00000019091178a4 */ /* 0x000fe4000f8e02ff */
        /* <DEDUP_REMOVED lines=8> */
[----:B------:R-:W-:-:S02]  /*29030*/  USHF.L.U32 UR26, UR9, 0x4, URZ ;  /* 0x00000004091a7899 */ /* 0x000fc400080006ff */
[----:B------:R-:W-:Y:S02]  /*29040*/  UIMAD UR27, UR9, 0xf, URZ ;  /* 0x0000000f091b78a4 */ /* 0x000fe4000f8e02ff */
[----:B------:R-:W-:Y:S02]  /*29050*/  UIMAD UR28, UR9, 0xe, URZ ;  /* 0x0000000e091c78a4 */ /* 0x000fe4000f8e02ff */
[----:B------:R-:W-:Y:S02]  /*29060*/  UIMAD UR29, UR9, 0xd, URZ ;  /* 0x0000000d091d78a4 */ /* 0x000fe4000f8e02ff */
[----:B------:R-:W-:Y:S02]  /*29070*/  UIMAD UR30, UR9, 0xc, URZ ;  /* 0x0000000c091e78a4 */ /* 0x000fe4000f8e02ff */
[----:B------:R-:W-:Y:S02]  /*29080*/  UIMAD UR31, UR9, 0xb, URZ ;  /* 0x0000000b091f78a4 */ /* 0x000fe4000f8e02ff */
[----:B------:R-:W-:-:S02]  /*29090*/  UIMAD UR32, UR9, 0xa, URZ ;  /* 0x0000000a092078a4 */ /* 0x000fc4000f8e02ff */
[----:B------:R-:W-:Y:S02]  /*290a0*/  UIMAD UR33, UR9, 0x9, URZ ;  /* 0x00000009092178a4 */ /* 0x000fe4000f8e02ff */
[----:B------:R-:W-:Y:S02]  /*290b0*/  USHF.L.U32 UR34, UR9, 0x3, URZ ;  /* 0x0000000309227899 */ /* 0x000fe400080006ff */
[----:B------:R-:W-:Y:S02]  /*290c0*/  UIMAD UR35, UR9, 0x7, URZ ;  /* 0x00000007092378a4 */ /* 0x000fe4000f8e02ff */
[----:B------:R-:W-:Y:S02]  /*290d0*/  UIMAD UR36, UR9, 0x6, URZ ;  /* 0x00000006092478a4 */ /* 0x000fe4000f8e02ff */
[----:B------:R-:W-:Y:S02]  /*290e0*/  UIMAD UR37, UR9, 0x5, URZ ;  /* 0x00000005092578a4 */ /* 0x000fe4000f8e02ff */
[----:B------:R-:W-:-:S02]  /*290f0*/  USHF.L.U32 UR38, UR9, 0x2, URZ ;  /* 0x0000000209267899 */ /* 0x000fc400080006ff */
[----:B------:R-:W-:Y:S02]  /*29100*/  UIMAD UR39, UR9, 0x3, URZ ;  /* 0x00000003092778a4 */ /* 0x000fe4000f8e02ff */
[----:B------:R-:W-:Y:S02]  /*29110*/  USHF.L.U32 UR40, UR9, 0x1, URZ ;  /* 0x0000000109287899 */ /* 0x000fe400080006ff */
[----:B------:R-:W-:Y:S02]  /*29120*/  ULEA.HI UR8, UR8, UR6, URZ, 0x5 ;  /* 0x0000000608087291 */ /* 0x000fe4000f8f28ff */
[----:B------:R-:W-:Y:S02]  /*29130*/  ULEA UR5, UR5, UR4, 0x3 ;  /* 0x0000000405057291 */ /* 0x000fe4000f8e18ff */
[----:B------:R-:W-:Y:S02]  /*29140*/  USHF.R.S32.HI UR72, URZ, 0x1f, UR9 ;  /* 0x0000001fff487899 */ /* 0x000fe40008011409 */
[----:B------:R-:W-:-:S02]  /*29150*/  USHF.R.S32.HI UR6, URZ, 0x1f, UR11 ;  /* 0x0000001fff067899 */ /* 0x000fc4000801140b */
[----:B------:R-:W-:Y:S02]  /*29160*/  USHF.R.S32.HI UR41, URZ, 0x1f, UR12 ;  /* 0x0000001fff297899 */ /* 0x000fe4000801140c */
[----:B------:R-:W-:Y:S02]  /*29170*/  USHF.R.S32.HI UR44, URZ, 0x1f, UR13 ;  /* 0x0000001fff2c7899 */ /* 0x000fe4000801140d */
[----:B------:R-:W-:Y:S02]  /*29180*/  USHF.R.S32.HI UR45, URZ, 0x1f, UR14 ;  /* 0x0000001fff2d7899 */ /* 0x000fe4000801140e */
[----:B------:R-:W-:Y:S02]  /*29190*/  USHF.R.S32.HI UR46, URZ, 0x1f, UR15 ;  /* 0x0000001fff2e7899 */ /* 0x000fe4000801140f */
        /* <DEDUP_REMOVED lines=26> */
[----:B------:R-:W-:Y:S01]  /*29340*/  USHF.R.S32.HI UR74, URZ, 0x1f, UR7 ;  /* 0x0000001fff4a7899 */ /* 0x000fe20008011407 */
[C---:B--2---:R-:W-:Y:S01]  /*29350*/  LOP3.LUT R3, R0.reuse, 0x20, RZ, 0x3c, !PT ;  /* 0x0000002000037812 */ /* 0x044fe200078e3cff */
[----:B------:R-:W-:Y:S01]  /*29360*/  USHF.R.S32.HI UR8, URZ, 0x5, UR8 ;  /* 0x00000005ff087899 */ /* 0x000fe20008011408 */
[----:B------:R-:W-:Y:S02]  /*29370*/  LOP3.LUT R2, R0, 0x40, RZ, 0x3c, !PT ;  /* 0x0000004000027812 */ /* 0x000fe400078e3cff */
[----:B------:R-:W-:Y:S02]  /*29380*/  IADD3 R3, P0, PT, R13, UR11, RZ ;  /* 0x0000000b0d037c10 */ /* 0x000fe4000ff1e0ff */
[----:B------:R-:W-:Y:S02]  /*29390*/  IADD3 R2, P4, PT, R12, UR11, RZ ;  /* 0x0000000b0c027c10 */ /* 0x000fe4000ff9e0ff */
[----:B------:R-:W-:Y:S01]  /*293a0*/  LOP3.LUT R4, R0, 0x60, RZ, 0x3c, !PT ;  /* 0x0000006000047812 */ /* 0x000fe200078e3cff */
[----:B------:R0:W-:Y:S01]  /*293b0*/  STL [R1+0x24dc], R3 ;  /* 0x0024dc0301007387 */ /* 0x0001e20000100800 */
[----:B------:R-:W-:-:S03]  /*293c0*/  IADD3 R4, P6, PT, R11, UR11, RZ ;  /* 0x0000000b0b047c10 */ /* 0x000fc6000ffde0ff */
[----:B------:R1:W-:Y:S04]  /*293d0*/  STL [R1+0x24e4], R2 ;  /* 0x0024e40201007387 */ /* 0x0003e80000100800 */
[----:B------:R2:W-:Y:S01]  /*293e0*/  STL [R1+0x24ec], R4 ;  /* 0x0024ec0401007387 */ /* 0x0005e20000100800 */
[----:B0-----:R-:W-:Y:S02]  /*293f0*/  IADD3 R3, P5, PT, R10, UR11, RZ ;  /* 0x0000000b0a037c10 */ /* 0x001fe4000ffbe0ff */
[----:B-1----:R-:W-:-:S03]  /*29400*/  IADD3 R2, P3, PT, R13, UR12, RZ ;  /* 0x0000000c0d027c10 */ /* 0x002fc6000ff7e0ff */
[----:B------:R0:W-:Y:S01]  /*29410*/  STL [R1+0x24f4], R3 ;  /* 0x0024f40301007387 */ /* 0x0001e20000100800 */
[----:B--2---:R-:W-:-:S03]  /*29420*/  IADD3 R4, P2, PT, R12, UR12, RZ ;  /* 0x0000000c0c047c10 */ /* 0x004fc6000ff5e0ff */
[----:B------:R1:W-:Y:S04]  /*29430*/  STL [R1+0x24fc], R2 ;  /* 0x0024fc0201007387 */ /* 0x0003e80000100800 */
[----:B------:R2:W-:Y:S01]  /*29440*/  STL [R1+0x2504], R4 ;  /* 0x0025040401007387 */ /* 0x0005e20000100800 */
[----:B0-----:R-:W-:Y:S02]  /*29450*/  IADD3 R3, P1, PT, R11, UR12, RZ ;  /* 0x0000000c0b037c10 */ /* 0x001fe4000ff3e0ff */
[----:B-1----:R-:W-:-:S03]  /*29460*/  IADD3.X R2, PT, PT, R9, UR6, RZ, P0, !PT ;  /* 0x0000000609027c10 */ /* 0x002fc600087fe4ff */
[----:B------:R0:W-:Y:S01]  /*29470*/  STL [R1+0x250c], R3 ;  /* 0x00250c0301007387 */ /* 0x0001e20000100800 */
[----:B--2---:R-:W-:-:S03]  /*29480*/  IADD3 R4, P0, PT, R10, UR12, RZ ;  /* 0x0000000c0a047c10 */ /* 0x004fc6000ff1e0ff */
[----:B------:R1:W-:Y:S04]  /*29490*/  STL [R1+0x24d8], R2 ;  /* 0x0024d80201007387 */ /* 0x0003e80000100800 */
[----:B------:R2:W-:Y:S01]  /*294a0*/  STL [R1+0x2514], R4 ;  /* 0x0025140401007387 */ /* 0x0005e20000100800 */
[----:B0-----:R-:W-:Y:S02]  /*294b0*/  IADD3.X R3, PT, PT, R8, UR6, RZ, P4, !PT ;  /* 0x0000000608037c10 */ /* 0x001fe4000a7fe4ff */
[----:B-1----:R-:W-:-:S03]  /*294c0*/  IADD3 R2, P4, PT, R13, UR13, RZ ;  /* 0x0000000d0d027c10 */ /* 0x002fc6000ff9e0ff */
[----:B------:R0:W-:Y:S01]  /*294d0*/  STL [R1+0x24e0], R3 ;  /* 0x0024e00301007387 */ /* 0x0001e20000100800 */
[----:B--2---:R-:W-:-:S03]  /*294e0*/  IADD3.X R4, PT, PT, R7, UR6, RZ, P6, !PT ;  /* 0x0000000607047c10 */ /* 0x004fc6000b7fe4ff */
        /* <DEDUP_REMOVED lines=461> */
[----:B--2---:R-:W-:-:S03]  /*2b1c0*/  IADD3.X R4, PT, PT, R7, UR71, RZ, P1, !PT ;  /* 0x0000004707047c10 */ /* 0x004fc60008ffe4ff */
[----:B------:R1:W-:Y:S04]  /*2b1d0*/  STL [R1+0x2880], R2 ;  /* 0x0028800201007387 */ /* 0x0003e80000100800 */
[----:B------:R2:W-:Y:S01]  /*2b1e0*/  STL [R1+0x2888], R4 ;  /* 0x0028880401007387 */ /* 0x0005e20000100800 */
[----:B0-----:R-:W-:Y:S02]  /*2b1f0*/  IADD3.X R3, PT, PT, R6, UR71, RZ, P0, !PT ;  /* 0x0000004706037c10 */ /* 0x001fe400087fe4ff */
[----:B-1----:R-:W-:-:S03]  /*2b200*/  IADD3.X R2, PT, PT, R9, UR72, RZ, P4, !PT ;  /* 0x0000004809027c10 */ /* 0x002fc6000a7fe4ff */
[----:B------:R0:W-:Y:S01]  /*2b210*/  STL [R1+0x2890], R3 ;  /* 0x0028900301007387 */ /* 0x0001e20000100800 */
[----:B--2---:R-:W-:-:S03]  /*2b220*/  IADD3.X R4, PT, PT, R8, UR72, RZ, P6, !PT ;  /* 0x0000004808047c10 */ /* 0x004fc6000b7fe4ff */
[----:B------:R1:W-:Y:S04]  /*2b230*/  STL [R1+0x2898], R2 ;  /* 0x0028980201007387 */ /* 0x0003e80000100800 */
[----:B------:R2:W-:Y:S01]  /*2b240*/  STL [R1+0x28a0], R4 ;  /* 0x0028a00401007387 */ /* 0x0005e20000100800 */
[----:B0-----:R-:W-:Y:S02]  /*2b250*/  IADD3.X R3, PT, PT, R7, UR72, RZ, P5, !PT ;  /* 0x0000004807037c10 */ /* 0x001fe4000affe4ff */
[----:B-1----:R-:W-:-:S05]  /*2b260*/  IADD3.X R2, PT, PT, R6, UR72, RZ, P3, !PT ;  /* 0x0000004806027c10 */ /* 0x002fca0009ffe4ff */
[----:B------:R2:W-:Y:S04]  /*2b270*/  STL [R1+0x28b0], R2 ;  /* 0x0028b00201007387 */ /* 0x0005e80000100800 */
[----:B------:R2:W-:Y:S02]  /*2b280*/  STL [R1+0x28a8], R3 ;  /* 0x0028a80301007387 */ /* 0x0005e40000100800 */
.L_x_1:
[----:B0-----:R-:W3:Y:S01]  /*2b290*/  LDL R5, [R1+0x23d0] ;  /* 0x0023d00001057983 */ /* 0x001ee20000100800 */
[----:B--2---:R-:W0:Y:S03]  /*2b2a0*/  LDC R2, c[0x0][0x3a0] ;  /* 0x0000e800ff027b82 */ /* 0x004e260000000800 */
[----:B---3--:R1:W-:Y:S04]  /*2b2b0*/  STL [R1+0x98f0], R5 ;  /* 0x0098f00501007387 */ /* 0x0083e80000100800 */
[----:B------:R-:W2:Y:S04]  /*2b2c0*/  LDL R4, [R1+0x23d4] ;  /* 0x0023d40001047983 */ /* 0x000ea80000100800 */
[----:B-1----:R-:W0:Y:S04]  /*2b2d0*/  LDL R5, [R1+0x2430] ;  /* 0x0024300001057983 */ /* 0x002e280000100800 */
[----:B------:R-:W-:Y:S04]  /*2b2e0*/  STL [R1+0x97b8], R29 ;  /* 0x0097b81d01007387 */ /* 0x000fe80000100800 */
        /* <DEDUP_REMOVED lines=77> */
[----:B------:R1:W-:Y:S04]  /*2b7c0*/  STL [R1+0x98ec], R28 ;  /* 0x0098ec1c01007387 */ /* 0x0003e80000100800 */
        /* <DEDUP_REMOVED lines=23> */
[----:B-----5:R-:W-:Y:S04]  /*2b940*/  STL [R1+0x9334], R0 ;  /* 0x0093340001007387 */ /* 0x020fe80000100800 */
        /* <DEDUP_REMOVED lines=110> */
[----:B------:R-:W-:Y:S01]  /*2c030*/  STL [R1+0x96ac], R0 ;  /* 0x0096ac0001007387 */ /* 0x000fe20000100800 */
[----:B0-----:R-:W-:-:S03]  /*2c040*/  IMAD R2, R5, -0x20, R2 ;  /* 0xffffffe005027824 */ /* 0x001fc600078e0202 */
[----:B------:R-:W-:Y:S04]  /*2c050*/  STL [R1+0x96b4], R0 ;  /* 0x0096b40001007387 */ /* 0x000fe80000100800 */
[----:B------:R-:W-:Y:S04]  /*2c060*/  STL [R1+0x96bc], R0 ;  /* 0x0096bc0001007387 */ /* 0x000fe80000100800 */
[----:B------:R-:W-:Y:S04]  /*2c070*/  STL [R1+0x96c4], R0 ;  /* 0x0096c40001007387 */ /* 0x000fe80000100800 */
[----:B------:R-:W-:Y:S04]  /*2c080*/  STL [R1+0x96cc], R0 ;  /* 0x0096cc0001007387 */ /* 0x000fe80000100800 */
[----:B------:R-:W2:Y:S01]  /*2c090*/  LDL.LU R5, [R1+0x98f0] ;  /* 0x0098f00001057983 */ /* 0x000ea20000300800 */
[----:B------:R-:W-:-:S02]  /*2c0a0*/  ISETP.GT.AND P0, PT, R2, RZ, PT ;  /* 0x000000ff0200720c */ /* 0x000fc40003f04270 */
[----:B-1----:R-:W-:-:S11]  /*2c0b0*/  PRMT R28, RZ, 0x7610, R28 ;  /* 0x00007610ff1c7816 */ /* 0x002fd6000000001c */
[----:B--2---:R-:W2:Y:S04]  /*2c0c0*/  @P0 LDG.E.U8 R28, desc[UR42][R4.64] ;  /* 0x0000002a041c0981 */ /* 0x004ea8000c1e1100 */
[----:B--2---:R0:W-:Y:S04]  /*2c0d0*/  STL [R1+0x1b8], R28 ;  /* 0x0001b81c01007387 */ /* 0x0041e80000100800 */
[----:B0-----:R-:W2:Y:S04]  /*2c0e0*/  LDL.LU R28, [R1+0x98ec] ;  /* 0x0098ec00011c7983 */ /* 0x001ea80000300800 */
[----:B------:R-:W3:Y:S04]  /*2c0f0*/  LDL R4, [R1+0x23c8] ;  /* 0x0023c80001047983 */ /* 0x000ee80000100800 */
[----:B------:R-:W3:Y:S01]  /*2c100*/  LDL R5, [R1+0x23cc] ;  /* 0x0023cc0001057983 */ /* 0x000ee20000100800 */
[----:B------:R-:W-:-:S02]  /*2c110*/  PRMT R29, RZ, 0x7610, R29 ;  /* 0x00007610ff1d7816 */ /* 0x000fc4000000001d */
[----:B---3--:R-:W-:-:S04]  /*2c120*/  @P0 LOP3.LUT R5, R5, R4, RZ, 0x3c, !PT ;  /* 0x0000000405050212 */ /* 0x008fc800078e3cff */
[----:B------:R-:W-:-:S04]  /*2c130*/  @P0 LOP3.LUT R4, R5, R4, RZ, 0x3c, !PT ;  /* 0x0000000405040212 */ /* 0x000fc800078e3cff */
[----:B------:R-:W-:-:S05]  /*2c140*/  @P0 LOP3.LUT R5, R5, R4, RZ, 0x3c, !PT ;  /* 0x0000000405050212 */ /* 0x000fca00078e3cff */
[----:B------:R-:W3:Y:S04]  /*2c150*/  @P0 LDG.E.U8 R29, desc[UR42][R4.64] ;  /* 0x0000002a041d0981 */ /* 0x000ee8000c1e1100 */
[----:B---3--:R0:W-:Y:S04]  /*2c160*/  STL [R1+0x1b4], R29 ;  /* 0x0001b41d01007387 */ /* 0x0081e80000100800 */
[----:B0-----:R-:W3:Y:S04]  /*2c170*/  LDL.LU R29, [R1+0x98e8] ;  /* 0x0098e800011d7983 */ /* 0x001ee80000300800 */
[----:B------:R-:W4:Y:S04]  /*2c180*/  LDL R4, [R1+0x23c0] ;  /* 0x0023c00001047983 */ /* 0x000f280000100800 */
[----:B------:R-:W4:Y:S01]  /*2c190*/  LDL R5, [R1+0x23c4] ;  /* 0x0023c40001057983 */ /* 0x000f220000100800 */
[----:B--2---:R-:W-:-:S02]  /*2c1a0*/  PRMT R28, RZ, 0x7610, R28 ;  /* 0x00007610ff1c7816 */ /* 0x004fc4000000001c */
[----:B----4-:R-:W-:-:S04]  /*2c1b0*/  @P0 LOP3.LUT R5, R5, R4, RZ, 0x3c, !PT ;  /* 0x0000000405050212 */ /* 0x010fc800078e3cff */
[----:B------:R-:W-:-:S04]  /*2c1c0*/  @P0 LOP3.LUT R4, R5, R4, RZ, 0x3c, !PT ;  /* 0x0000000405040212 */ /* 0x000fc800078e3cff */
[----:B------:R-:W-:-:S05]  /*2c1d0*/  @P0 LOP3.LUT R5, R5, R4, RZ, 0x3c, !PT ;  /* 0x0000000405050212 */ /* 0x000fca00078e3cff */
[----:B------:R-:W2:Y:S04]  /*2c1e0*/  @P0 LDG.E.U8 R28, desc[UR42][R4.64] ;  /* 0x0000002a041c0981 */ /* 0x000ea8000c1e1100 */
[----:B--2---:R0:W-:Y:S04]  /*2c1f0*/  STL [R1+0x1b0], R28 ;  /* 0x0001b01c01007387 */ /* 0x0041e80000100800 */
[----:B0-----:R-:W2:Y:S04]  /*2c200*/  LDL.LU R28, [R1+0x98e4] ;  /* 0x0098e400011c7983 */ /* 0x001ea80000300800 */
[----:B------:R-:W4:Y:S04]  /*2c210*/  LDL R4, [R1+0x23b8] ;  /* 0x0023b80001047983 */ /* 0x000f280000100800 */
[----:B------:R-:W4:Y:S01]  /*2c220*/  LDL R5, [R1+0x23bc] ;  /* 0x0023bc0001057983 */ /* 0x000f220000100800 */
[----:B---3--:R-:W-:-:S02]  /*2c230*/  PRMT R29, RZ, 0x7610, R29 ;  /* 0x00007610ff1d7816 */ /* 0x008fc4000000001d */
[----:B----4-:R-:W-:-:S04]  /*2c240*/  @P0 LOP3.LUT R5, R5, R4, RZ, 0x3c, !PT ;  /* 0x0000000405050212 */ /* 0x010fc800078e3cff */
[----:B------:R-:W-:-:S04]  /*2c250*/  @P0 LOP3.LUT R4, R5, R4, RZ, 0x3c, !PT ;  /* 0x0000000405040212 */ /* 0x000fc800078e3cff */
[----:B------:R-:W-:-:S05]  /*2c260*/  @P0 LOP3.LUT R5, R5, R4, RZ, 0x3c, !PT ;  /* 0x0000000405050212 */ /* 0x000fca00078e3cff */
[----:B------:R-:W3:Y:S01]  /*2c270*/  @P0 LDG.E.U8 R29, desc[UR42][R4.64] ;  /* 0x0000002a041d0981 */ /* 0x000ee2000c1e1100 */
[----:B------:R-:W-:-:S03]  /*2c280*/  ISETP.GT.AND P1, PT, R2, 0x1, PT ;  /* 0x000000010200780c */ /* 0x000fc60003f24270 */
        /* <DEDUP_REMOVED lines=697> */
[----:B------:R-:W-:-:S02]  /*2ee20*/  PRMT R27, RZ, 0x7610, R27 ;  /* 0x00007610ff1b7816 */ /* 0x000fc4000000001b */
[----:B----4-:R-:W-:-:S04]  /*2ee30*/  @P1 LOP3.LUT R5, R5, R4, RZ, 0x3c, !PT ;  /* 0x0000000405051212 */ /* 0x010fc800078e3cff */
[----:B------:R-:W-:-:S04]  /*2ee40*/  @P1 LOP3.LUT R4, R5, R4, RZ, 0x3c, !PT ;  /* 0x0000000405041212 */ /* 0x000fc800078e3cff */
[----:B------:R-:W-:-:S05]  /*2ee50*/  @P1 LOP3.LUT R5, R5, R4, RZ, 0x3c, !PT ;  /* 0x0000000405051212 */ /* 0x000fca00078e3cff */
[----:B------:R-:W4:Y:S01]  /*2ee60*/  @P1 LDG.E.U8 R27, desc[UR42][R4.64] ;  /* 0x0000002a041b1981 */ /* 0x000f22000c1e1100 */
[----:B------:R-:W-:-:S03]  /*2ee70*/  ISETP.GT.AND P0, PT, R2, 0x14, PT ;  /* 0x000000140200780c */ /* 0x000fc60003f04270 */
[----:B----4-:R0:W-:Y:S04]  /*2ee80*/  STL [R1+0x5c], R27 ;  /* 0x00005c1b01007387 */ /* 0x0101e80000100800 */
[----:B0-----:R-:W4:Y:S04]  /*2ee90*/  LDL.LU R27, [R1+0x97b0] ;  /* 0x0097b000011b7983 */ /* 0x001f280000300800 */
[----:B------:R-:W2:Y:S04]  /*2eea0*/  LDL R4, [R1+0x2650] ;  /* 0x0026500001047983 */ /* 0x000ea80000100800 */
[----:B------:R-:W2:Y:S01]  /*2eeb0*/  LDL R5, [R1+0x2654] ;  /* 0x0026540001057983 */ /* 0x000ea20000100800 */
[----:B------:R-:W-:-:S02]  /*2eec0*/  PRMT R26, RZ, 0x7610, R26 ;  /* 0x00007610ff1a7816 */ /* 0x000fc4000000001a */
[----:B--2---:R-:W-:-:S04]  /*2eed0*/  @P0 LOP3.LUT R5, R5, R4, RZ, 0x3c, !PT ;  /* 0x0000000405050212 */ /* 0x004fc800078e3cff */
[----:B------:R-:W-:-:S04]  /*2eee0*/  @P0 LOP3.LUT R4, R5, R4, RZ, 0x3c, !PT ;  /* 0x0000000405040212 */ /* 0x000fc800078e3cff */
[----:B------:R-:W-:-:S05]  /*2eef0*/  @P0 LOP3.LUT R5, R5, R4, RZ, 0x3c, !PT ;  /* 0x0000000405050212 */ /* 0x000fca00078e3cff */
[----:B------:R-:W2:Y:S04]  /*2ef00*/  @P0 LDG.E.U8 R26, desc[UR42][R4.64] ;  /* 0x0000002a041a0981 */ /* 0x000ea8000c1e1100 */
[----:B--2---:R0:W-:Y:S04]  /*2ef10*/  STL [R1+0x58], R26 ;  /* 0x0000581a01007387 */ /* 0x0041e80000100800 */
[----:B0-----:R-:W2:Y:S04]  /*2ef20*/  LDL.LU R26, [R1+0x97ac] ;  /* 0x0097ac00011a7983 */ /* 0x001ea80000300800 */
        /* <DEDUP_REMOVED lines=24> */
[----:B------:R-:W2:Y:S01]  /*2f0b0*/  @P0 LDG.E.U8 R23, desc[UR42][R4.64] ;  /* 0x0000002a04170981 */ /* 0x000ea2000c1e1100 */
[----:B------:R-:W-:-:S03]  /*2f0c0*/  ISETP.GT.AND P1, PT, R2, 0x15, PT ;  /* 0x000000150200780c */ /* 0x000fc60003f24270 */
        /* <DEDUP_REMOVED lines=147> */
[----:B------:R0:W2:Y:S04]  /*2fa00*/  @P2 LDG.E.U8 R0, desc[UR42][R4.64] ;  /* 0x0000002a04002981 */ /* 0x0000a8000c1e1100 */
[----:B------:R-:W0:Y:S04]  /*2fa10*/  LDL R4, [R1+0x2580] ;  /* 0x0025800001047983 */ /* 0x000e280000100800 */
[----:B------:R-:W0:Y:S01]  /*2fa20*/  LDL R5, [R1+0x2584] ;  /* 0x0025840001057983 */ /* 0x000e220000100800 */
[----:B------:R-:W-:Y:S02]  /*2fa30*/  PRMT R7, RZ, 0x7610, R7 ;  /* 0x00007610ff077816 */ /* 0x000fe40000000007 */
[----:B0-----:R-:W-:-:S04]  /*2fa40*/  @P2 LOP3.LUT R5, R5, R4, RZ, 0x3c, !PT ;  /* 0x0000000405052212 */ /* 0x001fc800078e3cff */
[----:B------:R-:W-:-:S04]  /*2fa50*/  @P2 LOP3.LUT R4, R5, R4, RZ, 0x3c, !PT ;  /* 0x0000000405042212 */ /* 0x000fc800078e3cff */
[----:B------:R-:W-:-:S05]  /*2fa60*/  @P2 LOP3.LUT R5, R5, R4, RZ, 0x3c, !PT ;  /* 0x0000000405052212 */ /* 0x000fca00078e3cff */
[----:B------:R-:W3:Y:S04]  /*2fa70*/  @P2 LDG.E.U8 R7, desc[UR42][R4.64] ;  /* 0x0000002a04072981 */ /* 0x000ee8000c1e1100 */
[----:B--2---:R0:W-:Y:S04]  /*2fa80*/  STL [R1+0xc], R0 ;  /* 0x00000c0001007387 */ /* 0x0041e80000100800 */
[----:B0-----:R-:W2:Y:S04]  /*2fa90*/  LDL R0, [R1+0x256c] ;  /* 0x00256c0001007983 */ /* 0x001ea80000100800 */
[----:B---3--:R0:W-:Y:S04]  /*2faa0*/  STL [R1+0x8], R7 ;  /* 0x0000080701007387 */ /* 0x0081e80000100800 */
[----:B0-----:R-:W3:Y:S04]  /*2fab0*/  LDL.LU R7, [R1+0x9760] ;  /* 0x0097600001077983 */ /* 0x001ee80000300800 */
        /* <DEDUP_REMOVED lines=17> */
[----:B--2---:R0:W-:Y:S04]  /*2fbd0*/  STL [R1], R3 ;  /* 0x0000000301007387 */ /* 0x0041e80000100800 */
        /* <DEDUP_REMOVED lines=8> */
[----:B------:R-:W3:Y:S01]  /*2fc60*/  LDL R5, [R1+0x2568] ;  /* 0x0025680001057983 */ /* 0x000ee20000100800 */
[----:B------:R-:W-:Y:S01]  /*2fc70*/  PRMT R28, RZ, 0x7610, R28 ;  /* 0x00007610ff1c7816 */ /* 0x000fe2000000001c */
[----:B0-----:R-:W-:Y:S02]  /*2fc80*/  @P1 IMAD.MOV.U32 R4, RZ, RZ, R0 ;  /* 0x000000ffff041224 */ /* 0x001fe400078e0000 */
[----:B--2---:R0:W-:Y:S01]  /*2fc90*/  STL [R1+0x9720], R29 ;  /* 0x0097201d01007387 */ /* 0x0041e20000100800 */
[----:B----4-:R-:W-:-:S03]  /*2fca0*/  PRMT R27, RZ, 0x7610, R27 ;  /* 0x00007610ff1b7816 */ /* 0x010fc6000000001b */
[----:B------:R-:W2:Y:S04]  /*2fcb0*/  LDL R0, [R1+0x2554] ;  /* 0x0025540001007983 */ /* 0x000ea80000100800 */
[----:B---3--:R-:W3:Y:S04]  /*2fcc0*/  @P1 LDG.E.U8 R28, desc[UR42][R4.64] ;  /* 0x0000002a041c1981 */ /* 0x008ee8000c1e1100 */
[----:B0-----:R-:W4:Y:S04]  /*2fcd0*/  LDL R29, [R1+0x25fc] ;  /* 0x0025fc00011d7983 */ /* 0x001f280000100800 */
[----:B------:R-:W2:Y:S04]  /*2fce0*/  LDL R4, [R1+0x2560] ;  /* 0x0025600001047983 */ /* 0x000ea80000100800 */
[----:B------:R-:W2:Y:S04]  /*2fcf0*/  LDL R5, [R1+0x2564] ;  /* 0x0025640001057983 */ /* 0x000ea80000100800 */
[----:B---3--:R0:W-:Y:S04]  /*2fd00*/  STL [R1+0x9724], R28 ;  /* 0x0097241c01007387 */ /* 0x0081e80000100800 */
[----:B0-----:R-:W3:Y:S01]  /*2fd10*/  LDL R28, [R1+0x255c] ;  /* 0x00255c00011c7983 */ /* 0x001ee20000100800 */
[----:B--2---:R-:W-:-:S04]  /*2fd20*/  @P1 LOP3.LUT R5, R5, R4, RZ, 0x3c, !PT ;  /* 0x0000000405051212 */ /* 0x004fc800078e3cff */
[----:B------:R-:W-:-:S04]  /*2fd30*/  @P1 LOP3.LUT R4, R5, R4, RZ, 0x3c, !PT ;  /* 0x0000000405041212 */ /* 0x000fc800078e3cff */
[----:B------:R-:W-:-:S05]  /*2fd40*/  @P1 LOP3.LUT R5, R5, R4, RZ, 0x3c, !PT ;  /* 0x0000000405051212 */ /* 0x000fca00078e3cff */
[----:B------:R3:W2:Y:S04]  /*2fd50*/  @P1 LDG.E.U8 R27, desc[UR42][R4.64] ;  /* 0x0000002a041b1981 */ /* 0x0006a8000c1e1100 */
[----:B------:R-:W4:Y:S01]  /*2fd60*/  LDL R5, [R1+0x2558] ;  /* 0x0025580001057983 */ /* 0x000f220000100800 */
[----:B------:R-:W-:Y:S01]  /*2fd70*/  PRMT R26, RZ, 0x7610, R26 ;  /* 0x00007610ff1a7816 */ /* 0x000fe2000000001a */
[----:B---3--:R-:W-:Y:S02]  /*2fd80*/  @P1 IMAD.MOV.U32 R4, RZ, RZ, R28 ;  /* 0x000000ffff041224 */ /* 0x008fe400078e001c */
[----:B--2---:R0:W-:Y:S01]  /*2fd90*/  STL [R1+0x9728], R27 ;  /* 0x0097281b01007387 */ /* 0x0041e20000100800 */
[----:B------:R-:W-:Y:S02]  /*2fda0*/  PRMT R25, RZ, 0x7610, R25 ;  /* 0x00007610ff197816 */ /* 0x000fe40000000019 */
[----:B------:R-:W-:Y:S01]  /*2fdb0*/  ISETP.GT.AND P2, PT, R2, 0x1c, PT ;  /* 0x0000001c0200780c */ /* 0x000fe20003f44270 */
[----:B------:R-:W2:Y:S04]  /*2fdc0*/  LDL R28, [R1+0x254c] ;  /* 0x00254c00011c7983 */ /* 0x000ea80000100800 */
[----:B----4-:R1:W3:Y:S04]  /*2fdd0*/  @P1 LDG.E.U8 R26, desc[UR42][R4.64] ;  /* 0x0000002a041a1981 */ /* 0x0102e8000c1e1100 */
[----:B0-----:R-:W4:Y:S04]  /*2fde0*/  LDL R27, [R1+0x2550] ;  /* 0x00255000011b7983 */ /* 0x001f280000100800 */
[----:B------:R-:W2:Y:S01]  /*2fdf0*/  LDL R5, [R1+0x25f8] ;  /* 0x0025f80001057983 */ /* 0x000ea20000100800 */
[----:B-1----:R-:W-:Y:S01]  /*2fe00*/  @P0 IMAD.MOV.U32 R4, RZ, RZ, R29 ;  /* 0x000000ffff040224 */ /* 0x002fe200078e001d */
[----:B------:R-:W-:-:S04]  /*2fe10*/  PRMT R24, RZ, 0x7610, R24 ;  /* 0x00007610ff187816 */ /* 0x000fc80000000018 */
[----:B--2---:R0:W2:Y:S04]  /*2fe20*/  @P0 LDG.E.U8 R25, desc[UR42][R4.64] ;  /* 0x0000002a04190981 */ /* 0x0040a8000c1e1100 */
[----:B---3--:R1:W-:Y:S04]  /*2fe30*/  STL [R1+0x972c], R26 ;  /* 0x00972c1a01007387 */ /* 0x0083e80000100800 */
[----:B------:R-:W3:Y:S01]  /*2fe40*/  LDL R29, [R1+0x2544] ;  /* 0x00254400011d7983 */ /* 0x000ee20000100800 */
[----:B0-----:R-:W-:Y:S02]  /*2fe50*/  @P2 IMAD.MOV.U32 R4, RZ, RZ, R0 ;  /* 0x000000ffff042224 */ /* 0x001fe400078e0000 */
[----:B----4-:R-:W-:-:S05]  /*2fe60*/  @P2 IMAD.MOV.U32 R5, RZ, RZ, R27 ;  /* 0x000000ffff052224 */ /* 0x010fca00078e001b */
[----:B------:R0:W4:Y:S04]  /*2fe70*/  @P2 LDG.E.U8 R24, desc[UR42][R4.64] ;  /* 0x0000002a04182981 */ /* 0x000128000c1e1100 */
[----:B--2---:R2:W-:Y:S04]  /*2fe80*/  STL [R1+0x96f0], R25 ;  /* 0x0096f01901007387 */ /* 0x0045e80000100800 */
[----:B------:R-:W3:Y:S01]  /*2fe90*/  LDL R5, [R1+0x2548] ;  /* 0x0025480001057983 */ /* 0x000ee20000100800 */
[----:B------:R-:W-:Y:S01]  /*2fea0*/  PRMT R23, RZ, 0x7610, R23 ;  /* 0x00007610ff177816 */ /* 0x000fe20000000017 */
[----:B0-----:R-:W-:-:S02]  /*2feb0*/  @P2 IMAD.MOV.U32 R4, RZ, RZ, R28 ;  /* 0x000000ffff042224 */ /* 0x001fc400078e001c */
[----:B------:R-:W3:Y:S04]  /*2fec0*/  LDL R27, [R1+0x2538] ;  /* 0x00253800011b7983 */ /* 0x000ee80000100800 */
[----:B-1----:R-:W3:Y:S04]  /*2fed0*/  LDL R26, [R1+0x253c] ;  /* 0x00253c00011a7983 */ /* 0x002ee80000100800 */
[----:B--2---:R-:W2:Y:S04]  /*2fee0*/  LDL R25, [R1+0x25f0] ;  /* 0x0025f00001197983 */ /* 0x004ea80000100800 */
[----:B------:R-:W2:Y:S04]  /*2fef0*/  LDL R0, [R1+0x25f4] ;  /* 0x0025f40001007983 */ /* 0x000ea80000100800 */
[----:B----4-:R0:W-:Y:S01]  /*2ff00*/  STL [R1+0x9730], R24 ;  /* 0x0097301801007387 */ /* 0x0101e20000100800 */
[----:B------:R-:W-:-:S02]  /*2ff10*/  ISETP.GT.AND P0, PT, R2, 0x17, PT ;  /* 0x000000170200780c */ /* 0x000fc40003f04270 */
[----:B------:R-:W-:Y:S01]  /*2ff20*/  PRMT R22, RZ, 0x7610, R22 ;  /* 0x00007610ff167816 */ /* 0x000fe20000000016 */
[----:B------:R-:W4:Y:S01]  /*2ff30*/  LDL R28, [R1+0x2530] ;  /* 0x00253000011c7983 */ /* 0x000f220000100800 */
[----:B------:R-:W-:Y:S02]  /*2ff40*/  PRMT R21, RZ, 0x7610, R21 ;  /* 0x00007610ff157816 */ /* 0x000fe40000000015 */
[----:B------:R-:W-:Y:S01]  /*2ff50*/  PRMT R20, RZ, 0x7610, R20 ;  /* 0x00007610ff147816 */ /* 0x000fe20000000014 */
[----:B0-----:R-:W2:Y:S04]  /*2ff60*/  LDL R24, [R1+0x2534] ;  /* 0x0025340001187983 */ /* 0x001ea80000100800 */
[----:B---3--:R0:W3:Y:S04]  /*2ff70*/  @P2 LDG.E.U8 R23, desc[UR42][R4.64] ;  /* 0x0000002a04172981 */ /* 0x0080e8000c1e1100 */
[----:B------:R-:W2:Y:S01]  /*2ff80*/  LDL R5, [R1+0x2540] ;  /* 0x0025400001057983 */ /* 0x000ea20000100800 */
[----:B0-----:R-:W-:-:S05]  /*2ff90*/  @P2 IMAD.MOV.U32 R4, RZ, RZ, R29 ;  /* 0x000000ffff042224 */ /* 0x001fca00078e001d */
[----:B--2---:R0:W2:Y:S02]  /*2ffa0*/  @P2 LDG.E.U8 R22, desc[UR42][R4.64] ;  /* 0x0000002a04162981 */ /* 0x0040a4000c1e1100 */
[----:B0-----:R-:W-:Y:S02]  /*2ffb0*/  @P2 IMAD.MOV.U32 R4, RZ, RZ, R26 ;  /* 0x000000ffff042224 */ /* 0x001fe400078e001a */
[----:B------:R-:W-:-:S05]  /*2ffc0*/  @P2 IMAD.MOV.U32 R5, RZ, RZ, R27 ;  /* 0x000000ffff052224 */ /* 0x000fca00078e001b */
[----:B------:R0:W2:Y:S02]  /*2ffd0*/  @P2 LDG.E.U8 R21, desc[UR42][R4.64] ;  /* 0x0000002a04152981 */ /* 0x0000a4000c1e1100 */
[----:B0-----:R-:W-:Y:S02]  /*2ffe0*/  @P0 IMAD.MOV.U32 R4, RZ, RZ, R0 ;  /* 0x000000ffff040224 */ /* 0x001fe400078e0000 */
[----:B------:R-:W-:-:S05]  /*2fff0*/  @P0 IMAD.MOV.U32 R5, RZ, RZ, R25 ;  /* 0x000000ffff050224 */ /* 0x000fca00078e0019 */
[----:B------:R0:W2:Y:S01]  /*30000*/  @P0 LDG.E.U8 R20, desc[UR42][R4.64] ;  /* 0x0000002a04140981 */ /* 0x0000a2000c1e1100 */
[----:B------:R-:W-:-:S03]  /*30010*/  ISETP.GT.AND P1, PT, R2, 0x1d, PT ;  /* 0x0000001d0200780c */ /* 0x000fc60003f24270 */
[----:B---3--:R1:W-:Y:S10]  /*30020*/  STL [R1+0x9734], R23 ;  /* 0x0097341701007387 */ /* 0x0083f40000100800 */
[----:B0-----:R-:W-:Y:S01]  /*30030*/  @P1 IMAD.MOV.U32 R4, RZ, RZ, R24 ;  /* 0x000000ffff041224 */ /* 0x001fe200078e0018 */
[----:B------:R-:W-:Y:S01]  /*30040*/  PRMT R19, RZ, 0x7610, R19 ;  /* 0x00007610ff137816 */ /* 0x000fe20000000013 */
[----:B----4-:R-:W-:-:S05]  /*30050*/  @P1 IMAD.MOV.U32 R5, RZ, RZ, R28 ;  /* 0x000000ffff051224 */ /* 0x010fca00078e001c */
[----:B------:R-:W3:Y:S04]  /*30060*/  @P1 LDG.E.U8 R19, desc[UR42][R4.64] ;  /* 0x0000002a04131981 */ /* 0x000ee8000c1e1100 */
[----:B--2---:R0:W-:Y:S04]  /*30070*/  STL [R1+0x9738], R22 ;  /* 0x0097381601007387 */ /* 0x0041e80000100800 */
[----:B------:R-:W2:Y:S04]  /*30080*/  LDL R27, [R1+0x2528] ;  /* 0x00252800011b7983 */ /* 0x000ea80000100800 */
[----:B------:R-:W4:Y:S04]  /*30090*/  LDL R26, [R1+0x252c] ;  /* 0x00252c00011a7983 */ /* 0x000f280000100800 */
[----:B------:R0:W-:Y:S04]  /*300a0*/  STL [R1+0x973c], R21 ;  /* 0x00973c1501007387 */ /* 0x0001e80000100800 */
[----:B------:R-:W4:Y:S04]  /*300b0*/  LDL R25, [R1+0x2520] ;  /* 0x0025200001197983 */ /* 0x000f280000100800 */
[----:B------:R-:W4:Y:S04]  /*300c0*/  LDL R0, [R1+0x2524] ;  /* 0x0025240001007983 */ /* 0x000f280000100800 */
[----:B------:R0:W-:Y:S04]  /*300d0*/  STL [R1+0x96d0], R20 ;  /* 0x0096d01401007387 */ /* 0x0001e80000100800 */
[----:B------:R-:W4:Y:S04]  /*300e0*/  LDL R24, [R1+0x2518] ;  /* 0x0025180001187983 */ /* 0x000f280000100800 */
[----:B-1----:R-:W4:Y:S04]  /*300f0*/  LDL R23, [R1+0x251c] ;  /* 0x00251c0001177983 */ /* 0x002f280000100800 */
[----:B0-----:R-:W4:Y:S04]  /*30100*/  LDL R22, [R1+0x25e8] ;  /* 0x0025e80001167983 */ /* 0x001f280000100800 */
[----:B------:R-:W4:Y:S01]  /*30110*/  LDL R21, [R1+0x25ec] ;  /* 0x0025ec0001157983 */ /* 0x000f220000100800 */
[----:B------:R-:W-:-:S02]  /*30120*/  PRMT R18, RZ, 0x7610, R18 ;  /* 0x00007610ff127816 */ /* 0x000fc40000000012 */
[----:B------:R-:W-:Y:S02]  /*30130*/  PRMT R17, RZ, 0x7610, R17 ;  /* 0x00007610ff117816 */ /* 0x000fe40000000011 */
[----:B------:R-:W-:Y:S02]  /*30140*/  PRMT R16, RZ, 0x7610, R16 ;  /* 0x00007610ff107816 */ /* 0x000fe40000000010 */
[----:B------:R-:W-:Y:S01]  /*30150*/  PRMT R15, RZ, 0x7610, R15 ;  /* 0x00007610ff0f7816 */ /* 0x000fe2000000000f */
[----:B---3--:R0:W-:Y:S04]  /*30160*/  STL [R1+0x9740], R19 ;  /* 0x0097401301007387 */ /* 0x0081e80000100800 */
[----:B------:R-:W3:Y:S04]  /*30170*/  LDL R20, [R1+0x2510] ;  /* 0x0025100001147983 */ /* 0x000ee80000100800 */
[----:B0-----:R-:W3:Y:S01]  /*30180*/  LDL R19, [R1+0x2514] ;  /* 0x0025140001137983 */ /* 0x001ee20000100800 */
[----:B--2---:R-:W-:-:S02]  /*30190*/  @P1 IMAD.MOV.U32 R5, RZ, RZ, R27 ;  /* 0x000000ffff051224 */ /* 0x004fc400078e001b */
[----:B----4-:R-:W-:-:S05]  /*301a0*/  @P1 IMAD.MOV.U32 R4, RZ, RZ, R26 ;  /* 0x000000ffff041224 */ /* 0x010fca00078e001a */
[----:B------:R0:W2:Y:S02]  /*301b0*/  @P1 LDG.E.U8 R18, desc[UR42][R4.64] ;  /* 0x0000002a04121981 */ /* 0x0000a4000c1e1100 */
[----:B0-----:R-:W-:Y:S02]  /*301c0*/  @P1 IMAD.MOV.U32 R5, RZ, RZ, R25 ;  /* 0x000000ffff051224 */ /* 0x001fe400078e0019 */
[----:B------:R-:W-:-:S05]  /*301d0*/  @P1 IMAD.MOV.U32 R4, RZ, RZ, R0 ;  /* 0x000000ffff041224 */ /* 0x000fca00078e0000 */
[----:B------:R0:W4:Y:S02]  /*301e0*/  @P1 LDG.E.U8 R17, desc[UR42][R4.64] ;  /* 0x0000002a04111981 */ /* 0x000124000c1e1100 */
[----:B0-----:R-:W-:Y:S02]  /*301f0*/  @P1 IMAD.MOV.U32 R5, RZ, RZ, R24 ;  /* 0x000000ffff051224 */ /* 0x001fe400078e0018 */
[----:B------:R-:W-:-:S05]  /*30200*/  @P1 IMAD.MOV.U32 R4, RZ, RZ, R23 ;  /* 0x000000ffff041224 */ /* 0x000fca00078e0017 */
[----:B------:R0:W4:Y:S02]  /*30210*/  @P1 LDG.E.U8 R16, desc[UR42][R4.64] ;  /* 0x0000002a04101981 */ /* 0x000124000c1e1100 */
[----:B0-----:R-:W-:Y:S02]  /*30220*/  @P0 IMAD.MOV.U32 R4, RZ, RZ, R21 ;  /* 0x000000ffff040224 */ /* 0x001fe400078e0015 */
[----:B------:R-:W-:-:S05]  /*30230*/  @P0 IMAD.MOV.U32 R5, RZ, RZ, R22 ;  /* 0x000000ffff050224 */ /* 0x000fca00078e0016 */
[----:B------:R3:W4:Y:S01]  /*30240*/  @P0 LDG.E.U8 R15, desc[UR42][R4.64] ;  /* 0x0000002a040f0981 */ /* 0x000722000c1e1100 */
[----:B------:R-:W-:Y:S02]  /*30250*/  ISETP.GT.AND P2, PT, R2, 0x1e, PT ;  /* 0x0000001e0200780c */ /* 0x000fe40003f44270 */
[----:B------:R-:W-:-:S11]  /*30260*/  PRMT R14, RZ, 0x7610, R14 ;  /* 0x00007610ff0e7816 */ /* 0x000fd6000000000e */
[----:B---3--:R-:W-:Y:S02]  /*30270*/  @P2 IMAD.MOV.U32 R4, RZ, RZ, R19 ;  /* 0x000000ffff042224 */ /* 0x008fe400078e0013 */
[----:B------:R-:W-:-:S05]  /*30280*/  @P2 IMAD.MOV.U32 R5, RZ, RZ, R20 ;  /* 0x000000ffff052224 */ /* 0x000fca00078e0014 */
[----:B------:R-:W3:Y:S04]  /*30290*/  @P2 LDG.E.U8 R14, desc[UR42][R4.64] ;  /* 0x0000002a040e2981 */ /* 0x000ee8000c1e1100 */
[----:B--2---:R0:W-:Y:S04]  /*302a0*/  STL [R1+0x9744], R18 ;  /* 0x0097441201007387 */ /* 0x0041e80000100800 */
[----:B------:R-:W2:Y:S04]  /*302b0*/  LDL R0, [R1+0x250c] ;  /* 0x00250c0001007983 */ /* 0x000ea80000100800 */
[----:B0-----:R-:W2:Y:S04]  /*302c0*/  LDL R18, [R1+0x2508] ;  /* 0x0025080001127983 */ /* 0x001ea80000100800 */
[----:B----4-:R0:W-:Y:S04]  /*302d0*/  STL [R1+0x9748], R17 ;  /* 0x0097481101007387 */ /* 0x0101e80000100800 */
[----:B------:R1:W-:Y:S04]  /*302e0*/  STL [R1+0x974c], R16 ;  /* 0x00974c1001007387 */ /* 0x0003e80000100800 */
[----:B0-----:R-:W4:Y:S04]  /*302f0*/  LDL R17, [R1+0x2500] ;  /* 0x0025000001117983 */ /* 0x001f280000100800 */
[----:B-1----:R-:W4:Y:S04]  /*30300*/  LDL R16, [R1+0x2504] ;  /* 0x0025040001107983 */ /* 0x002f280000100800 */
[----:B------:R0:W-:Y:S04]  /*30310*/  STL [R1+0x96d4], R15 ;  /* 0x0096d40f01007387 */ /* 0x0001e80000100800 */
[----:B------:R-:W4:Y:S04]  /*30320*/  LDL R21, [R1+0x24f8] ;  /* 0x0024f80001157983 */ /* 0x000f280000100800 */
[----:B0-----:R-:W4:Y:S01]  /*30330*/  LDL R15, [R1+0x24fc] ;  /* 0x0024fc00010f7983 */ /* 0x001f220000100800 */
[----:B------:R-:W-:-:S02]  /*30340*/  PRMT R13, RZ, 0x7610, R13 ;  /* 0x00007610ff0d7816 */ /* 0x000fc4000000000d */
[----:B------:R-:W-:Y:S02]  /*30350*/  PRMT R12, RZ, 0x7610, R12 ;  /* 0x00007610ff0c7816 */ /* 0x000fe4000000000c */
[----:B------:R-:W-:Y:S01]  /*30360*/  PRMT R11, RZ, 0x7610, R11 ;  /* 0x00007610ff0b7816 */ /* 0x000fe2000000000b */
[----:B---3--:R0:W-:Y:S04]  /*30370*/  STL [R1+0x96f4], R14 ;  /* 0x0096f40e01007387 */ /* 0x0081e80000100800 */
[----:B------:R-:W3:Y:S01]  /*30380*/  LDL R20, [R1+0x25e0] ;  /* 0x0025e00001147983 */ /* 0x000ee20000100800 */
[----:B--2---:R-:W-:-:S03]  /*30390*/  @P2 IMAD.MOV.U32 R4, RZ, RZ, R0 ;  /* 0x000000ffff042224 */ /* 0x004fc600078e0000 */
[----:B------:R-:W2:Y:S01]  /*303a0*/  LDL R0, [R1+0x25e4] ;  /* 0x0025e40001007983 */ /* 0x000ea20000100800 */
[----:B------:R-:W-:-:S05]  /*303b0*/  @P2 IMAD.MOV.U32 R5, RZ, RZ, R18 ;  /* 0x000000ffff052224 */ /* 0x000fca00078e0012 */
[----:B------:R4:W2:Y:S02]  /*303c0*/  @P2 LDG.E.U8 R13, desc[UR42][R4.64] ;  /* 0x0000002a040d2981 */ /* 0x0008a4000c1e1100 */
[----:B----4-:R-:W-:Y:S02]  /*303d0*/  @P2 IMAD.MOV.U32 R5, RZ, RZ, R17 ;  /* 0x000000ffff052224 */ /* 0x010fe400078e0011 */
[----:B------:R-:W-:-:S05]  /*303e0*/  @P2 IMAD.MOV.U32 R4, RZ, RZ, R16 ;  /* 0x000000ffff042224 */ /* 0x000fca00078e0010 */
[----:B------:R1:W4:Y:S02]  /*303f0*/  @P2 LDG.E.U8 R12, desc[UR42][R4.64] ;  /* 0x0000002a040c2981 */ /* 0x000324000c1e1100 */
[----:B-1----:R-:W-:Y:S02]  /*30400*/  @P2 IMAD.MOV.U32 R5, RZ, RZ, R21 ;  /* 0x000000ffff052224 */ /* 0x002fe400078e0015 */
[----:B------:R-:W-:-:S05]  /*30410*/  @P2 IMAD.MOV.U32 R4, RZ, RZ, R15 ;  /* 0x000000ffff042224 */ /* 0x000fca00078e000f */
[----:B------:R1:W3:Y:S04]  /*30420*/  @P2 LDG.E.U8 R11, desc[UR42][R4.64] ;  /* 0x0000002a040b2981 */ /* 0x0002e8000c1e1100 */
[----:B--2---:R2:W-:Y:S04]  /*30430*/  STL [R1+0x96f8], R13 ;  /* 0x0096f80d01007387 */ /* 0x0045e80000100800 */
[----:B------:R-:W3:Y:S04]  /*30440*/  LDL R19, [R1+0x25d8] ;  /* 0x0025d80001137983 */ /* 0x000ee80000100800 */
[----:B------:R-:W3:Y:S04]  /*30450*/  LDL R18, [R1+0x25dc] ;  /* 0x0025dc0001127983 */ /* 0x000ee80000100800 */
[----:B------:R-:W3:Y:S04]  /*30460*/  LDL R17, [R1+0x24f0] ;  /* 0x0024f00001117983 */ /* 0x000ee80000100800 */
[----:B------:R-:W3:Y:S01]  /*30470*/  LDL R16, [R1+0x24f4] ;  /* 0x0024f40001107983 */ /* 0x000ee20000100800 */
[----:B-1----:R-:W-:-:S03]  /*30480*/  @P0 IMAD.MOV.U32 R4, RZ, RZ, R0 ;  /* 0x000000ffff040224 */ /* 0x002fc600078e0000 */
[----:B----4-:R1:W-:Y:S04]  /*30490*/  STL [R1+0x96fc], R12 ;  /* 0x0096fc0c01007387 */ /* 0x0103e80000100800 */
[----:B------:R-:W4:Y:S04]  /*304a0*/  LDL R15, [R1+0x24e8] ;  /* 0x0024e800010f7983 */ /* 0x000f280000100800 */
[----:B0-----:R-:W4:Y:S04]  /*304b0*/  LDL R14, [R1+0x24ec] ;  /* 0x0024ec00010e7983 */ /* 0x001f280000100800 */
[----:B--2---:R-:W2:Y:S04]  /*304c0*/  LDL R13, [R1+0x24e0] ;  /* 0x0024e000010d7983 */ /* 0x004ea80000100800 */
[----:B-1----:R-:W2:Y:S04]  /*304d0*/  LDL R12, [R1+0x24e4] ;  /* 0x0024e400010c7983 */ /* 0x002ea80000100800 */
[----:B---3--:R0:W-:Y:S04]  /*304e0*/  STL [R1+0x9700], R11 ;  /* 0x0097000b01007387 */ /* 0x0081e80000100800 */
[----:B------:R-:W3:Y:S04]  /*304f0*/  LDL R0, [R1+0x24dc] ;  /* 0x0024dc0001007983 */ /* 0x000ee80000100800 */
[----:B0-----:R-:W3:Y:S01]  /*30500*/  LDL R11, [R1+0x24d8] ;  /* 0x0024d800010b7983 */ /* 0x001ee20000100800 */
[----:B------:R-:W-:Y:S01]  /*30510*/  ISETP.GT.AND P1, PT, R2, 0x1f, PT ;  /* 0x0000001f0200780c */ /* 0x000fe20003f24270 */
[----:B------:R-:W-:Y:S01]  /*30520*/  @P0 IMAD.MOV.U32 R5, RZ, RZ, R20 ;  /* 0x000000ffff050224 */ /* 0x000fe200078e0014 */
[----:B------:R-:W-:-:S02]  /*30530*/  PRMT R10, RZ, 0x7610, R10 ;  /* 0x00007610ff0a7816 */ /* 0x000fc4000000000a */
[----:B------:R-:W-:-:S04]  /*30540*/  PRMT R9, RZ, 0x7610, R9 ;  /* 0x00007610ff097816 */ /* 0x000fc80000000009 */
[----:B------:R0:W3:Y:S01]  /*30550*/  @P0 LDG.E.U8 R10, desc[UR42][R4.64] ;  /* 0x0000002a040a0981 */ /* 0x0000e2000c1e1100 */
[----:B------:R-:W-:Y:S02]  /*30560*/  PRMT R8, RZ, 0x7610, R8 ;  /* 0x00007610ff087816 */ /* 0x000fe40000000008 */
[----:B------:R-:W-:Y:S02]  /*30570*/  PRMT R7, RZ, 0x7610, R7 ;  /* 0x00007610ff077816 */ /* 0x000fe40000000007 */
[----:B------:R-:W-:Y:S02]  /*30580*/  PRMT R6, RZ, 0x7610, R6 ;  /* 0x00007610ff067816 */ /* 0x000fe40000000006 */
[----:B------:R-:W-:Y:S01]  /*30590*/  PRMT R3, RZ, 0x7610, R3 ;  /* 0x00007610ff037816 */ /* 0x000fe20000000003 */
[----:B0-----:R-:W-:Y:S02]  /*305a0*/  @P0 IMAD.MOV.U32 R5, RZ, RZ, R19 ;  /* 0x000000ffff050224 */ /* 0x001fe400078e0013 */
[----:B------:R-:W-:-:S05]  /*305b0*/  @P0 IMAD.MOV.U32 R4, RZ, RZ, R18 ;  /* 0x000000ffff040224 */ /* 0x000fca00078e0012 */
[----:B------:R0:W3:Y:S02]  /*305c0*/  @P0 LDG.E.U8 R9, desc[UR42][R4.64] ;  /* 0x0000002a04090981 */ /* 0x0000e4000c1e1100 */
[----:B0-----:R-:W-:Y:S02]  /*305d0*/  @P1 IMAD.MOV.U32 R4, RZ, RZ, R16 ;  /* 0x000000ffff041224 */ /* 0x001fe400078e0010 */
[----:B------:R-:W-:-:S05]  /*305e0*/  @P1 IMAD.MOV.U32 R5, RZ, RZ, R17 ;  /* 0x000000ffff051224 */ /* 0x000fca00078e0011 */
[----:B------:R4:W3:Y:S02]  /*305f0*/  @P1 LDG.E.U8 R8, desc[UR42][R4.64] ;  /* 0x0000002a04081981 */ /* 0x0008e4000c1e1100 */
[----:B----4-:R-:W-:Y:S02]  /*30600*/  @P1 IMAD.MOV.U32 R5, RZ, RZ, R15 ;  /* 0x000000ffff051224 */ /* 0x010fe400078e000f */
[----:B------:R-:W-:-:S05]  /*30610*/  @P1 IMAD.MOV.U32 R4, RZ, RZ, R14 ;  /* 0x000000ffff041224 */ /* 0x000fca00078e000e */
[----:B------:R2:W4:Y:S02]  /*30620*/  @P1 LDG.E.U8 R7, desc[UR42][R4.64] ;  /* 0x0000002a04071981 */ /* 0x000524000c1e1100 */
[----:B--2---:R-:W-:Y:S02]  /*30630*/  @P1 IMAD.MOV.U32 R4, RZ, RZ, R12 ;  /* 0x000000ffff041224 */ /* 0x004fe400078e000c */
[----:B------:R-:W-:-:S05]  /*30640*/  @P1 IMAD.MOV.U32 R5, RZ, RZ, R13 ;  /* 0x000000ffff051224 */ /* 0x000fca00078e000d */
[----:B------:R3:W2:Y:S02]  /*30650*/  @P1 LDG.E.U8 R6, desc[UR42][R4.64] ;  /* 0x0000002a04061981 */ /* 0x0006a4000c1e1100 */
[----:B---3--:R-:W-:Y:S02]  /*30660*/  @P1 IMAD.MOV.U32 R4, RZ, RZ, R0 ;  /* 0x000000ffff041224 */ /* 0x008fe400078e0000 */
[----:B------:R-:W-:-:S05]  /*30670*/  @P1 IMAD.MOV.U32 R5, RZ, RZ, R11 ;  /* 0x000000ffff051224 */ /* 0x000fca00078e000b */
[----:B------:R-:W3:Y:S04]  /*30680*/  @P1 LDG.E.U8 R3, desc[UR42][R4.64] ;  /* 0x0000002a04031981 */ /* 0x000ee8000c1e1100 */
[----:B------:R-:W-:Y:S01]  /*30690*/  STL [R1+0x96d8], R10 ;  /* 0x0096d80a01007387 */ /* 0x000fe20000100800 */
[----:B------:R-:W0:Y:S02]  /*306a0*/  S2R R25, SR_TID.X ;  /* 0x0000000000197919 */ /* 0x000e240000002100 */
[----:B0-----:R-:W-:Y:S01]  /*306b0*/  LOP3.LUT R0, R25, 0x3f, RZ, 0xc0, !PT ;  /* 0x0000003f19007812 */ /* 0x001fe200078ec0ff */
[----:B------:R-:W-:Y:S04]  /*306c0*/  STL [R1+0x96dc], R9 ;  /* 0x0096dc0901007387 */ /* 0x000fe80000100800 */
[----:B------:R-:W-:Y:S04]  /*306d0*/  STL [R1+0x96e0], R8 ;  /* 0x0096e00801007387 */ /* 0x000fe80000100800 */
[----:B----4-:R-:W-:Y:S04]  /*306e0*/  STL [R1+0x96e4], R7 ;  /* 0x0096e40701007387 */ /* 0x010fe80000100800 */
[----:B--2---:R-:W-:Y:S04]  /*306f0*/  STL [R1+0x96e8], R6 ;  /* 0x0096e80601007387 */ /* 0x004fe80000100800 */
[----:B------:R-:W2:Y:S04]  /*30700*/  LDL.LU R26, [R1+0x1b8] ;  /* 0x0001b800011a7983 */ /* 0x000ea80000300800 */
[----:B------:R-:W4:Y:S04]  /*30710*/  LDL.LU R11, [R1+0x138] ;  /* 0x00013800010b7983 */ /* 0x000f280000300800 */
[----:B------:R-:W2:Y:S04]  /*30720*/  LDL.LU R27, [R1+0x134] ;  /* 0x00013400011b7983 */ /* 0x000ea80000300800 */
[----:B------:R-:W2:Y:S04]  /*30730*/  LDL.LU R28, [R1+0x130] ;  /* 0x00013000011c7983 */ /* 0x000ea80000300800 */
[----:B------:R-:W2:Y:S04]  /*30740*/  LDL.LU R29, [R1+0x12c] ;  /* 0x00012c00011d7983 */ /* 0x000ea80000300800 */
[----:B---3--:R0:W-:Y:S01]  /*30750*/  STL [R1+0x96ec], R3 ;  /* 0x0096ec0301007387 */ /* 0x0081e20000100800 */
[----:B------:R-:W1:Y:S01]  /*30760*/  S2R R24, SR_TID.X ;  /* 0x0000000000187919 */ /* 0x000e620000002100 */
[----:B------:R-:W-:Y:S06]  /*30770*/  BAR.SYNC.DEFER_BLOCKING 0x0 ;  /* 0x0000000000007b1d */ /* 0x000fec0000010000 */
[----:B0-----:R-:W3:Y:S04]  /*30780*/  LDL.LU R3, [R1+0x1ac] ;  /* 0x0001ac0001037983 */ /* 0x001ee80000300800 */
        /* <DEDUP_REMOVED lines=114> */
[----:B0-----:R-:W3:Y:S04]  /*30eb0*/  LDL.LU R4, [R1+0x1b0] ;  /* 0x0001b00001047983 */ /* 0x001ee80000300800 */
[----:B------:R-:W-:Y:S04]  /*30ec0*/  STL [R1+0x9338], R5 ;  /* 0x0093380501007387 */ /* 0x000fe80000100800 */
[----:B------:R0:W-:Y:S04]  /*30ed0*/  STL [R1+0x9750], R25 ;  /* 0x0097501901007387 */ /* 0x0001e80000100800 */
[----:B0-----:R-:W3:Y:S01]  /*30ee0*/  LDL.LU R25, [R1+0x1b4] ;  /* 0x0001b40001197983 */ /* 0x001ee20000300800 */
[----:B-1----:R-:W-:-:S03]  /*30ef0*/  LOP3.LUT R6, R24, 0x1f, RZ, 0xc0, !PT ;  /* 0x0000001f18067812 */ /* 0x002fc600078ec0ff */
[----:B------:R-:W-:Y:S01]  /*30f00*/  STL [R1+0x96c8], R5 ;  /* 0x0096c80501007387 */ /* 0x000fe20000100800 */
[----:B------:R-:W-:-:S03]  /*30f10*/  ISETP.GE.AND P0, PT, R6, R2, PT ;  /* 0x000000020600720c */ /* 0x000fc60003f06270 */
[----:B------:R-:W-:Y:S04]  /*30f20*/  STL [R1+0x9708], R5 ;  /* 0x0097080501007387 */ /* 0x000fe80000100800 */
[----:B------:R-:W4:Y:S04]  /*30f30*/  LDL.LU R6, [R1+0x98] ;  /* 0x0000980001067983 */ /* 0x000f280000300800 */
        /* <DEDUP_REMOVED lines=13> */
[----:B--2---:R0:W-:Y:S04]  /*31010*/  STS.U8 [R0+UR4], R26 ;  /* 0x0000001a00007988 */ /* 0x0041e80008000004 */
[----:B------:R-:W2:Y:S04]  /*31020*/  LDL.LU R21, [R1+0x120] ;  /* 0x0001200001157983 */ /* 0x000ea80000300800 */
[----:B------:R-:W2:Y:S04]  /*31030*/  LDL.LU R22, [R1+0x11c] ;  /* 0x00011c0001167983 */ /* 0x000ea80000300800 */
[----:B------:R-:W2:Y:S04]  /*31040*/  LDL.LU R23, [R1+0x88] ;  /* 0x0000880001177983 */ /* 0x000ea80000300800 */
[----:B------:R-:W2:Y:S04]  /*31050*/  LDL.LU R24, [R1+0x84] ;  /* 0x0000840001187983 */ /* 0x000ea80000300800 */
[----:B0-----:R-:W2:Y:S04]  /*31060*/  LDL.LU R26, [R1+0x80] ;  /* 0x00008000011a7983 */ /* 0x001ea80000300800 */
[----:B---3--:R-:W-:Y:S04]  /*31070*/  STS.U8 [R0+UR4+0x40], R25 ;  /* 0x0000401900007988 */ /* 0x008fe80008000004 */
[----:B------:R-:W-:Y:S04]  /*31080*/  STS.U8 [R0+UR4+0x80], R4 ;  /* 0x0000800400007988 */ /* 0x000fe80008000004 */
[----:B------:R-:W-:Y:S04]  /*31090*/  STS.U8 [R0+UR4+0xc0], R3 ;  /* 0x0000c00300007988 */ /* 0x000fe80008000004 */
[----:B----4-:R-:W-:Y:S04]  /*310a0*/  STS.U8 [R0+UR4+0x840], R11 ;  /* 0x0008400b00007988 */ /* 0x010fe80008000004 */
[----:B------:R0:W-:Y:S04]  /*310b0*/  STS.U8 [R0+UR4+0x800], R27 ;  /* 0x0008001b00007988 */ /* 0x0001e80008000004 */
[----:B------:R1:W-:Y:S04]  /*310c0*/  STS.U8 [R0+UR4+0x8c0], R28 ;  /* 0x0008c01c00007988 */ /* 0x0003e80008000004 */
[----:B------:R3:W-:Y:S04]  /*310d0*/  STS.U8 [R0+UR4+0x880], R29 ;  /* 0x0008801d00007988 */ /* 0x0007e80008000004 */
[----:B0-----:R-:W4:Y:S04]  /*310e0*/  LDL.LU R27, [R1+0x7c] ;  /* 0x00007c00011b7983 */ /* 0x001f280000300800 */
[----:B-1----:R-:W4:Y:S04]  /*310f0*/  LDL.LU R28, [R1+0x24] ;  /* 0x00002400011c7983 */ /* 0x002f280000300800 */
[----:B---3--:R-:W3:Y:S01]  /*31100*/  LDL.LU R29, [R1+0x20] ;  /* 0x00002000011d7983 */ /* 0x008ee20000300800 */
[----:B------:R-:W0:Y:S03]  /*31110*/  S2R R11, SR_TID.X ;  /* 0x00000000000b7919 */ /* 0x000e260000002100 */
[----:B------:R-:W-:Y:S04]  /*31120*/  STS.U8 [R0+UR4+0x1000], R6 ;  /* 0x0010000600007988 */ /* 0x000fe80008000004 */
[----:B------:R-:W-:Y:S04]  /*31130*/  STS.U8 [R0+UR4+0x1040], R7 ;  /* 0x0010400700007988 */ /* 0x000fe80008000004 */
[----:B------:R-:W-:Y:S04]  /*31140*/  STS.U8 [R0+UR4+0x1080], R8 ;  /* 0x0010800800007988 */ /* 0x000fe80008000004 */
[----:B------:R-:W-:Y:S04]  /*31150*/  STS.U8 [R0+UR4+0x10c0], R9 ;  /* 0x0010c00900007988 */ /* 0x000fe80008000004 */
[----:B------:R-:W-:Y:S04]  /*31160*/  STS.U8 [R0+UR4+0x1840], R10 ;  /* 0x0018400a00007988 */ /* 0x000fe80008000004 */
[----:B------:R-:W-:Y:S01]  /*31170*/  STS.U8 [R0+UR4+0x1800], R12 ;  /* 0x0018000c00007988 */ /* 0x000fe20008000004 */
[----:B0-----:R-:W-:-:S03]  /*31180*/  LOP3.LUT R11, R11, 0x3f, RZ, 0xc0, !PT ;  /* 0x0000003f0b0b7812 */ /* 0x001fc600078ec0ff */
[----:B------:R-:W-:Y:S01]  /*31190*/  STS.U8 [R0+UR4+0x18c0], R13 ;  /* 0x0018c00d00007988 */ /* 0x000fe20008000004 */
[----:B------:R-:W-:-:S03]  /*311a0*/  LOP3.LUT R25, R11, 0x8, RZ, 0x3c, !PT ;  /* 0x000000080b197812 */ /* 0x000fc600078e3cff */
[----:B------:R-:W-:Y:S04]  /*311b0*/  STS.U8 [R0+UR4+0x1880], R14 ;  /* 0x0018800e00007988 */ /* 0x000fe80008000004 */
[----:B------:R0:W-:Y:S04]  /*311c0*/  STL [R1+0x9754], R0 ;  /* 0x0097540001007387 */ /* 0x0001e80000100800 */
[----:B------:R-:W-:Y:S04]  /*311d0*/  STS.U8 [R25+UR4+0x100], R15 ;  /* 0x0001000f19007988 */ /* 0x000fe80008000004 */
[----:B------:R1:W-:Y:S04]  /*311e0*/  STS.U8 [R25+UR4+0x140], R16 ;  /* 0x0001401019007988 */ /* 0x0003e80008000004 */
[----:B0-----:R-:W3:Y:S04]  /*311f0*/  LDL.LU R0, [R1+0x1c] ;  /* 0x00001c0001007983 */ /* 0x001ee80000300800 */
[----:B------:R0:W-:Y:S04]  /*31200*/  STS.U8 [R25+UR4+0x180], R17 ;  /* 0x0001801119007988 */ /* 0x0001e80008000004 */
[----:B-1----:R-:W3:Y:S04]  /*31210*/  LDL.LU R16, [R1+0x18] ;  /* 0x0000180001107983 */ /* 0x002ee80000300800 */
[----:B------:R-:W-:Y:S04]  /*31220*/  STS.U8 [R25+UR4+0x1c0], R18 ;  /* 0x0001c01219007988 */ /* 0x000fe80008000004 */
[----:B0-----:R-:W3:Y:S04]  /*31230*/  LDL.LU R17, [R1+0x198] ;  /* 0x0001980001117983 */ /* 0x001ee80000300800 */
[----:B------:R-:W3:Y:S04]  /*31240*/  LDL.LU R12, [R1+0x194] ;  /* 0x00019400010c7983 */ /* 0x000ee80000300800 */
[----:B------:R-:W-:Y:S04]  /*31250*/  STS.U8 [R25+UR4+0x940], R19 ;  /* 0x0009401319007988 */ /* 0x000fe80008000004 */
[----:B------:R-:W3:Y:S04]  /*31260*/  LDL.LU R13, [R1+0x190] ;  /* 0x00019000010d7983 */ /* 0x000ee80000300800 */
[----:B------:R0:W-:Y:S04]  /*31270*/  STS.U8 [R25+UR4+0x900], R20 ;  /* 0x0009001419007988 */ /* 0x0001e80008000004 */
[----:B------:R-:W3:Y:S04]  /*31280*/  LDL.LU R14, [R1+0x18c] ;  /* 0x00018c00010e7983 */ /* 0x000ee80000300800 */
[----:B--2---:R1:W-:Y:S04]  /*31290*/  STS.U8 [R25+UR4+0x9c0], R21 ;  /* 0x0009c01519007988 */ /* 0x0043e80008000004 */
[----:B0-----:R-:W2:Y:S04]  /*312a0*/  LDL.LU R20, [R1+0x118] ;  /* 0x0001180001147983 */ /* 0x001ea80000300800 */
[----:B------:R-:W2:Y:S04]  /*312b0*/  LDL.LU R18, [R1+0x114] ;  /* 0x0001140001127983 */ /* 0x000ea80000300800 */
[----:B------:R-:W2:Y:S04]  /*312c0*/  LDL.LU R19, [R1+0x110] ;  /* 0x0001100001137983 */ /* 0x000ea80000300800 */
[----:B------:R0:W-:Y:S04]  /*312d0*/  STS.U8 [R25+UR4+0x980], R22 ;  /* 0x0009801619007988 */ /* 0x0001e80008000004 */
[----:B-1----:R-:W2:Y:S04]  /*312e0*/  LDL.LU R21, [R1+0x10c] ;  /* 0x00010c0001157983 */ /* 0x002ea80000300800 */
[----:B------:R1:W-:Y:S04]  /*312f0*/  STS.U8 [R25+UR4+0x1100], R23 ;  /* 0x0011001719007988 */ /* 0x0003e80008000004 */
[----:B0-----:R-:W2:Y:S04]  /*31300*/  LDL.LU R22, [R1+0x78] ;  /* 0x0000780001167983 */ /* 0x001ea80000300800 */
[----:B------:R0:W-:Y:S04]  /*31310*/  STS.U8 [R25+UR4+0x1140], R24 ;  /* 0x0011401819007988 */ /* 0x0001e80008000004 */
[----:B-1----:R-:W2:Y:S04]  /*31320*/  LDL.LU R23, [R1+0x74] ;  /* 0x0000740001177983 */ /* 0x002ea80000300800 */
[----:B------:R1:W-:Y:S04]  /*31330*/  STS.U8 [R25+UR4+0x1180], R26 ;  /* 0x0011801a19007988 */ /* 0x0003e80008000004 */
[----:B0-----:R-:W2:Y:S04]  /*31340*/  LDL.LU R24, [R1+0x70] ;  /* 0x0000700001187983 */ /* 0x001ea80000300800 */
[----:B-1----:R-:W2:Y:S04]  /*31350*/  LDL.LU R26, [R1+0x6c] ;  /* 0x00006c00011a7983 */ /* 0x002ea80000300800 */
[----:B----4-:R0:W-:Y:S04]  /*31360*/  STS.U8 [R25+UR4+0x11c0], R27 ;  /* 0x0011c01b19007988 */ /* 0x0101e80008000004 */
[----:B------:R1:W-:Y:S04]  /*31370*/  STS.U8 [R25+UR4+0x1940], R28 ;  /* 0x0019401c19007988 */ /* 0x0003e80008000004 */
[----:B---3--:R3:W-:Y:S04]  /*31380*/  STS.U8 [R25+UR4+0x1900], R29 ;  /* 0x0019001d19007988 */ /* 0x0087e80008000004 */
[----:B0-----:R-:W4:Y:S04]  /*31390*/  LDL.LU R27, [R1+0x10] ;  /* 0x00001000011b7983 */ /* 0x001f280000300800 */
[----:B-1----:R-:W4:Y:S04]  /*313a0*/  LDL.LU R28, [R1+0xc] ;  /* 0x00000c00011c7983 */ /* 0x002f280000300800 */
[----:B---3--:R-:W3:Y:S01]  /*313b0*/  LDL.LU R29, [R1+0x8] ;  /* 0x00000800011d7983 */ /* 0x008ee20000300800 */
[----:B------:R-:W0:Y:S03]  /*313c0*/  S2R R15, SR_TID.X ;  /* 0x00000000000f7919 */ /* 0x000e260000002100 */
[----:B------:R-:W3:Y:S04]  /*313d0*/  LDL.LU R4, [R1+0x4] ;  /* 0x0000040001047983 */ /* 0x000ee80000300800 */
[----:B------:R-:W3:Y:S04]  /*313e0*/  LDL.LU R3, [R1+0x188] ;  /* 0x0001880001037983 */ /* 0x000ee80000300800 */
[----:B------:R-:W3:Y:S04]  /*313f0*/  LDL.LU R6, [R1+0x184] ;  /* 0x0001840001067983 */ /* 0x000ee80000300800 */
[----:B------:R-:W3:Y:S04]  /*31400*/  LDL.LU R7, [R1+0x180] ;  /* 0x0001800001077983 */ /* 0x000ee80000300800 */
[----:B------:R-:W3:Y:S04]  /*31410*/  LDL.LU R8, [R1+0x17c] ;  /* 0x00017c0001087983 */ /* 0x000ee80000300800 */
[----:B------:R-:W3:Y:S04]  /*31420*/  LDL.LU R9, [R1+0x108] ;  /* 0x0001080001097983 */ /* 0x000ee80000300800 */
[----:B------:R-:W3:Y:S01]  /*31430*/  LDL.LU R10, [R1+0x104] ;  /* 0x00010400010a7983 */ /* 0x000ee20000300800 */
[----:B0-----:R-:W-:-:S03]  /*31440*/  LOP3.LUT R2, R15, 0x3f, RZ, 0xc0, !PT ;  /* 0x0000003f0f027812 */ /* 0x001fc600078ec0ff */
[----:B------:R-:W3:Y:S01]  /*31450*/  LDL.LU R11, [R1+0x100] ;  /* 0x00010000010b7983 */ /* 0x000ee20000300800 */
[----:B------:R-:W-:-:S03]  /*31460*/  LOP3.LUT R5, R2, 0x10, RZ, 0x3c, !PT ;  /* 0x0000001002057812 */ /* 0x000fc600078e3cff */
[----:B------:R-:W3:Y:S04]  /*31470*/  LDL.LU R15, [R1+0xfc] ;  /* 0x0000fc00010f7983 */ /* 0x000ee80000300800 */
[----:B------:R0:W-:Y:S04]  /*31480*/  STS.U8 [R25+UR4+0x19c0], R0 ;  /* 0x0019c00019007988 */ /* 0x0001e80008000004 */
[----:B------:R1:W-:Y:S04]  /*31490*/  STS.U8 [R25+UR4+0x1980], R16 ;  /* 0x0019801019007988 */ /* 0x0003e80008000004 */
[----:B0-----:R-:W3:Y:S04]  /*314a0*/  LDL.LU R0, [R1+0x9754] ;  /* 0x0097540001007983 */ /* 0x001ee80000300800 */
[----:B------:R0:W-:Y:S04]  /*314b0*/  STS.U8 [R5+UR4+0x200], R17 ;  /* 0x0002001105007988 */ /* 0x0001e80008000004 */
[----:B-1----:R-:W3:Y:S04]  /*314c0*/  LDL.LU R25, [R1+0x9750] ;  /* 0x0097500001197983 */ /* 0x002ee80000300800 */
[----:B------:R-:W3:Y:S04]  /*314d0*/  LDL.LU R16, [R1+0x974c] ;  /* 0x00974c0001107983 */ /* 0x000ee80000300800 */
[----:B0-----:R-:W3:Y:S04]  /*314e0*/  LDL.LU R17, [R1+0x9748] ;  /* 0x0097480001117983 */ /* 0x001ee80000300800 */
[----:B------:R0:W-:Y:S04]  /*314f0*/  STS.U8 [R5+UR4+0x240], R12 ;  /* 0x0002400c05007988 */ /* 0x0001e80008000004 */
[----:B------:R1:W-:Y:S04]  /*31500*/  STS.U8 [R5+UR4+0x280], R13 ;  /* 0x0002800d05007988 */ /* 0x0003e80008000004 */
[----:B------:R2:W-:Y:S04]  /*31510*/  STS.U8 [R5+UR4+0x2c0], R14 ;  /* 0x0002c00e05007988 */ /* 0x0005e80008000004 */
[----:B0-----:R-:W3:Y:S04]  /*31520*/  LDL.LU R12, [R1+0x68] ;  /* 0x00006800010c7983 */ /* 0x001ee80000300800 */
[----:B-1----:R-:W3:Y:S04]  /*31530*/  LDL.LU R13, [R1+0x64] ;  /* 0x00006400010d7983 */ /* 0x002ee80000300800 */
[----:B--2---:R0:W-:Y:S04]  /*31540*/  STS.U8 [R5+UR4+0xa40], R20 ;  /* 0x000a401405007988 */ /* 0x0041e80008000004 */
[----:B------:R-:W2:Y:S04]  /*31550*/  LDL.LU R14, [R1+0x60] ;  /* 0x00006000010e7983 */ /* 0x000ea80000300800 */
[----:B------:R1:W-:Y:S04]  /*31560*/  STS.U8 [R5+UR4+0xa00], R18 ;  /* 0x000a001205007988 */ /* 0x0003e80008000004 */
[----:B0-----:R-:W2:Y:S04]  /*31570*/  LDL.LU R20, [R1+0x5c] ;  /* 0x00005c0001147983 */ /* 0x001ea80000300800 */
        /* <DEDUP_REMOVED lines=19> */
[----:B------:R-:W-:-:S03]  /*316b0*/  LOP3.LUT R2, R2, 0x18, RZ, 0x3c, !PT ;  /* 0x0000001802027812 */ /* 0x000fc600078e3cff */
[----:B------:R0:W-:Y:S04]  /*316c0*/  STS.U8 [R5+UR4+0x1a80], R4 ;  /* 0x001a800405007988 */ /* 0x0001e80008000004 */
[----:B------:R-:W-:Y:S04]  /*316d0*/  STS.U8 [R2+UR4+0x300], R3 ;  /* 0x0003000302007988 */ /* 0x000fe80008000004 */
[----:B------:R-:W-:Y:S04]  /*316e0*/  STS.U8 [R2+UR4+0x340], R6 ;  /* 0x0003400602007988 */ /* 0x000fe80008000004 */
[----:B------:R1:W-:Y:S04]  /*316f0*/  STS.U8 [R2+UR4+0x380], R7 ;  /* 0x0003800702007988 */ /* 0x0003e80008000004 */
[----:B------:R1:W-:Y:S04]  /*31700*/  STS.U8 [R2+UR4+0x3c0], R8 ;  /* 0x0003c00802007988 */ /* 0x0003e80008000004 */
[----:B------:R1:W-:Y:S04]  /*31710*/  STS.U8 [R2+UR4+0xb40], R9 ;  /* 0x000b400902007988 */ /* 0x0003e80008000004 */
[----:B0-----:R-:W4:Y:S04]  /*31720*/  LDL.LU R5, [R1+0x16c] ;  /* 0x00016c0001057983 */ /* 0x001f280000300800 */
[----:B------:R0:W-:Y:S04]  /*31730*/  STS.U8 [R2+UR4+0xb00], R10 ;  /* 0x000b000a02007988 */ /* 0x0001e80008000004 */
[----:B------:R-:W4:Y:S04]  /*31740*/  LDL.LU R4, [R1+0xf8] ;  /* 0x0000f80001047983 */ /* 0x000f280000300800 */
[----:B------:R-:W-:Y:S04]  /*31750*/  STS.U8 [R2+UR4+0xbc0], R11 ;  /* 0x000bc00b02007988 */ /* 0x000fe80008000004 */
[----:B-1----:R-:W4:Y:S04]  /*31760*/  LDL.LU R7, [R1+0xf4] ;  /* 0x0000f40001077983 */ /* 0x002f280000300800 */
[----:B------:R1:W-:Y:S04]  /*31770*/  STS.U8 [R2+UR4+0xb80], R15 ;  /* 0x000b800f02007988 */ /* 0x0003e80008000004 */
[----:B------:R-:W4:Y:S04]  /*31780*/  LDL.LU R8, [R1+0xf0] ;  /* 0x0000f00001087983 */ /* 0x000f280000300800 */
[----:B------:R-:W4:Y:S04]  /*31790*/  LDL.LU R9, [R1+0xec] ;  /* 0x0000ec0001097983 */ /* 0x000f280000300800 */
[----:B0-----:R-:W4:Y:S04]  /*317a0*/  LDL.LU R10, [R1+0x58] ;  /* 0x00005800010a7983 */ /* 0x001f280000300800 */
[----:B-1----:R-:W4:Y:S04]  /*317b0*/  LDL.LU R15, [R1+0x54] ;  /* 0x00005400010f7983 */ /* 0x002f280000300800 */
[----:B------:R-:W4:Y:S04]  /*317c0*/  LDL.LU R3, [R1+0x50] ;  /* 0x0000500001037983 */ /* 0x000f280000300800 */
[----:B------:R-:W-:Y:S04]  /*317d0*/  STS.U8 [R2+UR4+0x1300], R12 ;  /* 0x0013000c02007988 */ /* 0x000fe80008000004 */
[----:B------:R-:W-:Y:S04]  /*317e0*/  STS.U8 [R2+UR4+0x1340], R13 ;  /* 0x0013400d02007988 */ /* 0x000fe80008000004 */
[----:B--2---:R-:W-:Y:S04]  /*317f0*/  STS.U8 [R2+UR4+0x1380], R14 ;  /* 0x0013800e02007988 */ /* 0x004fe80008000004 */
[----:B------:R0:W-:Y:S04]  /*31800*/  STS.U8 [R2+UR4+0x13c0], R20 ;  /* 0x0013c01402007988 */ /* 0x0001e80008000004 */
[----:B0-----:R-:W2:Y:S01]  /*31810*/  LDL.LU R20, [R1+0x4c] ;  /* 0x00004c0001147983 */ /* 0x001ea20000300800 */
[----:B------:R-:W-:-:S03]  /*31820*/  LOP3.LUT R6, R25, 0x3f, RZ, 0xc0, !PT ;  /* 0x0000003f19067812 */ /* 0x000fc600078ec0ff */
[----:B---3--:R-:W-:Y:S04]  /*31830*/  STS.U8 [R2+UR4+0x1b40], R29 ;  /* 0x001b401d02007988 */ /* 0x008fe80008000004 */
[----:B------:R0:W-:Y:S04]  /*31840*/  STL [R1+0x970c], R29 ;  /* 0x00970c1d01007387 */ /* 0x0001e80000100800 */
[----:B----4-:R-:W-:Y:S04]  /*31850*/  STS.U8 [R2+UR4+0x1b00], R28 ;  /* 0x001b001c02007988 */ /* 0x010fe80008000004 */
[----:B0-----:R-:W3:Y:S04]  /*31860*/  LDL.LU R29, [R1+0x170] ;  /* 0x00017000011d7983 */ /* 0x001ee80000300800 */
[----:B------:R0:W-:Y:S04]  /*31870*/  STL [R1+0x9710], R28 ;  /* 0x0097101c01007387 */ /* 0x0001e80000100800 */
[----:B------:R-:W-:Y:S04]  /*31880*/  STS.U8 [R2+UR4+0x1bc0], R27 ;  /* 0x001bc01b02007988 */ /* 0x000fe80008000004 */
[----:B0-----:R-:W4:Y:S04]  /*31890*/  LDL.LU R28, [R1+0x174] ;  /* 0x00017400011c7983 */ /* 0x001f280000300800 */
[----:B------:R0:W-:Y:S04]  /*318a0*/  STL [R1+0x9714], R27 ;  /* 0x0097141b01007387 */ /* 0x0001e80000100800 */
[----:B0-----:R-:W2:Y:S04]  /*318b0*/  LDL.LU R27, [R1+0x178] ;  /* 0x00017800011b7983 */ /* 0x001ea80000300800 */
[----:B------:R-:W3:Y:S04]  /*318c0*/  LDL.LU R11, [R1+0x168] ;  /* 0x00016800010b7983 */ /* 0x000ee80000300800 */
[----:B------:R-:W3:Y:S04]  /*318d0*/  LDL.LU R12, [R1+0x164] ;  /* 0x00016400010c7983 */ /* 0x000ee80000300800 */
[----:B------:R-:W3:Y:S04]  /*318e0*/  LDL.LU R13, [R1+0x160] ;  /* 0x00016000010d7983 */ /* 0x000ee80000300800 */
[----:B------:R-:W3:Y:S04]  /*318f0*/  LDL.LU R14, [R1+0x15c] ;  /* 0x00015c00010e7983 */ /* 0x000ee80000300800 */
[----:B------:R-:W3:Y:S04]  /*31900*/  LDL.LU R25, [R1+0xe8] ;  /* 0x0000e80001197983 */ /* 0x000ee80000300800 */
[----:B------:R0:W-:Y:S02]  /*31910*/  STS.U8 [R2+UR4+0x1b80], R26 ;  /* 0x001b801a02007988 */ /* 0x0001e40008000004 */
[----:B0-----:R-:W-:-:S02]  /*31920*/  LOP3.LUT R2, R6, 0x20, RZ, 0x3c, !PT ;  /* 0x0000002006027812 */ /* 0x001fc400078e3cff */
[----:B------:R-:W-:Y:S04]  /*31930*/  STL [R1+0x9718], R26 ;  /* 0x0097181a01007387 */ /* 0x000fe80000100800 */
[----:B--2---:R-:W-:Y:S04]  /*31940*/  STS.U8 [R2+UR4+0x400], R27 ;  /* 0x0004001b02007988 */ /* 0x004fe80008000004 */
[----:B----4-:R-:W-:Y:S04]  /*31950*/  STS.U8 [R2+UR4+0x440], R28 ;  /* 0x0004401c02007988 */ /* 0x010fe80008000004 */
[----:B---3--:R-:W-:Y:S04]  /*31960*/  STS.U8 [R2+UR4+0x480], R29 ;  /* 0x0004801d02007988 */ /* 0x008fe80008000004 */
[----:B------:R-:W-:Y:S04]  /*31970*/  STS.U8 [R2+UR4+0x4c0], R5 ;  /* 0x0004c00502007988 */ /* 0x000fe80008000004 */
[----:B------:R-:W-:Y:S04]  /*31980*/  STS.U8 [R2+UR4+0xc40], R4 ;  /* 0x000c400402007988 */ /* 0x000fe80008000004 */
[----:B------:R0:W-:Y:S04]  /*31990*/  STS.U8 [R2+UR4+0xc00], R7 ;  /* 0x000c000702007988 */ /* 0x0001e80008000004 */
[----:B------:R1:W-:Y:S04]  /*319a0*/  STS.U8 [R2+UR4+0xcc0], R8 ;  /* 0x000cc00802007988 */ /* 0x0003e80008000004 */
[----:B------:R2:W-:Y:S04]  /*319b0*/  STS.U8 [R2+UR4+0xc80], R9 ;  /* 0x000c800902007988 */ /* 0x0005e80008000004 */
[----:B0-----:R-:W3:Y:S04]  /*319c0*/  LDL.LU R7, [R1+0xe4] ;  /* 0x0000e40001077983 */ /* 0x001ee80000300800 */
[----:B------:R0:W-:Y:S04]  /*319d0*/  STS.U8 [R2+UR4+0x1400], R10 ;  /* 0x0014000a02007988 */ /* 0x0001e80008000004 */
[----:B-1----:R-:W4:Y:S04]  /*319e0*/  LDL.LU R8, [R1+0xe0] ;  /* 0x0000e00001087983 */ /* 0x002f280000300800 */
[----:B------:R1:W-:Y:S04]  /*319f0*/  STS.U8 [R2+UR4+0x1440], R15 ;  /* 0x0014400f02007988 */ /* 0x0003e80008000004 */
[----:B--2---:R-:W2:Y:S04]  /*31a00*/  LDL.LU R9, [R1+0xcc] ;  /* 0x0000cc0001097983 */ /* 0x004ea80000300800 */
[----:B0-----:R-:W2:Y:S04]  /*31a10*/  LDL.LU R10, [R1+0x48] ;  /* 0x00004800010a7983 */ /* 0x001ea80000300800 */
[----:B------:R-:W-:Y:S04]  /*31a20*/  STS.U8 [R2+UR4+0x1480], R3 ;  /* 0x0014800302007988 */ /* 0x000fe80008000004 */
[----:B-1----:R-:W2:Y:S04]  /*31a30*/  LDL.LU R15, [R1+0x44] ;  /* 0x00004400010f7983 */ /* 0x002ea80000300800 */
[----:B------:R0:W-:Y:S04]  /*31a40*/  STS.U8 [R2+UR4+0x14c0], R20 ;  /* 0x0014c01402007988 */ /* 0x0001e80008000004 */
[----:B0-----:R-:W2:Y:S04]  /*31a50*/  LDL.LU R20, [R1+0x40] ;  /* 0x0000400001147983 */ /* 0x001ea80000300800 */
[----:B------:R-:W-:Y:S04]  /*31a60*/  STL [R1+0x971c], R24 ;  /* 0x00971c1801007387 */ /* 0x000fe80000100800 */
[----:B------:R-:W2:Y:S04]  /*31a70*/  LDL.LU R3, [R1+0x3c] ;  /* 0x00003c0001037983 */ /* 0x000ea80000300800 */
[----:B------:R0:W-:Y:S04]  /*31a80*/  STS.U8 [R2+UR4+0x1c40], R24 ;  /* 0x001c401802007988 */ /* 0x0001e80008000004 */
[----:B------:R-:W2:Y:S04]  /*31a90*/  LDL.LU R26, [R1+0x158] ;  /* 0x00015800011a7983 */ /* 0x000ea80000300800 */
[----:B------:R-:W2:Y:S01]  /*31aa0*/  LDL.LU R27, [R1+0x154] ;  /* 0x00015400011b7983 */ /* 0x000ea20000300800 */
[----:B0-----:R-:W-:-:S03]  /*31ab0*/  LOP3.LUT R24, R6, 0x28, RZ, 0x3c, !PT ;  /* 0x0000002806187812 */ /* 0x001fc600078e3cff */
[----:B------:R-:W-:Y:S04]  /*31ac0*/  STS.U8 [R2+UR4+0x1c00], R23 ;  /* 0x001c001702007988 */ /* 0x000fe80008000004 */
[----:B------:R-:W2:Y:S04]  /*31ad0*/  LDL.LU R28, [R1+0x150] ;  /* 0x00015000011c7983 */ /* 0x000ea80000300800 */
[----:B------:R-:W-:Y:S04]  /*31ae0*/  STS.U8 [R2+UR4+0x1cc0], R22 ;  /* 0x001cc01602007988 */ /* 0x000fe80008000004 */
[----:B------:R-:W2:Y:S04]  /*31af0*/  LDL.LU R29, [R1+0x14c] ;  /* 0x00014c00011d7983 */ /* 0x000ea80000300800 */
[----:B------:R-:W-:Y:S04]  /*31b00*/  STS.U8 [R2+UR4+0x1c80], R21 ;  /* 0x001c801502007988 */ /* 0x000fe80008000004 */
[----:B------:R-:W2:Y:S04]  /*31b10*/  LDL.LU R5, [R1+0xc8] ;  /* 0x0000c80001057983 */ /* 0x000ea80000300800 */
[----:B------:R0:W-:Y:S04]  /*31b20*/  STS.U8 [R24+UR4+0x500], R11 ;  /* 0x0005000b18007988 */ /* 0x0001e80008000004 */
        /* <DEDUP_REMOVED lines=9> */
[----:B0-----:R-:W2:Y:S04]  /*31bc0*/  LDL.LU R25, [R1] ;  /* 0x0000000001197983 */ /* 0x001ea80000300800 */
[----:B------:R-:W2:Y:S04]  /*31bd0*/  LDL.LU R6, [R1+0x148] ;  /* 0x0001480001067983 */ /* 0x000ea80000300800 */
[----:B---3--:R0:W-:Y:S04]  /*31be0*/  STS.U8 [R24+UR4+0xd00], R7 ;  /* 0x000d000718007988 */ /* 0x0081e80008000004 */
[----:B----4-:R1:W-:Y:S04]  /*31bf0*/  STS.U8 [R24+UR4+0xdc0], R8 ;  /* 0x000dc00818007988 */ /* 0x0103e80008000004 */
[----:B0-----:R-:W3:Y:S04]  /*31c00*/  LDL.LU R7, [R1+0x144] ;  /* 0x0001440001077983 */ /* 0x001ee80000300800 */
[----:B--2---:R0:W-:Y:S04]  /*31c10*/  STS.U8 [R24+UR4+0xd80], R9 ;  /* 0x000d800918007988 */ /* 0x0041e80008000004 */
[----:B------:R2:W-:Y:S04]  /*31c20*/  STS.U8 [R24+UR4+0x1500], R10 ;  /* 0x0015000a18007988 */ /* 0x0005e80008000004 */
[----:B------:R-:W4:Y:S04]  /*31c30*/  LDL.LU R2, [R1+0x140] ;  /* 0x0001400001027983 */ /* 0x000f280000300800 */
[----:B------:R2:W-:Y:S04]  /*31c40*/  STS.U8 [R24+UR4+0x1540], R15 ;  /* 0x0015400f18007988 */ /* 0x0005e80008000004 */
[----:B-1----:R-:W3:Y:S04]  /*31c50*/  LDL.LU R8, [R1+0x13c] ;  /* 0x00013c0001087983 */ /* 0x002ee80000300800 */
[----:B0-----:R-:W3:Y:S04]  /*31c60*/  LDL.LU R9, [R1+0xb8] ;  /* 0x0000b80001097983 */ /* 0x001ee80000300800 */
[----:B--2---:R-:W2:Y:S04]  /*31c70*/  LDL.LU R10, [R1+0xb4] ;  /* 0x0000b400010a7983 */ /* 0x004ea80000300800 */
[----:B------:R-:W-:Y:S04]  /*31c80*/  STS.U8 [R24+UR4+0x1580], R20 ;  /* 0x0015801418007988 */ /* 0x000fe80008000004 */
[----:B------:R-:W2:Y:S04]  /*31c90*/  LDL.LU R15, [R1+0xb0] ;  /* 0x0000b000010f7983 */ /* 0x000ea80000300800 */
[----:B------:R0:W-:Y:S04]  /*31ca0*/  STS.U8 [R24+UR4+0x15c0], R3 ;  /* 0x0015c00318007988 */ /* 0x0001e80008000004 */
[----:B------:R-:W-:Y:S04]  /*31cb0*/  STS.U8 [R24+UR4+0x1d40], R19 ;  /* 0x001d401318007988 */ /* 0x000fe80008000004 */
[----:B------:R-:W-:Y:S01]  /*31cc0*/  STS.U8 [R24+UR4+0x1d00], R18 ;  /* 0x001d001218007988 */ /* 0x000fe20008000004 */
[----:B0-----:R-:W-:-:S03]  /*31cd0*/  LOP3.LUT R3, R0, 0x30, RZ, 0x3c, !PT ;  /* 0x0000003000037812 */ /* 0x001fc600078e3cff */
[----:B------:R-:W-:Y:S04]  /*31ce0*/  STS.U8 [R24+UR4+0x1dc0], R17 ;  /* 0x001dc01118007988 */ /* 0x000fe80008000004 */
[----:B------:R-:W2:Y:S04]  /*31cf0*/  LDL.LU R20, [R1+0x9c] ;  /* 0x00009c0001147983 */ /* 0x000ea80000300800 */
[----:B------:R0:W-:Y:S04]  /*31d00*/  STS.U8 [R24+UR4+0x1d80], R16 ;  /* 0x001d801018007988 */ /* 0x0001e80008000004 */
[----:B------:R1:W-:Y:S04]  /*31d10*/  STS.U8 [R3+UR4+0x600], R26 ;  /* 0x0006001a03007988 */ /* 0x0003e80008000004 */
[----:B------:R1:W-:Y:S04]  /*31d20*/  STS.U8 [R3+UR4+0x640], R27 ;  /* 0x0006401b03007988 */ /* 0x0003e80008000004 */
[----:B0-----:R-:W2:Y:S04]  /*31d30*/  LDL.LU R24, [R1+0x971c] ;  /* 0x00971c0001187983 */ /* 0x001ea80000300800 */
[----:B-1----:R-:W2:Y:S04]  /*31d40*/  LDL.LU R26, [R1+0x9718] ;  /* 0x00971800011a7983 */ /* 0x002ea80000300800 */
        /* <DEDUP_REMOVED lines=18> */
[----:B------:R-:W2:Y:S01]  /*31e70*/  LDL.LU R25, [R1+0x96f0] ;  /* 0x0096f00001197983 */ /* 0x000ea20000300800 */
[----:B------:R-:W-:-:S03]  /*31e80*/  LOP3.LUT R0, R0, 0x38, RZ, 0x3c, !PT ;  /* 0x0000003800007812 */ /* 0x000fc600078e3cff */
[----:B--2---:R-:W-:Y:S04]  /*31e90*/  STS.U8 [R3+UR4+0x16c0], R25 ;  /* 0x0016c01903007988 */ /* 0x004fe80008000004 */
[----:B------:R-:W-:Y:S04]  /*31ea0*/  STS.U8 [R3+UR4+0x1e40], R14 ;  /* 0x001e400e03007988 */ /* 0x000fe80008000004 */
[----:B------:R-:W-:Y:S04]  /*31eb0*/  STS.U8 [R3+UR4+0x1e00], R13 ;  /* 0x001e000d03007988 */ /* 0x000fe80008000004 */
[----:B------:R-:W-:Y:S04]  /*31ec0*/  STS.U8 [R3+UR4+0x1ec0], R12 ;  /* 0x001ec00c03007988 */ /* 0x000fe80008000004 */
[----:B------:R0:W-:Y:S04]  /*31ed0*/  STS.U8 [R3+UR4+0x1e80], R11 ;  /* 0x001e800b03007988 */ /* 0x0001e80008000004 */
[----:B------:R1:W-:Y:S04]  /*31ee0*/  STS.U8 [R0+UR4+0x700], R6 ;  /* 0x0007000600007988 */ /* 0x0003e80008000004 */
[----:B---3--:R2:W-:Y:S04]  /*31ef0*/  STS.U8 [R0+UR4+0x740], R7 ;  /* 0x0007400700007988 */ /* 0x0085e80008000004 */
[----:B0-----:R-:W3:Y:S04]  /*31f00*/  LDL.LU R3, [R1+0x96ec] ;  /* 0x0096ec0001037983 */ /* 0x001ee80000300800 */
[----:B-1----:R-:W3:Y:S04]  /*31f10*/  LDL.LU R6, [R1+0x96e8] ;  /* 0x0096e80001067983 */ /* 0x002ee80000300800 */
[----:B--2---:R-:W2:Y:S04]  /*31f20*/  LDL.LU R7, [R1+0x96e4] ;  /* 0x0096e40001077983 */ /* 0x004ea80000300800 */
[----:B----4-:R0:W-:Y:S04]  /*31f30*/  STS.U8 [R0+UR4+0x780], R2 ;  /* 0x0007800200007988 */ /* 0x0101e80008000004 */
[----:B------:R1:W-:Y:S04]  /*31f40*/  STS.U8 [R0+UR4+0x7c0], R8 ;  /* 0x0007c00800007988 */ /* 0x0003e80008000004 */
[----:B------:R4:W-:Y:S04]  /*31f50*/  STS.U8 [R0+UR4+0xf40], R9 ;  /* 0x000f400900007988 */ /* 0x0009e80008000004 */
[----:B0-----:R-:W2:Y:S04]  /*31f60*/  LDL R2, [R1+0x309c] ;  /* 0x00309c0001027983 */ /* 0x001ea80000100800 */
[----:B-1----:R-:W2:Y:S04]  /*31f70*/  LDL.LU R8, [R1+0x96e0] ;  /* 0x0096e00001087983 */ /* 0x002ea80000300800 */
[----:B----4-:R-:W4:Y:S04]  /*31f80*/  LDL.LU R9, [R1+0x96dc] ;  /* 0x0096dc0001097983 */ /* 0x010f280000300800 */
[----:B------:R0:W-:Y:S04]  /*31f90*/  STS.U8 [R0+UR4+0xf00], R10 ;  /* 0x000f000a00007988 */ /* 0x0001e80008000004 */
[----:B------:R1:W-:Y:S04]  /*31fa0*/  STS.U8 [R0+UR4+0xfc0], R15 ;  /* 0x000fc00f00007988 */ /* 0x0003e80008000004 */
[----:B------:R1:W-:Y:S04]  /*31fb0*/  STS.U8 [R0+UR4+0xf80], R20 ;  /* 0x000f801400007988 */ /* 0x0003e80008000004 */
[----:B0-----:R-:W2:Y:S04]  /*31fc0*/  LDL.LU R10, [R1+0x96d8] ;  /* 0x0096d800010a7983 */ /* 0x001ea80000300800 */
[----:B-1----:R-:W2:Y:S04]  /*31fd0*/  LDL.LU R15, [R1+0x96d4] ;  /* 0x0096d400010f7983 */ /* 0x002ea80000300800 */
[----:B------:R-:W2:Y:S04]  /*31fe0*/  LDL.LU R20, [R1+0x96d0] ;  /* 0x0096d00001147983 */ /* 0x000ea80000300800 */
[----:B--2---:R-:W-:Y:S04]  /*31ff0*/  STS.U8 [R0+UR4+0x1700], R20 ;  /* 0x0017001400007988 */ /* 0x004fe80008000004 */
[----:B------:R-:W-:Y:S04]  /*32000*/  STS.U8 [R0+UR4+0x1740], R15 ;  /* 0x0017400f00007988 */ /* 0x000fe80008000004 */
[----:B------:R-:W-:Y:S04]  /*32010*/  STS.U8 [R0+UR4+0x1780], R10 ;  /* 0x0017800a00007988 */ /* 0x000fe80008000004 */
[----:B----4-:R-:W-:Y:S04]  /*32020*/  STS.U8 [R0+UR4+0x17c0], R9 ;  /* 0x0017c00900007988 */ /* 0x010fe80008000004 */
[----:B------:R-:W-:Y:S04]  /*32030*/  STS.U8 [R0+UR4+0x1f40], R8 ;  /* 0x001f400800007988 */ /* 0x000fe80008000004 */
[----:B------:R-:W-:Y:S04]  /*32040*/  STS.U8 [R0+UR4+0x1f00], R7 ;  /* 0x001f000700007988 */ /* 0x000fe80008000004 */
[----:B---3--:R-:W-:Y:S04]  /*32050*/  STS.U8 [R0+UR4+0x1fc0], R6 ;  /* 0x001fc00600007988 */ /* 0x008fe80008000004 */
[----:B------:R0:W-:Y:S04]  /*32060*/  STS.U8 [R0+UR4+0x1f80], R3 ;  /* 0x001f800300007988 */ /* 0x0001e80008000004 */
[----:B0-----:R-:W2:Y:S04]  /*32070*/  LDL.LU R0, [R1+0x96cc] ;  /* 0x0096cc0001007983 */ /* 0x001ea80000300800 */
[----:B------:R-:W3:Y:S01]  /*32080*/  LDL R3, [R1+0x3094] ;  /* 0x0030940001037983 */ /* 0x000ee20000100800 */
[----:B------:R-:W-:Y:S01]  /*32090*/  PRMT R5, RZ, 0x7610, R5 ;  /* 0x00007610ff057816 */ /* 0x000fe20000000005 */
[----:B------:R-:W-:Y:S06]  /*320a0*/  BAR.SYNC.DEFER_BLOCKING 0x0 ;  /* 0x0000000000007b1d */ /* 0x000fec0000010000 */
[----:B---3--:R-:W3:Y:S04]  /*320b0*/  @!P0 LDG.E.U8 R5, desc[UR42][R2.64] ;  /* 0x0000002a02058981 */ /* 0x008ee8000c1e1100 */
[----:B---3--:R0:W-:Y:S04]  /*320c0*/  STL [R1+0x23ac], R5 ;  /* 0x0023ac0501007387 */ /* 0x0081e80000100800 */
[----:B0-----:R-:W3:Y:S04]  /*320d0*/  LDL.LU R5, [R1+0x96c8] ;  /* 0x0096c80001057983 */ /* 0x001ee80000300800 */
[----:B------:R-:W4:Y:S04]  /*320e0*/  LDL R2, [R1+0x2efc] ;  /* 0x002efc0001027983 */ /* 0x000f280000100800 */
[----:B------:R-:W4:Y:S01]  /*320f0*/  LDL R3, [R1+0x2f00] ;  /* 0x002f000001037983 */ /* 0x000f220000100800 */
[----:B--2---:R-:W-:-:S02]  /*32100*/  PRMT R0, RZ, 0x7610, R0 ;  /* 0x00007610ff007816 */ /* 0x004fc40000000000 */
[----:B----4-:R-:W-:-:S04]  /*32110*/  @!P0 LOP3.LUT R3, R3, R2, RZ, 0x3c, !PT ;  /* 0x0000000203038212 */ /* 0x010fc800078e3cff */
[----:B------:R-:W-:-:S04]  /*32120*/  @!P0 LOP3.LUT R2, R3, R2, RZ, 0x3c, !PT ;  /* 0x0000000203028212 */ /* 0x000fc800078e3cff */
[----:B------:R-:W-:-:S05]  /*32130*/  @!P0 LOP3.LUT R3, R3, R2, RZ, 0x3c, !PT ;  /* 0x0000000203038212 */ /* 0x000fca00078e3cff */
[----:B------:R-:W2:Y:S04]  /*32140*/  @!P0 LDG.E.U8 R0, desc[UR42][R2.64] ;  /* 0x0000002a02008981 */ /* 0x000ea8000c1e1100 */
[----:B--2---:R0:W-:Y:S04]  /*32150*/  STL [R1+0x23b4], R0 ;  /* 0x0023b40001007387 */ /* 0x0041e80000100800 */
[----:B0-----:R-:W2:Y:S04]  /*32160*/  LDL.LU R0, [R1+0x96c4] ;  /* 0x0096c40001007983 */ /* 0x001ea80000300800 */
[----:B------:R-:W4:Y:S04]  /*32170*/  LDL R2, [R1+0x24d4] ;  /* 0x0024d40001027983 */ /* 0x000f280000100800 */
[----:B------:R-:W4:Y:S01]  /*32180*/  LDL R3, [R1+0x28d0] ;  /* 0x0028d00001037983 */ /* 0x000f220000100800 */
[----:B------:R-:W-:-:S02]  /*32190*/  PRMT R4, RZ, 0x7610, R4 ;  /* 0x00007610ff047816 */ /* 0x000fc40000000004 */
[----:B----4-:R-:W-:-:S04]  /*321a0*/  @!P0 LOP3.LUT R3, R3, R2, RZ, 0x3c, !PT ;  /* 0x0000000203038212 */ /* 0x010fc800078e3cff */
[----:B------:R-:W-:-:S04]  /*321b0*/  @!P0 LOP3.LUT R2, R3, R2, RZ, 0x3c, !PT ;  /* 0x0000000203028212 */ /* 0x000fc800078e3cff */
[----:B------:R-:W-:-:S05]  /*321c0*/  @!P0 LOP3.LUT R3, R3, R2, RZ, 0x3c, !PT ;  /* 0x0000000203038212 */ /* 0x000fca00078e3cff */
[----:B------:R-:W4:Y:S04]  /*321d0*/  @!P0 LDG.E.U8 R4, desc[UR42][R2.64] ;  /* 0x0000002a02048981 */ /* 0x000f28000c1e1100 */
[----:B----4-:R0:W-:Y:S04]  /*321e0*/  STL [R1+0x23b0], R4 ;  /* 0x0023b00401007387 */ /* 0x0101e80000100800 */
[----:B0-----:R-:W4:Y:S04]  /*321f0*/  LDL.LU R4, [R1+0x96c0] ;  /* 0x0096c00001047983 */ /* 0x001f280000300800 */
[----:B------:R-:W3:Y:S04]  /*32200*/  LDL R2, [R1+0x28cc] ;  /* 0x0028cc0001027983 */ /* 0x000ee80000100800 */
[----:B------:R-:W3:Y:S01]  /*32210*/  LDL R3, [R1+0x2ef8] ;  /* 0x002ef80001037983 */ /* 0x000ee20000100800 */
[----:B--2---:R-:W-:-:S02]  /*32220*/  PRMT R0, RZ, 0x7610, R0 ;  /* 0x00007610ff007816 */ /* 0x004fc40000000000 */
[----:B---3--:R-:W-:-:S04]  /*32230*/  @!P0 LOP3.LUT R3, R3, R2, RZ, 0x3c, !PT ;  /* 0x0000000203038212 */ /* 0x008fc800078e3cff */
[----:B------:R-:W-:-:S04]  /*32240*/  @!P0 LOP3.LUT R2, R3, R2, RZ, 0x3c, !PT ;  /* 0x0000000203028212 */ /* 0x000fc800078e3cff */
[----:B------:R-:W-:-:S05]  /*32250*/  @!P0 LOP3.LUT R3, R3, R2, RZ, 0x3c, !PT ;  /* 0x0000000203038212 */ /* 0x000fca00078e3cff */
[----:B------:R-:W2:Y:S04]  /*32260*/  @!P0 LDG.E.U8 R0, desc[UR42][R2.64] ;  /* 0x0000002a02008981 */ /* 0x000ea8000c1e1100 */
[----:B--2---:R0:W-:Y:S04]  /*32270*/  STL [R1+0x23a8], R0 ;  /* 0x0023a80001007387 */ /* 0x0041e80000100800 */
[----:B0-----:R-:W2:Y:S04]  /*32280*/  LDL.LU R0, [R1+0x96bc] ;  /* 0x0096bc0001007983 */ /* 0x001ea80000300800 */
[----:B------:R-:W3:Y:S04]  /*32290*/  LDL R2, [R1+0x28c8] ;  /* 0x0028c80001027983 */ /* 0x000ee80000100800 */
[----:B------:R-:W3:Y:S01]  /*322a0*/  LDL R3, [R1+0x2ef4] ;  /* 0x002ef40001037983 */ /* 0x000ee20000100800 */
[----:B----4-:R-:W-:-:S02]  /*322b0*/  PRMT R4, RZ, 0x7610, R4 ;  /* 0x00007610ff047816 */ /* 0x010fc40000000004 */
[----:B---3--:R-:W-:-:S04]  /*322c0*/  @!P0 LOP3.LUT R3, R3, R2, RZ, 0x3c, !PT ;  /* 0x0000000203038212 */ /* 0x008fc800078e3cff */
[----:B------:R-:W-:-:S04]  /*322d0*/  @!P0 LOP3.LUT R2, R3, R2, RZ, 0x3c, !PT ;  /* 0x0000000203028212 */ /* 0x000fc800078e3cff */
[----:B------:R-:W-:-:S05]  /*322e0*/  @!P0 LOP3.LUT R3, R3, R2, RZ, 0x3c, !PT ;  /* 0x0000000203038212 */ /* 0x000fca00078e3cff */
[----:B------:R-:W3:Y:S04]  /*322f0*/  @!P0 LDG.E.U8 R4, desc[UR42][R2.64] ;  /* 0x0000002a02048981 */ /* 0x000ee8000c1e1100 */
        /* <DEDUP_REMOVED lines=13> */
[----:B---3--:R-:W-:-:S02]  /*323d0*/  PRMT R4, RZ, 0x7610, R4 ;  /* 0x00007610ff047816 */ /* 0x008fc40000000004 */
[----:B----4-:R-:W-:-:S04]  /*323e0*/  @!P0 LOP3.LUT R3, R3, R2, RZ, 0x3c, !PT ;  /* 0x0000000203038212 */ /* 0x010fc800078e3cff */
        /* <DEDUP_REMOVED lines=2010> */
[----:B--2---:R0:W-:Y:S04]  /*3a190*/  STL [R1], R0 ;  /* 0x0000000001007387 */ /* 0x0041e80000100800 */
[----:B0-----:R-:W2:Y:S04]  /*3a1a0*/  LDL.LU R0, [R1+0x9334] ;  /* 0x0093340001007983 */ /* 0x001ea80000300800 */
[----:B------:R-:W3:Y:S04]  /*3a1b0*/  LDL R2, [R1+0x2fc4] ;  /* 0x002fc40001027983 */ /* 0x000ee80000100800 */
[----:B------:R-:W3:Y:S01]  /*3a1c0*/  LDL R3, [R1+0x2ff8] ;  /* 0x002ff80001037983 */ /* 0x000ee20000100800 */
[----:B------:R-:W-:-:S02]  /*3a1d0*/  PRMT R29, RZ, 0x7610, R29 ;  /* 0x00007610ff1d7816 */ /* 0x000fc4000000001d */
[----:B---3--:R-:W-:-:S04]  /*3a1e0*/  @!P0 LOP3.LUT R3, R3, R2, RZ, 0x3c, !PT ;  /* 0x0000000203038212 */ /* 0x008fc800078e3cff */
[----:B------:R-:W-:-:S04]  /*3a1f0*/  @!P0 LOP3.LUT R2, R3, R2, RZ, 0x3c, !PT ;  /* 0x0000000203028212 */ /* 0x000fc800078e3cff */
[----:B------:R-:W-:-:S05]  /*3a200*/  @!P0 LOP3.LUT R3, R3, R2, RZ, 0x3c, !PT ;  /* 0x0000000203038212 */ /* 0x000fca00078e3cff */
[----:B------:R-:W3:Y:S04]  /*3a210*/  @!P0 LDG.E.U8 R29, desc[UR42][R2.64] ;  /* 0x0000002a021d8981 */ /* 0x000ee8000c1e1100 */
[----:B------:R-:W2:Y:S04]  /*3a220*/  LDL R2, [R1+0x2fcc] ;  /* 0x002fcc0001027983 */ /* 0x000ea80000100800 */
[----:B------:R-:W2:Y:S01]  /*3a230*/  LDL R3, [R1+0x3000] ;  /* 0x0030000001037983 */ /* 0x000ea20000100800 */
[----:B------:R-:W-:-:S03]  /*3a240*/  PRMT R28, RZ, 0x7610, R28 ;  /* 0x00007610ff1c7816 */ /* 0x000fc6000000001c */
[----:B---3--:R0:W-:Y:S04]  /*3a250*/  STL [R1+0x92e0], R29 ;  /* 0x0092e01d01007387 */ /* 0x0081e80000100800 */
[----:B0-----:R-:W3:Y:S01]  /*3a260*/  LDL R29, [R1+0x3008] ;  /* 0x00300800011d7983 */ /* 0x001ee20000100800 */
[----:B--2---:R-:W-:-:S04]  /*3a270*/  @!P0 LOP3.LUT R3, R3, R2, RZ, 0x3c, !PT ;  /* 0x0000000203038212 */ /* 0x004fc800078e3cff */
[----:B------:R-:W-:-:S04]  /*3a280*/  @!P0 LOP3.LUT R2, R3, R2, RZ, 0x3c, !PT ;  /* 0x0000000203028212 */ /* 0x000fc800078e3cff */
[----:B------:R-:W-:-:S05]  /*3a290*/  @!P0 LOP3.LUT R3, R3, R2, RZ, 0x3c, !PT ;  /* 0x0000000203038212 */ /* 0x000fca00078e3cff */
[----:B------:R3:W2:Y:S04]  /*3a2a0*/  @!P0 LDG.E.U8 R28, desc[UR42][R2.64] ;  /* 0x0000002a021c8981 */ /* 0x0006a8000c1e1100 */
[----:B------:R-:W4:Y:S01]  /*3a2b0*/  LDL R3, [R1+0x2fd4] ;  /* 0x002fd40001037983 */ /* 0x000f220000100800 */
[----:B------:R-:W-:Y:S01]  /*3a2c0*/  PRMT R27, RZ, 0x7610, R27 ;  /* 0x00007610ff1b7816 */ /* 0x000fe2000000001b */
[----:B---3--:R-:W-:Y:S02]  /*3a2d0*/  @!P0 IMAD.MOV.U32 R2, RZ, RZ, R29 ;  /* 0x000000ffff028224 */ /* 0x008fe400078e001d */
[----:B--2---:R0:W-:Y:S01]  /*3a2e0*/  STL [R1+0x9288], R28 ;  /* 0x0092881c01007387 */ /* 0x0041e20000100800 */
[----:B------:R-:W-:-:S03]  /*3a2f0*/  PRMT R26, RZ, 0x7610, R26 ;  /* 0x00007610ff1a7816 */ /* 0x000fc6000000001a */
[----:B------:R-:W2:Y:S04]  /*3a300*/  LDL R29, [R1+0x2ff4] ;  /* 0x002ff400011d7983 */ /* 0x000ea80000100800 */
[----:B----4-:R1:W3:Y:S04]  /*3a310*/  @!P0 LDG.E.U8 R27, desc[UR42][R2.64] ;  /* 0x0000002a021b8981 */ /* 0x0102e8000c1e1100 */
[----:B0-----:R-:W4:Y:S04]  /*3a320*/  LDL R28, [R1+0x3028] ;  /* 0x00302800011c7983 */ /* 0x001f280000100800 */
[----:B------:R-:W1:Y:S04]  /*3a330*/  LDL R2, [R1+0x2fdc] ;  /* 0x002fdc0001027983 */ /* 0x000e680000100800 */
[----:B------:R-:W1:Y:S02]  /*3a340*/  LDL R3, [R1+0x3010] ;  /* 0x0030100001037983 */ /* 0x000e640000100800 */
[----:B-1----:R-:W-:-:S04]  /*3a350*/  @!P0 LOP3.LUT R3, R3, R2, RZ, 0x3c, !PT ;  /* 0x0000000203038212 */ /* 0x002fc800078e3cff */
[----:B------:R-:W-:-:S04]  /*3a360*/  @!P0 LOP3.LUT R2, R3, R2, RZ, 0x3c, !PT ;  /* 0x0000000203028212 */ /* 0x000fc800078e3cff */
[----:B------:R-:W-:-:S05]  /*3a370*/  @!P0 LOP3.LUT R3, R3, R2, RZ, 0x3c, !PT ;  /* 0x0000000203038212 */ /* 0x000fca00078e3cff */
[----:B------:R-:W2:Y:S04]  /*3a380*/  @!P0 LDG.E.U8 R26, desc[UR42][R2.64] ;  /* 0x0000002a021a8981 */ /* 0x000ea8000c1e1100 */
[----:B---3--:R0:W-:Y:S04]  /*3a390*/  STL [R1+0x928c], R27 ;  /* 0x00928c1b01007387 */ /* 0x0081e80000100800 */
[----:B------:R-:W3:Y:S04]  /*3a3a0*/  LDL R2, [R1+0x2fe4] ;  /* 0x002fe40001027983 */ /* 0x000ee80000100800 */
[----:B------:R-:W3:Y:S04]  /*3a3b0*/  LDL R3, [R1+0x3018] ;  /* 0x0030180001037983 */ /* 0x000ee80000100800 */
[----:B0-----:R-:W4:Y:S04]  /*3a3c0*/  LDL R27, [R1+0x3020] ;  /* 0x00302000011b7983 */ /* 0x001f280000100800 */
[----:B--2---:R0:W-:Y:S04]  /*3a3d0*/  STL [R1+0x92e4], R26 ;  /* 0x0092e41a01007387 */ /* 0x0041e80000100800 */
[----:B0-----:R-:W2:Y:S01]  /*3a3e0*/  LDL R26, [R1+0x2fec] ;  /* 0x002fec00011a7983 */ /* 0x001ea20000100800 */
[----:B---3--:R-:W-:-:S02]  /*3a3f0*/  @!P0 LOP3.LUT R3, R3, R2, RZ, 0x3c, !PT ;  /* 0x0000000203038212 */ /* 0x008fc400078e3cff */
[----:B------:R-:W-:Y:S02]  /*3a400*/  PRMT R25, RZ, 0x7610, R25 ;  /* 0x00007610ff197816 */ /* 0x000fe40000000019 */
[----:B------:R-:W-:-:S04]  /*3a410*/  @!P0 LOP3.LUT R2, R3, R2, RZ, 0x3c, !PT ;  /* 0x0000000203028212 */ /* 0x000fc800078e3cff */
[----:B------:R-:W-:Y:S02]  /*3a420*/  @!P0 LOP3.LUT R3, R3, R2, RZ, 0x3c, !PT ;  /* 0x0000000203038212 */ /* 0x000fe400078e3cff */
[----:B------:R-:W-:-:S03]  /*3a430*/  PRMT R24, RZ, 0x7610, R24 ;  /* 0x00007610ff187816 */ /* 0x000fc60000000018 */
[----:B------:R4:W3:Y:S02]  /*3a440*/  @!P0 LDG.E.U8 R25, desc[UR42][R2.64] ;  /* 0x0000002a02198981 */ /* 0x0008e4000c1e1100 */
[----:B----4-:R-:W-:Y:S02]  /*3a450*/  @!P0 IMAD.MOV.U32 R2, RZ, RZ, R27 ;  /* 0x000000ffff028224 */ /* 0x010fe400078e001b */
[----:B--2---:R-:W-:-:S05]  /*3a460*/  @!P0 IMAD.MOV.U32 R3, RZ, RZ, R26 ;  /* 0x000000ffff038224 */ /* 0x004fca00078e001a */
[----:B------:R0:W2:Y:S01]  /*3a470*/  @!P0 LDG.E.U8 R24, desc[UR42][R2.64] ;  /* 0x0000002a02188981 */ /* 0x0000a2000c1e1100 */
[----:B------:R-:W-:Y:S01]  /*3a480*/  PRMT R23, RZ, 0x7610, R23 ;  /* 0x00007610ff177816 */ /* 0x000fe20000000017 */
[----:B0-----:R-:W-:Y:S02]  /*3a490*/  @!P0 IMAD.MOV.U32 R2, RZ, RZ, R28 ;  /* 0x000000ffff028224 */ /* 0x001fe400078e001c */
[----:B------:R-:W-:Y:S01]  /*3a4a0*/  @!P0 IMAD.MOV.U32 R3, RZ, RZ, R29 ;  /* 0x000000ffff038224 */ /* 0x000fe200078e001d */
[----:B---3--:R0:W-:Y:S04]  /*3a4b0*/  STL [R1+0x92e8], R25 ;  /* 0x0092e81901007387 */ /* 0x0081e80000100800 */
[----:B------:R-:W3:Y:S04]  /*3a4c0*/  @!P0 LDG.E.U8 R23, desc[UR42][R2.64] ;  /* 0x0000002a02178981 */ /* 0x000ee8000c1e1100 */
[----:B0-----:R-:W4:Y:S04]  /*3a4d0*/  LDL R25, [R1+0x3030] ;  /* 0x0030300001197983 */ /* 0x001f280000100800 */
[----:B--2---:R0:W-:Y:S01]  /*3a4e0*/  STL [R1+0x9290], R24 ;  /* 0x0092901801007387 */ /* 0x0041e20000100800 */
[----:B------:R-:W-:-:S03]  /*3a4f0*/  PRMT R22, RZ, 0x7610, R22 ;  /* 0x00007610ff167816 */ /* 0x000fc60000000016 */
[----:B------:R-:W2:Y:S04]  /*3a500*/  LDL R29, [R1+0x300c] ;  /* 0x00300c00011d7983 */ /* 0x000ea80000100800 */
[----:B------:R-:W2:Y:S04]  /*3a510*/  LDL R28, [R1+0x3040] ;  /* 0x00304000011c7983 */ /* 0x000ea80000100800 */
[----:B------:R-:W2:Y:S04]  /*3a520*/  LDL R27, [R1+0x3014] ;  /* 0x00301400011b7983 */ /* 0x000ea80000100800 */
[----:B------:R-:W2:Y:S04]  /*3a530*/  LDL R26, [R1+0x3048] ;  /* 0x00304800011a7983 */ /* 0x000ea80000100800 */
[----:B0-----:R-:W2:Y:S04]  /*3a540*/  LDL R24, [R1+0x2ffc] ;  /* 0x002ffc0001187983 */ /* 0x001ea80000100800 */
[----:B---3--:R0:W-:Y:S01]  /*3a550*/  STL [R1+0x9294], R23 ;  /* 0x0092941701007387 */ /* 0x0081e20000100800 */
[----:B----4-:R-:W-:-:S03]  /*3a560*/  @!P0 IMAD.MOV.U32 R2, RZ, RZ, R25 ;  /* 0x000000ffff028224 */ /* 0x010fc600078e0019 */
[----:B------:R-:W3:Y:S04]  /*3a570*/  LDL R25, [R1+0x301c] ;  /* 0x00301c0001197983 */ /* 0x000ee80000100800 */
[----:B0-----:R-:W4:Y:S01]  /*3a580*/  LDL R23, [R1+0x3038] ;  /* 0x0030380001177983 */ /* 0x001f220000100800 */
[----:B--2---:R-:W-:-:S03]  /*3a590*/  @!P0 IMAD.MOV.U32 R3, RZ, RZ, R24 ;  /* 0x000000ffff038224 */ /* 0x004fc600078e0018 */
[----:B------:R-:W2:Y:S04]  /*3a5a0*/  LDL R24, [R1+0x3050] ;  /* 0x0030500001187983 */ /* 0x000ea80000100800 */
[----:B------:R4:W2:Y:S04]  /*3a5b0*/  @!P0 LDG.E.U8 R22, desc[UR42][R2.64] ;  /* 0x0000002a02168981 */ /* 0x0008a8000c1e1100 */
[----:B------:R-:W2:Y:S01]  /*3a5c0*/  LDL R3, [R1+0x3004] ;  /* 0x0030040001037983 */ /* 0x000ea20000100800 */
[----:B------:R-:W-:Y:S01]  /*3a5d0*/  PRMT R21, RZ, 0x7610, R21 ;  /* 0x00007610ff157816 */ /* 0x000fe20000000015 */
[----:B----4-:R-:W-:Y:S01]  /*3a5e0*/  @!P0 IMAD.MOV.U32 R2, RZ, RZ, R23 ;  /* 0x000000ffff028224 */ /* 0x010fe200078e0017 */
[----:B------:R-:W-:-:S02]  /*3a5f0*/  PRMT R20, RZ, 0x7610, R20 ;  /* 0x00007610ff147816 */ /* 0x000fc40000000014 */
[----:B------:R-:W-:Y:S02]  /*3a600*/  PRMT R19, RZ, 0x7610, R19 ;  /* 0x00007610ff137816 */ /* 0x000fe40000000013 */
[----:B------:R-:W-:Y:S01]  /*3a610*/  PRMT R18, RZ, 0x7610, R18 ;  /* 0x00007610ff127816 */ /* 0x000fe20000000012 */
[----:B--2---:R0:W2:Y:S02]  /*3a620*/  @!P0 LDG.E.U8 R21, desc[UR42][R2.64] ;  /* 0x0000002a02158981 */ /* 0x0040a4000c1e1100 */
[----:B0-----:R-:W-:Y:S02]  /*3a630*/  @!P0 IMAD.MOV.U32 R2, RZ, RZ, R28 ;  /* 0x000000ffff028224 */ /* 0x001fe400078e001c */
[----:B------:R-:W-:-:S05]  /*3a640*/  @!P0 IMAD.MOV.U32 R3, RZ, RZ, R29 ;  /* 0x000000ffff038224 */ /* 0x000fca00078e001d */
[----:B------:R0:W4:Y:S02]  /*3a650*/  @!P0 LDG.E.U8 R20, desc[UR42][R2.64] ;  /* 0x0000002a02148981 */ /* 0x000124000c1e1100 */
[----:B0-----:R-:W-:Y:S02]  /*3a660*/  @!P0 IMAD.MOV.U32 R2, RZ, RZ, R26 ;  /* 0x000000ffff028224 */ /* 0x001fe400078e001a */
[----:B------:R-:W-:-:S05]  /*3a670*/  @!P0 IMAD.MOV.U32 R3, RZ, RZ, R27 ;  /* 0x000000ffff038224 */ /* 0x000fca00078e001b */
[----:B------:R0:W4:Y:S04]  /*3a680*/  @!P0 LDG.E.U8 R19, desc[UR42][R2.64] ;  /* 0x0000002a02138981 */ /* 0x000128000c1e1100 */
[----:B------:R1:W-:Y:S04]  /*3a690*/  STL [R1+0x92ec], R22 ;  /* 0x0092ec1601007387 */ /* 0x0003e80000100800 */
[----:B------:R-:W4:Y:S01]  /*3a6a0*/  LDL R23, [R1+0x3024] ;  /* 0x0030240001177983 */ /* 0x000f220000100800 */
[----:B0-----:R-:W-:Y:S02]  /*3a6b0*/  @!P0 IMAD.MOV.U32 R2, RZ, RZ, R24 ;  /* 0x000000ffff028224 */ /* 0x001fe400078e0018 */
[----:B---3--:R-:W-:Y:S01]  /*3a6c0*/  @!P0 IMAD.MOV.U32 R3, RZ, RZ, R25 ;  /* 0x000000ffff038224 */ /* 0x008fe200078e0019 */
[----:B-1----:R-:W3:Y:S04]  /*3a6d0*/  LDL R22, [R1+0x3058] ;  /* 0x0030580001167983 */ /* 0x002ee80000100800 */
[----:B------:R0:W3:Y:S04]  /*3a6e0*/  @!P0 LDG.E.U8 R18, desc[UR42][R2.64] ;  /* 0x0000002a02128981 */ /* 0x0000e8000c1e1100 */
[----:B--2---:R1:W-:Y:S04]  /*3a6f0*/  STL [R1+0x92f0], R21 ;  /* 0x0092f01501007387 */ /* 0x0043e80000100800 */
[----:B----4-:R2:W-:Y:S04]  /*3a700*/  STL [R1+0x9298], R20 ;  /* 0x0092981401007387 */ /* 0x0105e80000100800 */
[----:B------:R-:W4:Y:S04]  /*3a710*/  LDL R27, [R1+0x302c] ;  /* 0x00302c00011b7983 */ /* 0x000f280000100800 */
[----:B------:R-:W4:Y:S04]  /*3a720*/  LDL R26, [R1+0x3060] ;  /* 0x00306000011a7983 */ /* 0x000f280000100800 */
[----:B------:R1:W-:Y:S04]  /*3a730*/  STL [R1+0x929c], R19 ;  /* 0x00929c1301007387 */ /* 0x0003e80000100800 */
[----:B------:R-:W4:Y:S04]  /*3a740*/  LDL R25, [R1+0x3034] ;  /* 0x0030340001197983 */ /* 0x000f280000100800 */
[----:B------:R-:W4:Y:S01]  /*3a750*/  LDL R24, [R1+0x3068] ;  /* 0x0030680001187983 */ /* 0x000f220000100800 */
[----:B0-----:R-:W-:-:S02]  /*3a760*/  @!P0 IMAD.MOV.U32 R3, RZ, RZ, R23 ;  /* 0x000000ffff038224 */ /* 0x001fc400078e0017 */
[----:B---3--:R-:W-:Y:S01]  /*3a770*/  @!P0 IMAD.MOV.U32 R2, RZ, RZ, R22 ;  /* 0x000000ffff028224 */ /* 0x008fe200078e0016 */
[----:B------:R0:W-:Y:S04]  /*3a780*/  STL [R1+0x92f4], R18 ;  /* 0x0092f41201007387 */ /* 0x0001e80000100800 */
[----:B------:R-:W3:Y:S04]  /*3a790*/  LDL R23, [R1+0x303c] ;  /* 0x00303c0001177983 */ /* 0x000ee80000100800 */
[----:B------:R-:W3:Y:S01]  /*3a7a0*/  LDL R22, [R1+0x3070] ;  /* 0x0030700001167983 */ /* 0x000ee20000100800 */
[----:B------:R-:W-:-:S02]  /*3a7b0*/  PRMT R17, RZ, 0x7610, R17 ;  /* 0x00007610ff117816 */ /* 0x000fc40000000011 */
[----:B------:R-:W-:Y:S02]  /*3a7c0*/  PRMT R16, RZ, 0x7610, R16 ;  /* 0x00007610ff107816 */ /* 0x000fe40000000010 */
[----:B------:R-:W-:Y:S02]  /*3a7d0*/  PRMT R15, RZ, 0x7610, R15 ;  /* 0x00007610ff0f7816 */ /* 0x000fe4000000000f */
[----:B------:R-:W-:Y:S01]  /*3a7e0*/  PRMT R14, RZ, 0x7610, R14 ;  /* 0x00007610ff0e7816 */ /* 0x000fe2000000000e */
[----:B-1----:R-:W3:Y:S04]  /*3a7f0*/  LDL R21, [R1+0x3044] ;  /* 0x0030440001157983 */ /* 0x002ee80000100800 */
[----:B------:R4:W3:Y:S04]  /*3a800*/  @!P0 LDG.E.U8 R17, desc[UR42][R2.64] ;  /* 0x0000002a02118981 */ /* 0x0008e8000c1e1100 */
[----:B--2---:R-:W2:Y:S01]  /*3a810*/  LDL R20, [R1+0x3078] ;  /* 0x0030780001147983 */ /* 0x004ea20000100800 */
[----:B----4-:R-:W-:-:S02]  /*3a820*/  @!P0 IMAD.MOV.U32 R3, RZ, RZ, R27 ;  /* 0x000000ffff038224 */ /* 0x010fc400078e001b */
[----:B------:R-:W-:-:S05]  /*3a830*/  @!P0 IMAD.MOV.U32 R2, RZ, RZ, R26 ;  /* 0x000000ffff028224 */ /* 0x000fca00078e001a */
[----:B------:R1:W4:Y:S02]  /*3a840*/  @!P0 LDG.E.U8 R16, desc[UR42][R2.64] ;  /* 0x0000002a02108981 */ /* 0x000324000c1e1100 */
[----:B-1----:R-:W-:Y:S02]  /*3a850*/  @!P0 IMAD.MOV.U32 R3, RZ, RZ, R25 ;  /* 0x000000ffff038224 */ /* 0x002fe400078e0019 */
[----:B------:R-:W-:-:S05]  /*3a860*/  @!P0 IMAD.MOV.U32 R2, RZ, RZ, R24 ;  /* 0x000000ffff028224 */ /* 0x000fca00078e0018 */
[----:B------:R3:W2:Y:S02]  /*3a870*/  @!P0 LDG.E.U8 R15, desc[UR42][R2.64] ;  /* 0x0000002a020f8981 */ /* 0x0006a4000c1e1100 */
[----:B---3--:R-:W-:Y:S02]  /*3a880*/  @!P0 IMAD.MOV.U32 R3, RZ, RZ, R23 ;  /* 0x000000ffff038224 */ /* 0x008fe400078e0017 */
[----:B------:R-:W-:-:S05]  /*3a890*/  @!P0 IMAD.MOV.U32 R2, RZ, RZ, R22 ;  /* 0x000000ffff028224 */ /* 0x000fca00078e0016 */
[----:B------:R-:W3:Y:S04]  /*3a8a0*/  @!P0 LDG.E.U8 R14, desc[UR42][R2.64] ;  /* 0x0000002a020e8981 */ /* 0x000ee8000c1e1100 */
[----:B------:R1:W-:Y:S04]  /*3a8b0*/  STL [R1+0x92f8], R17 ;  /* 0x0092f81101007387 */ /* 0x0003e80000100800 */
[----:B------:R-:W3:Y:S04]  /*3a8c0*/  LDL R19, [R1+0x304c] ;  /* 0x00304c0001137983 */ /* 0x000ee80000100800 */
[----:B0-----:R-:W3:Y:S04]  /*3a8d0*/  LDL R18, [R1+0x3080] ;  /* 0x0030800001127983 */ /* 0x001ee80000100800 */
[----:B----4-:R0:W-:Y:S04]  /*3a8e0*/  STL [R1+0x92a0], R16 ;  /* 0x0092a01001007387 */ /* 0x0101e80000100800 */
[----:B-1----:R-:W4:Y:S04]  /*3a8f0*/  LDL R17, [R1+0x3054] ;  /* 0x0030540001117983 */ /* 0x002f280000100800 */
[----:B0-----:R-:W4:Y:S04]  /*3a900*/  LDL R16, [R1+0x3088] ;  /* 0x0030880001107983 */ /* 0x001f280000100800 */
[----:B--2---:R0:W-:Y:S04]  /*3a910*/  STL [R1+0x92a4], R15 ;  /* 0x0092a40f01007387 */ /* 0x0041e80000100800 */
[----:B---3--:R1:W-:Y:S04]  /*3a920*/  STL [R1+0x92dc], R14 ;  /* 0x0092dc0e01007387 */ /* 0x0083e80000100800 */
[----:B0-----:R-:W2:Y:S04]  /*3a930*/  LDL R15, [R1+0x305c] ;  /* 0x00305c00010f7983 */ /* 0x001ea80000100800 */
[----:B-1----:R-:W3:Y:S01]  /*3a940*/  LDL R14, [R1+0x3090] ;  /* 0x00309000010e7983 */ /* 0x002ee20000100800 */
[----:B------:R-:W-:Y:S01]  /*3a950*/  PRMT R13, RZ, 0x7610, R13 ;  /* 0x00007610ff0d7816 */ /* 0x000fe2000000000d */
[----:B------:R-:W-:-:S02]  /*3a960*/  @!P0 IMAD.MOV.U32 R2, RZ, RZ, R20 ;  /* 0x000000ffff028224 */ /* 0x000fc400078e0014 */
[----:B------:R-:W-:Y:S01]  /*3a970*/  @!P0 IMAD.MOV.U32 R3, RZ, RZ, R21 ;  /* 0x000000ffff038224 */ /* 0x000fe200078e0015 */
[----:B------:R-:W-:-:S04]  /*3a980*/  PRMT R12, RZ, 0x7610, R12 ;  /* 0x00007610ff0c7816 */ /* 0x000fc8000000000c */
[----:B------:R0:W3:Y:S02]  /*3a990*/  @!P0 LDG.E.U8 R13, desc[UR42][R2.64] ;  /* 0x0000002a020d8981 */ /* 0x0000e4000c1e1100 */
[----:B0-----:R-:W-:Y:S02]  /*3a9a0*/  @!P0 IMAD.MOV.U32 R2, RZ, RZ, R18 ;  /* 0x000000ffff028224 */ /* 0x001fe400078e0012 */
[----:B------:R-:W-:-:S05]  /*3a9b0*/  @!P0 IMAD.MOV.U32 R3, RZ, RZ, R19 ;  /* 0x000000ffff038224 */ /* 0x000fca00078e0013 */
[----:B------:R4:W3:Y:S01]  /*3a9c0*/  @!P0 LDG.E.U8 R12, desc[UR42][R2.64] ;  /* 0x0000002a020c8981 */ /* 0x0008e2000c1e1100 */
[----:B------:R-:W-:Y:S02]  /*3a9d0*/  PRMT R11, RZ, 0x7610, R11 ;  /* 0x00007610ff0b7816 */ /* 0x000fe4000000000b */
[----:B------:R-:W-:Y:S01]  /*3a9e0*/  PRMT R10, RZ, 0x7610, R10 ;  /* 0x00007610ff0a7816 */ /* 0x000fe2000000000a */
[----:B----4-:R-:W-:Y:S02]  /*3a9f0*/  @!P0 IMAD.MOV.U32 R3, RZ, RZ, R17 ;  /* 0x000000ffff038224 */ /* 0x010fe400078e0011 */
[----:B------:R-:W-:-:S05]  /*3aa00*/  @!P0 IMAD.MOV.U32 R2, RZ, RZ, R16 ;  /* 0x000000ffff028224 */ /* 0x000fca00078e0010 */
[----:B------:R2:W4:Y:S02]  /*3aa10*/  @!P0 LDG.E.U8 R11, desc[UR42][R2.64] ;  /* 0x0000002a020b8981 */ /* 0x000524000c1e1100 */
[----:B--2---:R-:W-:Y:S02]  /*3aa20*/  @!P0 IMAD.MOV.U32 R3, RZ, RZ, R15 ;  /* 0x000000ffff038224 */ /* 0x004fe400078e000f */
[----:B---3--:R-:W-:-:S05]  /*3aa30*/  @!P0 IMAD.MOV.U32 R2, RZ, RZ, R14 ;  /* 0x000000ffff028224 */ /* 0x008fca00078e000e */
[----:B------:R-:W2:Y:S04]  /*3aa40*/  @!P0 LDG.E.U8 R10, desc[UR42][R2.64] ;  /* 0x0000002a020a8981 */ /* 0x000ea8000c1e1100 */
[----:B------:R0:W-:Y:S04]  /*3aa50*/  STL [R1+0x92fc], R13 ;  /* 0x0092fc0d01007387 */ /* 0x0001e80000100800 */
[----:B------:R-:W3:Y:S04]  /*3aa60*/  LDL R21, [R1+0x3064] ;  /* 0x0030640001157983 */ /* 0x000ee80000100800 */
[----:B------:R-:W3:Y:S04]  /*3aa70*/  LDL R20, [R1+0x3098] ;  /* 0x0030980001147983 */ /* 0x000ee80000100800 */
[----:B------:R1:W-:Y:S04]  /*3aa80*/  STL [R1+0x92a8], R12 ;  /* 0x0092a80c01007387 */ /* 0x0003e80000100800 */
[----:B------:R-:W3:Y:S04]  /*3aa90*/  LDL R19, [R1+0x306c] ;  /* 0x00306c0001137983 */ /* 0x000ee80000100800 */
[----:B------:R-:W3:Y:S04]  /*3aaa0*/  LDL R18, [R1+0x30b0] ;  /* 0x0030b00001127983 */ /* 0x000ee80000100800 */
[----:B------:R-:W3:Y:S04]  /*3aab0*/  LDL R17, [R1+0x3074] ;  /* 0x0030740001117983 */ /* 0x000ee80000100800 */
[----:B------:R-:W3:Y:S04]  /*3aac0*/  LDL R16, [R1+0x30ac] ;  /* 0x0030ac0001107983 */ /* 0x000ee80000100800 */
[----:B----4-:R4:W-:Y:S04]  /*3aad0*/  STL [R1+0x92ac], R11 ;  /* 0x0092ac0b01007387 */ /* 0x0109e80000100800 */
[----:B------:R-:W3:Y:S04]  /*3aae0*/  LDL R15, [R1+0x307c] ;  /* 0x00307c00010f7983 */ /* 0x000ee80000100800 */
[----:B------:R-:W3:Y:S04]  /*3aaf0*/  LDL R14, [R1+0x30a8] ;  /* 0x0030a800010e7983 */ /* 0x000ee80000100800 */
[----:B0-----:R-:W3:Y:S04]  /*3ab00*/  LDL R13, [R1+0x3084] ;  /* 0x00308400010d7983 */ /* 0x001ee80000100800 */
[----:B-1----:R-:W3:Y:S04]  /*3ab10*/  LDL R12, [R1+0x30a4] ;  /* 0x0030a400010c7983 */ /* 0x002ee80000100800 */
[----:B--2---:R0:W-:Y:S04]  /*3ab20*/  STL [R1+0x9300], R10 ;  /* 0x0093000a01007387 */ /* 0x0041e80000100800 */
[----:B----4-:R-:W2:Y:S04]  /*3ab30*/  LDL R11, [R1+0x308c] ;  /* 0x00308c00010b7983 */ /* 0x010ea80000100800 */
[----:B0-----:R-:W4:Y:S01]  /*3ab40*/  LDL R10, [R1+0x30a0] ;  /* 0x0030a000010a7983 */ /* 0x001f220000100800 */
[----:B------:R-:W-:Y:S01]  /*3ab50*/  PRMT R9, RZ, 0x7610, R9 ;  /* 0x00007610ff097816 */ /* 0x000fe20000000009 */
[----:B---3--:R-:W-:-:S02]  /*3ab60*/  @!P0 IMAD.MOV.U32 R2, RZ, RZ, R20 ;  /* 0x000000ffff028224 */ /* 0x008fc400078e0014 */
[----:B------:R-:W-:Y:S01]  /*3ab70*/  @!P0 IMAD.MOV.U32 R3, RZ, RZ, R21 ;  /* 0x000000ffff038224 */ /* 0x000fe200078e0015 */
[----:B------:R-:W-:-:S04]  /*3ab80*/  PRMT R8, RZ, 0x7610, R8 ;  /* 0x00007610ff087816 */ /* 0x000fc80000000008 */
[----:B------:R0:W3:Y:S01]  /*3ab90*/  @!P0 LDG.E.U8 R9, desc[UR42][R2.64] ;  /* 0x0000002a02098981 */ /* 0x0000e2000c1e1100 */
[----:B------:R-:W-:Y:S01]  /*3aba0*/  PRMT R7, RZ, 0x7610, R7 ;  /* 0x00007610ff077816 */ /* 0x000fe20000000007 */
[----:B0-----:R-:W-:Y:S02]  /*3abb0*/  @!P0 IMAD.MOV.U32 R2, RZ, RZ, R18 ;  /* 0x000000ffff028224 */ /* 0x001fe400078e0012 */
[----:B------:R-:W-:-:S05]  /*3abc0*/  @!P0 IMAD.MOV.U32 R3, RZ, RZ, R19 ;  /* 0x000000ffff038224 */ /* 0x000fca00078e0013 */
[----:B------:R0:W3:Y:S01]  /*3abd0*/  @!P0 LDG.E.U8 R8, desc[UR42][R2.64] ;  /* 0x0000002a02088981 */ /* 0x0000e2000c1e1100 */
[----:B------:R-:W-:Y:S01]  /*3abe0*/  PRMT R6, RZ, 0x7610, R6 ;  /* 0x00007610ff067816 */ /* 0x000fe20000000006 */
[----:B0-----:R-:W-:Y:S02]  /*3abf0*/  @!P0 IMAD.MOV.U32 R2, RZ, RZ, R16 ;  /* 0x000000ffff028224 */ /* 0x001fe400078e0010 */
[----:B------:R-:W-:-:S05]  /*3ac00*/  @!P0 IMAD.MOV.U32 R3, RZ, RZ, R17 ;  /* 0x000000ffff038224 */ /* 0x000fca00078e0011 */
[----:B------:R0:W3:Y:S01]  /*3ac10*/  @!P0 LDG.E.U8 R7, desc[UR42][R2.64] ;  /* 0x0000002a02078981 */ /* 0x0000e2000c1e1100 */
[----:B------:R-:W-:Y:S02]  /*3ac20*/  PRMT R5, RZ, 0x7610, R5 ;  /* 0x00007610ff057816 */ /* 0x000fe40000000005 */
[----:B------:R-:W-:Y:S01]  /*3ac30*/  PRMT R4, RZ, 0x7610, R4 ;  /* 0x00007610ff047816 */ /* 0x000fe20000000004 */
[----:B0-----:R-:W-:Y:S02]  /*3ac40*/  @!P0 IMAD.MOV.U32 R3, RZ, RZ, R15 ;  /* 0x000000ffff038224 */ /* 0x001fe400078e000f */
[----:B------:R-:W-:-:S05]  /*3ac50*/  @!P0 IMAD.MOV.U32 R2, RZ, RZ, R14 ;  /* 0x000000ffff028224 */ /* 0x000fca00078e000e */
[----:B------:R0:W3:Y:S02]  /*3ac60*/  @!P0 LDG.E.U8 R6, desc[UR42][R2.64] ;  /* 0x0000002a02068981 */ /* 0x0000e4000c1e1100 */
[----:B0-----:R-:W-:Y:S02]  /*3ac70*/  @!P0 IMAD.MOV.U32 R2, RZ, RZ, R12 ;  /* 0x000000ffff028224 */ /* 0x001fe400078e000c */
[----:B------:R-:W-:-:S05]  /*3ac80*/  @!P0 IMAD.MOV.U32 R3, RZ, RZ, R13 ;  /* 0x000000ffff038224 */ /* 0x000fca00078e000d */
[----:B------:R2:W3:Y:S02]  /*3ac90*/  @!P0 LDG.E.U8 R5, desc[UR42][R2.64] ;  /* 0x0000002a02058981 */ /* 0x0004e4000c1e1100 */
[----:B--2---:R-:W-:Y:S02]  /*3aca0*/  @!P0 IMAD.MOV.U32 R3, RZ, RZ, R11 ;  /* 0x000000ffff038224 */ /* 0x004fe400078e000b */
[----:B----4-:R-:W-:-:S05]  /*3acb0*/  @!P0 IMAD.MOV.U32 R2, RZ, RZ, R10 ;  /* 0x000000ffff028224 */ /* 0x010fca00078e000a */
[----:B------:R0:W2:Y:S04]  /*3acc0*/  @!P0 LDG.E.U8 R4, desc[UR42][R2.64] ;  /* 0x0000002a02048981 */ /* 0x0000a8000c1e1100 */
[----:B0-----:R-:W0:Y:S04]  /*3acd0*/  LDS.U8 R3, [R0+UR4] ;  /* 0x0000000400037984 */ /* 0x001e280008000000 */
[----:B------:R-:W1:Y:S04]  /*3ace0*/  LDS.U8 R2, [R0+UR4+0x108] ;  /* 0x0001080400027984 */ /* 0x000e680008000000 */
[----:B---3--:R-:W-:Y:S04]  /*3acf0*/  STL [R1+0x9304], R9 ;  /* 0x0093040901007387 */ /* 0x008fe80000100800 */
[----:B------:R-:W-:Y:S04]  /*3ad00*/  STL [R1+0x92b0], R8 ;  /* 0x0092b00801007387 */ /* 0x000fe80000100800 */
[----:B------:R-:W-:Y:S04]  /*3ad10*/  STL [R1+0x92b4], R7 ;  /* 0x0092b40701007387 */ /* 0x000fe80000100800 */
[----:B------:R-:W-:Y:S04]  /*3ad20*/  STL [R1+0x9308], R6 ;  /* 0x0093080601007387 */ /* 0x000fe80000100800 */
[----:B------:R-:W-:Y:S04]  /*3ad30*/  STL [R1+0x930c], R5 ;  /* 0x00930c0501007387 */ /* 0x000fe80000100800 */
[----:B--2---:R-:W-:Y:S04]  /*3ad40*/  STL [R1+0x92b8], R4 ;  /* 0x0092b80401007387 */ /* 0x004fe80000100800 */
[----:B0-----:R-:W-:Y:S04]  /*3ad50*/  STL [R1+0x92bc], R3 ;  /* 0x0092bc0301007387 */ /* 0x001fe80000100800 */
[----:B-1----:R-:W-:Y:S04]  /*3ad60*/  STL [R1+0x92c0], R2 ;  /* 0x0092c00201007387 */ /* 0x002fe80000100800 */
[----:B------:R-:W0:Y:S04]  /*3ad70*/  LDS.U8 R2, [R0+UR4+0x210] ;  /* 0x0002100400027984 */ /* 0x000e280008000000 */
[----:B------:R-:W1:Y:S04]  /*3ad80*/  LDS.U8 R4, [R0+UR4+0x318] ;  /* 0x0003180400047984 */ /* 0x000e680008000000 */
[----:B------:R-:W2:Y:S04]  /*3ad90*/  LDS.U8 R3, [R0+UR4+0x8] ;  /* 0x0000080400037984 */ /* 0x000ea80008000000 */
[----:B0-----:R-:W-:Y:S04]  /*3ada0*/  STL [R1+0x31b8], R2 ;  /* 0x0031b80201007387 */ /* 0x001fe80000100800 */
[----:B------:R-:W0:Y:S04]  /*3adb0*/  LDS.U8 R2, [R0+UR4+0x100] ;  /* 0x0001000400027984 */ /* 0x000e280008000000 */
[----:B-1----:R-:W-:Y:S04]  /*3adc0*/  STL [R1+0x31b4], R4 ;  /* 0x0031b40401007387 */ /* 0x002fe80000100800 */
[----:B------:R-:W1:Y:S04]  /*3add0*/  LDS.U8 R4, [R0+UR4+0x218] ;  /* 0x0002180400047984 */ /* 0x000e680008000000 */
[----:B--2---:R-:W-:Y:S04]  /*3ade0*/  STL [R1+0x23dc], R3 ;  /* 0x0023dc0301007387 */ /* 0x004fe80000100800 */
        /* <DEDUP_REMOVED lines=109> */
[----:B0-----:R0:W-:Y:S04]  /*3b4c0*/  STL [R1+0x32e4], R2 ;  /* 0x0032e40201007387 */ /* 0x0011e80000100800 */
[----:B-1----:R-:W-:Y:S04]  /*3b4d0*/  STL [R1+0x30f0], R4 ;  /* 0x0030f00401007387 */ /* 0x002fe80000100800 */
[----:B------:R-:W1:Y:S04]  /*3b4e0*/  LDS.U8 R4, [R0+UR4+0x1288] ;  /* 0x0012880400047984 */ /* 0x000e680008000000 */
[----:B--2---:R-:W-:Y:S04]  /*3b4f0*/  STL [R1+0x30ec], R3 ;  /* 0x0030ec0301007387 */ /* 0x004fe80000100800 */
[----:B------:R-:W2:Y:S04]  /*3b500*/  LDS.U8 R3, [R0+UR4+0x1380] ;  /* 0x0013800400037984 */ /* 0x000ea80008000000 */
[----:B------:R-:W-:Y:S01]  /*3b510*/  STL [R1+0x5384], R0 ;  /* 0x0053840001007387 */ /* 0x000fe20000100800 */
[----:B0-----:R-:W-:-:S05]  /*3b520*/  LOP3.LUT R2, R0, 0x20, RZ, 0x3c, !PT ;  /* 0x0000002000027812 */ /* 0x001fca00078e3cff */
[----:B------:R-:W0:Y:S04]  /*3b530*/  LDS.U8 R0, [R2+UR4] ;  /* 0x0000000402007984 */ /* 0x000e280008000000 */
[----:B-1----:R-:W-:Y:S04]  /*3b540*/  STL [R1+0x32f0], R4 ;  /* 0x0032f00401007387 */ /* 0x002fe80000100800 */
[----:B--2---:R-:W-:Y:S04]  /*3b550*/  STL [R1+0x32ec], R3 ;  /* 0x0032ec0301007387 */ /* 0x004fe80000100800 */
        /* <DEDUP_REMOVED lines=113> */
[----:B--2---:R-:W-:Y:S04]  /*3bc70*/  STL [R1+0x3128], R3 ;  /* 0x0031280301007387 */ /* 0x004fe80000100800 */
[----:B------:R-:W1:Y:S04]  /*3bc80*/  LDS.U8 R4, [R2+UR4+0x1280] ;  /* 0x0012800402047984 */ /* 0x000e680008000000 */
[----:B------:R-:W2:Y:S04]  /*3bc90*/  LDS.U8 R3, [R2+UR4+0x1388] ;  /* 0x0013880402037984 */ /* 0x000ea80008000000 */
[----:B0-----:R-:W-:Y:S04]  /*3bca0*/  STL [R1+0x3124], R0 ;  /* 0x0031240001007387 */ /* 0x001fe80000100800 */
[----:B------:R-:W0:Y:S01]  /*3bcb0*/  LDS.U8 R0, [R2+UR4+0x1098] ;  /* 0x0010980402007984 */ /* 0x000e220008000000 */
[----:B------:R-:W3:Y:S03]  /*3bcc0*/  S2R R29, SR_TID.X ;  /* 0x00000000001d7919 */ /* 0x000ee60000002100 */
[----:B-1----:R-:W-:Y:S04]  /*3bcd0*/  STL [R1+0x3328], R4 ;  /* 0x0033280401007387 */ /* 0x002fe80000100800 */
[----:B--2---:R3:W-:Y:S04]  /*3bce0*/  STL [R1+0x3324], R3 ;  /* 0x0033240301007387 */ /* 0x0047e80000100800 */
[----:B0-----:R-:W-:Y:S04]  /*3bcf0*/  STL [R1+0x3130], R0 ;  /* 0x0031300001007387 */ /* 0x001fe80000100800 */
[----:B------:R-:W0:Y:S01]  /*3bd00*/  LDS.U8 R0, [R2+UR4+0x1190] ;  /* 0x0011900402007984 */ /* 0x000e220008000000 */
[----:B---3--:R-:W-:-:S02]  /*3bd10*/  LOP3.LUT R3, R29, 0x3, RZ, 0xc0, !PT ;  /* 0x000000031d037812 */ /* 0x008fc400078ec0ff */
[----:B------:R-:W-:-:S03]  /*3bd20*/  SHF.R.U32.HI R4, RZ, 0x2, R29 ;  /* 0x00000002ff047819 */ /* 0x000fc6000001161d */
[----:B------:R-:W-:Y:S01]  /*3bd30*/  IMAD R3, R3, 0x420, RZ ;  /* 0x0000042003037824 */ /* 0x000fe200078e02ff */
[----:B------:R-:W-:-:S04]  /*3bd40*/  SGXT.U32 R4, R4, 0x3 ;  /* 0x000000030404781a */ /* 0x000fc80000000000 */
[----:B------:R-:W-:Y:S02]  /*3bd50*/  LOP3.LUT R3, R3, R4, RZ, 0xfc, !PT ;  /* 0x0000000403037212 */ /* 0x000fe400078efcff */
[----:B------:R-:W1:Y:S04]  /*3bd60*/  LDS.U8 R4, [R2+UR4+0x1288] ;  /* 0x0012880402047984 */ /* 0x000e680008000000 */
[----:B------:R-:W2:Y:S01]  /*3bd70*/  LDS.U8 R2, [R2+UR4+0x1380] ;  /* 0x0013800402027984 */ /* 0x000ea20008000000 */
[----:B------:R-:W-:Y:S01]  /*3bd80*/  LOP3.LUT R3, R3, 0x40, RZ, 0x3c, !PT ;  /* 0x0000004003037812 */ /* 0x000fe200078e3cff */
[----:B------:R-:W3:Y:S04]  /*3bd90*/  S2R R14, SR_TID.X ;  /* 0x00000000000e7919 */ /* 0x000ee80000002100 */
[----:B------:R-:W-:Y:S04]  /*3bda0*/  LDS.U8 R5, [R3+UR4+0x1288] ;  /* 0x0012880403057984 */ /* 0x000fe80008000000 */
[----:B0-----:R-:W-:Y:S04]  /*3bdb0*/  STL [R1+0x312c], R0 ;  /* 0x00312c0001007387 */ /* 0x001fe80000100800 */
[----:B------:R-:W0:Y:S04]  /*3bdc0*/  LDS.U8 R0, [R3+UR4] ;  /* 0x0000000403007984 */ /* 0x000e280008000000 */
        /* <DEDUP_REMOVED lines=119> */
[----:B------:R-:W0:Y:S04]  /*3c540*/  LDS.U8 R0, [R3+UR4+0x1098] ;  /* 0x0010980403007984 */ /* 0x000e280008000000 */
[----:B-1----:R3:W-:Y:S04]  /*3c550*/  STL [R1+0x3368], R2 ;  /* 0x0033680201007387 */ /* 0x0027e80000100800 */
[----:B--2---:R-:W-:Y:S04]  /*3c560*/  STL [R1+0x3364], R4 ;  /* 0x0033640401007387 */ /* 0x004fe80000100800 */
[----:B------:R-:W1:Y:S01]  /*3c570*/  LDS.U8 R4, [R3+UR4+0x1190] ;  /* 0x0011900403047984 */ /* 0x000e620008000000 */
[----:B---3--:R-:W-:-:S04]  /*3c580*/  SHF.R.U32.HI R2, RZ, 0x2, R14 ;  /* 0x00000002ff027819 */ /* 0x008fc8000001160e */
[----:B------:R-:W-:Y:S01]  /*3c590*/  SGXT.U32 R2, R2, 0x3 ;  /* 0x000000030202781a */ /* 0x000fe20000000000 */
[----:B0-----:R0:W-:Y:S02]  /*3c5a0*/  STL [R1+0x3170], R0 ;  /* 0x0031700001007387 */ /* 0x0011e40000100800 */
[----:B0-----:R-:W-:-:S05]  /*3c5b0*/  LOP3.LUT R0, R14, 0x3, RZ, 0xc0, !PT ;  /* 0x000000030e007812 */ /* 0x001fca00078ec0ff */
[----:B------:R-:W-:-:S05]  /*3c5c0*/  IMAD R0, R0, 0x420, RZ ;  /* 0x0000042000007824 */ /* 0x000fca00078e02ff */
[----:B------:R-:W-:Y:S02]  /*3c5d0*/  LOP3.LUT R0, R0, R2, RZ, 0xfc, !PT ;  /* 0x0000000200007212 */ /* 0x000fe400078efcff */
[----:B------:R-:W0:Y:S02]  /*3c5e0*/  LDS.U8 R2, [R3+UR4+0x1380] ;  /* 0x0013800403027984 */ /* 0x000e240008000000 */
[----:B------:R-:W-:Y:S02]  /*3c5f0*/  LOP3.LUT R0, R0, 0x60, RZ, 0x3c, !PT ;  /* 0x0000006000007812 */ /* 0x000fe400078e3cff */
[----:B-1----:R-:W-:Y:S04]  /*3c600*/  STL [R1+0x316c], R4 ;  /* 0x00316c0401007387 */ /* 0x002fe80000100800 */
[----:B------:R-:W-:Y:S04]  /*3c610*/  STL [R1+0x3370], R5 ;  /* 0x0033700501007387 */ /* 0x000fe80000100800 */
[----:B------:R-:W1:Y:S04]  /*3c620*/  LDS.U8 R4, [R0+UR4] ;  /* 0x0000000400047984 */ /* 0x000e680008000000 */
        /* <DEDUP_REMOVED lines=112> */
[----:B------:R-:W3:Y:S04]  /*3cd30*/  LDL.LU R7, [R1+0x23b4] ;  /* 0x0023b40001077983 */ /* 0x000ee80000300800 */
[----:B--2---:R-:W-:Y:S04]  /*3cd40*/  STL [R1+0x339c], R3 ;  /* 0x00339c0301007387 */ /* 0x004fe80000100800 */
[----:B------:R-:W2:Y:S04]  /*3cd50*/  LDL.LU R8, [R1+0x23b0] ;  /* 0x0023b00001087983 */ /* 0x000ea80000300800 */
[----:B------:R-:W-:Y:S04]  /*3cd60*/  LDS.U8 R3, [R0+UR4+0x1280] ;  /* 0x0012800400037984 */ /* 0x000fe80008000000 */
[----:B------:R-:W-:Y:S04]  /*3cd70*/  LDS.U8 R4, [R0+UR4+0x1388] ;  /* 0x0013880400047984 */ /* 0x000fe80008000000 */
[----:B0-----:R-:W-:Y:S04]  /*3cd80*/  STL [R1+0x31a8], R2 ;  /* 0x0031a80201007387 */ /* 0x001fe80000100800 */
[----:B------:R-:W0:Y:S04]  /*3cd90*/  LDS.U8 R2, [R0+UR4+0x1198] ;  /* 0x0011980400027984 */ /* 0x000e280008000000 */
[----:B------:R-:W4:Y:S04]  /*3cda0*/  LDL.LU R9, [R1+0x23a0] ;  /* 0x0023a00001097983 */ /* 0x000f280000300800 */
[----:B------:R-:W2:Y:S04]  /*3cdb0*/  LDL.LU R10, [R1+0x239c] ;  /* 0x00239c00010a7983 */ /* 0x000ea80000300800 */
        /* <DEDUP_REMOVED lines=18> */
[----:B0-----:R-:W-:Y:S04]  /*3cee0*/  STL [R1+0x31a4], R2 ;  /* 0x0031a40201007387 */ /* 0x001fe80000100800 */
[----:B------:R-:W0:Y:S04]  /*3cef0*/  LDS.U8 R2, [R0+UR4+0x1098] ;  /* 0x0010980400027984 */ /* 0x000e280008000000 */
[----:B------:R-:W-:Y:S04]  /*3cf00*/  STL [R1+0x33a8], R3 ;  /* 0x0033a80301007387 */ /* 0x000fe80000100800 */
[----:B------:R-:W-:Y:S04]  /*3cf10*/  STL [R1+0x33a4], R4 ;  /* 0x0033a40401007387 */ /* 0x000fe80000100800 */
[----:B------:R-:W1:Y:S04]  /*3cf20*/  LDS.U8 R3, [R0+UR4+0x1190] ;  /* 0x0011900400037984 */ /* 0x000e680008000000 */
[----:B0-----:R-:W-:Y:S04]  /*3cf30*/  STL [R1+0x31b0], R2 ;  /* 0x0031b00201007387 */ /* 0x001fe80000100800 */
[----:B------:R-:W0:Y:S04]  /*3cf40*/  LDS.U8 R2, [R0+UR4+0x1288] ;  /* 0x0012880400027984 */ /* 0x000e280008000000 */
[----:B------:R-:W0:Y:S04]  /*3cf50*/  LDS.U8 R0, [R0+UR4+0x1380] ;  /* 0x0013800400007984 */ /* 0x000e280008000000 */
[----:B-1----:R-:W-:Y:S04]  /*3cf60*/  STL [R1+0x31ac], R3 ;  /* 0x0031ac0301007387 */ /* 0x002fe80000100800 */
[----:B0-----:R-:W-:Y:S04]  /*3cf70*/  STL [R1+0x33b0], R2 ;  /* 0x0033b00201007387 */ /* 0x001fe80000100800 */
[----:B------:R0:W-:Y:S01]  /*3cf80*/  STL [R1+0x33ac], R0 ;  /* 0x0033ac0001007387 */ /* 0x0001e20000100800 */
[----:B------:R-:W-:Y:S06]  /*3cf90*/  BAR.SYNC.DEFER_BLOCKING 0x0 ;  /* 0x0000000000007b1d */ /* 0x000fec0000010000 */
[----:B0-----:R-:W2:Y:S04]  /*3cfa0*/  LDL.LU R0, [R1+0x22ec] ;  /* 0x0022ec0001007983 */ /* 0x001ea80000300800 */
[----:B--2---:R0:W-:Y:S04]  /*3cfb0*/  STL [R1+0x9328], R0 ;  /* 0x0093280001007387 */ /* 0x0041e80000100800 */
[----:B0-----:R-:W2:Y:S04]  /*3cfc0*/  LDL.LU R0, [R1+0x22f0] ;  /* 0x0022f00001007983 */ /* 0x001ea80000300800 */
[----:B--2---:R0:W-:Y:S04]  /*3cfd0*/  STL [R1+0x932c], R0 ;  /* 0x00932c0001007387 */ /* 0x0041e80000100800 */
[----:B0-----:R-:W2:Y:S01]  /*3cfe0*/  LDL.LU R0, [R1+0x22fc] ;  /* 0x0022fc0001007983 */ /* 0x001ea20000300800 */
[----:B------:R-:W-:-:S05]  /*3cff0*/  LOP3.LUT R14, R14, 0x3f, RZ, 0xc0, !PT ;  /* 0x0000003f0e0e7812 */ /* 0x000fca00078ec0ff */
[----:B---3--:R-:W-:Y:S04]  /*3d000*/  STS.U8 [R14+UR4], R7 ;  /* 0x000000070e007988 */ /* 0x008fe80008000004 */
[----:B------:R-:W-:Y:S04]  /*3d010*/  STS.U8 [R14+UR4+0x40], R8 ;  /* 0x000040080e007988 */ /* 0x000fe80008000004 */
[----:B----4-:R-:W-:Y:S04]  /*3d020*/  STS.U8 [R14+UR4+0x100], R9 ;  /* 0x000100090e007988 */ /* 0x010fe80008000004 */
[----:B------:R-:W-:Y:S04]  /*3d030*/  STS.U8 [R14+UR4+0x140], R10 ;  /* 0x0001400a0e007988 */ /* 0x000fe80008000004 */
[----:B------:R-:W-:Y:S04]  /*3d040*/  STS.U8 [R14+UR4+0x200], R11 ;  /* 0x0002000b0e007988 */ /* 0x000fe80008000004 */
[----:B------:R-:W-:Y:S04]  /*3d050*/  STS.U8 [R14+UR4+0x240], R12 ;  /* 0x0002400c0e007988 */ /* 0x000fe80008000004 */
[----:B------:R-:W-:Y:S04]  /*3d060*/  STS.U8 [R14+UR4+0x300], R13 ;  /* 0x0003000d0e007988 */ /* 0x000fe80008000004 */
[----:B------:R-:W-:Y:S04]  /*3d070*/  STS.U8 [R14+UR4+0x340], R15 ;  /* 0x0003400f0e007988 */ /* 0x000fe80008000004 */
[----:B--2---:R0:W-:Y:S04]  /*3d080*/  STL [R1+0x9330], R0 ;  /* 0x0093300001007387 */ /* 0x0041e80000100800 */
[----:B0-----:R-:W2:Y:S04]  /*3d090*/  LDL.LU R0, [R1+0x2300] ;  /* 0x0023000001007983 */ /* 0x001ea80000300800 */
[----:B------:R-:W3:Y:S04]  /*3d0a0*/  LDL.LU R2, [R1+0x22e0] ;  /* 0x0022e00001027983 */ /* 0x000ee80000300800 */
[----:B------:R-:W4:Y:S04]  /*3d0b0*/  LDL.LU R3, [R1+0x22dc] ;  /* 0x0022dc0001037983 */ /* 0x000f280000300800 */
        /* <DEDUP_REMOVED lines=10> */
[----:B------:R0:W-:Y:S04]  /*3d160*/  STS.U8 [R14+UR4+0x400], R16 ;  /* 0x000400100e007988 */ /* 0x0001e80008000004 */
[----:B------:R-:W3:Y:S04]  /*3d170*/  LDL.LU R15, [R1+0x2280] ;  /* 0x00228000010f7983 */ /* 0x000ee80000300800 */
[----:B------:R1:W-:Y:S04]  /*3d180*/  STS.U8 [R14+UR4+0x440], R17 ;  /* 0x000440110e007988 */ /* 0x0003e80008000004 */
[----:B------:R0:W-:Y:S04]  /*3d190*/  STS.U8 [R14+UR4+0x500], R18 ;  /* 0x000500120e007988 */ /* 0x0001e80008000004 */
[----:B------:R0:W-:Y:S04]  /*3d1a0*/  STS.U8 [R14+UR4+0x540], R19 ;  /* 0x000540130e007988 */ /* 0x0001e80008000004 */
[----:B------:R1:W-:Y:S04]  /*3d1b0*/  STS.U8 [R14+UR4+0x600], R20 ;  /* 0x000600140e007988 */ /* 0x0003e80008000004 */
[----:B------:R1:W-:Y:S04]  /*3d1c0*/  STS.U8 [R14+UR4+0x640], R21 ;  /* 0x000640150e007988 */ /* 0x0003e80008000004 */
[----:B0-----:R-:W3:Y:S04]  /*3d1d0*/  LDL.LU R16, [R1+0x227c] ;  /* 0x00227c0001107983 */ /* 0x001ee80000300800 */
[----:B-1----:R-:W3:Y:S04]  /*3d1e0*/  LDL.LU R17, [R1+0x2270] ;  /* 0x0022700001117983 */ /* 0x002ee80000300800 */
        /* <DEDUP_REMOVED lines=18> */
[----:B0-----:R-:W3:Y:S04]  /*3d310*/  LDL.LU R28, [R1+0x221c] ;  /* 0x00221c00011c7983 */ /* 0x001ee80000300800 */
[----:B-1----:R-:W3:Y:S04]  /*3d320*/  LDL.LU R29, [R1+0x2210] ;  /* 0x00221000011d7983 */ /* 0x002ee80000300800 */
[----:B--2---:R0:W-:Y:S04]  /*3d330*/  STS.U8 [R14+UR4+0xb00], R0 ;  /* 0x000b00000e007988 */ /* 0x0041e80008000004 */
[----:B0-----:R-:W2:Y:S04]  /*3d340*/  LDL.LU R0, [R1+0x9330] ;  /* 0x0093300001007983 */ /* 0x001ea80000300800 */
[----:B--2---:R0:W-:Y:S04]  /*3d350*/  STS.U8 [R14+UR4+0xb40], R0 ;  /* 0x000b40000e007988 */ /* 0x0041e80008000004 */
[----:B0-----:R-:W2:Y:S04]  /*3d360*/  LDL.LU R0, [R1+0x932c] ;  /* 0x00932c0001007983 */ /* 0x001ea80000300800 */
[----:B--2---:R0:W-:Y:S04]  /*3d370*/  STS.U8 [R14+UR4+0xc00], R0 ;  /* 0x000c00000e007988 */ /* 0x0041e80008000004 */
[----:B0-----:R-:W2:Y:S04]  /*3d380*/  LDL.LU R0, [R1+0x9328] ;  /* 0x0093280001007983 */ /* 0x001ea80000300800 */
[----:B--2---:R0:W-:Y:S04]  /*3d390*/  STS.U8 [R14+UR4+0xc40], R0 ;  /* 0x000c40000e007988 */ /* 0x0041e80008000004 */
[----:B0-----:R-:W2:Y:S04]  /*3d3a0*/  LDL.LU R0, [R1+0x21f0] ;  /* 0x0021f00001007983 */ /* 0x001ea80000300800 */
[----:B--2---:R0:W-:Y:S04]  /*3d3b0*/  STL [R1+0x931c], R0 ;  /* 0x00931c0001007387 */ /* 0x0041e80000100800 */
[----:B0-----:R-:W2:Y:S04]  /*3d3c0*/  LDL.LU R0, [R1+0x21fc] ;  /* 0x0021fc0001007983 */ /* 0x001ea80000300800 */
[----:B--2---:R0:W-:Y:S04]  /*3d3d0*/  STL [R1+0x9320], R0 ;  /* 0x0093200001007387 */ /* 0x0041e80000100800 */
[----:B0-----:R-:W2:Y:S04]  /*3d3e0*/  LDL.LU R0, [R1+0x2200] ;  /* 0x0022000001007983 */ /* 0x001ea80000300800 */
[----:B---3--:R-:W-:Y:S04]  /*3d3f0*/  STS.U8 [R14+UR4+0xd00], R2 ;  /* 0x000d00020e007988 */ /* 0x008fe80008000004 */
[----:B----4-:R-:W-:Y:S04]  /*3d400*/  STS.U8 [R14+UR4+0xd40], R3 ;  /* 0x000d40030e007988 */ /* 0x010fe80008000004 */
[----:B------:R-:W-:Y:S04]  /*3d410*/  STS.U8 [R14+UR4+0xe00], R4 ;  /* 0x000e00040e007988 */ /* 0x000fe80008000004 */
        /* <DEDUP_REMOVED lines=59> */
[----:B--2---:R-:W-:Y:S04]  /*3d7d0*/  STS.U8 [R14+UR4+0x1c00], R0 ;  /* 0x001c00000e007988 */ /* 0x004fe80008000004 */
[----:B---3--:R-:W-:Y:S04]  /*3d7e0*/  STS.U8 [R14+UR4+0x1c40], R2 ;  /* 0x001c40020e007988 */ /* 0x008fe80008000004 */
[----:B----4-:R-:W-:Y:S04]  /*3d7f0*/  STS.U8 [R14+UR4+0x1d00], R3 ;  /* 0x001d00030e007988 */ /* 0x010fe80008000004 */
[----:B------:R-:W-:Y:S04]  /*3d800*/  STS.U8 [R14+UR4+0x1d40], R4 ;  /* 0x001d40040e007988 */ /* 0x000fe80008000004 */
[----:B------:R0:W-:Y:S04]  /*3d810*/  STS.U8 [R14+UR4+0x1e00], R5 ;  /* 0x001e00050e007988 */ /* 0x0001e80008000004 */
[----:B0-----:R-:W2:Y:S04]  /*3d820*/  LDL.LU R5, [R1+0xfc] ;  /* 0x0000fc0001057983 */ /* 0x001ea80000300800 */
[----:B--2---:R0:W-:Y:S04]  /*3d830*/  STL [R1+0x9310], R5 ;  /* 0x0093100501007387 */ /* 0x0041e80000100800 */
[----:B0-----:R-:W2:Y:S04]  /*3d840*/  LDL.LU R5, [R1+0x100] ;  /* 0x0001000001057983 */ /* 0x001ea80000300800 */
[----:B--2---:R0:W-:Y:S04]  /*3d850*/  STL [R1+0x9314], R5 ;  /* 0x0093140501007387 */ /* 0x0041e80000100800 */
[----:B0-----:R-:W2:Y:S04]  /*3d860*/  LDL.LU R5, [R1+0x10c] ;  /* 0x00010c0001057983 */ /* 0x001ea80000300800 */
        /* <DEDUP_REMOVED lines=27> */
[----:B------:R0:W-:Y:S04]  /*3da20*/  STS.U8 [R14+UR4+0x2800], R26 ;  /* 0x0028001a0e007988 */ /* 0x0001e80008000004 */
[----:B------:R-:W3:Y:S04]  /*3da30*/  LDL.LU R21, [R1+0xb0] ;  /* 0x0000b00001157983 */ /* 0x000ee80000300800 */
[----:B------:R-:W-:Y:S04]  /*3da40*/  STS.U8 [R14+UR4+0x2840], R27 ;  /* 0x0028401b0e007988 */ /* 0x000fe80008000004 */
[----:B------:R-:W3:Y:S04]  /*3da50*/  LDL.LU R22, [R1+0x9c] ;  /* 0x00009c0001167983 */ /* 0x000ee80000300800 */
[----:B------:R-:W-:Y:S04]  /*3da60*/  STS.U8 [R14+UR4+0x2900], R28 ;  /* 0x0029001c0e007988 */ /* 0x000fe80008000004 */
[----:B------:R-:W3:Y:S04]  /*3da70*/  LDL.LU R25, [R1+0x90] ;  /* 0x0000900001197983 */ /* 0x000ee80000300800 */
[----:B------:R1:W-:Y:S04]  /*3da80*/  STS.U8 [R14+UR4+0x2940], R29 ;  /* 0x0029401d0e007988 */ /* 0x0003e80008000004 */
[----:B0-----:R-:W3:Y:S04]  /*3da90*/  LDL.LU R26, [R1+0x8c] ;  /* 0x00008c00011a7983 */ /* 0x001ee80000300800 */
[----:B-1----:R-:W3:Y:S04]  /*3daa0*/  LDL.LU R29, [R1+0x80] ;  /* 0x00008000011d7983 */ /* 0x002ee80000300800 */
        /* <DEDUP_REMOVED lines=15> */
[----:B------:R-:W3:Y:S04]  /*3dba0*/  LDL.LU R28, [R1] ;  /* 0x00000000011c7983 */ /* 0x000ee80000300800 */
[----:B--2---:R0:W-:Y:S04]  /*3dbb0*/  STS.U8 [R14+UR4+0x2a00], R5 ;  /* 0x002a00050e007988 */ /* 0x0041e80008000004 */
[----:B0-----:R-:W2:Y:S04]  /*3dbc0*/  LDL.LU R5, [R1+0x9318] ;  /* 0x0093180001057983 */ /* 0x001ea80000300800 */
[----:B--2---:R0:W-:Y:S04]  /*3dbd0*/  STS.U8 [R14+UR4+0x2a40], R5 ;  /* 0x002a40050e007988 */ /* 0x0041e80008000004 */
[----:B0-----:R-:W2:Y:S04]  /*3dbe0*/  LDL.LU R5, [R1+0x9314] ;  /* 0x0093140001057983 */ /* 0x001ea80000300800 */
[----:B--2---:R0:W-:Y:S04]  /*3dbf0*/  STS.U8 [R14+UR4+0x2b00], R5 ;  /* 0x002b00050e007988 */ /* 0x0041e80008000004 */
[----:B0-----:R-:W2:Y:S04]  /*3dc00*/  LDL.LU R5, [R1+0x9310] ;  /* 0x0093100001057983 */ /* 0x001ea80000300800 */
[----:B--2---:R0:W-:Y:S04]  /*3dc10*/  STS.U8 [R14+UR4+0x2b40], R5 ;  /* 0x002b40050e007988 */ /* 0x0041e80008000004 */
[----:B---3--:R1:W-:Y:S04]  /*3dc20*/  STS.U8 [R14+UR4+0x2c00], R6 ;  /* 0x002c00060e007988 */ /* 0x0083e80008000004 */
[----:B----4-:R2:W-:Y:S04]  /*3dc30*/  STS.U8 [R14+UR4+0x2c40], R9 ;  /* 0x002c40090e007988 */ /* 0x0105e80008000004 */
[----:B------:R3:W-:Y:S04]  /*3dc40*/  STS.U8 [R14+UR4+0x2d00], R10 ;  /* 0x002d000a0e007988 */ /* 0x0007e80008000004 */
[----:B------:R4:W-:Y:S04]  /*3dc50*/  STS.U8 [R14+UR4+0x2d40], R13 ;  /* 0x002d400d0e007988 */ /* 0x0009e80008000004 */
[----:B------:R2:W-:Y:S04]  /*3dc60*/  STS.U8 [R14+UR4+0x2e00], R17 ;  /* 0x002e00110e007988 */ /* 0x0005e80008000004 */
[----:B0-----:R-:W4:Y:S04]  /*3dc70*/  LDL.LU R5, [R1+0x930c] ;  /* 0x00930c0001057983 */ /* 0x001f280000300800 */
[----:B-1----:R-:W4:Y:S04]  /*3dc80*/  LDL.LU R6, [R1+0x9308] ;  /* 0x0093080001067983 */ /* 0x002f280000300800 */
[----:B--2---:R-:W2:Y:S04]  /*3dc90*/  LDL.LU R9, [R1+0x9304] ;  /* 0x0093040001097983 */ /* 0x004ea80000300800 */
[----:B---3--:R-:W3:Y:S04]  /*3dca0*/  LDL.LU R10, [R1+0x9300] ;  /* 0x00930000010a7983 */ /* 0x008ee80000300800 */
[----:B----4-:R-:W4:Y:S04]  /*3dcb0*/  LDL.LU R13, [R1+0x92fc] ;  /* 0x0092fc00010d7983 */ /* 0x010f280000300800 */
[----:B------:R-:W2:Y:S04]  /*3dcc0*/  LDL.LU R17, [R1+0x92f8] ;  /* 0x0092f80001117983 */ /* 0x000ea80000300800 */
[----:B------:R0:W-:Y:S04]  /*3dcd0*/  STS.U8 [R14+UR4+0x2e40], R18 ;  /* 0x002e40120e007988 */ /* 0x0001e80008000004 */
[----:B------:R1:W-:Y:S04]  /*3dce0*/  STS.U8 [R14+UR4+0x2f00], R21 ;  /* 0x002f00150e007988 */ /* 0x0003e80008000004 */
[----:B------:R0:W-:Y:S04]  /*3dcf0*/  STS.U8 [R14+UR4+0x2f40], R22 ;  /* 0x002f40160e007988 */ /* 0x0001e80008000004 */
[----:B------:R0:W-:Y:S04]  /*3dd00*/  STS.U8 [R14+UR4+0x3000], R25 ;  /* 0x003000190e007988 */ /* 0x0001e80008000004 */
[----:B------:R1:W-:Y:S04]  /*3dd10*/  STS.U8 [R14+UR4+0x3040], R26 ;  /* 0x0030401a0e007988 */ /* 0x0003e80008000004 */
[----:B------:R1:W-:Y:S04]  /*3dd20*/  STS.U8 [R14+UR4+0x3100], R29 ;  /* 0x0031001d0e007988 */ /* 0x0003e80008000004 */
[----:B0-----:R-:W2:Y:S04]  /*3dd30*/  LDL.LU R18, [R1+0x92f4] ;  /* 0x0092f40001127983 */ /* 0x001ea80000300800 */
[----:B-1----:R-:W2:Y:S04]  /*3dd40*/  LDL.LU R21, [R1+0x92f0] ;  /* 0x0092f00001157983 */ /* 0x002ea80000300800 */
[----:B------:R-:W2:Y:S04]  /*3dd50*/  LDL.LU R22, [R1+0x92ec] ;  /* 0x0092ec0001167983 */ /* 0x000ea80000300800 */
[----:B------:R-:W2:Y:S04]  /*3dd60*/  LDL.LU R25, [R1+0x92e8] ;  /* 0x0092e80001197983 */ /* 0x000ea80000300800 */
[----:B------:R-:W2:Y:S04]  /*3dd70*/  LDL.LU R26, [R1+0x92e4] ;  /* 0x0092e400011a7983 */ /* 0x000ea80000300800 */
[----:B------:R-:W2:Y:S04]  /*3dd80*/  LDL.LU R29, [R1+0x92e0] ;  /* 0x0092e000011d7983 */ /* 0x000ea80000300800 */
[----:B------:R0:W-:Y:S04]  /*3dd90*/  STS.U8 [R14+UR4+0x3140], R0 ;  /* 0x003140000e007988 */ /* 0x0001e80008000004 */
[----:B------:R1:W-:Y:S04]  /*3dda0*/  STS.U8 [R14+UR4+0x3200], R2 ;  /* 0x003200020e007988 */ /* 0x0003e80008000004 */
        /* <DEDUP_REMOVED lines=13> */
[----:B------:R-:W3:Y:S04]  /*3de80*/  LDL.LU R11, [R1+0x2354] ;  /* 0x00235400010b7983 */ /* 0x000ee80000300800 */
[----:B------:R0:W-:Y:S04]  /*3de90*/  STS.U8 [R14+UR4+0x3600], R16 ;  /* 0x003600100e007988 */ /* 0x0001e80008000004 */
[----:B------:R0:W-:Y:S04]  /*3dea0*/  STS.U8 [R14+UR4+0x3640], R19 ;  /* 0x003640130e007988 */ /* 0x0001e80008000004 */
[----:B------:R1:W-:Y:S04]  /*3deb0*/  STS.U8 [R14+UR4+0x3700], R20 ;  /* 0x003700140e007988 */ /* 0x0003e80008000004 */
[----:B------:R1:W-:Y:S04]  /*3dec0*/  STS.U8 [R14+UR4+0x3740], R23 ;  /* 0x003740170e007988 */ /* 0x0003e80008000004 */
[----:B0-----:R-:W3:Y:S04]  /*3ded0*/  LDL.LU R12, [R1+0x2348] ;  /* 0x00234800010c7983 */ /* 0x001ee80000300800 */
[----:B-1----:R-:W3:Y:S04]  /*3dee0*/  LDL.LU R15, [R1+0x2344] ;  /* 0x00234400010f7983 */ /* 0x002ee80000300800 */
[----:B------:R-:W-:Y:S04]  /*3def0*/  STS.U8 [R14+UR4+0x3800], R24 ;  /* 0x003800180e007988 */ /* 0x000fe80008000004 */
[----:B------:R-:W3:Y:S04]  /*3df00*/  LDL.LU R16, [R1+0x2338] ;  /* 0x0023380001107983 */ /* 0x000ee80000300800 */
[----:B------:R-:W3:Y:S04]  /*3df10*/  LDL.LU R19, [R1+0x2334] ;  /* 0x0023340001137983 */ /* 0x000ee80000300800 */
[----:B------:R-:W3:Y:S04]  /*3df20*/  LDL.LU R20, [R1+0x2328] ;  /* 0x0023280001147983 */ /* 0x000ee80000300800 */
[----:B------:R0:W-:Y:S04]  /*3df30*/  STS.U8 [R14+UR4+0x3840], R27 ;  /* 0x0038401b0e007988 */ /* 0x0001e80008000004 */
[----:B------:R-:W3:Y:S04]  /*3df40*/  LDL.LU R23, [R1+0x2324] ;  /* 0x0023240001177983 */ /* 0x000ee80000300800 */
[----:B------:R1:W-:Y:S04]  /*3df50*/  STS.U8 [R14+UR4+0x3900], R28 ;  /* 0x0039001c0e007988 */ /* 0x0003e80008000004 */
[----:B0-----:R-:W3:Y:S04]  /*3df60*/  LDL.LU R27, [R1+0x2318] ;  /* 0x00231800011b7983 */ /* 0x001ee80000300800 */
[----:B------:R-:W3:Y:S04]  /*3df70*/  LDL.LU R24, [R1+0x2314] ;  /* 0x0023140001187983 */ /* 0x000ee80000300800 */
[----:B-1----:R-:W3:Y:S04]  /*3df80*/  LDL.LU R28, [R1+0x2308] ;  /* 0x00230800011c7983 */ /* 0x002ee80000300800 */
[----:B--2---:R0:W-:Y:S04]  /*3df90*/  STS.U8 [R14+UR4+0x3940], R29 ;  /* 0x0039401d0e007988 */ /* 0x0041e80008000004 */
[----:B------:R1:W-:Y:S04]  /*3dfa0*/  STS.U8 [R14+UR4+0x3a00], R26 ;  /* 0x003a001a0e007988 */ /* 0x0003e80008000004 */
[----:B------:R2:W-:Y:S04]  /*3dfb0*/  STS.U8 [R14+UR4+0x3a40], R25 ;  /* 0x003a40190e007988 */ /* 0x0005e80008000004 */
[----:B------:R0:W-:Y:S04]  /*3dfc0*/  STS.U8 [R14+UR4+0x3b00], R22 ;  /* 0x003b00160e007988 */ /* 0x0001e80008000004 */
[----:B------:R0:W-:Y:S04]  /*3dfd0*/  STS.U8 [R14+UR4+0x3b40], R21 ;  /* 0x003b40150e007988 */ /* 0x0001e80008000004 */
[----:B------:R-:W-:Y:S04]  /*3dfe0*/  STS.U8 [R14+UR4+0x3c00], R18 ;  /* 0x003c00120e007988 */ /* 0x000fe80008000004 */
[----:B------:R2:W-:Y:S04]  /*3dff0*/  STS.U8 [R14+UR4+0x3c40], R17 ;  /* 0x003c40110e007988 */ /* 0x0005e80008000004 */
[----:B0-----:R-:W3:Y:S04]  /*3e000*/  LDL.LU R29, [R1+0x2388] ;  /* 0x00238800011d7983 */ /* 0x001ee80000300800 */
[----:B-1----:R-:W3:Y:S04]  /*3e010*/  LDL.LU R26, [R1+0x2394] ;  /* 0x00239400011a7983 */ /* 0x002ee80000300800 */
[----:B--2---:R-:W2:Y:S04]  /*3e020*/  LDL.LU R25, [R1+0x2398] ;  /* 0x0023980001197983 */ /* 0x004ea80000300800 */
[----:B------:R-:W2:Y:S04]  /*3e030*/  LDL.LU R22, [R1+0x23a4] ;  /* 0x0023a40001167983 */ /* 0x000ea80000300800 */
[----:B------:R-:W2:Y:S04]  /*3e040*/  LDL.LU R21, [R1+0x23a8] ;  /* 0x0023a80001157983 */ /* 0x000ea80000300800 */
[----:B------:R-:W2:Y:S01]  /*3e050*/  LDL.LU R14, [R1+0x92dc] ;  /* 0x0092dc00010e7983 */ /* 0x000ea20000300800 */
[----:B------:R-:W0:Y:S02]  /*3e060*/  S2R R18, SR_TID.X ;  /* 0x0000000000127919 */ /* 0x000e240000002100 */
[----:B0-----:R-:W-:-:S04]  /*3e070*/  LOP3.LUT R17, R18, 0x3f, RZ, 0xc0, !PT ;  /* 0x0000003f12117812 */ /* 0x001fc800078ec0ff */
[----:B------:R-:W-:Y:S01]  /*3e080*/  LOP3.LUT R18, R17, 0x10, RZ, 0x3c, !PT ;  /* 0x0000001011127812 */ /* 0x000fe200078e3cff */
[----:B--2---:R-:W-:Y:S04]  /*3e090*/  STS.U8 [R17+UR4+0x3d00], R14 ;  /* 0x003d000e11007988 */ /* 0x004fe80008000004 */
[----:B----4-:R-:W-:Y:S04]  /*3e0a0*/  STS.U8 [R17+UR4+0x3d40], R13 ;  /* 0x003d400d11007988 */ /* 0x010fe80008000004 */
[----:B---3--:R-:W-:Y:S04]  /*3e0b0*/  STS.U8 [R17+UR4+0x3e00], R10 ;  /* 0x003e000a11007988 */ /* 0x008fe80008000004 */
        /* <DEDUP_REMOVED lines=21> */
[----:B------:R0:W-:Y:S04]  /*3e210*/  STS.U8 [R18+UR4+0x980], R27 ;  /* 0x0009801b12007988 */ /* 0x0001e80008000004 */
[----:B0-----:R-:W2:Y:S04]  /*3e220*/  LDL.LU R27, [R1+0x2304] ;  /* 0x00230400011b7983 */ /* 0x001ea80000300800 */
[----:B------:R-:W3:Y:S04]  /*3e230*/  LDL.LU R5, [R1+0x22e8] ;  /* 0x0022e80001057983 */ /* 0x000ee80000300800 */
[----:B---3--:R0:W-:Y:S04]  /*3e240*/  STL [R1+0x92d4], R5 ;  /* 0x0092d40501007387 */ /* 0x0081e80000100800 */
[----:B0-----:R-:W3:Y:S04]  /*3e250*/  LDL.LU R5, [R1+0x22f4] ;  /* 0x0022f40001057983 */ /* 0x001ee80000300800 */
[----:B------:R-:W-:Y:S04]  /*3e260*/  STS.U8 [R18+UR4+0x9c0], R24 ;  /* 0x0009c01812007988 */ /* 0x000fe80008000004 */
[----:B------:R-:W-:Y:S04]  /*3e270*/  STS.U8 [R18+UR4+0xa80], R28 ;  /* 0x000a801c12007988 */ /* 0x000fe80008000004 */
[----:B---3--:R0:W-:Y:S04]  /*3e280*/  STL [R1+0x92d8], R5 ;  /* 0x0092d80501007387 */ /* 0x0081e80000100800 */
[----:B0-----:R-:W3:Y:S04]  /*3e290*/  LDL.LU R5, [R1+0x22f8] ;  /* 0x0022f80001057983 */ /* 0x001ee80000300800 */
        /* <DEDUP_REMOVED lines=25> */
[----:B--2---:R0:W-:Y:S04]  /*3e430*/  STS.U8 [R18+UR4+0xac0], R27 ;  /* 0x000ac01b12007988 */ /* 0x0041e80008000004 */
[----:B------:R-:W2:Y:S04]  /*3e440*/  LDL.LU R24, [R1+0x2218] ;  /* 0x0022180001187983 */ /* 0x000ea80000300800 */
[----:B0-----:R-:W2:Y:S04]  /*3e450*/  LDL.LU R27, [R1+0x2214] ;  /* 0x00221400011b7983 */ /* 0x001ea80000300800 */
[----:B---3--:R0:W-:Y:S04]  /*3e460*/  STS.U8 [R18+UR4+0xb80], R5 ;  /* 0x000b800512007988 */ /* 0x0081e80008000004 */
[----:B0-----:R-:W3:Y:S04]  /*3e470*/  LDL.LU R5, [R1+0x92d8] ;  /* 0x0092d80001057983 */ /* 0x001ee80000300800 */
[----:B---3--:R0:W-:Y:S04]  /*3e480*/  STS.U8 [R18+UR4+0xbc0], R5 ;  /* 0x000bc00512007988 */ /* 0x0081e80008000004 */
[----:B0-----:R-:W3:Y:S04]  /*3e490*/  LDL.LU R5, [R1+0x92d4] ;  /* 0x0092d40001057983 */ /* 0x001ee80000300800 */
        /* <DEDUP_REMOVED lines=24> */
[----:B0-----:R-:W3:Y:S04]  /*3e620*/  LDL.LU R28, [R1+0x2208] ;  /* 0x00220800011c7983 */ /* 0x001ee80000300800 */
[----:B------:R-:W4:Y:S04]  /*3e630*/  LDL.LU R5, [R1+0x21f4] ;  /* 0x0021f40001057983 */ /* 0x000f280000300800 */
[----:B----4-:R0:W-:Y:S04]  /*3e640*/  STL [R1+0x92cc], R5 ;  /* 0x0092cc0501007387 */ /* 0x0101e80000100800 */
[----:B0-----:R-:W4:Y:S04]  /*3e650*/  LDL.LU R5, [R1+0x21f8] ;  /* 0x0021f80001057983 */ /* 0x001f280000300800 */
[----:B------:R-:W-:Y:S04]  /*3e660*/  STS.U8 [R18+UR4+0x1880], R20 ;  /* 0x0018801412007988 */ /* 0x000fe80008000004 */
[----:B------:R-:W-:Y:S04]  /*3e670*/  STS.U8 [R18+UR4+0x18c0], R23 ;  /* 0x0018c01712007988 */ /* 0x000fe80008000004 */
[----:B----4-:R0:W-:Y:S04]  /*3e680*/  STL [R1+0x92d0], R5 ;  /* 0x0092d00501007387 */ /* 0x0101e80000100800 */
[----:B0-----:R-:W4:Y:S04]  /*3e690*/  LDL.LU R5, [R1+0x2204] ;  /* 0x0022040001057983 */ /* 0x001f280000300800 */
        /* <DEDUP_REMOVED lines=25> */
[----:B------:R1:W-:Y:S04]  /*3e830*/  STS.U8 [R18+UR4+0x19c0], R27 ;  /* 0x0019c01b12007988 */ /* 0x0003e80008000004 */
[----:B---3--:R3:W-:Y:S04]  /*3e840*/  STS.U8 [R18+UR4+0x1a80], R28 ;  /* 0x001a801c12007988 */ /* 0x0087e80008000004 */
[----:B0-----:R-:W2:Y:S04]  /*3e850*/  LDL.LU R24, [R1+0x128] ;  /* 0x0001280001187983 */ /* 0x001ea80000300800 */
[----:B-1----:R-:W2:Y:S04]  /*3e860*/  LDL.LU R27, [R1+0x124] ;  /* 0x00012400011b7983 */ /* 0x002ea80000300800 */
[----:B---3--:R-:W3:Y:S04]  /*3e870*/  LDL.LU R28, [R1+0x118] ;  /* 0x00011800011c7983 */ /* 0x008ee80000300800 */
[----:B----4-:R0:W-:Y:S04]  /*3e880*/  STS.U8 [R18+UR4+0x1ac0], R5 ;  /* 0x001ac00512007988 */ /* 0x0101e80008000004 */
[----:B0-----:R-:W4:Y:S04]  /*3e890*/  LDL.LU R5, [R1+0x92d0] ;  /* 0x0092d00001057983 */ /* 0x001f280000300800 */
[----:B----4-:R0:W-:Y:S04]  /*3e8a0*/  STS.U8 [R18+UR4+0x1b80], R5 ;  /* 0x001b800512007988 */ /* 0x0101e80008000004 */
[----:B0-----:R-:W4:Y:S04]  /*3e8b0*/  LDL.LU R5, [R1+0x92cc] ;  /* 0x0092cc0001057983 */ /* 0x001f280000300800 */
        /* <DEDUP_REMOVED lines=12> */
[----:B------:R-:W-:Y:S04]  /*3e980*/  STS.U8 [R18+UR4+0x21c0], R0 ;  /* 0x0021c00012007988 */ /* 0x000fe80008000004 */
[----:B------:R1:W-:Y:S04]  /*3e990*/  STS.U8 [R18+UR4+0x2280], R2 ;  /* 0x0022800212007988 */ /* 0x0003e80008000004 */
[----:B0-----:R-:W4:Y:S04]  /*3e9a0*/  LDL.LU R29, [R1+0x114] ;  /* 0x00011400011d7983 */ /* 0x001f280000300800 */
[----:B-1----:R-:W2:Y:S04]  /*3e9b0*/  LDL.LU R2, [R1+0xf8] ;  /* 0x0000f80001027983 */ /* 0x002ea80000300800 */
        /* <DEDUP_REMOVED lines=29> */
[----:B---3--:R0:W-:Y:S04]  /*3eb90*/  STS.U8 [R18+UR4+0x2980], R28 ;  /* 0x0029801c12007988 */ /* 0x0081e80008000004 */
[----:B------:R-:W3:Y:S04]  /*3eba0*/  LDL.LU R27, [R1+0x74] ;  /* 0x00007400011b7983 */ /* 0x000ee80000300800 */
[----:B0-----:R-:W3:Y:S04]  /*3ebb0*/  LDL.LU R28, [R1+0x68] ;  /* 0x00006800011c7983 */ /* 0x001ee80000300800 */
        /* <DEDUP_REMOVED lines=11> */
[----:B----4-:R0:W-:Y:S04]  /*3ec70*/  STS.U8 [R18+UR4+0x29c0], R29 ;  /* 0x0029c01d12007988 */ /* 0x0101e80008000004 */
[----:B------:R-:W4:Y:S04]  /*3ec80*/  LDL.LU R26, [R1+0x8] ;  /* 0x00000800011a7983 */ /* 0x000f280000300800 */
[----:B0-----:R-:W3:Y:S04]  /*3ec90*/  LDL.LU R29, [R1+0x4] ;  /* 0x00000400011d7983 */ /* 0x001ee80000300800 */
[----:B--2---:R0:W-:Y:S04]  /*3eca0*/  STS.U8 [R18+UR4+0x2a80], R2 ;  /* 0x002a800212007988 */ /* 0x0041e80008000004 */
[----:B0-----:R-:W2:Y:S04]  /*3ecb0*/  LDL.LU R2, [R1+0x92c8] ;  /* 0x0092c80001027983 */ /* 0x001ea80000300800 */
[----:B--2---:R0:W-:Y:S04]  /*3ecc0*/  STS.U8 [R18+UR4+0x2ac0], R2 ;  /* 0x002ac00212007988 */ /* 0x0041e80008000004 */
[----:B0-----:R-:W2:Y:S04]  /*3ecd0*/  LDL.LU R2, [R1+0x92c4] ;  /* 0x0092c40001027983 */ /* 0x001ea80000300800 */
[----:B--2---:R0:W-:Y:S04]  /*3ece0*/  STS.U8 [R18+UR4+0x2b80], R2 ;  /* 0x002b800212007988 */ /* 0x0041e80008000004 */
[----:B------:R1:W-:Y:S04]  /*3ecf0*/  STS.U8 [R18+UR4+0x2bc0], R3 ;  /* 0x002bc00312007988 */ /* 0x0003e80008000004 */
[----:B------:R2:W-:Y:S04]  /*3ed00*/  STS.U8 [R18+UR4+0x2c80], R4 ;  /* 0x002c800412007988 */ /* 0x0005e80008000004 */
[----:B------:R0:W-:Y:S04]  /*3ed10*/  STS.U8 [R18+UR4+0x2cc0], R7 ;  /* 0x002cc00712007988 */ /* 0x0001e80008000004 */
[----:B------:R1:W-:Y:S04]  /*3ed20*/  STS.U8 [R18+UR4+0x2d80], R8 ;  /* 0x002d800812007988 */ /* 0x0003e80008000004 */
[----:B------:R2:W-:Y:S04]  /*3ed30*/  STS.U8 [R18+UR4+0x2dc0], R11 ;  /* 0x002dc00b12007988 */ /* 0x0005e80008000004 */
[----:B0-----:R-:W4:Y:S04]  /*3ed40*/  LDL.LU R2, [R1+0x92c0] ;  /* 0x0092c00001027983 */ /* 0x001f280000300800 */
[----:B-1----:R-:W4:Y:S04]  /*3ed50*/  LDL.LU R3, [R1+0x92bc] ;  /* 0x0092bc0001037983 */ /* 0x002f280000300800 */
[----:B--2---:R-:W2:Y:S04]  /*3ed60*/  LDL.LU R4, [R1+0x92b8] ;  /* 0x0092b80001047983 */ /* 0x004ea80000300800 */
        /* <DEDUP_REMOVED lines=14> */
[----:B---3--:R-:W3:Y:S04]  /*3ee50*/  LDL.LU R23, [R1+0x9294] ;  /* 0x0092940001177983 */ /* 0x008ee80000300800 */
[----:B------:R0:W-:Y:S04]  /*3ee60*/  STS.U8 [R18+UR4+0x3180], R24 ;  /* 0x0031801812007988 */ /* 0x0001e80008000004 */
[----:B------:R1:W-:Y:S04]  /*3ee70*/  STS.U8 [R18+UR4+0x31c0], R27 ;  /* 0x0031c01b12007988 */ /* 0x0003e80008000004 */
[----:B------:R1:W-:Y:S04]  /*3ee80*/  STS.U8 [R18+UR4+0x3280], R28 ;  /* 0x0032801c12007988 */ /* 0x0003e80008000004 */
[----:B0-----:R-:W2:Y:S04]  /*3ee90*/  LDL.LU R24, [R1+0x9290] ;  /* 0x0092900001187983 */ /* 0x001ea80000300800 */
[----:B-1----:R-:W2:Y:S04]  /*3eea0*/  LDL.LU R27, [R1+0x928c] ;  /* 0x00928c00011b7983 */ /* 0x002ea80000300800 */
[----:B------:R-:W2:Y:S04]  /*3eeb0*/  LDL.LU R28, [R1+0x9288] ;  /* 0x00928800011c7983 */ /* 0x000ea80000300800 */
[----:B------:R-:W-:Y:S04]  /*3eec0*/  STS.U8 [R18+UR4+0x32c0], R5 ;  /* 0x0032c00512007988 */ /* 0x000fe80008000004 */
[----:B------:R-:W-:Y:S04]  /*3eed0*/  STS.U8 [R18+UR4+0x3380], R6 ;  /* 0x0033800612007988 */ /* 0x000fe80008000004 */
[----:B------:R-:W-:Y:S04]  /*3eee0*/  STS.U8 [R18+UR4+0x33c0], R9 ;  /* 0x0033c00912007988 */ /* 0x000fe80008000004 */
[----:B------:R-:W-:Y:S04]  /*3eef0*/  STS.U8 [R18+UR4+0x3480], R10 ;  /* 0x0034800a12007988 */ /* 0x000fe80008000004 */
[----:B------:R0:W-:Y:S04]  /*3ef00*/  STS.U8 [R18+UR4+0x34c0], R0 ;  /* 0x0034c00012007988 */ /* 0x0001e80008000004 */
[----:B0-----:R-:W3:Y:S04]  /*3ef10*/  LDL.LU R0, [R1+0x23ac] ;  /* 0x0023ac0001007983 */ /* 0x001ee80000300800 */
[----:B------:R-:W-:Y:S04]  /*3ef20*/  STS.U8 [R18+UR4+0x3580], R13 ;  /* 0x0035800d12007988 */ /* 0x000fe80008000004 */
[----:B------:R0:W-:Y:S04]  /*3ef30*/  STS.U8 [R18+UR4+0x35c0], R14 ;  /* 0x0035c00e12007988 */ /* 0x0001e80008000004 */
[----:B------:R-:W-:Y:S04]  /*3ef40*/  STS.U8 [R18+UR4+0x3680], R17 ;  /* 0x0036801112007988 */ /* 0x000fe80008000004 */
[----:B------:R1:W-:Y:S04]  /*3ef50*/  STS.U8 [R18+UR4+0x36c0], R21 ;  /* 0x0036c01512007988 */ /* 0x0003e80008000004 */
[----:B------:R0:W-:Y:S04]  /*3ef60*/  STS.U8 [R18+UR4+0x3780], R22 ;  /* 0x0037801612007988 */ /* 0x0001e80008000004 */
[----:B------:R0:W-:Y:S04]  /*3ef70*/  STS.U8 [R18+UR4+0x37c0], R25 ;  /* 0x0037c01912007988 */ /* 0x0001e80008000004 */
[----:B----4-:R4:W-:Y:S04]  /*3ef80*/  STS.U8 [R18+UR4+0x3880], R26 ;  /* 0x0038801a12007988 */ /* 0x0109e80008000004 */
[----:B------:R4:W-:Y:S04]  /*3ef90*/  STS.U8 [R18+UR4+0x38c0], R29 ;  /* 0x0038c01d12007988 */ /* 0x0009e80008000004 */
[----:B0-----:R-:W3:Y:S04]  /*3efa0*/  LDL.LU R14, [R1+0x23dc] ;  /* 0x0023dc00010e7983 */ /* 0x001ee80000300800 */
[----:B-1----:R-:W3:Y:S04]  /*3efb0*/  LDL.LU R21, [R1+0x23d8] ;  /* 0x0023d80001157983 */ /* 0x002ee80000300800 */
[----:B------:R-:W3:Y:S04]  /*3efc0*/  LDL.LU R22, [R1+0x23e4] ;  /* 0x0023e40001167983 */ /* 0x000ee80000300800 */
[----:B------:R-:W3:Y:S04]  /*3efd0*/  LDL.LU R25, [R1+0x23e0] ;  /* 0x0023e00001197983 */ /* 0x000ee80000300800 */
[----:B----4-:R-:W4:Y:S04]  /*3efe0*/  LDL.LU R26, [R1+0x23ec] ;  /* 0x0023ec00011a7983 */ /* 0x010f280000300800 */
[----:B------:R-:W4:Y:S04]  /*3eff0*/  LDL.LU R29, [R1+0x23e8] ;  /* 0x0023e800011d7983 */ /* 0x000f280000300800 */
[----:B------:R-:W4:Y:S04]  /*3f000*/  LDL R5, [R1+0xd4] ;  /* 0x0000d40001057983 */ /* 0x000f280000100800 */
[----:B--2---:R-:W-:Y:S04]  /*3f010*/  STS.U8 [R18+UR4+0x3980], R28 ;  /* 0x0039801c12007988 */ /* 0x004fe80008000004 */
[----:B------:R-:W-:Y:S04]  /*3f020*/  STS.U8 [R18+UR4+0x39c0], R27 ;  /* 0x0039c01b12007988 */ /* 0x000fe80008000004 */
[----:B------:R-:W-:Y:S04]  /*3f030*/  STS.U8 [R18+UR4+0x3a80], R24 ;  /* 0x003a801812007988 */ /* 0x000fe80008000004 */
        /* <DEDUP_REMOVED lines=10> */
[----:B------:R-:W-:Y:S01]  /*3f0e0*/  STS.U8 [R18+UR4+0x3fc0], R0 ;  /* 0x003fc00012007988 */ /* 0x000fe20008000004 */
[----:B------:R-:W-:Y:S06]  /*3f0f0*/  BAR.SYNC.DEFER_BLOCKING 0x0 ;  /* 0x0000000000007b1d */ /* 0x000fec0000010000 */
[----:B----4-:R-:W-:Y:S04]  /*3f100*/  STL [R1+0x9284], R26 ;  /* 0x0092841a01007387 */ /* 0x010fe80000100800 */
[----:B------:R-:W-:Y:S04]  /*3f110*/  STL [R1+0x9280], R25 ;  /* 0x0092801901007387 */ /* 0x000fe80000100800 */
[----:B------:R-:W0:Y:S04]  /*3f120*/  LDSM.16.M88.4 R8, [R5+UR5] ;  /* 0x000000050508783b */ /* 0x000e280008000200 */
[----:B------:R-:W1:Y:S04]  /*3f130*/  LDSM.16.M88.4 R24, [R5+UR5+0x400] ;  /* 0x000400050518783b */ /* 0x000e680008000200 */
[----:B0-----:R-:W-:Y:S04]  /*3f140*/  STL.64 [R1+0xb0], R8 ;  /* 0x0000b00801007387 */ /* 0x001fe80000100a00 */
[----:B------:R0:W-:Y:S01]  /*3f150*/  STL.64 [R1+0xb8], R10 ;  /* 0x0000b80a01007387 */ /* 0x0001e20000100a00 */
[----:B------:R-:W-:-:S03]  /*3f160*/  IMAD.MOV.U32 R28, RZ, RZ, R10 ;  /* 0x000000ffff1c7224 */ /* 0x000fc600078e000a */
[----:B-1----:R-:W-:Y:S01]  /*3f170*/  STL.64 [R1+0xc0], R24 ;  /* 0x0000c01801007387 */ /* 0x002fe20000100a00 */
[----:B------:R-:W-:Y:S02]  /*3f180*/  IMAD.MOV.U32 R0, RZ, RZ, R24 ;  /* 0x000000ffff007224 */ /* 0x000fe400078e0018 */
[----:B------:R-:W-:Y:S01]  /*3f190*/  IMAD.MOV.U32 R16, RZ, RZ, R26 ;  /* 0x000000ffff107224 */ /* 0x000fe200078e001a */
[----:B------:R-:W-:Y:S01]  /*3f1a0*/  STL.64 [R1+0xc8], R26 ;  /* 0x0000c81a01007387 */ /* 0x000fe20000100a00 */
[----:B------:R-:W-:Y:S02]  /*3f1b0*/  IMAD.MOV.U32 R17, RZ, RZ, R27 ;  /* 0x000000ffff117224 */ /* 0x000fe400078e001b */
[----:B0-----:R-:W-:Y:S02]  /*3f1c0*/  IMAD.MOV.U32 R10, RZ, RZ, R25 ;  /* 0x000000ffff0a7224 */ /* 0x001fe400078e0019 */
[----:B------:R-:W0:Y:S01]  /*3f1d0*/  LDSM.16.M88.4 R24, [R5+UR5+0x800] ;  /* 0x000800050518783b */ /* 0x000e220008000200 */
[----:B------:R-:W-:-:S03]  /*3f1e0*/  IMAD.MOV.U32 R18, RZ, RZ, R8 ;  /* 0x000000ffff127224 */ /* 0x000fc600078e0008 */
[----:B0-----:R-:W-:Y:S01]  /*3f1f0*/  STL.64 [R1+0xe0], R24 ;  /* 0x0000e01801007387 */ /* 0x001fe20000100a00 */
[----:B------:R-:W-:-:S03]  /*3f200*/  IMAD.MOV.U32 R6, RZ, RZ, R26 ;  /* 0x000000ffff067224 */ /* 0x000fc600078e001a */
[----:B------:R0:W-:Y:S01]  /*3f210*/  STL.64 [R1+0xe8], R26 ;  /* 0x0000e81a01007387 */ /* 0x0001e20000100a00 */
[----:B------:R-:W-:-:S03]  /*3f220*/  IMAD.MOV.U32 R8, RZ, RZ, R25 ;  /* 0x000000ffff087224 */ /* 0x000fc600078e0019 */
[----:B0-----:R-:W2:Y:S04]  /*3f230*/  LDL.LU R26, [R1+0x9284] ;  /* 0x00928400011a7983 */ /* 0x001ea80000300800 */
[----:B------:R-:W3:Y:S01]  /*3f240*/  LDL.LU R25, [R1+0x9280] ;  /* 0x0092800001197983 */ /* 0x000ee20000300800 */
[----:B------:R-:W-:Y:S02]  /*3f250*/  IMAD.MOV.U32 R4, RZ, RZ, R9 ;  /* 0x000000ffff047224 */ /* 0x000fe400078e0009 */
[----:B------:R-:W-:Y:S01]  /*3f260*/  IMAD.MOV.U32 R9, RZ, RZ, R24 ;  /* 0x000000ffff097224 */ /* 0x000fe200078e0018 */
[----:B------:R-:W-:Y:S04]  /*3f270*/  STL.64 [R1+0x9278], R10 ;  /* 0x0092780a01007387 */ /* 0x000fe80000100a00 */
[----:B------:R-:W-:Y:S04]  /*3f280*/  STL.64 [R1+0x9270], R8 ;  /* 0x0092700801007387 */ /* 0x000fe80000100a00 */
[----:B------:R-:W0:Y:S01]  /*3f290*/  LDSM.16.M88.4 R8, [R5+UR5+0xc00] ;  /* 0x000c00050508783b */ /* 0x000e220008000200 */
[----:B------:R-:W-:-:S02]  /*3f2a0*/  IMAD R13, R21, 0x100, R14 ;  /* 0x00000100150d7824 */ /* 0x000fc400078e020e */
[----:B------:R-:W-:Y:S01]  /*3f2b0*/  IMAD.MOV.U32 R7, RZ, RZ, R27 ;  /* 0x000000ffff077224 */ /* 0x000fe200078e001b */
[----:B------:R-:W-:Y:S02]  /*3f2c0*/  F2FP.F16.E5M2.UNPACK_B R18, R18 ;  /* 0x00000012ff12723e */ /* 0x000fe400020004ff */
[----:B------:R-:W-:Y:S01]  /*3f2d0*/  F2FP.F16.E5M2.UNPACK_B R19, R4 ;  /* 0x00000004ff13723e */ /* 0x000fe200020004ff */
[----:B0-----:R-:W-:Y:S02]  /*3f2e0*/  IMAD.MOV.U32 R20, RZ, RZ, R8 ;  /* 0x000000ffff147224 */ /* 0x001fe400078e0008 */
[----:B------:R-:W-:Y:S02]  /*3f2f0*/  IMAD.MOV.U32 R21, RZ, RZ, R11 ;  /* 0x000000ffff157224 */ /* 0x000fe400078e000b */
[----:B------:R-:W-:Y:S02]  /*3f300*/  IMAD.MOV.U32 R4, RZ, RZ, R9 ;  /* 0x000000ffff047224 */ /* 0x000fe400078e0009 */
[----:B--2---:R-:W-:-:S02]  /*3f310*/  IMAD R15, R29, 0x100, R26 ;  /* 0x000001001d0f7824 */ /* 0x004fc400078e021a */
[----:B---3--:R-:W-:Y:S02]  /*3f320*/  IMAD R14, R25, 0x100, R22 ;  /* 0x00000100190e7824 */ /* 0x008fe400078e0216 */
[----:B------:R-:W2:Y:S04]  /*3f330*/  LDL.LU.64 R24, [R1+0x200] ;  /* 0x0002000001187983 */ /* 0x000ea80000300a00 */
[----:B------:R-:W2:Y:S01]  /*3f340*/  LDL.LU.64 R26, [R1+0x208] ;  /* 0x00020800011a7983 */ /* 0x000ea20000300a00 */
[----:B------:R-:W-:-:S03]  /*3f350*/  IMAD.MOV.U32 R22, RZ, RZ, R10 ;  /* 0x000000ffff167224 */ /* 0x000fc600078e000a */
[----:B------:R-:W-:Y:S04]  /*3f360*/  STL.64 [R1+0xf0], R8 ;  /* 0x0000f00801007387 */ /* 0x000fe80000100a00 */
[----:B------:R0:W-:Y:S04]  /*3f370*/  STL.64 [R1+0xf8], R10 ;  /* 0x0000f80a01007387 */ /* 0x0001e80000100a00 */
[----:B0-----:R-:W3:Y:S04]  /*3f380*/  LDL.LU.64 R10, [R1+0x9278] ;  /* 0x00927800010a7983 */ /* 0x001ee80000300a00 */
[----:B------:R-:W4:Y:S04]  /*3f390*/  LDL.LU.64 R8, [R1+0x9270] ;  /* 0x0092700001087983 */ /* 0x000f280000300a00 */
[----:B------:R-:W-:Y:S04]  /*3f3a0*/  STL.64 [R1+0x98], R18 ;  /* 0x0000981201007387 */ /* 0x000fe80000100a00 */
[----:B------:R-:W-:Y:S04]  /*3f3b0*/  STL [R1+0x9258], R22 ;  /* 0x0092581601007387 */ /* 0x000fe80000100800 */
[----:B------:R0:W-:Y:S04]  /*3f3c0*/  STL.64 [R1+0x9250], R20 ;  /* 0x0092501401007387 */ /* 0x0001e80000100a00 */
[----:B0-----:R-:W2:Y:S04]  /*3f3d0*/  LDL.LU.64 R20, [R1+0x1e0] ;  /* 0x0001e00001147983 */ /* 0x001ea80000300a00 */
[----:B------:R-:W2:Y:S01]  /*3f3e0*/  LDL.LU.64 R22, [R1+0x1e8] ;  /* 0x0001e80001167983 */ /* 0x000ea20000300a00 */
[----:B------:R-:W-:Y:S01]  /*3f3f0*/  IMAD R12, R2, 0x100, R3 ;  /* 0x00000100020c7824 */ /* 0x000fe200078e0203 */
[----:B------:R-:W-:-:S02]  /*3f400*/  F2FP.F16.E5M2.UNPACK_B R13, R13 ;  /* 0x0000000dff0d723e */ /* 0x000fc400020004ff */
[----:B------:R-:W-:Y:S02]  /*3f410*/  F2FP.F16.E5M2.UNPACK_B R14, R14 ;  /* 0x0000000eff0e723e */ /* 0x000fe400020004ff */
[----:B------:R-:W-:Y:S02]  /*3f420*/  F2FP.F16.E5M2.UNPACK_B R15, R15 ;  /* 0x0000000fff0f723e */ /* 0x000fe400020004ff */
[----:B------:R-:W-:Y:S02]  /*3f430*/  F2FP.F16.E5M2.UNPACK_B R12, R12 ;  /* 0x0000000cff0c723e */ /* 0x000fe400020004ff */
[----:B------:R-:W-:-:S05]  /*3f440*/  F2FP.F16.E5M2.UNPACK_B R2, R28 ;  /* 0x0000001cff02723e */ /* 0x000fca00020004ff */
[----:B--2---:R-:W-:-:S15]  /*3f450*/  HMMA.16816.F32 R20, R12, R18, R20 ;  /* 0x000000120c14723c */ /* 0x004fde0000001814 */
[----:B------:R-:W-:-:S04]  /*3f460*/  NOP ;  /* 0x0000000000007918 */ /* 0x000fc80000000000 */
[----:B------:R0:W-:Y:S04]  /*3f470*/  STL.64 [R1+0x1e0], R20 ;  /* 0x0001e01401007387 */ /* 0x0001e80000100a00 */
[----:B------:R1:W-:Y:S04]  /*3f480*/  STL.64 [R1+0x1e8], R22 ;  /* 0x0001e81601007387 */ /* 0x0003e80000100a00 */
[----:B0-----:R-:W2:Y:S04]  /*3f490*/  LDL.LU.64 R20, [R1+0x240] ;  /* 0x0002400001147983 */ /* 0x001ea80000300a00 */
[----:B------:R-:W-:Y:S04]  /*3f4a0*/  STL [R1+0x90], R2 ;  /* 0x0000900201007387 */ /* 0x000fe80000100800 */
[----:B-1----:R-:W2:Y:S01]  /*3f4b0*/  LDL.LU.64 R22, [R1+0x248] ;  /* 0x0002480001167983 */ /* 0x002ea20000300a00 */
[----:B---3--:R-:W-:-:S07]  /*3f4c0*/  F2FP.F16.E5M2.UNPACK_B R3, R11 ;  /* 0x0000000bff03723e */ /* 0x008fce00020004ff */
[----:B------:R-:W-:Y:S01]  /*3f4d0*/  HMMA.16816.F32 R24, R12, R2, R24 ;  /* 0x000000020c18723c */ /* 0x000fe20000001818 */
[----:B--2---:R-:W-:Y:S04]  /*3f4e0*/  STL.64 [R1+0x9268], R22 ;  /* 0x0092681601007387 */ /* 0x004fe80000100a00 */
[----:B------:R-:W-:Y:S04]  /*3f4f0*/  STL [R1+0x94], R3 ;  /* 0x0000940301007387 */ /* 0x000fe80000100800 */
[----:B------:R0:W-:Y:S04]  /*3f500*/  STL.64 [R1+0x9260], R20 ;  /* 0x0092601401007387 */ /* 0x0001e80000100a00 */
[----:B0-----:R-:W2:Y:S04]  /*3f510*/  LDL.LU.64 R20, [R1+0x220] ;  /* 0x0002200001147983 */ /* 0x001ea80000300a00 */
[----:B------:R-:W2:Y:S04]  /*3f520*/  LDL.LU.64 R22, [R1+0x228] ;  /* 0x0002280001167983 */ /* 0x000ea80000300a00 */
[----:B------:R-:W-:Y:S04]  /*3f530*/  STL.64 [R1+0x200], R24 ;  /* 0x0002001801007387 */ /* 0x000fe80000100a00 */
[----:B------:R-:W-:Y:S04]  /*3f540*/  STL.64 [R1+0x208], R26 ;  /* 0x0002081a01007387 */ /* 0x000fe80000100a00 */
[----:B------:R-:W0:Y:S01]  /*3f550*/  LDSM.16.M88.4 R24, [R5+UR5+0x1000] ;  /* 0x001000050518783b */ /* 0x000e220008000200 */
[----:B------:R-:W-:-:S02]  /*3f560*/  F2FP.F16.E5M2.UNPACK_B R18, R0 ;  /* 0x00000000ff12723e */ /* 0x000fc400020004ff */
[----:B------:R-:W-:Y:S01]  /*3f570*/  F2FP.F16.E5M2.UNPACK_B R19, R10 ;  /* 0x0000000aff13723e */ /* 0x000fe200020004ff */
[----:B------:R-:W-:Y:S02]  /*3f580*/  IMAD.MOV.U32 R0, RZ, RZ, R3 ;  /* 0x000000ffff007224 */ /* 0x000fe400078e0003 */
[----:B------:R-:W-:Y:S04]  /*3f590*/  STL [R1+0x88], R18 ;  /* 0x0000881201007387 */ /* 0x000fe80000100800 */
[----:B0-----:R0:W-:Y:S04]  /*3f5a0*/  STL.64 [R1+0x100], R24 ;  /* 0x0001001801007387 */ /* 0x0011e80000100a00 */
[----:B------:R1:W-:Y:S01]  /*3f5b0*/  STL.64 [R1+0x108], R26 ;  /* 0x0001081a01007387 */ /* 0x0003e20000100a00 */
[----:B------:R-:W-:-:S02]  /*3f5c0*/  IMAD.MOV.U32 R10, RZ, RZ, R24 ;  /* 0x000000ffff0a7224 */ /* 0x000fc400078e0018 */
[----:B------:R-:W-:Y:S01]  /*3f5d0*/  IMAD.MOV.U32 R11, RZ, RZ, R25 ;  /* 0x000000ffff0b7224 */ /* 0x000fe200078e0019 */
[----:B------:R-:W-:Y:S01]  /*3f5e0*/  STL [R1+0x8c], R19 ;  /* 0x00008c1301007387 */ /* 0x000fe20000100800 */
[----:B------:R-:W-:Y:S02]  /*3f5f0*/  IMAD.MOV.U32 R3, RZ, RZ, R26 ;  /* 0x000000ffff037224 */ /* 0x000fe400078e001a */
[----:B------:R-:W-:Y:S01]  /*3f600*/  IMAD.MOV.U32 R2, RZ, RZ, R27 ;  /* 0x000000ffff027224 */ /* 0x000fe200078e001b */
[----:B0-----:R-:W3:Y:S04]  /*3f610*/  LDL.LU.64 R24, [R1+0x250] ;  /* 0x0002500001187983 */ /* 0x001ee80000300a00 */
[----:B-1----:R-:W3:Y:S01]  /*3f620*/  LDL.LU.64 R26, [R1+0x258] ;  /* 0x00025800011a7983 */ /* 0x002ee20000300a00 */
[----:B--2---:R-:W-:-:S15]  /*3f630*/  HMMA.16816.F32 R20, R12, R18, R20 ;  /* 0x000000120c14723c */ /* 0x004fde0000001814 */
[----:B------:R-:W-:-:S04]  /*3f640*/  NOP ;  /* 0x0000000000007918 */ /* 0x000fc80000000000 */
[----:B------:R-:W-:Y:S04]  /*3f650*/  STL.64 [R1+0x220], R20 ;  /* 0x0002201401007387 */ /* 0x000fe80000100a00 */
[----:B------:R0:W-:Y:S04]  /*3f660*/  STL.64 [R1+0x228], R22 ;  /* 0x0002281601007387 */ /* 0x0001e80000100a00 */
[----:B0-----:R-:W2:Y:S04]  /*3f670*/  LDL.LU.64 R22, [R1+0x9268] ;  /* 0x0092680001167983 */ /* 0x001ea80000300a00 */
[----:B------:R-:W2:Y:S01]  /*3f680*/  LDL.LU.64 R20, [R1+0x9260] ;  /* 0x0092600001147983 */ /* 0x000ea20000300a00 */
[----:B------:R-:W-:-:S02]  /*3f690*/  F2FP.F16.E5M2.UNPACK_B R16, R16 ;  /* 0x00000010ff10723e */ /* 0x000fc400020004ff */
[----:B------:R-:W-:-:S05]  /*3f6a0*/  F2FP.F16.E5M2.UNPACK_B R17, R17 ;  /* 0x00000011ff11723e */ /* 0x000fca00020004ff */
[----:B------:R-:W-:Y:S01]  /*3f6b0*/  STL.64 [R1+0x80], R16 ;  /* 0x0000801001007387 */ /* 0x000fe20000100a00 */
[----:B----4-:R-:W-:Y:S02]  /*3f6c0*/  F2FP.F16.E5M2.UNPACK_B R18, R9 ;  /* 0x00000009ff12723e */ /* 0x010fe400020004ff */
[----:B------:R-:W-:Y:S02]  /*3f6d0*/  F2FP.F16.E5M2.UNPACK_B R19, R8 ;  /* 0x00000008ff13723e */ /* 0x000fe400020004ff */
[----:B------:R-:W-:Y:S01]  /*3f6e0*/  F2FP.F16.E5M2.UNPACK_B R6, R6 ;  /* 0x00000006ff06723e */ /* 0x000fe200020004ff */
[----:B--2---:R-:W-:-:S15]  /*3f6f0*/  HMMA.16816.F32 R20, R12, R16, R20 ;  /* 0x000000100c14723c */ /* 0x004fde0000001814 */
[----:B------:R-:W-:-:S04]  /*3f700*/  NOP ;  /* 0x0000000000007918 */ /* 0x000fc80000000000 */
[----:B------:R-:W-:Y:S04]  /*3f710*/  STL.64 [R1+0x240], R20 ;  /* 0x0002401401007387 */ /* 0x000fe80000100a00 */
[----:B------:R-:W-:Y:S04]  /*3f720*/  STL.64 [R1+0x248], R22 ;  /* 0x0002481601007387 */ /* 0x000fe80000100a00 */
[----:B------:R-:W0:Y:S04]  /*3f730*/  LDSM.16.M88.4 R20, [R5+UR5+0x1400] ;  /* 0x001400050514783b */ /* 0x000e280008000200 */
[----:B0-----:R-:W-:Y:S01]  /*3f740*/  STL.64 [R1+0x110], R20 ;  /* 0x0001101401007387 */ /* 0x001fe20000100a00 */
[----:B------:R-:W-:-:S03]  /*3f750*/  IMAD.MOV.U32 R9, RZ, RZ, R22 ;  /* 0x000000ffff097224 */ /* 0x000fc600078e0016 */
[----:B------:R0:W-:Y:S01]  /*3f760*/  STL.64 [R1+0x118], R22 ;  /* 0x0001181601007387 */ /* 0x0001e20000100a00 */
[----:B------:R-:W-:Y:S02]  /*3f770*/  IMAD.MOV.U32 R8, RZ, RZ, R23 ;  /* 0x000000ffff087224 */ /* 0x000fe400078e0017 */
[----:B------:R-:W-:Y:S02]  /*3f780*/  IMAD.MOV.U32 R17, RZ, RZ, R20 ;  /* 0x000000ffff117224 */ /* 0x000fe400078e0014 */
[----:B------:R-:W-:Y:S01]  /*3f790*/  IMAD.MOV.U32 R16, RZ, RZ, R21 ;  /* 0x000000ffff107224 */ /* 0x000fe200078e0015 */
[----:B0-----:R-:W2:Y:S04]  /*3f7a0*/  LDL.LU R22, [R1+0x9258] ;  /* 0x0092580001167983 */ /* 0x001ea80000300800 */
[----:B------:R-:W4:Y:S04]  /*3f7b0*/  LDL.LU.64 R20, [R1+0x9250] ;  /* 0x0092500001147983 */ /* 0x000f280000300a00 */
[----:B------:R-:W-:Y:S04]  /*3f7c0*/  STL.64 [R1+0x78], R18 ;  /* 0x0000781201007387 */ /* 0x000fe80000100a00 */
[----:B------:R-:W-:Y:S04]  /*3f7d0*/  STL.64 [R1+0x9228], R10 ;  /* 0x0092280a01007387 */ /* 0x000fe80000100a00 */
[----:B------:R3:W-:Y:S02]  /*3f7e0*/  STL.64 [R1+0x9220], R8 ;  /* 0x0092200801007387 */ /* 0x0007e40000100a00 */
[----:B---3--:R-:W-:Y:S02]  /*3f7f0*/  HMMA.16816.F32 R8, R12, R18, R24 ;  /* 0x000000120c08723c */ /* 0x008fe40000001818 */
[----:B------:R-:W-:Y:S04]  /*3f800*/  STL.64 [R1+0x9218], R16 ;  /* 0x0092181001007387 */ /* 0x000fe80000100a00 */
[----:B------:R-:W3:-:S13]  /*3f810*/  LDL.LU.64 R24, [R1+0x280] ;  /* 0x0002800001187983 */ /* 0x000eda0000300a00 */
[----:B------:R-:W-:Y:S04]  /*3f820*/  STL.64 [R1+0x250], R8 ;  /* 0x0002500801007387 */ /* 0x000fe80000100a00 */
[----:B------:R-:W-:Y:S04]  /*3f830*/  STL.64 [R1+0x258], R10 ;  /* 0x0002580a01007387 */ /* 0x000fe80000100a00 */
[----:B------:R-:W-:Y:S04]  /*3f840*/  STL [R1+0x70], R6 ;  /* 0x0000700601007387 */ /* 0x000fe80000100800 */
[----:B------:R-:W2:Y:S01]  /*3f850*/  LDL.LU.64 R26, [R1+0x288] ;  /* 0x00028800011a7983 */ /* 0x000ea20000300a00 */
[----:B------:R-:W-:-:S03]  /*3f860*/  F2FP.F16.E5M2.UNPACK_B R7, R7 ;  /* 0x00000007ff07723e */ /* 0x000fc600020004ff */
[----:B--2---:R-:W-:Y:S04]  /*3f870*/  STL.64 [R1+0x9238], R26 ;  /* 0x0092381a01007387 */ /* 0x004fe80000100a00 */
[----:B------:R-:W-:Y:S04]  /*3f880*/  STL [R1+0x74], R7 ;  /* 0x0000740701007387 */ /* 0x000fe80000100800 */
[----:B---3--:R0:W-:Y:S04]  /*3f890*/  STL.64 [R1+0x9230], R24 ;  /* 0x0092301801007387 */ /* 0x0081e80000100a00 */
[----:B0-----:R-:W2:Y:S04]  /*3f8a0*/  LDL.LU.64 R24, [R1+0x270] ;  /* 0x0002700001187983 */ /* 0x001ea80000300a00 */
[----:B------:R-:W3:Y:S04]  /*3f8b0*/  LDL.LU.64 R26, [R1+0x278] ;  /* 0x00027800011a7983 */ /* 0x000ee80000300a00 */
[----:B---3--:R-:W-:Y:S04]  /*3f8c0*/  STL.64 [R1+0x9248], R26 ;  /* 0x0092481a01007387 */ /* 0x008fe80000100a00 */
[----:B--2---:R0:W-:Y:S04]  /*3f8d0*/  STL.64 [R1+0x9240], R24 ;  /* 0x0092401801007387 */ /* 0x0041e80000100a00 */
[----:B0-----:R-:W2:Y:S04]  /*3f8e0*/  LDL.LU.64 R24, [R1+0x260] ;  /* 0x0002600001187983 */ /* 0x001ea80000300a00 */
[----:B------:R-:W2:Y:S04]  /*3f8f0*/  LDL.LU.64 R26, [R1+0x268] ;  /* 0x00026800011a7983 */ /* 0x000ea80000300a00 */
[----:B------:R-:W3:Y:S04]  /*3f900*/  LDL.LU.64 R16, [R1+0x290] ;  /* 0x0002900001107983 */ /* 0x000ee80000300a00 */
[----:B------:R-:W3:Y:S01]  /*3f910*/  LDL.LU.64 R18, [R1+0x298] ;  /* 0x0002980001127983 */ /* 0x000ee20000300a00 */
[----:B----4-:R-:W-:-:S02]  /*3f920*/  F2FP.F16.E5M2.UNPACK_B R8, R20 ;  /* 0x00000014ff08723e */ /* 0x010fc400020004ff */
        /* <DEDUP_REMOVED lines=12> */
[----:B0-----:R-:W2:Y:S04]  /*3f9f0*/  LDL.LU.64 R26, [R1+0x9248] ;  /* 0x00924800011a7983 */ /* 0x001ea80000300a00 */
[----:B------:R-:W2:Y:S04]  /*3fa00*/  LDL.LU.64 R24, [R1+0x9240] ;  /* 0x0092400001187983 */ /* 0x000ea80000300a00 */
[----:B------:R2:W-:Y:S04]  /*3fa10*/  STL.64 [R1+0x68], R8 ;  /* 0x0000680801007387 */ /* 0x0005e80000100a00 */
[----:B------:R-:W-:Y:S01]  /*3fa20*/  STL [R1+0x91f0], R20 ;  /* 0x0091f01401007387 */ /* 0x000fe20000100800 */
[----:B--2---:R-:W-:Y:S03]  /*3fa30*/  HMMA.16816.F32 R8, R12, R8, R24 ;  /* 0x000000080c08723c */ /* 0x004fe60000001818 */
[----:B------:R-:W2:Y:S04]  /*3fa40*/  LDL.LU.64 R26, [R1+0x9238] ;  /* 0x00923800011a7983 */ /* 0x000ea80000300a00 */
[----:B------:R-:W2:-:S12]  /*3fa50*/  LDL.LU.64 R24, [R1+0x9230] ;  /* 0x0092300001187983 */ /* 0x000e980000300a00 */
[----:B------:R-:W-:Y:S04]  /*3fa60*/  STL.64 [R1+0x270], R8 ;  /* 0x0002700801007387 */ /* 0x000fe80000100a00 */
[----:B------:R0:W-:Y:S04]  /*3fa70*/  STL.64 [R1+0x278], R10 ;  /* 0x0002780a01007387 */ /* 0x0001e80000100a00 */
[----:B0-----:R-:W4:Y:S01]  /*3fa80*/  LDL.LU.64 R10, [R1+0x9228] ;  /* 0x00922800010a7983 */ /* 0x001f220000300a00 */
[----:B------:R-:W-:Y:S02]  /*3fa90*/  F2FP.F16.E5M2.UNPACK_B R22, R22 ;  /* 0x00000016ff16723e */ /* 0x000fe400020004ff */
[----:B------:R-:W-:Y:S01]  /*3faa0*/  F2FP.F16.E5M2.UNPACK_B R23, R21 ;  /* 0x00000015ff17723e */ /* 0x000fe200020004ff */
[----:B------:R-:W3:Y:S04]  /*3fab0*/  LDL.LU.64 R8, [R1+0x9220] ;  /* 0x0092200001087983 */ /* 0x000ee80000300a00 */
[----:B------:R2:W-:Y:S02]  /*3fac0*/  STL.64 [R1+0x60], R22 ;  /* 0x0000601601007387 */ /* 0x0005e40000100a00 */
[----:B--2---:R-:W-:-:S15]  /*3fad0*/  HMMA.16816.F32 R20, R12, R22, R24 ;  /* 0x000000160c14723c */ /* 0x004fde0000001818 */
[----:B------:R-:W-:-:S04]  /*3fae0*/  NOP ;  /* 0x0000000000007918 */ /* 0x000fc80000000000 */
[----:B------:R0:W-:Y:S04]  /*3faf0*/  STL.64 [R1+0x280], R20 ;  /* 0x0002801401007387 */ /* 0x0001e80000100a00 */
[----:B------:R1:W-:Y:S01]  /*3fb00*/  STL.64 [R1+0x288], R22 ;  /* 0x0002881601007387 */ /* 0x0003e20000100a00 */
[----:B----4-:R-:W-:Y:S02]  /*3fb10*/  F2FP.F16.E5M2.UNPACK_B R10, R10 ;  /* 0x0000000aff0a723e */ /* 0x010fe400020004ff */
[----:B------:R-:W-:-:S05]  /*3fb20*/  F2FP.F16.E5M2.UNPACK_B R11, R11 ;  /* 0x0000000bff0b723e */ /* 0x000fca00020004ff */
[----:B------:R-:W-:Y:S04]  /*3fb30*/  STL.64 [R1+0x58], R10 ;  /* 0x0000580a01007387 */ /* 0x000fe80000100a00 */
[----:B0-----:R-:W2:Y:S04]  /*3fb40*/  LDL.LU.64 R20, [R1+0x2d0] ;  /* 0x0002d00001147983 */ /* 0x001ea80000300a00 */
[----:B-1----:R-:W4:Y:S01]  /*3fb50*/  LDL.LU.64 R22, [R1+0x2d8] ;  /* 0x0002d80001167983 */ /* 0x002f220000300a00 */
[----:B---3--:R-:W-:Y:S01]  /*3fb60*/  HMMA.16816.F32 R16, R12, R10, R16 ;  /* 0x0000000a0c10723c */ /* 0x008fe20000001810 */
[----:B------:R-:W-:-:S15]  /*3fb70*/  F2FP.F16.E5M2.UNPACK_B R28, R3 ;  /* 0x00000003ff1c723e */ /* 0x000fde00020004ff */
[----:B------:R-:W-:-:S03]  /*3fb80*/  NOP ;  /* 0x0000000000007918 */ /* 0x000fc60000000000 */
[----:B------:R-:W-:Y:S04]  /*3fb90*/  STL.64 [R1+0x290], R16 ;  /* 0x0002901001007387 */ /* 0x000fe80000100a00 */
[----:B------:R-:W-:Y:S04]  /*3fba0*/  STL.64 [R1+0x298], R18 ;  /* 0x0002981201007387 */ /* 0x000fe80000100a00 */
[----:B------:R-:W-:Y:S04]  /*3fbb0*/  STL [R1+0x50], R28 ;  /* 0x0000501c01007387 */ /* 0x000fe80000100800 */
[----:B------:R-:W0:Y:S04]  /*3fbc0*/  LDSM.16.M88.4 R16, [R5+UR5+0x1c00] ;  /* 0x001c00050510783b */ /* 0x000e280008000200 */
[----:B----4-:R-:W-:Y:S04]  /*3fbd0*/  STL.64 [R1+0x9200], R22 ;  /* 0x0092001601007387 */ /* 0x010fe80000100a00 */
[----:B--2---:R1:W-:Y:S04]  /*3fbe0*/  STL.64 [R1+0x91f8], R20 ;  /* 0x0091f81401007387 */ /* 0x0043e80000100a00 */
[----:B-1----:R-:W2:Y:S04]  /*3fbf0*/  LDL.LU.64 R20, [R1+0x2b0] ;  /* 0x0002b00001147983 */ /* 0x002ea80000300a00 */
[----:B------:R-:W3:Y:S01]  /*3fc00*/  LDL.LU.64 R22, [R1+0x2b8] ;  /* 0x0002b80001167983 */ /* 0x000ee20000300a00 */
[----:B------:R-:W-:-:S03]  /*3fc10*/  F2FP.F16.E5M2.UNPACK_B R29, R2 ;  /* 0x00000002ff1d723e */ /* 0x000fc600020004ff */
[----:B---3--:R-:W-:Y:S04]  /*3fc20*/  STL.64 [R1+0x9210], R22 ;  /* 0x0092101601007387 */ /* 0x008fe80000100a00 */
[----:B--2---:R1:W-:Y:S04]  /*3fc30*/  STL.64 [R1+0x9208], R20 ;  /* 0x0092081401007387 */ /* 0x0043e80000100a00 */
[----:B-1----:R-:W2:Y:S04]  /*3fc40*/  LDL.LU.64 R20, [R1+0x2a0] ;  /* 0x0002a00001147983 */ /* 0x002ea80000300a00 */
[----:B------:R-:W2:Y:S04]  /*3fc50*/  LDL.LU.64 R22, [R1+0x2a8] ;  /* 0x0002a80001167983 */ /* 0x000ea80000300a00 */
[----:B------:R-:W3:Y:S04]  /*3fc60*/  LDL.LU.64 R24, [R1+0x2c0] ;  /* 0x0002c00001187983 */ /* 0x000ee80000300a00 */
[----:B------:R-:W3:Y:S04]  /*3fc70*/  LDL.LU.64 R26, [R1+0x2c8] ;  /* 0x0002c800011a7983 */ /* 0x000ee80000300a00 */
[----:B0-----:R0:W-:Y:S01]  /*3fc80*/  STL.64 [R1+0x130], R16 ;  /* 0x0001301001007387 */ /* 0x0011e20000100a00 */
[----:B------:R-:W-:-:S02]  /*3fc90*/  IMAD.MOV.U32 R2, RZ, RZ, R16 ;  /* 0x000000ffff027224 */ /* 0x000fc400078e0010 */
[----:B------:R-:W-:Y:S01]  /*3fca0*/  IMAD.MOV.U32 R3, RZ, RZ, R17 ;  /* 0x000000ffff037224 */ /* 0x000fe200078e0011 */
[----:B------:R-:W-:Y:S04]  /*3fcb0*/  STL.64 [R1+0x138], R18 ;  /* 0x0001381201007387 */ /* 0x000fe80000100a00 */
[----:B0-----:R-:W4:Y:S04]  /*3fcc0*/  LDL.LU.64 R16, [R1+0x9218] ;  /* 0x0092180001107983 */ /* 0x001f280000300a00 */
[----:B------:R-:W-:Y:S01]  /*3fcd0*/  STL [R1+0x54], R29 ;  /* 0x0000541d01007387 */ /* 0x000fe20000100800 */
[----:B--2---:R-:W-:-:S15]  /*3fce0*/  HMMA.16816.F32 R20, R12, R28, R20 ;  /* 0x0000001c0c14723c */ /* 0x004fde0000001814 */
[----:B------:R-:W-:-:S04]  /*3fcf0*/  NOP ;  /* 0x0000000000007918 */ /* 0x000fc80000000000 */
[----:B------:R-:W-:Y:S04]  /*3fd00*/  STL.64 [R1+0x2a0], R20 ;  /* 0x0002a01401007387 */ /* 0x000fe80000100a00 */
[----:B------:R0:W-:Y:S04]  /*3fd10*/  STL.64 [R1+0x2a8], R22 ;  /* 0x0002a81601007387 */ /* 0x0001e80000100a00 */
[----:B0-----:R-:W2:Y:S04]  /*3fd20*/  LDL.LU.64 R22, [R1+0x9210] ;  /* 0x0092100001167983 */ /* 0x001ea80000300a00 */
[----:B------:R-:W2:Y:S01]  /*3fd30*/  LDL.LU.64 R20, [R1+0x9208] ;  /* 0x0092080001147983 */ /* 0x000ea20000300a00 */
[----:B------:R-:W-:-:S02]  /*3fd40*/  IMAD.MOV.U32 R10, RZ, RZ, R18 ;  /* 0x000000ffff0a7224 */ /* 0x000fc400078e0012 */
[----:B------:R-:W-:Y:S01]  /*3fd50*/  IMAD.MOV.U32 R11, RZ, RZ, R19 ;  /* 0x000000ffff0b7224 */ /* 0x000fe200078e0013 */
[----:B----4-:R-:W-:Y:S02]  /*3fd60*/  F2FP.F16.E5M2.UNPACK_B R18, R17 ;  /* 0x00000011ff12723e */ /* 0x010fe400020004ff */
[----:B------:R-:W-:-:S05]  /*3fd70*/  F2FP.F16.E5M2.UNPACK_B R19, R16 ;  /* 0x00000010ff13723e */ /* 0x000fca00020004ff */
[----:B------:R-:W-:Y:S02]  /*3fd80*/  STL.64 [R1+0x48], R18 ;  /* 0x0000481201007387 */ /* 0x000fe40000100a00 */
[----:B--2---:R-:W-:-:S15]  /*3fd90*/  HMMA.16816.F32 R20, R12, R18, R20 ;  /* 0x000000120c14723c */ /* 0x004fde0000001814 */
[----:B------:R-:W-:-:S04]  /*3fda0*/  NOP ;  /* 0x0000000000007918 */ /* 0x000fc80000000000 */
[----:B------:R-:W-:Y:S04]  /*3fdb0*/  STL.64 [R1+0x2b0], R20 ;  /* 0x0002b01401007387 */ /* 0x000fe80000100a00 */
[----:B------:R0:W-:Y:S04]  /*3fdc0*/  STL.64 [R1+0x2b8], R22 ;  /* 0x0002b81601007387 */ /* 0x0001e80000100a00 */
[----:B0-----:R-:W2:Y:S04]  /*3fdd0*/  LDL.LU.64 R22, [R1+0x9200] ;  /* 0x0092000001167983 */ /* 0x001ea80000300a00 */
[----:B------:R-:W2:Y:S01]  /*3fde0*/  LDL.LU.64 R20, [R1+0x91f8] ;  /* 0x0091f80001147983 */ /* 0x000ea20000300a00 */
[----:B------:R-:W-:-:S02]  /*3fdf0*/  F2FP.F16.E5M2.UNPACK_B R16, R9 ;  /* 0x00000009ff10723e */ /* 0x000fc400020004ff */
[----:B------:R-:W-:Y:S02]  /*3fe00*/  F2FP.F16.E5M2.UNPACK_B R17, R8 ;  /* 0x00000008ff11723e */ /* 0x000fe400020004ff */
[----:B------:R-:W-:Y:S02]  /*3fe10*/  F2FP.F16.E5M2.UNPACK_B R8, R6 ;  /* 0x00000006ff08723e */ /* 0x000fe400020004ff */
[----:B------:R-:W-:Y:S01]  /*3fe20*/  F2FP.F16.E5M2.UNPACK_B R9, R4 ;  /* 0x00000004ff09723e */ /* 0x000fe200020004ff */
[----:B------:R2:W-:Y:S06]  /*3fe30*/  STL.64 [R1+0x40], R16 ;  /* 0x0000401001007387 */ /* 0x0005ec0000100a00 */
[C---:B---3--:R-:W-:Y:S08]  /*3fe40*/  HMMA.16816.F32 R24, R12.reuse, R8, R24 ;  /* 0x000000080c18723c */ /* 0x048ff00000001818 */
[----:B--2---:R-:W-:Y:S01]  /*3fe50*/  HMMA.16816.F32 R16, R12, R16, R20 ;  /* 0x000000100c10723c */ /* 0x004fe20000001814 */
[----:B------:R-:W2:-:S15]  /*3fe60*/  LDL.LU R20, [R1+0x91f0] ;  /* 0x0091f00001147983 */ /* 0x000e9e0000300800 */
[----:B------:R-:W-:-:S03]  /*3fe70*/  NOP ;  /* 0x0000000000007918 */ /* 0x000fc60000000000 */
[----:B------:R0:W-:Y:S04]  /*3fe80*/  STL.64 [R1+0x2d0], R16 ;  /* 0x0002d01001007387 */ /* 0x0001e80000100a00 */
[----:B------:R1:W-:Y:S04]  /*3fe90*/  STL.64 [R1+0x2d8], R18 ;  /* 0x0002d81201007387 */ /* 0x0003e80000100a00 */
[----:B0-----:R-:W3:Y:S04]  /*3fea0*/  LDL.LU.64 R16, [R1+0x2f0] ;  /* 0x0002f00001107983 */ /* 0x001ee80000300a00 */
[----:B-1----:R-:W3:Y:S04]  /*3feb0*/  LDL.LU.64 R18, [R1+0x2f8] ;  /* 0x0002f80001127983 */ /* 0x002ee80000300a00 */
[----:B------:R-:W-:Y:S04]  /*3fec0*/  STL [R1+0x38], R8 ;  /* 0x0000380801007387 */ /* 0x000fe80000100800 */
[----:B------:R-:W-:Y:S04]  /*3fed0*/  STL [R1+0x3c], R9 ;  /* 0x00003c0901007387 */ /* 0x000fe80000100800 */
[----:B------:R-:W-:Y:S04]  /*3fee0*/  STL.64 [R1+0x2c0], R24 ;  /* 0x0002c01801007387 */ /* 0x000fe80000100a00 */
[----:B------:R-:W-:Y:S04]  /*3fef0*/  STL.64 [R1+0x2c8], R26 ;  /* 0x0002c81a01007387 */ /* 0x000fe80000100a00 */
[----:B------:R-:W0:Y:S02]  /*3ff00*/  LDSM.16.M88.4 R24, [R5+UR5+0x2000] ;  /* 0x002000050518783b */ /* 0x000e240008000200 */
[----:B0-----:R-:W-:-:S02]  /*3ff10*/  IMAD.MOV.U32 R8, RZ, RZ, R26 ;  /* 0x000000ffff087224 */ /* 0x001fc400078e001a */
[----:B------:R-:W-:Y:S01]  /*3ff20*/  IMAD.MOV.U32 R9, RZ, RZ, R27 ;  /* 0x000000ffff097224 */ /* 0x000fe200078e001b */
[----:B------:R-:W-:Y:S04]  /*3ff30*/  STL.64 [R1+0x140], R24 ;  /* 0x0001401801007387 */ /* 0x000fe80000100a00 */
[----:B------:R-:W-:Y:S04]  /*3ff40*/  STL.64 [R1+0x148], R26 ;  /* 0x0001481a01007387 */ /* 0x000fe80000100a00 */
[----:B------:R-:W-:Y:S04]  /*3ff50*/  STL.64 [R1+0x91e8], R10 ;  /* 0x0091e80a01007387 */ /* 0x000fe80000100a00 */
[----:B------:R0:W-:Y:S04]  /*3ff60*/  STL.64 [R1+0x91e0], R8 ;  /* 0x0091e00801007387 */ /* 0x0001e80000100a00 */
[----:B0-----:R-:W4:Y:S04]  /*3ff70*/  LDL.LU.64 R8, [R1+0x2e0] ;  /* 0x0002e00001087983 */ /* 0x001f280000300a00 */
[----:B------:R-:W4:Y:S01]  /*3ff80*/  LDL.LU.64 R10, [R1+0x2e8] ;  /* 0x0002e800010a7983 */ /* 0x000f220000300a00 */
[----:B------:R-:W-:-:S02]  /*3ff90*/  F2FP.F16.E5M2.UNPACK_B R21, R7 ;  /* 0x00000007ff15723e */ /* 0x000fc400020004ff */
[----:B------:R-:W-:Y:S02]  /*3ffa0*/  F2FP.F16.E5M2.UNPACK_B R2, R2 ;  /* 0x00000002ff02723e */ /* 0x000fe400020004ff */
[----:B------:R-:W-:Y:S01]  /*3ffb0*/  F2FP.F16.E5M2.UNPACK_B R3, R3 ;  /* 0x00000003ff03723e */ /* 0x000fe200020004ff */
[----:B------:R-:W-:Y:S02]  /*3ffc0*/  IMAD.MOV.U32 R6, RZ, RZ, R24 ;  /* 0x000000ffff067224 */ /* 0x000fe400078e0018 */
[----:B------:R-:W-:Y:S02]  /*3ffd0*/  IMAD.MOV.U32 R4, RZ, RZ, R25 ;  /* 0x000000ffff047224 */ /* 0x000fe400078e0019 */
[----:B------:R-:W3:Y:S04]  /*3ffe0*/  LDL.LU.64 R24, [R1+0x300] ;  /* 0x0003000001187983 */ /* 0x000ee80000300a00 */
[----:B------:R-:W3:Y:S01]  /*3fff0*/  LDL.LU.64 R26, [R1+0x308] ;  /* 0x00030800011a7983 */ /* 0x000ee20000300a00 */
[----:B--2---:R-:W-:-:S05]  /*40000*/  F2FP.F16.E5M2.UNPACK_B R20, R20 ;  /* 0x00000014ff14723e */ /* 0x004fca00020004ff */
[----:B------:R-:W-:Y:S02]  /*40010*/  STL.64 [R1+0x30], R20 ;  /* 0x0000301401007387 */ /* 0x000fe40000100a00 */
[----:B----4-:R-:W-:-:S15]  /*40020*/  HMMA.16816.F32 R8, R12, R20, R8 ;  /* 0x000000140c08723c */ /* 0x010fde0000001808 */
[----:B------:R-:W-:-:S04]  /*40030*/  NOP ;  /* 0x0000000000007918 */ /* 0x000fc80000000000 */
[----:B------:R-:W-:Y:S04]  /*40040*/  STL.64 [R1+0x2e0], R8 ;  /* 0x0002e00801007387 */ /* 0x000fe80000100a00 */
[----:B------:R3:W-:Y:S02]  /*40050*/  STL.64 [R1+0x2e8], R10 ;  /* 0x0002e80a01007387 */ /* 0x0007e40000100a00 */
[----:B---3--:R-:W-:Y:S02]  /*40060*/  HMMA.16816.F32 R8, R12, R2, R16 ;  /* 0x000000020c08723c */ /* 0x008fe40000001810 */
[----:B------:R-:W-:Y:S04]  /*40070*/  STL.64 [R1+0x28], R2 ;  /* 0x0000280201007387 */ /* 0x000fe80000100a00 */
[----:B------:R-:W2:Y:S04]  /*40080*/  LDL.LU.64 R16, [R1+0x310] ;  /* 0x0003100001107983 */ /* 0x000ea80000300a00 */
[----:B------:R-:W2:Y:S09]  /*40090*/  LDL.LU.64 R18, [R1+0x318] ;  /* 0x0003180001127983 */ /* 0x000eb20000300a00 */
[----:B------:R-:W-:Y:S04]  /*400a0*/  STL.64 [R1+0x2f0], R8 ;  /* 0x0002f00801007387 */ /* 0x000fe80000100a00 */
[----:B------:R-:W-:Y:S04]  /*400b0*/  STL.64 [R1+0x2f8], R10 ;  /* 0x0002f80a01007387 */ /* 0x000fe80000100a00 */
[----:B------:R-:W0:Y:S04]  /*400c0*/  LDSM.16.M88.4 R8, [R5+UR5+0x2400] ;  /* 0x002400050508783b */ /* 0x000e280008000200 */
[----:B0-----:R-:W-:Y:S01]  /*400d0*/  STL.64 [R1+0x150], R8 ;  /* 0x0001500801007387 */ /* 0x001fe20000100a00 */
[----:B------:R-:W-:-:S03]  /*400e0*/  IMAD.MOV.U32 R20, RZ, RZ, R10 ;  /* 0x000000ffff147224 */ /* 0x000fc600078e000a */
[----:B------:R0:W-:Y:S01]  /*400f0*/  STL.64 [R1+0x158], R10 ;  /* 0x0001580a01007387 */ /* 0x0001e20000100a00 */
[----:B------:R-:W-:-:S03]  /*40100*/  IMAD.MOV.U32 R7, RZ, RZ, R11 ;  /* 0x000000ffff077224 */ /* 0x000fc600078e000b */
[----:B0-----:R-:W3:Y:S01]  /*40110*/  LDL.LU.64 R10, [R1+0x91e8] ;  /* 0x0091e800010a7983 */ /* 0x001ee20000300a00 */
[----:B------:R-:W-:Y:S02]  /*40120*/  IMAD.MOV.U32 R2, RZ, RZ, R8 ;  /* 0x000000ffff027224 */ /* 0x000fe400078e0008 */
[----:B------:R-:W-:Y:S02]  /*40130*/  IMAD.MOV.U32 R3, RZ, RZ, R9 ;  /* 0x000000ffff037224 */ /* 0x000fe400078e0009 */
[----:B------:R-:W4:Y:S04]  /*40140*/  LDL.LU.64 R8, [R1+0x91e0] ;  /* 0x0091e00001087983 */ /* 0x000f280000300a00 */
[----:B------:R0:W-:Y:S01]  /*40150*/  STL [R1+0x91cc], R20 ;  /* 0x0091cc1401007387 */ /* 0x0001e20000100800 */
[----:B---3--:R-:W-:-:S02]  /*40160*/  F2FP.F16.E5M2.UNPACK_B R10, R10 ;  /* 0x0000000aff0a723e */ /* 0x008fc400020004ff */
[----:B------:R-:W-:-:S05]  /*40170*/  F2FP.F16.E5M2.UNPACK_B R11, R11 ;  /* 0x0000000bff0b723e */ /* 0x000fca00020004ff */
[----:B------:R1:W-:Y:S04]  /*40180*/  STL.64 [R1+0x20], R10 ;  /* 0x0000200a01007387 */ /* 0x0003e80000100a00 */
[----:B0-----:R-:W3:Y:S04]  /*40190*/  LDL.LU.64 R20, [R1+0x330] ;  /* 0x0003300001147983 */ /* 0x001ee80000300a00 */
[----:B------:R-:W2:Y:S01]  /*401a0*/  LDL.LU.64 R22, [R1+0x338] ;  /* 0x0003380001167983 */ /* 0x000ea20000300a00 */
[----:B------:R-:W-:-:S15]  /*401b0*/  HMMA.16816.F32 R24, R12, R10, R24 ;  /* 0x0000000a0c18723c */ /* 0x000fde0000001818 */
[----:B------:R-:W-:-:S04]  /*401c0*/  NOP ;  /* 0x0000000000007918 */ /* 0x000fc80000000000 */
[----:B------:R-:W-:Y:S04]  /*401d0*/  STL.64 [R1+0x300], R24 ;  /* 0x0003001801007387 */ /* 0x000fe80000100a00 */
[----:B------:R-:W-:Y:S01]  /*401e0*/  STL.64 [R1+0x308], R26 ;  /* 0x0003081a01007387 */ /* 0x000fe20000100a00 */
[----:B-1----:R-:W-:Y:S02]  /*401f0*/  F2FP.F16.E5M2.UNPACK_B R10, R6 ;  /* 0x00000006ff0a723e */ /* 0x002fe400020004ff */
[----:B------:R-:W-:Y:S01]  /*40200*/  F2FP.F16.E5M2.UNPACK_B R11, R4 ;  /* 0x00000004ff0b723e */ /* 0x000fe200020004ff */
[----:B--2---:R-:W-:Y:S04]  /*40210*/  STL.64 [R1+0x91d8], R22 ;  /* 0x0091d81601007387 */ /* 0x004fe80000100a00 */
[----:B---3--:R0:W-:Y:S04]  /*40220*/  STL.64 [R1+0x91d0], R20 ;  /* 0x0091d01401007387 */ /* 0x0081e80000100a00 */
[----:B0-----:R-:W2:Y:S04]  /*40230*/  LDL.LU.64 R20, [R1+0x320] ;  /* 0x0003200001147983 */ /* 0x001ea80000300a00 */
[----:B------:R-:W2:Y:S01]  /*40240*/  LDL.LU.64 R22, [R1+0x328] ;  /* 0x0003280001167983 */ /* 0x000ea20000300a00 */
[----:B------:R-:W-:Y:S03]  /*40250*/  HMMA.16816.F32 R24, R12, R10, R16 ;  /* 0x0000000a0c18723c */ /* 0x000fe60000001810 */
[----:B------:R-:W0:Y:S01]  /*40260*/  LDSM.16.M88.4 R16, [R5+UR5+0x2800] ;  /* 0x002800050510783b */ /* 0x000e220008000200 */
[----:B----4-:R-:W-:-:S02]  /*40270*/  F2FP.F16.E5M2.UNPACK_B R8, R8 ;  /* 0x00000008ff08723e */ /* 0x010fc400020004ff */
[----:B------:R-:W-:Y:S01]  /*40280*/  F2FP.F16.E5M2.UNPACK_B R9, R9 ;  /* 0x00000009ff09723e */ /* 0x000fe200020004ff */
[----:B------:R-:W-:-:S12]  /*40290*/  STL.64 [R1+0x18], R10 ;  /* 0x0000180a01007387 */ /* 0x000fd80000100a00 */
[----:B------:R1:W-:Y:S04]  /*402a0*/  STL.64 [R1+0x310], R24 ;  /* 0x0003101801007387 */ /* 0x0003e80000100a00 */
[----:B------:R3:W-:Y:S04]  /*402b0*/  STL.64 [R1+0x318], R26 ;  /* 0x0003181a01007387 */ /* 0x0007e80000100a00 */
[----:B0-----:R0:W-:Y:S04]  /*402c0*/  STL.64 [R1+0x160], R16 ;  /* 0x0001601001007387 */ /* 0x0011e80000100a00 */
[----:B------:R4:W-:Y:S04]  /*402d0*/  STL.64 [R1+0x168], R18 ;  /* 0x0001681201007387 */ /* 0x0009e80000100a00 */
[----:B-1----:R-:W2:Y:S01]  /*402e0*/  LDL.LU.64 R24, [R1+0x340] ;  /* 0x0003400001187983 */ /* 0x002ea20000300a00 */
[----:B------:R-:W-:-:S02]  /*402f0*/  IMAD.MOV.U32 R6, RZ, RZ, R16 ;  /* 0x000000ffff067224 */ /* 0x000fc400078e0010 */
[----:B------:R-:W-:Y:S01]  /*40300*/  IMAD.MOV.U32 R4, RZ, RZ, R17 ;  /* 0x000000ffff047224 */ /* 0x000fe200078e0011 */
[----:B---3--:R-:W3:Y:S01]  /*40310*/  LDL.LU.64 R26, [R1+0x348] ;  /* 0x00034800011a7983 */ /* 0x008ee20000300a00 */
[----:B------:R-:W-:Y:S02]  /*40320*/  IMAD.MOV.U32 R11, RZ, RZ, R18 ;  /* 0x000000ffff0b7224 */ /* 0x000fe400078e0012 */
[----:B------:R-:W-:Y:S01]  /*40330*/  IMAD.MOV.U32 R10, RZ, RZ, R19 ;  /* 0x000000ffff0a7224 */ /* 0x000fe200078e0013 */
[----:B0-----:R-:W3:Y:S04]  /*40340*/  LDL.LU.64 R16, [R1+0x350] ;  /* 0x0003500001107983 */ /* 0x001ee80000300a00 */
[----:B----4-:R-:W3:Y:S04]  /*40350*/  LDL.LU.64 R18, [R1+0x358] ;  /* 0x0003580001127983 */ /* 0x010ee80000300a00 */
[----:B------:R-:W-:Y:S01]  /*40360*/  STL.64 [R1+0x10], R8 ;  /* 0x0000100801007387 */ /* 0x000fe20000100a00 */
        /* <DEDUP_REMOVED lines=8> */
[----:B------:R-:W-:Y:S02]  /*403f0*/  STL.64 [R1+0x8], R2 ;  /* 0x0000080201007387 */ /* 0x000fe40000100a00 */
[----:B--2---:R-:W-:-:S15]  /*40400*/  HMMA.16816.F32 R20, R12, R2, R20 ;  /* 0x000000020c14723c */ /* 0x004fde0000001814 */
[----:B------:R-:W-:-:S04]  /*40410*/  NOP ;  /* 0x0000000000007918 */ /* 0x000fc80000000000 */
[----:B------:R-:W-:Y:S04]  /*40420*/  STL.64 [R1+0x330], R20 ;  /* 0x0003301401007387 */ /* 0x000fe80000100a00 */
[----:B------:R-:W-:Y:S04]  /*40430*/  STL.64 [R1+0x338], R22 ;  /* 0x0003381601007387 */ /* 0x000fe80000100a00 */
[----:B------:R-:W0:Y:S04]  /*40440*/  LDSM.16.M88.4 R20, [R5+UR5+0x2c00] ;  /* 0x002c00050514783b */ /* 0x000e280008000200 */
[----:B0-----:R0:W-:Y:S01]  /*40450*/  STL.64 [R1+0x170], R20 ;  /* 0x0001701401007387 */ /* 0x0011e20000100a00 */
[----:B------:R-:W-:-:S03]  /*40460*/  IMAD.MOV.U32 R3, RZ, RZ, R20 ;  /* 0x000000ffff037224 */ /* 0x000fc600078e0014 */
[----:B------:R-:W-:Y:S04]  /*40470*/  STL.64 [R1+0x178], R22 ;  /* 0x0001781601007387 */ /* 0x000fe80000100a00 */
[----:B0-----:R-:W2:Y:S01]  /*40480*/  LDL.LU R20, [R1+0x91cc] ;  /* 0x0091cc0001147983 */ /* 0x001ea20000300800 */
[----:B------:R-:W-:Y:S01]  /*40490*/  IMAD.MOV.U32 R2, RZ, RZ, R21 ;  /* 0x000000ffff027224 */ /* 0x000fe200078e0015 */
[----:B------:R-:W-:Y:S01]  /*404a0*/  F2FP.F16.E5M2.UNPACK_B R21, R7 ;  /* 0x00000007ff15723e */ /* 0x000fe200020004ff */
[----:B------:R-:W-:Y:S02]  /*404b0*/  IMAD.MOV.U32 R9, RZ, RZ, R22 ;  /* 0x000000ffff097224 */ /* 0x000fe400078e0016 */
[----:B------:R-:W-:Y:S01]  /*404c0*/  IMAD.MOV.U32 R8, RZ, RZ, R23 ;  /* 0x000000ffff087224 */ /* 0x000fe200078e0017 */
[----:B------:R-:W-:-:S02]  /*404d0*/  F2FP.F16.E5M2.UNPACK_B R28, R6 ;  /* 0x00000006ff1c723e */ /* 0x000fc400020004ff */
[----:B------:R-:W-:-:S07]  /*404e0*/  F2FP.F16.E5M2.UNPACK_B R29, R4 ;  /* 0x00000004ff1d723e */ /* 0x000fce00020004ff */
[----:B---3--:R-:W-:Y:S01]  /*404f0*/  HMMA.16816.F32 R16, R12, R28, R16 ;  /* 0x0000001c0c10723c */ /* 0x008fe20000001810 */
[----:B--2---:R-:W-:-:S07]  /*40500*/  F2FP.F16.E5M2.UNPACK_B R20, R20 ;  /* 0x00000014ff14723e */ /* 0x004fce00020004ff */
[----:B------:R-:W-:Y:S01]  /*40510*/  HMMA.16816.F32 R24, R12, R20, R24 ;  /* 0x000000140c18723c */ /* 0x000fe20000001818 */
[----:B------:R0:W-:Y:S04]  /*40520*/  STL.64 [R1], R20 ;  /* 0x0000001401007387 */ /* 0x0001e80000100a00 */
[----:B0-----:R-:W2:Y:S04]  /*40530*/  LDL.LU.64 R20, [R1+0x370] ;  /* 0x0003700001147983 */ /* 0x001ea80000300a00 */
[----:B------:R-:W2:Y:S10]  /*40540*/  LDL.LU.64 R22, [R1+0x378] ;  /* 0x0003780001167983 */ /* 0x000eb40000300a00 */
[----:B------:R-:W-:Y:S04]  /*40550*/  STL.64 [R1+0x340], R24 ;  /* 0x0003401801007387 */ /* 0x000fe80000100a00 */
[----:B------:R-:W-:Y:S04]  /*40560*/  STL.64 [R1+0x348], R26 ;  /* 0x0003481a01007387 */ /* 0x000fe80000100a00 */
[----:B------:R-:W0:Y:S04]  /*40570*/  LDSM.16.M88.4 R24, [R5+UR5+0x3000] ;  /* 0x003000050518783b */ /* 0x000e280008000200 */
[----:B------:R-:W-:Y:S04]  /*40580*/  STL.64 [R1+0x9158], R28 ;  /* 0x0091581c01007387 */ /* 0x000fe80000100a00 */
[----:B------:R0:W-:Y:S04]  /*40590*/  STL.64 [R1+0x350], R16 ;  /* 0x0003501001007387 */ /* 0x0001e80000100a00 */
[----:B------:R-:W-:Y:S01]  /*405a0*/  STL.64 [R1+0x358], R18 ;  /* 0x0003581201007387 */ /* 0x000fe20000100a00 */
[----:B0-----:R-:W-:-:S03]  /*405b0*/  IMAD.MOV.U32 R16, RZ, RZ, R26 ;  /* 0x000000ffff107224 */ /* 0x001fc600078e001a */
[----:B------:R-:W-:Y:S04]  /*405c0*/  STL.64 [R1+0x180], R24 ;  /* 0x0001801801007387 */ /* 0x000fe80000100a00 */
[----:B------:R-:W-:Y:S04]  /*405d0*/  STL.64 [R1+0x188], R26 ;  /* 0x0001881a01007387 */ /* 0x000fe80000100a00 */
[----:B------:R0:W-:Y:S04]  /*405e0*/  STL [R1+0x91c8], R16 ;  /* 0x0091c81001007387 */ /* 0x0001e80000100800 */
[----:B0-----:R-:W3:Y:S04]  /*405f0*/  LDL.LU.64 R16, [R1+0x360] ;  /* 0x0003600001107983 */ /* 0x001ee80000300a00 */
[----:B------:R-:W3:Y:S01]  /*40600*/  LDL.LU.64 R18, [R1+0x368] ;  /* 0x0003680001127983 */ /* 0x000ee20000300a00 */
[----:B------:R-:W-:Y:S01]  /*40610*/  IMAD.MOV.U32 R4, RZ, RZ, R27 ;  /* 0x000000ffff047224 */ /* 0x000fe200078e001b */
[----:B------:R-:W-:-:S02]  /*40620*/  F2FP.F16.E5M2.UNPACK_B R26, R11 ;  /* 0x0000000bff1a723e */ /* 0x000fc400020004ff */
[----:B------:R-:W-:Y:S01]  /*40630*/  F2FP.F16.E5M2.UNPACK_B R27, R10 ;  /* 0x0000000aff1b723e */ /* 0x000fe200020004ff */
[----:B------:R-:W-:Y:S02]  /*40640*/  IMAD.MOV.U32 R7, RZ, RZ, R24 ;  /* 0x000000ffff077224 */ /* 0x000fe400078e0018 */
[----:B------:R-:W-:Y:S01]  /*40650*/  IMAD.MOV.U32 R6, RZ, RZ, R25 ;  /* 0x000000ffff067224 */ /* 0x000fe200078e0019 */
[----:B------:R-:W-:Y:S02]  /*40660*/  F2FP.F16.E5M2.UNPACK_B R24, R3 ;  /* 0x00000003ff18723e */ /* 0x000fe400020004ff */
[----:B------:R-:W-:-:S07]  /*40670*/  F2FP.F16.E5M2.UNPACK_B R25, R2 ;  /* 0x00000002ff19723e */ /* 0x000fce00020004ff */
[C---:B--2---:R-:W-:Y:S08]  /*40680*/  HMMA.16816.F32 R20, R12.reuse, R24, R20 ;  /* 0x000000180c14723c */ /* 0x044ff00000001814 */
[----:B---3--:R-:W-:-:S15]  /*40690*/  HMMA.16816.F32 R16, R12, R26, R16 ;  /* 0x0000001a0c10723c */ /* 0x008fde0000001810 */
[----:B------:R-:W-:-:S04]  /*406a0*/  NOP ;  /* 0x0000000000007918 */ /* 0x000fc80000000000 */
[----:B------:R0:W-:Y:S04]  /*406b0*/  STL.64 [R1+0x360], R16 ;  /* 0x0003601001007387 */ /* 0x0001e80000100a00 */
[----:B------:R1:W-:Y:S04]  /*406c0*/  STL.64 [R1+0x368], R18 ;  /* 0x0003681201007387 */ /* 0x0003e80000100a00 */
[----:B0-----:R-:W2:Y:S04]  /*406d0*/  LDL.LU.64 R16, [R1+0x3b0] ;  /* 0x0003b00001107983 */ /* 0x001ea80000300a00 */
[----:B-1----:R-:W2:Y:S04]  /*406e0*/  LDL.LU.64 R18, [R1+0x3b8] ;  /* 0x0003b80001127983 */ /* 0x002ea80000300a00 */
[----:B------:R-:W-:Y:S04]  /*406f0*/  STL.64 [R1+0x90c8], R26 ;  /* 0x0090c81a01007387 */ /* 0x000fe80000100a00 */
[----:B------:R0:W-:Y:S04]  /*40700*/  STL.64 [R1+0x90c0], R24 ;  /* 0x0090c01801007387 */ /* 0x0001e80000100a00 */
[----:B------:R-:W-:Y:S04]  /*40710*/  STL.64 [R1+0x370], R20 ;  /* 0x0003701401007387 */ /* 0x000fe80000100a00 */
[----:B------:R-:W-:Y:S04]  /*40720*/  STL.64 [R1+0x378], R22 ;  /* 0x0003781601007387 */ /* 0x000fe80000100a00 */
[----:B------:R-:W1:Y:S04]  /*40730*/  LDSM.16.M88.4 R20, [R5+UR5+0x3400] ;  /* 0x003400050514783b */ /* 0x000e680008000200 */
[----:B0-----:R-:W3:Y:S04]  /*40740*/  LDL.LU.64 R24, [R1+0x390] ;  /* 0x0003900001187983 */ /* 0x001ee80000300a00 */
[----:B------:R-:W3:Y:S04]  /*40750*/  LDL.LU.64 R26, [R1+0x398] ;  /* 0x00039800011a7983 */ /* 0x000ee80000300a00 */
[----:B-1----:R-:W-:Y:S01]  /*40760*/  STL.64 [R1+0x190], R20 ;  /* 0x0001901401007387 */ /* 0x002fe20000100a00 */
[----:B------:R-:W-:-:S03]  /*40770*/  IMAD.MOV.U32 R10, RZ, RZ, R22 ;  /* 0x000000ffff0a7224 */ /* 0x000fc600078e0016 */
[----:B------:R0:W-:Y:S01]  /*40780*/  STL.64 [R1+0x198], R22 ;  /* 0x0001981601007387 */ /* 0x0001e20000100a00 */
[----:B------:R-:W-:Y:S02]  /*40790*/  IMAD.MOV.U32 R11, RZ, RZ, R23 ;  /* 0x000000ffff0b7224 */ /* 0x000fe400078e0017 */
[----:B------:R-:W-:Y:S02]  /*407a0*/  IMAD.MOV.U32 R3, RZ, RZ, R20 ;  /* 0x000000ffff037224 */ /* 0x000fe400078e0014 */
[----:B------:R-:W-:Y:S01]  /*407b0*/  IMAD.MOV.U32 R2, RZ, RZ, R21 ;  /* 0x000000ffff027224 */ /* 0x000fe200078e0015 */
[----:B0-----:R-:W-:Y:S02]  /*407c0*/  F2FP.F16.E5M2.UNPACK_B R22, R9 ;  /* 0x00000009ff16723e */ /* 0x001fe400020004ff */
[----:B------:R-:W-:Y:S02]  /*407d0*/  F2FP.F16.E5M2.UNPACK_B R23, R8 ;  /* 0x00000008ff17723e */ /* 0x000fe400020004ff */
[----:B------:R-:W-:-:S02]  /*407e0*/  F2FP.F16.E5M2.UNPACK_B R20, R7 ;  /* 0x00000007ff14723e */ /* 0x000fc400020004ff */
        /* <DEDUP_REMOVED lines=8> */
[----:B------:R0:W-:Y:S04]  /*40870*/  STL.64 [R1+0x3b0], R16 ;  /* 0x0003b01001007387 */ /* 0x0001e80000100a00 */
[----:B------:R-:W-:Y:S04]  /*40880*/  STL.64 [R1+0x3b8], R18 ;  /* 0x0003b81201007387 */ /* 0x000fe80000100a00 */
[----:B0-----:R-:W3:Y:S04]  /*40890*/  LDL.LU R16, [R1+0x91c8] ;  /* 0x0091c80001107983 */ /* 0x001ee80000300800 */
        /* <DEDUP_REMOVED lines=11> */
[----:B------:R-:W-:Y:S01]  /*40950*/  F2FP.F16.E5M2.UNPACK_B R19, R4 ;  /* 0x00000004ff13723e */ /* 0x000fe200020004ff */
[----:B------:R-:W-:-:S02]  /*40960*/  IMAD.MOV.U32 R6, RZ, RZ, R22 ;  /* 0x000000ffff067224 */ /* 0x000fc400078e0016 */
[----:B------:R-:W-:Y:S01]  /*40970*/  IMAD.MOV.U32 R7, RZ, RZ, R23 ;  /* 0x000000ffff077224 */ /* 0x000fe200078e0017 */
[----:B------:R-:W-:Y:S02]  /*40980*/  F2FP.F16.E5M2.UNPACK_B R17, R2 ;  /* 0x00000002ff11723e */ /* 0x000fe400020004ff */
[----:B---3--:R-:W-:-:S07]  /*40990*/  F2FP.F16.E5M2.UNPACK_B R18, R16 ;  /* 0x00000010ff12723e */ /* 0x008fce00020004ff */
[----:B--2---:R-:W-:Y:S01]  /*409a0*/  HMMA.16816.F32 R20, R12, R18, R24 ;  /* 0x000000120c14723c */ /* 0x004fe20000001818 */
[----:B------:R-:W2:Y:S04]  /*409b0*/  LDL.LU.64 R24, [R1+0x430] ;  /* 0x0004300001187983 */ /* 0x000ea80000300a00 */
[----:B------:R-:W2:-:S14]  /*409c0*/  LDL.LU.64 R26, [R1+0x438] ;  /* 0x00043800011a7983 */ /* 0x000e9c0000300a00 */
[----:B------:R-:W-:Y:S04]  /*409d0*/  STL.64 [R1+0x3d0], R20 ;  /* 0x0003d01401007387 */ /* 0x000fe80000100a00 */
[----:B------:R-:W-:Y:S04]  /*409e0*/  STL.64 [R1+0x3d8], R22 ;  /* 0x0003d81601007387 */ /* 0x000fe80000100a00 */
[----:B------:R-:W0:Y:S01]  /*409f0*/  LDSM.16.M88.4 R20, [R5+UR5+0x3c00] ;  /* 0x003c00050514783b */ /* 0x000e220008000200 */
[----:B------:R-:W-:-:S07]  /*40a00*/  F2FP.F16.E5M2.UNPACK_B R16, R3 ;  /* 0x00000003ff10723e */ /* 0x000fce00020004ff */
[----:B----4-:R-:W-:Y:S01]  /*40a10*/  HMMA.16816.F32 R8, R12, R16, R8 ;  /* 0x000000100c08723c */ /* 0x010fe20000001808 */
[----:B0-----:R0:W-:Y:S01]  /*40a20*/  STL.64 [R1+0x1b0], R20 ;  /* 0x0001b01401007387 */ /* 0x0011e20000100a00 */
[----:B------:R-:W-:Y:S02]  /*40a30*/  IMAD.MOV.U32 R4, RZ, RZ, R20 ;  /* 0x000000ffff047224 */ /* 0x000fe400078e0014 */
[----:B------:R-:W-:Y:S01]  /*40a40*/  IMAD.MOV.U32 R5, RZ, RZ, R21 ;  /* 0x000000ffff057224 */ /* 0x000fe200078e0015 */
[----:B------:R1:W-:Y:S01]  /*40a50*/  STL.64 [R1+0x1b8], R22 ;  /* 0x0001b81601007387 */ /* 0x0003e20000100a00 */
[----:B------:R-:W-:Y:S02]  /*40a60*/  IMAD.MOV.U32 R2, RZ, RZ, R22 ;  /* 0x000000ffff027224 */ /* 0x000fe400078e0016 */
[----:B------:R-:W-:Y:S01]  /*40a70*/  IMAD.MOV.U32 R3, RZ, RZ, R23 ;  /* 0x000000ffff037224 */ /* 0x000fe200078e0017 */
[----:B0-----:R-:W3:Y:S04]  /*40a80*/  LDL.LU.64 R20, [R1+0x460] ;  /* 0x0004600001147983 */ /* 0x001ee80000300a00 */
[----:B-1----:R-:W3:Y:S06]  /*40a90*/  LDL.LU.64 R22, [R1+0x468] ;  /* 0x0004680001167983 */ /* 0x002eec0000300a00 */
[----:B------:R-:W-:Y:S04]  /*40aa0*/  STL.64 [R1+0x3f0], R8 ;  /* 0x0003f00801007387 */ /* 0x000fe80000100a00 */
[----:B------:R0:W-:Y:S04]  /*40ab0*/  STL.64 [R1+0x3f8], R10 ;  /* 0x0003f80a01007387 */ /* 0x0001e80000100a00 */
[----:B0-----:R-:W4:Y:S04]  /*40ac0*/  LDL.LU.64 R10, [R1+0x91c0] ;  /* 0x0091c000010a7983 */ /* 0x001f280000300a00 */
[----:B------:R-:W2:Y:S04]  /*40ad0*/  LDL.LU.64 R8, [R1+0x91b8] ;  /* 0x0091b80001087983 */ /* 0x000ea80000300a00 */
[----:B------:R-:W-:Y:S04]  /*40ae0*/  STL.64 [R1+0x90a8], R18 ;  /* 0x0090a81201007387 */ /* 0x000fe80000100a00 */
[----:B------:R0:W-:Y:S04]  /*40af0*/  STL.64 [R1+0x90a0], R16 ;  /* 0x0090a01001007387 */ /* 0x0001e80000100a00 */
[----:B0-----:R-:W3:Y:S04]  /*40b00*/  LDL.LU.64 R16, [R1+0x410] ;  /* 0x0004100001107983 */ /* 0x001ee80000300a00 */
[----:B------:R-:W3:Y:S01]  /*40b10*/  LDL.LU.64 R18, [R1+0x418] ;  /* 0x0004180001127983 */ /* 0x000ee20000300a00 */
[----:B----4-:R-:W-:-:S02]  /*40b20*/  F2FP.F16.E5M2.UNPACK_B R10, R10 ;  /* 0x0000000aff0a723e */ /* 0x010fc400020004ff */
[----:B------:R-:W-:Y:S02]  /*40b30*/  F2FP.F16.E5M2.UNPACK_B R11, R11 ;  /* 0x0000000bff0b723e */ /* 0x000fe400020004ff */
[----:B--2---:R-:W-:-:S05]  /*40b40*/  F2FP.F16.E5M2.UNPACK_B R8, R8 ;  /* 0x00000008ff08723e */ /* 0x004fca00020004ff */
[----:B---3--:R-:W-:Y:S01]  /*40b50*/  HMMA.16816.F32 R16, R12, R10, R16 ;  /* 0x0000000a0c10723c */ /* 0x008fe20000001810 */
[----:B------:R-:W-:-:S15]  /*40b60*/  F2FP.F16.E5M2.UNPACK_B R9, R9 ;  /* 0x00000009ff09723e */ /* 0x000fde00020004ff */
[----:B------:R-:W-:-:S03]  /*40b70*/  NOP ;  /* 0x0000000000007918 */ /* 0x000fc60000000000 */
[----:B------:R-:W-:Y:S04]  /*40b80*/  STL.64 [R1+0x410], R16 ;  /* 0x0004101001007387 */ /* 0x000fe80000100a00 */
[----:B------:R0:W-:Y:S02]  /*40b90*/  STL.64 [R1+0x418], R18 ;  /* 0x0004181201007387 */ /* 0x0001e40000100a00 */
[----:B0-----:R-:W-:Y:S02]  /*40ba0*/  HMMA.16816.F32 R16, R12, R8, R24 ;  /* 0x000000080c10723c */ /* 0x001fe40000001818 */
[----:B------:R0:W-:Y:S04]  /*40bb0*/  STL.64 [R1+0x9088], R10 ;  /* 0x0090880a01007387 */ /* 0x0001e80000100a00 */
[----:B------:R-:W-:-:S13]  /*40bc0*/  STL.64 [R1+0x9080], R8 ;  /* 0x0090800801007387 */ /* 0x000fda0000100a00 */
[----:B------:R-:W-:Y:S04]  /*40bd0*/  STL.64 [R1+0x430], R16 ;  /* 0x0004301001007387 */ /* 0x000fe80000100a00 */
[----:B------:R1:W-:Y:S04]  /*40be0*/  STL.64 [R1+0x438], R18 ;  /* 0x0004381201007387 */ /* 0x0003e80000100a00 */
[----:B0-----:R-:W2:Y:S04]  /*40bf0*/  LDL.LU R10, [R1+0x23f4] ;  /* 0x0023f400010a7983 */ /* 0x001ea80000300800 */
[----:B------:R-:W2:Y:S01]  /*40c00*/  LDL.LU R11, [R1+0x23f0] ;  /* 0x0023f000010b7983 */ /* 0x000ea20000300800 */
[----:B------:R-:W-:-:S02]  /*40c10*/  F2FP.F16.E5M2.UNPACK_B R6, R6 ;  /* 0x00000006ff06723e */ /* 0x000fc400020004ff */
[----:B------:R-:W-:-:S07]  /*40c20*/  F2FP.F16.E5M2.UNPACK_B R7, R7 ;  /* 0x00000007ff07723e */ /* 0x000fce00020004ff */
[----:B-1----:R-:W-:-:S15]  /*40c30*/  HMMA.16816.F32 R16, R12, R6, R20 ;  /* 0x000000060c10723c */ /* 0x002fde0000001814 */
[----:B------:R-:W-:-:S04]  /*40c40*/  NOP ;  /* 0x0000000000007918 */ /* 0x000fc80000000000 */
[----:B------:R0:W-:Y:S04]  /*40c50*/  STL.64 [R1+0x460], R16 ;  /* 0x0004601001007387 */ /* 0x0001e80000100a00 */
[----:B------:R-:W-:Y:S01]  /*40c60*/  STL.64 [R1+0x468], R18 ;  /* 0x0004681201007387 */ /* 0x000fe20000100a00 */
[----:B0-----:R-:W-:-:S03]  /*40c70*/  IMAD.MOV.U32 R17, RZ, RZ, R0 ;  /* 0x000000ffff117224 */ /* 0x001fc600078e0000 */
[----:B--2---:R0:W-:Y:S04]  /*40c80*/  STL.64 [R1+0x91b0], R10 ;  /* 0x0091b00a01007387 */ /* 0x0041e80000100a00 */
[----:B------:R-:W2:Y:S04]  /*40c90*/  LDL R24, [R1+0x80] ;  /* 0x0000800001187983 */ /* 0x000ea80000100800 */
[----:B------:R-:W2:Y:S04]  /*40ca0*/  LDL R25, [R1+0x84] ;  /* 0x0000840001197983 */ /* 0x000ea80000100800 */
[----:B------:R-:W3:Y:S04]  /*40cb0*/  LDL.LU.64 R8, [R1+0x4f0] ;  /* 0x0004f00001087983 */ /* 0x000ee80000300a00 */
[----:B0-----:R-:W3:Y:S04]  /*40cc0*/  LDL.LU.64 R10, [R1+0x4f8] ;  /* 0x0004f800010a7983 */ /* 0x001ee80000300a00 */
[----:B------:R-:W4:Y:S04]  /*40cd0*/  LDL R16, [R1+0x90] ;  /* 0x0000900001107983 */ /* 0x000f280000100800 */
[----:B------:R-:W2:Y:S04]  /*40ce0*/  LDL.LU R20, [R1+0x23fc] ;  /* 0x0023fc0001147983 */ /* 0x000ea80000300800 */
[----:B------:R-:W2:Y:S04]  /*40cf0*/  LDL.LU R21, [R1+0x23f8] ;  /* 0x0023f80001157983 */ /* 0x000ea80000300800 */
[----:B------:R-:W2:Y:S04]  /*40d00*/  LDL.LU R22, [R1+0x2404] ;  /* 0x0024040001167983 */ /* 0x000ea80000300800 */
[----:B------:R-:W2:Y:S04]  /*40d10*/  LDL.LU R23, [R1+0x2400] ;  /* 0x0024000001177983 */ /* 0x000ea80000300800 */
[----:B------:R-:W2:Y:S04]  /*40d20*/  LDL.LU R0, [R1+0x2408] ;  /* 0x0024080001007983 */ /* 0x000ea80000300800 */
[----:B------:R-:W2:Y:S04]  /*40d30*/  LDL.64 R18, [R1+0x88] ;  /* 0x0000880001127983 */ /* 0x000ea80000100a00 */
[----:B--2---:R-:W-:Y:S04]  /*40d40*/  STL.64 [R1+0x9180], R18 ;  /* 0x0091801201007387 */ /* 0x004fe80000100a00 */
[----:B----4-:R0:W-:Y:S04]  /*40d50*/  STL.64 [R1+0x9198], R16 ;  /* 0x0091981001007387 */ /* 0x0101e80000100a00 */
[----:B0-----:R-:W2:Y:S04]  /*40d60*/  LDL.LU R17, [R1+0x240c] ;  /* 0x00240c0001117983 */ /* 0x001ea80000300800 */
[----:B------:R-:W4:Y:S01]  /*40d70*/  LDL.64 R26, [R1+0x78] ;  /* 0x00007800011a7983 */ /* 0x000f220000100a00 */
[----:B------:R-:W-:-:S02]  /*40d80*/  F2FP.F16.E5M2.UNPACK_B R4, R4 ;  /* 0x00000004ff04723e */ /* 0x000fc400020004ff */
[----:B------:R-:W-:-:S07]  /*40d90*/  F2FP.F16.E5M2.UNPACK_B R5, R5 ;  /* 0x00000005ff05723e */ /* 0x000fce00020004ff */
[----:B---3--:R-:W-:Y:S01]  /*40da0*/  HMMA.16816.F32 R8, R12, R4, R8 ;  /* 0x000000040c08723c */ /* 0x008fe20000001808 */
[----:B----4-:R-:W-:Y:S04]  /*40db0*/  STL.64 [R1+0x9178], R26 ;  /* 0x0091781a01007387 */ /* 0x010fe80000100a00 */
[----:B------:R0:W-:Y:S04]  /*40dc0*/  STL.64 [R1+0x9170], R24 ;  /* 0x0091701801007387 */ /* 0x0001e80000100a00 */
[----:B0-----:R-:W3:Y:S04]  /*40dd0*/  LDL.LU.64 R24, [R1+0x4e0] ;  /* 0x0004e00001187983 */ /* 0x001ee80000300a00 */
[----:B------:R-:W3:Y:S01]  /*40de0*/  LDL.LU.64 R26, [R1+0x4e8] ;  /* 0x0004e800011a7983 */ /* 0x000ee20000300a00 */
[----:B------:R-:W-:-:S02]  /*40df0*/  F2FP.F16.E5M2.UNPACK_B R2, R2 ;  /* 0x00000002ff02723e */ /* 0x000fc400020004ff */
[----:B------:R-:W-:Y:S01]  /*40e00*/  F2FP.F16.E5M2.UNPACK_B R3, R3 ;  /* 0x00000003ff03723e */ /* 0x000fe200020004ff */
[----:B------:R-:W4:Y:S04]  /*40e10*/  LDL R28, [R1+0x70] ;  /* 0x00007000011c7983 */ /* 0x000f280000100800 */
[----:B------:R-:W4:Y:S04]  /*40e20*/  LDL R29, [R1+0x74] ;  /* 0x00007400011d7983 */ /* 0x000f280000100800 */
[----:B------:R-:W2:Y:S04]  /*40e30*/  LDL R18, [R1+0x98] ;  /* 0x0000980001127983 */ /* 0x000ea80000100800 */
[----:B------:R-:W2:Y:S04]  /*40e40*/  LDL R19, [R1+0x9c] ;  /* 0x00009c0001137983 */ /* 0x000ea80000100800 */
[----:B------:R-:W-:Y:S04]  /*40e50*/  STL.64 [R1+0x4f0], R8 ;  /* 0x0004f00801007387 */ /* 0x000fe80000100a00 */
[----:B------:R0:W-:Y:S04]  /*40e60*/  STL.64 [R1+0x4f8], R10 ;  /* 0x0004f80a01007387 */ /* 0x0001e80000100a00 */
[----:B0-----:R-:W2:Y:S04]  /*40e70*/  LDL.LU.64 R10, [R1+0x91b0] ;  /* 0x0091b000010a7983 */ /* 0x001ea80000300a00 */
[----:B------:R-:W-:Y:S04]  /*40e80*/  STL.64 [R1+0x9078], R6 ;  /* 0x0090780601007387 */ /* 0x000fe80000100a00 */
[----:B------:R3:W-:Y:S04]  /*40e90*/  STL.64 [R1+0x9070], R4 ;  /* 0x0090700401007387 */ /* 0x0007e80000100a00 */
[----:B------:R-:W-:Y:S04]  /*40ea0*/  STL [R1+0x9060], R2 ;  /* 0x0090600201007387 */ /* 0x000fe80000100800 */
[----:B------:R-:W-:Y:S01]  /*40eb0*/  STL [R1+0x905c], R3 ;  /* 0x00905c0301007387 */ /* 0x000fe20000100800 */
[----:B---3--:R-:W-:-:S15]  /*40ec0*/  HMMA.16816.F32 R4, R12, R2, R24 ;  /* 0x000000020c04723c */ /* 0x008fde0000001818 */
[----:B------:R-:W-:-:S04]  /*40ed0*/  NOP ;  /* 0x0000000000007918 */ /* 0x000fc80000000000 */
[----:B------:R-:W-:Y:S04]  /*40ee0*/  STL.64 [R1+0x4e0], R4 ;  /* 0x0004e00401007387 */ /* 0x000fe80000100a00 */
[----:B------:R-:W-:Y:S04]  /*40ef0*/  STL.64 [R1+0x4e8], R6 ;  /* 0x0004e80601007387 */ /* 0x000fe80000100a00 */
[----:B------:R-:W3:Y:S04]  /*40f00*/  LDL.LU.64 R24, [R1+0x1040] ;  /* 0x0010400001187983 */ /* 0x000ee80000300a00 */
[----:B------:R-:W2:Y:S04]  /*40f10*/  LDL.LU.64 R26, [R1+0x1048] ;  /* 0x00104800011a7983 */ /* 0x000ea80000300a00 */
[----:B--2---:R-:W-:Y:S04]  /*40f20*/  STL.64 [R1+0x9190], R26 ;  /* 0x0091901a01007387 */ /* 0x004fe80000100a00 */
[----:B---3--:R0:W-:Y:S04]  /*40f30*/  STL.64 [R1+0x9188], R24 ;  /* 0x0091881801007387 */ /* 0x0081e80000100a00 */
[----:B0-----:R-:W2:Y:S04]  /*40f40*/  LDL.LU.64 R24, [R1+0x1050] ;  /* 0x0010500001187983 */ /* 0x001ea80000300a00 */
[----:B------:R-:W3:Y:S01]  /*40f50*/  LDL.LU.64 R26, [R1+0x1058] ;  /* 0x00105800011a7983 */ /* 0x000ee20000300a00 */
[----:B------:R-:W-:-:S02]  /*40f60*/  IMAD R12, R11, 0x100, R10 ;  /* 0x000001000b0c7824 */ /* 0x000fc400078e020a */
[----:B------:R-:W-:Y:S02]  /*40f70*/  IMAD R13, R21, 0x100, R20 ;  /* 0x00000100150d7824 */ /* 0x000fe400078e0214 */
[----:B------:R-:W-:Y:S02]  /*40f80*/  IMAD R14, R23, 0x100, R22 ;  /* 0x00000100170e7824 */ /* 0x000fe400078e0216 */
[----:B------:R-:W-:Y:S01]  /*40f90*/  IMAD R15, R0, 0x100, R17 ;  /* 0x00000100000f7824 */ /* 0x000fe200078e0211 */
[----:B---3--:R-:W-:Y:S04]  /*40fa0*/  STL.64 [R1+0x91a8], R26 ;  /* 0x0091a81a01007387 */ /* 0x008fe80000100a00 */
[----:B--2---:R0:W-:Y:S04]  /*40fb0*/  STL.64 [R1+0x91a0], R24 ;  /* 0x0091a01801007387 */ /* 0x0041e80000100a00 */
[----:B0-----:R-:W2:Y:S04]  /*40fc0*/  LDL.LU.64 R24, [R1+0x1060] ;  /* 0x0010600001187983 */ /* 0x001ea80000300a00 */
[----:B------:R-:W2:Y:S01]  /*40fd0*/  LDL.LU.64 R26, [R1+0x1068] ;  /* 0x00106800011a7983 */ /* 0x000ea20000300a00 */
[----:B------:R-:W-:-:S02]  /*40fe0*/  F2FP.F16.E5M2.UNPACK_B R12, R12 ;  /* 0x0000000cff0c723e */ /* 0x000fc400020004ff */
[----:B------:R-:W-:Y:S02]  /*40ff0*/  F2FP.F16.E5M2.UNPACK_B R13, R13 ;  /* 0x0000000dff0d723e */ /* 0x000fe400020004ff */
[----:B------:R-:W-:Y:S02]  /*41000*/  F2FP.F16.E5M2.UNPACK_B R14, R14 ;  /* 0x0000000eff0e723e */ /* 0x000fe400020004ff */
[----:B------:R-:W-:Y:S01]  /*41010*/  F2FP.F16.E5M2.UNPACK_B R15, R15 ;  /* 0x0000000fff0f723e */ /* 0x000fe200020004ff */
[----:B------:R-:W3:Y:S04]  /*41020*/  LDL.LU.64 R8, [R1+0x1030] ;  /* 0x0010300001087983 */ /* 0x000ee80000300a00 */
[----:B------:R-:W3:Y:S04]  /*41030*/  LDL.LU.64 R10, [R1+0x1038] ;  /* 0x00103800010a7983 */ /* 0x000ee80000300a00 */
[----:B------:R-:W3:Y:S04]  /*41040*/  LDL.LU.64 R20, [R1+0x1020] ;  /* 0x0010200001147983 */ /* 0x000ee80000300a00 */
[----:B------:R-:W3:Y:S04]  /*41050*/  LDL.LU.64 R22, [R1+0x1028] ;  /* 0x0010280001167983 */ /* 0x000ee80000300a00 */
[----:B------:R-:W4:Y:S04]  /*41060*/  LDL.LU.64 R4, [R1+0x1010] ;  /* 0x0010100001047983 */ /* 0x000f280000300a00 */
[----:B------:R-:W4:Y:S01]  /*41070*/  LDL.LU.64 R6, [R1+0x1018] ;  /* 0x0010180001067983 */ /* 0x000f220000300a00 */
[----:B--2---:R-:W-:Y:S03]  /*41080*/  HMMA.16816.F32 R16, R12, R18, R24 ;  /* 0x000000120c10723c */ /* 0x004fe60000001818 */
[----:B------:R-:W2:Y:S04]  /*41090*/  LDL.LU.64 R26, [R1+0x91a8] ;  /* 0x0091a800011a7983 */ /* 0x000ea80000300a00 */
[----:B------:R-:W2:-:S12]  /*410a0*/  LDL.LU.64 R24, [R1+0x91a0] ;  /* 0x0091a00001187983 */ /* 0x000e980000300a00 */
[----:B------:R0:W-:Y:S04]  /*410b0*/  STL.64 [R1+0x1060], R16 ;  /* 0x0010601001007387 */ /* 0x0001e80000100a00 */
[----:B------:R2:W-:Y:S04]  /*410c0*/  STL.64 [R1+0x1068], R18 ;  /* 0x0010681201007387 */ /* 0x0005e80000100a00 */
[----:B0-----:R-:W2:Y:S02]  /*410d0*/  LDL.LU.64 R16, [R1+0x9198] ;  /* 0x0091980001107983 */ /* 0x001ea40000300a00 */
[----:B--2---:R-:W-:Y:S02]  /*410e0*/  HMMA.16816.F32 R16, R12, R16, R24 ;  /* 0x000000100c10723c */ /* 0x004fe40000001818 */
[----:B------:R-:W2:Y:S04]  /*410f0*/  LDL.LU.64 R26, [R1+0x9190] ;  /* 0x00919000011a7983 */ /* 0x000ea80000300a00 */
[----:B------:R-:W2:-:S13]  /*41100*/  LDL.LU.64 R24, [R1+0x9188] ;  /* 0x0091880001187983 */ /* 0x000e9a0000300a00 */
[----:B------:R-:W-:Y:S04]  /*41110*/  STL.64 [R1+0x1050], R16 ;  /* 0x0010501001007387 */ /* 0x000fe80000100a00 */
[----:B------:R0:W-:Y:S04]  /*41120*/  STL.64 [R1+0x1058], R18 ;  /* 0x0010581201007387 */ /* 0x0001e80000100a00 */
[----:B0-----:R-:W2:Y:S04]  /*41130*/  LDL.LU.64 R18, [R1+0x9180] ;  /* 0x0091800001127983 */ /* 0x001ea80000300a00 */
[----:B------:R-:W3:Y:S01]  /*41140*/  LDL.64 R16, [R1+0x68] ;  /* 0x0000680001107983 */ /* 0x000ee20000100a00 */
[----:B--2---:R-:W-:-:S15]  /*41150*/  HMMA.16816.F32 R24, R12, R18, R24 ;  /* 0x000000120c18723c */ /* 0x004fde0000001818 */
[----:B------:R-:W-:-:S04]  /*41160*/  NOP ;  /* 0x0000000000007918 */ /* 0x000fc80000000000 */
[----:B------:R-:W-:Y:S04]  /*41170*/  STL.64 [R1+0x1040], R24 ;  /* 0x0010401801007387 */ /* 0x000fe80000100a00 */
[----:B------:R0:W-:Y:S04]  /*41180*/  STL.64 [R1+0x1048], R26 ;  /* 0x0010481a01007387 */ /* 0x0001e80000100a00 */
[----:B0-----:R-:W2:Y:S04]  /*41190*/  LDL.LU.64 R26, [R1+0x9178] ;  /* 0x00917800011a7983 */ /* 0x001ea80000300a00 */
[----:B------:R-:W3:Y:S01]  /*411a0*/  LDL.LU.64 R24, [R1+0x9170] ;  /* 0x0091700001187983 */ /* 0x000ee20000300a00 */
[----:B----4-:R-:W-:Y:S01]  /*411b0*/  HMMA.16816.F32 R4, R12, R28, R4 ;  /* 0x0000001c0c04723c */ /* 0x010fe20000001804 */
[----:B------:R-:W-:-:S05]  /*411c0*/  IMAD.MOV.U32 R0, RZ, RZ, R19 ;  /* 0x000000ffff007224 */ /* 0x000fca00078e0013 */
[----:B------:R0:W-:Y:S02]  /*411d0*/  STL [R1+0x9050], R0 ;  /* 0x0090500001007387 */ /* 0x0001e40000100800 */
[C---:B---3--:R-:W-:Y:S08]  /*411e0*/  HMMA.16816.F32 R8, R12.reuse, R24, R8 ;  /* 0x000000180c08723c */ /* 0x048ff00000001808 */
[----:B--2---:R-:W-:Y:S01]  /*411f0*/  HMMA.16816.F32 R20, R12, R26, R20 ;  /* 0x0000001a0c14723c */ /* 0x004fe20000001814 */
[----:B0-----:R-:W-:-:S10]  /*41200*/  IMAD.MOV.U32 R0, RZ, RZ, R26 ;  /* 0x000000ffff007224 */ /* 0x001fd400078e001a */
[----:B------:R0:W-:Y:S04]  /*41210*/  STL.64 [R1+0x1030], R8 ;  /* 0x0010300801007387 */ /* 0x0001e80000100a00 */
[----:B------:R1:W-:Y:S04]  /*41220*/  STL.64 [R1+0x1038], R10 ;  /* 0x0010380a01007387 */ /* 0x0003e80000100a00 */
[----:B0-----:R-:W2:Y:S04]  /*41230*/  LDL R8, [R1+0x60] ;  /* 0x0000600001087983 */ /* 0x001ea80000100800 */
[----:B------:R-:W2:Y:S04]  /*41240*/  LDL R9, [R1+0x64] ;  /* 0x0000640001097983 */ /* 0x000ea80000100800 */
[----:B------:R-:W-:Y:S04]  /*41250*/  STL [R1+0x9054], R0 ;  /* 0x0090540001007387 */ /* 0x000fe80000100800 */
[----:B------:R0:W-:Y:S04]  /*41260*/  STL.64 [R1+0x1020], R20 ;  /* 0x0010201401007387 */ /* 0x0001e80000100a00 */
[----:B------:R-:W-:Y:S04]  /*41270*/  STL.64 [R1+0x1028], R22 ;  /* 0x0010281601007387 */ /* 0x000fe80000100a00 */
[----:B------:R-:W3:Y:S04]  /*41280*/  LDL.64 R26, [R1+0x30] ;  /* 0x00003000011a7983 */ /* 0x000ee80000100a00 */
[----:B-1----:R-:W4:Y:S04]  /*41290*/  LDL R10, [R1] ;  /* 0x00000000010a7983 */ /* 0x002f280000100800 */
[----:B------:R1:W-:Y:S04]  /*412a0*/  STL.64 [R1+0x1010], R4 ;  /* 0x0010100401007387 */ /* 0x0003e80000100a00 */
[----:B------:R0:W-:Y:S04]  /*412b0*/  STL.64 [R1+0x1018], R6 ;  /* 0x0010180601007387 */ /* 0x0001e80000100a00 */
[----:B------:R-:W4:Y:S04]  /*412c0*/  LDL R11, [R1+0x4] ;  /* 0x00000400010b7983 */ /* 0x000f280000100800 */
[----:B------:R-:W2:Y:S04]  /*412d0*/  LDL.64 R28, [R1+0x58] ;  /* 0x00005800011c7983 */ /* 0x000ea80000100a00 */
[----:B------:R-:W2:Y:S04]  /*412e0*/  LDL R2, [R1+0x50] ;  /* 0x0000500001027983 */ /* 0x000ea80000100800 */
[----:B------:R-:W2:Y:S04]  /*412f0*/  LDL R3, [R1+0x54] ;  /* 0x0000540001037983 */ /* 0x000ea80000100800 */
[----:B0-----:R-:W2:Y:S04]  /*41300*/  LDL R20, [R1+0x48] ;  /* 0x0000480001147983 */ /* 0x001ea80000100800 */
[----:B------:R-:W2:Y:S04]  /*41310*/  LDL R21, [R1+0x4c] ;  /* 0x00004c0001157983 */ /* 0x000ea80000100800 */
[----:B-1----:R-:W2:Y:S04]  /*41320*/  LDL.LU.64 R4, [R1+0xff0] ;  /* 0x000ff00001047983 */ /* 0x002ea80000300a00 */
[----:B------:R-:W2:Y:S04]  /*41330*/  LDL.LU.64 R6, [R1+0xff8] ;  /* 0x000ff80001067983 */ /* 0x000ea80000300a00 */
[----:B------:R-:W2:Y:S04]  /*41340*/  LDL.64 R22, [R1+0x40] ;  /* 0x0000400001167983 */ /* 0x000ea80000100a00 */
[----:B--2---:R-:W-:Y:S04]  /*41350*/  STL.64 [R1+0x9168], R22 ;  /* 0x0091681601007387 */ /* 0x004fe80000100a00 */
[----:B------:R0:W-:Y:S04]  /*41360*/  STL.64 [R1+0x9160], R20 ;  /* 0x0091601401007387 */ /* 0x0001e80000100a00 */
[----:B0-----:R-:W2:Y:S04]  /*41370*/  LDL.LU.64 R20, [R1+0x1000] ;  /* 0x0010000001147983 */ /* 0x001ea80000300a00 */
[----:B------:R-:W2:Y:S04]  /*41380*/  LDL.LU.64 R22, [R1+0x1008] ;  /* 0x0010080001167983 */ /* 0x000ea80000300a00 */
[----:B------:R-:W2:Y:S04]  /*41390*/  LDL R24, [R1+0x38] ;  /* 0x0000380001187983 */ /* 0x000ea80000100800 */
[----:B------:R-:W2:Y:S04]  /*413a0*/  LDL R25, [R1+0x3c] ;  /* 0x00003c0001197983 */ /* 0x000ea80000100800 */
[----:B---3--:R-:W-:Y:S04]  /*413b0*/  STL.64 [R1+0x9150], R26 ;  /* 0x0091501a01007387 */ /* 0x008fe80000100a00 */
[----:B--2---:R0:W-:Y:S04]  /*413c0*/  STL.64 [R1+0x9148], R24 ;  /* 0x0091481801007387 */ /* 0x0041e80000100a00 */
[----:B----4-:R-:W-:Y:S04]  /*413d0*/  STL.64 [R1+0x90e0], R10 ;  /* 0x0090e00a01007387 */ /* 0x010fe80000100a00 */
[----:B------:R-:W2:Y:S04]  /*413e0*/  LDL R18, [R1+0x8] ;  /* 0x0000080001127983 */ /* 0x000ea80000100800 */
[----:B------:R-:W2:Y:S01]  /*413f0*/  LDL R19, [R1+0xc] ;  /* 0x00000c0001137983 */ /* 0x000ea20000100800 */
[----:B0-----:R-:W-:Y:S01]  /*41400*/  HMMA.16816.F32 R24, R12, R16, R20 ;  /* 0x000000100c18723c */ /* 0x001fe20000001814 */
[----:B------:R-:W-:-:S02]  /*41410*/  IMAD.MOV.U32 R0, RZ, RZ, R17 ;  /* 0x000000ffff007224 */ /* 0x000fc400078e0011 */
[----:B--2---:R-:W-:Y:S04]  /*41420*/  STL.64 [R1+0x90e8], R18 ;  /* 0x0090e81201007387 */ /* 0x004fe80000100a00 */
[----:B------:R-:W2:-:S12]  /*41430*/  LDL.LU.64 R20, [R1+0xfe0] ;  /* 0x000fe00001147983 */ /* 0x000e980000300a00 */
[----:B------:R0:W-:Y:S04]  /*41440*/  STL.64 [R1+0x1000], R24 ;  /* 0x0010001801007387 */ /* 0x0001e80000100a00 */
[----:B------:R1:W-:Y:S04]  /*41450*/  STL.64 [R1+0x1008], R26 ;  /* 0x0010081a01007387 */ /* 0x0003e80000100a00 */
[----:B------:R-:W2:Y:S04]  /*41460*/  LDL.LU.64 R22, [R1+0xfe8] ;  /* 0x000fe80001167983 */ /* 0x000ea80000300a00 */
[----:B------:R-:W3:Y:S04]  /*41470*/  LDL R16, [R1+0x10] ;  /* 0x0000100001107983 */ /* 0x000ee80000100800 */
[----:B------:R-:W3:Y:S01]  /*41480*/  LDL R17, [R1+0x14] ;  /* 0x0000140001117983 */ /* 0x000ee20000100800 */
[C---:B------:R-:W-:Y:S03]  /*41490*/  HMMA.16816.F32 R4, R12.reuse, R8, R4 ;  /* 0x000000080c04723c */ /* 0x040fe60000001804 */
[----:B---3--:R-:W-:Y:S04]  /*414a0*/  STL.64 [R1+0x9100], R16 ;  /* 0x0091001001007387 */ /* 0x008fe80000100a00 */
[----:B------:R-:W-:Y:S04]  /*414b0*/  STL [R1+0x9058], R0 ;  /* 0x0090580001007387 */ /* 0x000fe80000100800 */
[----:B0-----:R-:W3:Y:S04]  /*414c0*/  LDL.LU.64 R24, [R1+0xfb0] ;  /* 0x000fb00001187983 */ /* 0x001ee80000300a00 */
[----:B-1----:R-:W3:Y:S04]  /*414d0*/  LDL.LU.64 R26, [R1+0xfb8] ;  /* 0x000fb800011a7983 */ /* 0x002ee80000300a00 */
[----:B------:R0:W-:Y:S04]  /*414e0*/  STL.64 [R1+0xff0], R4 ;  /* 0x000ff00401007387 */ /* 0x0001e80000100a00 */
[----:B------:R1:W-:Y:S04]  /*414f0*/  STL.64 [R1+0xff8], R6 ;  /* 0x000ff80601007387 */ /* 0x0003e80000100a00 */
[----:B------:R-:W4:Y:S04]  /*41500*/  LDL R18, [R1+0x18] ;  /* 0x0000180001127983 */ /* 0x000f280000100800 */
[----:B------:R-:W4:Y:S04]  /*41510*/  LDL R19, [R1+0x1c] ;  /* 0x00001c0001137983 */ /* 0x000f280000100800 */
[----:B------:R-:W2:Y:S04]  /*41520*/  LDL.LU.64 R8, [R1+0xfa0] ;  /* 0x000fa00001087983 */ /* 0x000ea80000300a00 */
[----:B------:R-:W2:Y:S04]  /*41530*/  LDL.LU.64 R10, [R1+0xfa8] ;  /* 0x000fa800010a7983 */ /* 0x000ea80000300a00 */
[----:B0-----:R-:W2:Y:S04]  /*41540*/  LDL.LU.64 R4, [R1+0xf90] ;  /* 0x000f900001047983 */ /* 0x001ea80000300a00 */
[----:B-1----:R-:W3:Y:S04]  /*41550*/  LDL.LU.64 R6, [R1+0xf98] ;  /* 0x000f980001067983 */ /* 0x002ee80000300a00 */
[----:B----4-:R0:W-:Y:S04]  /*41560*/  STL.64 [R1+0x9118], R18 ;  /* 0x0091181201007387 */ /* 0x0101e80000100a00 */
[----:B------:R-:W4:Y:S04]  /*41570*/  LDL.LU.64 R16, [R1+0xfd0] ;  /* 0x000fd00001107983 */ /* 0x000f280000300a00 */
[----:B0-----:R-:W4:Y:S01]  /*41580*/  LDL.LU.64 R18, [R1+0xfd8] ;  /* 0x000fd80001127983 */ /* 0x001f220000300a00 */
[----:B--2---:R-:W-:Y:S01]  /*41590*/  HMMA.16816.F32 R20, R12, R28, R20 ;  /* 0x0000001c0c14723c */ /* 0x004fe20000001814 */
[----:B------:R-:W-:-:S15]  /*415a0*/  IMAD.MOV.U32 R0, RZ, RZ, R28 ;  /* 0x000000ffff007224 */ /* 0x000fde00078e001c */
[----:B------:R-:W-:-:S03]  /*415b0*/  NOP ;  /* 0x0000000000007918 */ /* 0x000fc60000000000 */
[----:B------:R-:W-:Y:S04]  /*415c0*/  STL.64 [R1+0xfe0], R20 ;  /* 0x000fe01401007387 */ /* 0x000fe80000100a00 */
[----:B------:R0:W-:Y:S04]  /*415d0*/  STL.64 [R1+0xfe8], R22 ;  /* 0x000fe81601007387 */ /* 0x0001e80000100a00 */
[----:B0-----:R-:W3:Y:S04]  /*415e0*/  LDL.LU.64 R22, [R1+0x9168] ;  /* 0x0091680001167983 */ /* 0x001ee80000300a00 */
[----:B------:R-:W2:Y:S04]  /*415f0*/  LDL.LU.64 R20, [R1+0x9160] ;  /* 0x0091600001147983 */ /* 0x000ea80000300a00 */
[----:B------:R-:W2:Y:S04]  /*41600*/  LDL.LU.64 R28, [R1+0x9158] ;  /* 0x00915800011c7983 */ /* 0x000ea80000300a00 */
[----:B------:R-:W-:Y:S01]  /*41610*/  STL [R1+0x9064], R0 ;  /* 0x0090640001007387 */ /* 0x000fe20000100800 */
[----:B----4-:R-:W-:-:S15]  /*41620*/  HMMA.16816.F32 R16, R12, R2, R16 ;  /* 0x000000020c10723c */ /* 0x010fde0000001810 */
[----:B------:R-:W-:-:S04]  /*41630*/  NOP ;  /* 0x0000000000007918 */ /* 0x000fc80000000000 */
[----:B------:R0:W-:Y:S04]  /*41640*/  STL.64 [R1+0xfd0], R16 ;  /* 0x000fd01001007387 */ /* 0x0001e80000100a00 */
[----:B------:R-:W-:Y:S04]  /*41650*/  STL.64 [R1+0xfd8], R18 ;  /* 0x000fd81201007387 */ /* 0x000fe80000100a00 */
[----:B0-----:R-:W4:Y:S04]  /*41660*/  LDL R16, [R1+0x20] ;  /* 0x0000200001107983 */ /* 0x001f280000100800 */
[----:B------:R-:W4:Y:S04]  /*41670*/  LDL R17, [R1+0x24] ;  /* 0x0000240001117983 */ /* 0x000f280000100800 */
[----:B----4-:R0:W-:Y:S04]  /*41680*/  STL.64 [R1+0x9130], R16 ;  /* 0x0091301001007387 */ /* 0x0101e80000100a00 */
[----:B0-----:R-:W2:Y:S04]  /*41690*/  LDL.LU.64 R16, [R1+0xfc0] ;  /* 0x000fc00001107983 */ /* 0x001ea80000300a00 */
[----:B------:R-:W2:Y:S01]  /*416a0*/  LDL.LU.64 R18, [R1+0xfc8] ;  /* 0x000fc80001127983 */ /* 0x000ea20000300a00 */
[C---:B---3--:R-:W-:Y:S08]  /*416b0*/  HMMA.16816.F32 R24, R12.reuse, R22, R24 ;  /* 0x000000160c18723c */ /* 0x048ff00000001818 */
[----:B--2---:R-:W-:-:S15]  /*416c0*/  HMMA.16816.F32 R16, R12, R20, R16 ;  /* 0x000000140c10723c */ /* 0x004fde0000001810 */
[----:B------:R-:W-:-:S04]  /*416d0*/  NOP ;  /* 0x0000000000007918 */ /* 0x000fc80000000000 */
[----:B------:R-:W-:Y:S04]  /*416e0*/  STL.64 [R1+0xfc0], R16 ;  /* 0x000fc01001007387 */ /* 0x000fe80000100a00 */
[----:B------:R0:W-:Y:S04]  /*416f0*/  STL.64 [R1+0xfc8], R18 ;  /* 0x000fc81201007387 */ /* 0x0001e80000100a00 */
[----:B0-----:R-:W2:Y:S04]  /*41700*/  LDL R18, [R1+0x28] ;  /* 0x0000280001127983 */ /* 0x001ea80000100800 */
[----:B------:R-:W2:Y:S04]  /*41710*/  LDL R19, [R1+0x2c] ;  /* 0x00002c0001137983 */ /* 0x000ea80000100800 */
[----:B------:R-:W-:Y:S04]  /*41720*/  STL.64 [R1+0xfb0], R24 ;  /* 0x000fb01801007387 */ /* 0x000fe80000100a00 */
[----:B------:R0:W-:Y:S04]  /*41730*/  STL.64 [R1+0xfb8], R26 ;  /* 0x000fb81a01007387 */ /* 0x0001e80000100a00 */
[----:B0-----:R-:W3:Y:S04]  /*41740*/  LDL.LU.64 R26, [R1+0x9150] ;  /* 0x00915000011a7983 */ /* 0x001ee80000300a00 */
[----:B------:R-:W4:Y:S01]  /*41750*/  LDL.LU.64 R24, [R1+0x9148] ;  /* 0x0091480001187983 */ /* 0x000f220000300a00 */
[----:B------:R-:W-:-:S05]  /*41760*/  IMAD.MOV.U32 R2, RZ, RZ, R22 ;  /* 0x000000ffff027224 */ /* 0x000fca00078e0016 */
[----:B------:R-:W-:Y:S01]  /*41770*/  STL [R1+0x9068], R2 ;  /* 0x0090680201007387 */ /* 0x000fe20000100800 */
[C---:B----4-:R-:W-:Y:S08]  /*41780*/  HMMA.16816.F32 R8, R12.reuse, R24, R8 ;  /* 0x000000180c08723c */ /* 0x050ff00000001808 */
[----:B---3--:R-:W-:Y:S11]  /*41790*/  HMMA.16816.F32 R4, R12, R26, R4 ;  /* 0x0000001a0c04723c */ /* 0x008ff60000001804 */
[----:B------:R0:W-:Y:S04]  /*417a0*/  STL.64 [R1+0xfa0], R8 ;  /* 0x000fa00801007387 */ /* 0x0001e80000100a00 */
[----:B------:R1:W-:Y:S04]  /*417b0*/  STL.64 [R1+0xfa8], R10 ;  /* 0x000fa80a01007387 */ /* 0x0003e80000100a00 */
[----:B------:R-:W-:Y:S04]  /*417c0*/  STL.64 [R1+0xf90], R4 ;  /* 0x000f900401007387 */ /* 0x000fe80000100a00 */
[----:B------:R-:W-:Y:S04]  /*417d0*/  STL.64 [R1+0xf98], R6 ;  /* 0x000f980601007387 */ /* 0x000fe80000100a00 */
[----:B0-----:R-:W3:Y:S04]  /*417e0*/  LDL.LU.64 R8, [R1+0xf40] ;  /* 0x000f400001087983 */ /* 0x001ee80000300a00 */
[----:B-1----:R-:W4:Y:S04]  /*417f0*/  LDL.LU.64 R10, [R1+0xf48] ;  /* 0x000f4800010a7983 */ /* 0x002f280000300a00 */
[----:B----4-:R-:W-:Y:S04]  /*41800*/  STL.64 [R1+0x90f8], R10 ;  /* 0x0090f80a01007387 */ /* 0x010fe80000100a00 */
[----:B---3--:R0:W-:Y:S04]  /*41810*/  STL.64 [R1+0x90f0], R8 ;  /* 0x0090f00801007387 */ /* 0x0081e80000100a00 */
[----:B0-----:R-:W3:Y:S04]  /*41820*/  LDL.LU.64 R8, [R1+0xf50] ;  /* 0x000f500001087983 */ /* 0x001ee80000300a00 */
[----:B------:R-:W4:Y:S04]  /*41830*/  LDL.LU.64 R10, [R1+0xf58] ;  /* 0x000f5800010a7983 */ /* 0x000f280000300a00 */
[----:B----4-:R-:W-:Y:S04]  /*41840*/  STL.64 [R1+0x9110], R10 ;  /* 0x0091100a01007387 */ /* 0x010fe80000100a00 */
[----:B---3--:R0:W-:Y:S04]  /*41850*/  STL.64 [R1+0x9108], R8 ;  /* 0x0091080801007387 */ /* 0x0081e80000100a00 */
[----:B0-----:R-:W3:Y:S04]  /*41860*/  LDL.LU.64 R8, [R1+0xf60] ;  /* 0x000f600001087983 */ /* 0x001ee80000300a00 */
[----:B------:R-:W4:Y:S04]  /*41870*/  LDL.LU.64 R10, [R1+0xf68] ;  /* 0x000f6800010a7983 */ /* 0x000f280000300a00 */
[----:B----4-:R-:W-:Y:S04]  /*41880*/  STL.64 [R1+0x9128], R10 ;  /* 0x0091280a01007387 */ /* 0x010fe80000100a00 */
[----:B---3--:R0:W-:Y:S04]  /*41890*/  STL.64 [R1+0x9120], R8 ;  /* 0x0091200801007387 */ /* 0x0081e80000100a00 */
[----:B0-----:R-:W3:Y:S04]  /*418a0*/  LDL.LU.64 R8, [R1+0xf70] ;  /* 0x000f700001087983 */ /* 0x001ee80000300a00 */
[----:B------:R-:W4:Y:S01]  /*418b0*/  LDL.LU.64 R10, [R1+0xf78] ;  /* 0x000f7800010a7983 */ /* 0x000f220000300a00 */
[----:B------:R-:W-:-:S02]  /*418c0*/  IMAD.MOV.U32 R2, RZ, RZ, R26 ;  /* 0x000000ffff027224 */ /* 0x000fc400078e001a */
[----:B------:R-:W-:Y:S01]  /*418d0*/  IMAD.MOV.U32 R0, RZ, RZ, R27 ;  /* 0x000000ffff007224 */ /* 0x000fe200078e001b */
[----:B----4-:R-:W-:Y:S04]  /*418e0*/  STL.64 [R1+0x9140], R10 ;  /* 0x0091400a01007387 */ /* 0x010fe80000100a00 */
[----:B---3--:R0:W-:Y:S04]  /*418f0*/  STL.64 [R1+0x9138], R8 ;  /* 0x0091380801007387 */ /* 0x0081e80000100a00 */
[----:B0-----:R-:W2:Y:S04]  /*41900*/  LDL.LU.64 R8, [R1+0xf80] ;  /* 0x000f800001087983 */ /* 0x001ea80000300a00 */
[----:B------:R-:W2:Y:S04]  /*41910*/  LDL.LU.64 R10, [R1+0xf88] ;  /* 0x000f8800010a7983 */ /* 0x000ea80000300a00 */
[----:B------:R-:W3:Y:S04]  /*41920*/  LDL.LU.64 R24, [R1+0xf20] ;  /* 0x000f200001187983 */ /* 0x000ee80000300a00 */
[----:B------:R-:W4:Y:S01]  /*41930*/  LDL.LU.64 R26, [R1+0xf28] ;  /* 0x000f2800011a7983 */ /* 0x000f220000300a00 */
[----:B------:R-:W-:Y:S01]  /*41940*/  IMAD.MOV.U32 R3, RZ, RZ, R23 ;  /* 0x000000ffff037224 */ /* 0x000fe200078e0017 */
[C---:B--2---:R-:W-:Y:S02]  /*41950*/  HMMA.16816.F32 R16, R12.reuse, R18, R8 ;  /* 0x000000120c10723c */ /* 0x044fe40000001808 */
[----:B----4-:R-:W-:Y:S04]  /*41960*/  STL.64 [R1+0x90d8], R26 ;  /* 0x0090d81a01007387 */ /* 0x010fe80000100a00 */
[----:B---3--:R0:W-:Y:S04]  /*41970*/  STL.64 [R1+0x90d0], R24 ;  /* 0x0090d01801007387 */ /* 0x0081e80000100a00 */
[----:B0-----:R-:W2:Y:S04]  /*41980*/  LDL.LU.64 R24, [R1+0xf30] ;  /* 0x000f300001187983 */ /* 0x001ea80000300a00 */
[----:B------:R-:W2:Y:S04]  /*41990*/  LDL.LU.64 R26, [R1+0xf38] ;  /* 0x000f3800011a7983 */ /* 0x000ea80000300a00 */
[----:B------:R-:W3:Y:S04]  /*419a0*/  LDL.LU.64 R20, [R1+0xf10] ;  /* 0x000f100001147983 */ /* 0x000ee80000300a00 */
[----:B------:R-:W3:Y:S04]  /*419b0*/  LDL.LU.64 R22, [R1+0xf18] ;  /* 0x000f180001167983 */ /* 0x000ee80000300a00 */
[----:B------:R-:W4:Y:S04]  /*419c0*/  LDL.LU.64 R4, [R1+0xf00] ;  /* 0x000f000001047983 */ /* 0x000f280000300a00 */
[----:B------:R-:W4:Y:S04]  /*419d0*/  LDL.LU.64 R6, [R1+0xf08] ;  /* 0x000f080001067983 */ /* 0x000f280000300a00 */
[----:B------:R-:W2:Y:S04]  /*419e0*/  LDL.LU.64 R10, [R1+0x9140] ;  /* 0x00914000010a7983 */ /* 0x000ea80000300a00 */
[----:B------:R-:W2:Y:S04]  /*419f0*/  LDL.LU.64 R8, [R1+0x9138] ;  /* 0x0091380001087983 */ /* 0x000ea80000300a00 */
        /* <DEDUP_REMOVED lines=8> */
[----:B0-----:R-:W2:Y:S02]  /*41a80*/  LDL.LU.64 R18, [R1+0x9118] ;  /* 0x0091180001127983 */ /* 0x001ea40000300a00 */
[----:B--2---:R-:W-:Y:S02]  /*41a90*/  HMMA.16816.F32 R16, R12, R18, R8 ;  /* 0x000000120c10723c */ /* 0x004fe40000001808 */
[----:B------:R-:W2:Y:S04]  /*41aa0*/  LDL.LU.64 R10, [R1+0x9110] ;  /* 0x00911000010a7983 */ /* 0x000ea80000300a00 */
[----:B------:R-:W2:-:S13]  /*41ab0*/  LDL.LU.64 R8, [R1+0x9108] ;  /* 0x0091080001087983 */ /* 0x000e9a0000300a00 */
        /* <DEDUP_REMOVED lines=10> */
[----:B------:R-:W2:-:S15]  /*41b60*/  LDL.LU.64 R10, [R1+0x90e0] ;  /* 0x0090e000010a7983 */ /* 0x000e9e0000300a00 */
[----:B------:R-:W-:Y:S02]  /*41b70*/  NOP ;  /* 0x0000000000007918 */ /* 0x000fe40000000000 */
[----:B------:R0:W-:Y:S04]  /*41b80*/  STL.64 [R1+0xf40], R16 ;  /* 0x000f401001007387 */ /* 0x0001e80000100a00 */
[----:B------:R1:W-:Y:S04]  /*41b90*/  STL.64 [R1+0xf48], R18 ;  /* 0x000f481201007387 */ /* 0x0003e80000100a00 */
[----:B0-----:R-:W3:Y:S04]  /*41ba0*/  LDL.LU.64 R16, [R1+0xef0] ;  /* 0x000ef00001107983 */ /* 0x001ee80000300a00 */
[----:B-1----:R-:W3:Y:S01]  /*41bb0*/  LDL.LU.64 R18, [R1+0xef8] ;  /* 0x000ef80001127983 */ /* 0x002ee20000300a00 */
[----:B--2---:R-:W-:Y:S03]  /*41bc0*/  HMMA.16816.F32 R8, R12, R10, R24 ;  /* 0x0000000a0c08723c */ /* 0x004fe60000001818 */
[----:B------:R-:W2:Y:S04]  /*41bd0*/  LDL.LU.64 R26, [R1+0x90d8] ;  /* 0x0090d800011a7983 */ /* 0x000ea80000300a00 */
[----:B------:R-:W2:-:S12]  /*41be0*/  LDL.LU.64 R24, [R1+0x90d0] ;  /* 0x0090d00001187983 */ /* 0x000e980000300a00 */
[----:B------:R0:W-:Y:S04]  /*41bf0*/  STL.64 [R1+0xf30], R8 ;  /* 0x000f300801007387 */ /* 0x0001e80000100a00 */
[----:B------:R1:W-:Y:S04]  /*41c00*/  STL.64 [R1+0xf38], R10 ;  /* 0x000f380a01007387 */ /* 0x0003e80000100a00 */
[----:B0-----:R-:W3:Y:S04]  /*41c10*/  LDL.LU.64 R8, [R1+0xec0] ;  /* 0x000ec00001087983 */ /* 0x001ee80000300a00 */
[----:B-1----:R-:W3:Y:S01]  /*41c20*/  LDL.LU.64 R10, [R1+0xec8] ;  /* 0x000ec800010a7983 */ /* 0x002ee20000300a00 */
[C---:B--2---:R-:W-:Y:S03]  /*41c30*/  HMMA.16816.F32 R24, R12.reuse, R28, R24 ;  /* 0x0000001c0c18723c */ /* 0x044fe60000001818 */
[----:B---3--:R-:W-:Y:S04]  /*41c40*/  STL.64 [R1+0x9098], R10 ;  /* 0x0090980a01007387 */ /* 0x008fe80000100a00 */
[----:B------:R0:W-:Y:S04]  /*41c50*/  STL.64 [R1+0x9090], R8 ;  /* 0x0090900801007387 */ /* 0x0001e80000100a00 */
[----:B0-----:R-:W2:Y:S04]  /*41c60*/  LDL.LU.64 R8, [R1+0xed0] ;  /* 0x000ed00001087983 */ /* 0x001ea80000300a00 */
[----:B------:R-:W2:Y:S04]  /*41c70*/  LDL.LU.64 R10, [R1+0xed8] ;  /* 0x000ed800010a7983 */ /* 0x000ea80000300a00 */
[----:B------:R-:W-:Y:S04]  /*41c80*/  STL.64 [R1+0xf20], R24 ;  /* 0x000f201801007387 */ /* 0x000fe80000100a00 */
[----:B------:R0:W-:Y:S04]  /*41c90*/  STL.64 [R1+0xf28], R26 ;  /* 0x000f281a01007387 */ /* 0x0001e80000100a00 */
[----:B0-----:R-:W3:Y:S04]  /*41ca0*/  LDL.LU.64 R26, [R1+0x90c8] ;  /* 0x0090c800011a7983 */ /* 0x001ee80000300a00 */
[----:B------:R-:W4:Y:S01]  /*41cb0*/  LDL.LU.64 R24, [R1+0x90c0] ;  /* 0x0090c00001187983 */ /* 0x000f220000300a00 */
[----:B---3--:R-:W-:-:S15]  /*41cc0*/  HMMA.16816.F32 R20, R12, R26, R20 ;  /* 0x0000001a0c14723c */ /* 0x008fde0000001814 */
[----:B------:R-:W-:-:S04]  /*41cd0*/  NOP ;  /* 0x0000000000007918 */ /* 0x000fc80000000000 */
[----:B------:R-:W-:Y:S04]  /*41ce0*/  STL.64 [R1+0xf10], R20 ;  /* 0x000f101401007387 */ /* 0x000fe80000100a00 */
[----:B------:R0:W-:Y:S04]  /*41cf0*/  STL.64 [R1+0xf18], R22 ;  /* 0x000f181601007387 */ /* 0x0001e80000100a00 */
[----:B0-----:R-:W3:Y:S01]  /*41d00*/  LDL.LU.64 R22, [R1+0x90b8] ;  /* 0x0090b80001167983 */ /* 0x001ee20000300a00 */
[----:B----4-:R-:W-:Y:S03]  /*41d10*/  HMMA.16816.F32 R4, R12, R24, R4 ;  /* 0x000000180c04723c */ /* 0x010fe60000001804 */
[----:B------:R-:W4:-:S15]  /*41d20*/  LDL.LU.64 R20, [R1+0x90b0] ;  /* 0x0090b00001147983 */ /* 0x000f1e0000300a00 */
[----:B------:R-:W-:Y:S01]  /*41d30*/  NOP ;  /* 0x0000000000007918 */ /* 0x000fe20000000000 */
[----:B------:R0:W-:Y:S04]  /*41d40*/  STL.64 [R1+0xf00], R4 ;  /* 0x000f000401007387 */ /* 0x0001e80000100a00 */
[----:B------:R1:W-:Y:S04]  /*41d50*/  STL.64 [R1+0xf08], R6 ;  /* 0x000f080601007387 */ /* 0x0003e80000100a00 */
[----:B0-----:R-:W2:Y:S04]  /*41d60*/  LDL.LU.64 R4, [R1+0xeb0] ;  /* 0x000eb00001047983 */ /* 0x001ea80000300a00 */
[----:B-1----:R-:W2:Y:S04]  /*41d70*/  LDL.LU.64 R6, [R1+0xeb8] ;  /* 0x000eb80001067983 */ /* 0x002ea80000300a00 */
[----:B------:R-:W-:Y:S04]  /*41d80*/  STL.64 [R1+0x8ed8], R26 ;  /* 0x008ed81a01007387 */ /* 0x000fe80000100a00 */
[----:B------:R0:W-:Y:S04]  /*41d90*/  STL.64 [R1+0x8ed0], R24 ;  /* 0x008ed01801007387 */ /* 0x0001e80000100a00 */
[----:B0-----:R-:W4:Y:S04]  /*41da0*/  LDL.LU.64 R24, [R1+0xee0] ;  /* 0x000ee00001187983 */ /* 0x001f280000300a00 */
[----:B------:R-:W4:Y:S01]  /*41db0*/  LDL.LU.64 R26, [R1+0xee8] ;  /* 0x000ee800011a7983 */ /* 0x000f220000300a00 */
[----:B---3--:R-:W-:-:S15]  /*41dc0*/  HMMA.16816.F32 R16, R12, R22, R16 ;  /* 0x000000160c10723c */ /* 0x008fde0000001810 */
[----:B------:R-:W-:-:S04]  /*41dd0*/  NOP ;  /* 0x0000000000007918 */ /* 0x000fc80000000000 */
[----:B------:R-:W-:Y:S04]  /*41de0*/  STL.64 [R1+0xef0], R16 ;  /* 0x000ef01001007387 */ /* 0x000fe80000100a00 */
[----:B------:R0:W-:Y:S04]  /*41df0*/  STL.64 [R1+0xef8], R18 ;  /* 0x000ef81201007387 */ /* 0x0001e80000100a00 */
[----:B0-----:R-:W2:Y:S04]  /*41e00*/  LDL.LU.64 R18, [R1+0x90a8] ;  /* 0x0090a80001127983 */ /* 0x001ea80000300a00 */
[----:B------:R-:W3:Y:S01]  /*41e10*/  LDL.LU.64 R16, [R1+0x90a0] ;  /* 0x0090a00001107983 */ /* 0x000ee20000300a00 */
[----:B----4-:R-:W-:-:S15]  /*41e20*/  HMMA.16816.F32 R24, R12, R20, R24 ;  /* 0x000000140c18723c */ /* 0x010fde0000001818 */
[----:B------:R-:W-:-:S04]  /*41e30*/  NOP ;  /* 0x0000000000007918 */ /* 0x000fc80000000000 */
[----:B------:R0:W-:Y:S04]  /*41e40*/  STL.64 [R1+0xee0], R24 ;  /* 0x000ee01801007387 */ /* 0x0001e80000100a00 */
[----:B------:R1:W-:Y:S04]  /*41e50*/  STL.64 [R1+0xee8], R26 ;  /* 0x000ee81a01007387 */ /* 0x0003e80000100a00 */
[----:B0-----:R-:W4:Y:S04]  /*41e60*/  LDL.LU.64 R24, [R1+0xe90] ;  /* 0x000e900001187983 */ /* 0x001f280000300a00 */
[----:B-1----:R-:W4:Y:S04]  /*41e70*/  LDL.LU.64 R26, [R1+0xe98] ;  /* 0x000e9800011a7983 */ /* 0x002f280000300a00 */
[----:B------:R-:W-:Y:S04]  /*41e80*/  STL.64 [R1+0x8eb8], R22 ;  /* 0x008eb81601007387 */ /* 0x000fe80000100a00 */
[----:B------:R0:W-:Y:S04]  /*41e90*/  STL.64 [R1+0x8eb0], R20 ;  /* 0x008eb01401007387 */ /* 0x0001e80000100a00 */
[----:B0-----:R-:W3:Y:S04]  /*41ea0*/  LDL.LU.64 R20, [R1+0xe80] ;  /* 0x000e800001147983 */ /* 0x001ee80000300a00 */
[----:B------:R-:W3:Y:S01]  /*41eb0*/  LDL.LU.64 R22, [R1+0xe88] ;  /* 0x000e880001167983 */ /* 0x000ee20000300a00 */
[----:B--2---:R-:W-:-:S15]  /*41ec0*/  HMMA.16816.F32 R8, R12, R18, R8 ;  /* 0x000000120c08723c */ /* 0x004fde0000001808 */
[----:B------:R-:W-:-:S04]  /*41ed0*/  NOP ;  /* 0x0000000000007918 */ /* 0x000fc80000000000 */
[----:B------:R-:W-:Y:S04]  /*41ee0*/  STL.64 [R1+0xed0], R8 ;  /* 0x000ed00801007387 */ /* 0x000fe80000100a00 */
[----:B------:R0:W-:Y:S04]  /*41ef0*/  STL.64 [R1+0xed8], R10 ;  /* 0x000ed80a01007387 */ /* 0x0001e80000100a00 */
[----:B0-----:R-:W3:Y:S04]  /*41f00*/  LDL.LU.64 R10, [R1+0x9098] ;  /* 0x00909800010a7983 */ /* 0x001ee80000300a00 */
[----:B------:R-:W3:Y:S02]  /*41f10*/  LDL.LU.64 R8, [R1+0x9090] ;  /* 0x0090900001087983 */ /* 0x000ee40000300a00 */
[----:B---3--:R-:W-:-:S15]  /*41f20*/  HMMA.16816.F32 R8, R12, R16, R8 ;  /* 0x000000100c08723c */ /* 0x008fde0000001808 */
[----:B------:R-:W-:-:S04]  /*41f30*/  NOP ;  /* 0x0000000000007918 */ /* 0x000fc80000000000 */
[----:B------:R-:W-:Y:S04]  /*41f40*/  STL.64 [R1+0xec0], R8 ;  /* 0x000ec00801007387 */ /* 0x000fe80000100a00 */
[----:B------:R0:W-:Y:S04]  /*41f50*/  STL.64 [R1+0xec8], R10 ;  /* 0x000ec80a01007387 */ /* 0x0001e80000100a00 */
[----:B0-----:R-:W2:Y:S04]  /*41f60*/  LDL.LU.64 R10, [R1+0x9088] ;  /* 0x00908800010a7983 */ /* 0x001ea80000300a00 */
[----:B------:R-:W3:Y:S04]  /*41f70*/  LDL.LU.64 R8, [R1+0x9080] ;  /* 0x0090800001087983 */ /* 0x000ee80000300a00 */
        /* <DEDUP_REMOVED lines=8> */
[----:B0-----:R-:W4:Y:S04]  /*42000*/  LDL.LU.64 R6, [R1+0x9078] ;  /* 0x0090780001067983 */ /* 0x001f280000300a00 */
[----:B------:R-:W2:Y:S01]  /*42010*/  LDL.LU.64 R4, [R1+0x9070] ;  /* 0x0090700001047983 */ /* 0x000ea20000300a00 */
[----:B---3--:R-:W-:Y:S03]  /*42020*/  HMMA.16816.F32 R16, R12, R8, R16 ;  /* 0x000000080c10723c */ /* 0x008fe60000001810 */
[----:B------:R0:W-:Y:S04]  /*42030*/  STL.64 [R1+0x8ea8], R10 ;  /* 0x008ea80a01007387 */ /* 0x0001e80000100a00 */
[----:B0-----:R-:W3:-:S12]  /*42040*/  LDL.LU R10, [R1+0x241c] ;  /* 0x00241c00010a7983 */ /* 0x001ed80000300800 */
[----:B------:R-:W-:Y:S04]  /*42050*/  STL.64 [R1+0xea0], R16 ;  /* 0x000ea01001007387 */ /* 0x000fe80000100a00 */
[----:B------:R-:W-:Y:S04]  /*42060*/  STL.64 [R1+0xea8], R18 ;  /* 0x000ea81201007387 */ /* 0x000fe80000100a00 */
[----:B------:R-:W3:Y:S04]  /*42070*/  LDL.LU R11, [R1+0x2418] ;  /* 0x00241800010b7983 */ /* 0x000ee80000300800 */
[----:B------:R0:W-:Y:S04]  /*42080*/  STL.64 [R1+0x8ea0], R8 ;  /* 0x008ea00801007387 */ /* 0x0001e80000100a00 */
[----:B0-----:R-:W3:Y:S04]  /*42090*/  LDL.LU R8, [R1+0x2414] ;  /* 0x0024140001087983 */ /* 0x001ee80000300800 */
[----:B------:R-:W3:Y:S01]  /*420a0*/  LDL.LU R9, [R1+0x2410] ;  /* 0x0024100001097983 */ /* 0x000ee20000300800 */
[----:B----4-:R-:W-:Y:S03]  /*420b0*/  HMMA.16816.F32 R16, R12, R6, R24 ;  /* 0x000000060c10723c */ /* 0x010fe60000001818 */
[----:B------:R-:W4:-:S15]  /*420c0*/  LDL.64 R26, [R1+0x28] ;  /* 0x00002800011a7983 */ /* 0x000f1e0000100a00 */
[----:B------:R-:W-:Y:S01]  /*420d0*/  NOP ;  /* 0x0000000000007918 */ /* 0x000fe20000000000 */
[----:B------:R-:W-:Y:S04]  /*420e0*/  STL.64 [R1+0xe90], R16 ;  /* 0x000e901001007387 */ /* 0x000fe80000100a00 */
[----:B------:R2:W-:Y:S02]  /*420f0*/  STL.64 [R1+0xe98], R18 ;  /* 0x000e981201007387 */ /* 0x0005e40000100a00 */
[----:B--2---:R-:W-:Y:S02]  /*42100*/  HMMA.16816.F32 R16, R12, R4, R20 ;  /* 0x000000040c10723c */ /* 0x004fe40000001814 */
[----:B------:R-:W2:Y:S01]  /*42110*/  LDL.64 R22, [R1+0x38] ;  /* 0x0000380001167983 */ /* 0x000ea20000100a00 */
[----:B------:R-:W-:Y:S02]  /*42120*/  IMAD.MOV.U32 R24, RZ, RZ, R2 ;  /* 0x000000ffff187224 */ /* 0x000fe400078e0002 */
[----:B------:R-:W-:Y:S01]  /*42130*/  IMAD.MOV.U32 R25, RZ, RZ, R0 ;  /* 0x000000ffff197224 */ /* 0x000fe200078e0000 */
[----:B--2---:R0:W-:-:S13]  /*42140*/  STL.64 [R1+0x8f60], R22 ;  /* 0x008f601601007387 */ /* 0x0041da0000100a00 */
[----:B------:R-:W-:Y:S04]  /*42150*/  STL.64 [R1+0xe80], R16 ;  /* 0x000e801001007387 */ /* 0x000fe80000100a00 */
[----:B------:R1:W-:Y:S04]  /*42160*/  STL.64 [R1+0xe88], R18 ;  /* 0x000e881201007387 */ /* 0x0003e80000100a00 */
[----:B------:R-:W2:Y:S04]  /*42170*/  LDL.LU R2, [R1+0x9068] ;  /* 0x0090680001027983 */ /* 0x000ea80000300800 */
[----:B------:R-:W3:Y:S04]  /*42180*/  LDL.LU R0, [R1+0x9064] ;  /* 0x0090640001007983 */ /* 0x000ee80000300800 */
[----:B0-----:R-:W3:Y:S04]  /*42190*/  LDL.64 R22, [R1+0x48] ;  /* 0x0000480001167983 */ /* 0x001ee80000100a00 */
[----:B-1----:R-:W3:Y:S04]  /*421a0*/  LDL R18, [R1+0x90] ;  /* 0x0000900001127983 */ /* 0x002ee80000100800 */
[----:B------:R-:W3:Y:S04]  /*421b0*/  LDL R19, [R1+0x94] ;  /* 0x0000940001137983 */ /* 0x000ee80000100800 */
[----:B------:R-:W3:Y:S04]  /*421c0*/  LDL R16, [R1+0x98] ;  /* 0x0000980001107983 */ /* 0x000ee80000100800 */
[----:B------:R-:W3:Y:S04]  /*421d0*/  LDL R17, [R1+0x9c] ;  /* 0x00009c0001117983 */ /* 0x000ee80000100800 */
[----:B----4-:R0:W-:Y:S01]  /*421e0*/  STL.64 [R1+0x8f70], R26 ;  /* 0x008f701a01007387 */ /* 0x0101e20000100a00 */
[----:B------:R-:W-:-:S03]  /*421f0*/  IMAD.MOV.U32 R21, RZ, RZ, R3 ;  /* 0x000000ffff157224 */ /* 0x000fc600078e0003 */
[----:B0-----:R-:W4:Y:S04]  /*42200*/  LDL.LU R26, [R1+0x242c] ;  /* 0x00242c00011a7983 */ /* 0x001f280000300800 */
[----:B------:R-:W4:Y:S04]  /*42210*/  LDL.LU R27, [R1+0x2428] ;  /* 0x00242800011b7983 */ /* 0x000f280000300800 */
[----:B------:R0:W-:Y:S04]  /*42220*/  STL.64 [R1+0x8f68], R24 ;  /* 0x008f681801007387 */ /* 0x0001e80000100a00 */
[----:B0-----:R-:W4:Y:S04]  /*42230*/  LDL.LU R24, [R1+0x2424] ;  /* 0x0024240001187983 */ /* 0x001f280000300800 */
[----:B------:R-:W4:Y:S01]  /*42240*/  LDL.LU R25, [R1+0x2420] ;  /* 0x0024200001197983 */ /* 0x000f220000300800 */
[----:B--2---:R-:W-:-:S03]  /*42250*/  IMAD.MOV.U32 R20, RZ, RZ, R2 ;  /* 0x000000ffff147224 */ /* 0x004fc600078e0002 */
[----:B------:R-:W2:Y:S04]  /*42260*/  LDL.LU R2, [R1+0x9060] ;  /* 0x0090600001027983 */ /* 0x000ea80000300800 */
[----:B------:R-:W2:Y:S04]  /*42270*/  LDL.LU R3, [R1+0x905c] ;  /* 0x00905c0001037983 */ /* 0x000ea80000300800 */
[----:B---3--:R0:W-:Y:S04]  /*42280*/  STL.64 [R1+0x8f90], R22 ;  /* 0x008f901601007387 */ /* 0x0081e80000100a00 */
[----:B0-----:R-:W3:Y:S04]  /*42290*/  LDL R22, [R1+0x50] ;  /* 0x0000500001167983 */ /* 0x001ee80000100800 */
[----:B------:R-:W3:Y:S04]  /*422a0*/  LDL R23, [R1+0x54] ;  /* 0x0000540001177983 */ /* 0x000ee80000100800 */
[----:B------:R0:W-:Y:S04]  /*422b0*/  STL.64 [R1+0x8f88], R20 ;  /* 0x008f881401007387 */ /* 0x0001e80000100a00 */
[----:B---3--:R1:W-:Y:S04]  /*422c0*/  STL.64 [R1+0x8fa8], R22 ;  /* 0x008fa81601007387 */ /* 0x0083e80000100a00 */
[----:B0-----:R-:W2:Y:S04]  /*422d0*/  LDL.LU.64 R20, [R1+0x4d0] ;  /* 0x0004d00001147983 */ /* 0x001ea80000300a00 */
[----:B-1----:R-:W2:Y:S04]  /*422e0*/  LDL.LU.64 R22, [R1+0x4d8] ;  /* 0x0004d80001167983 */ /* 0x002ea80000300a00 */
[----:B------:R-:W-:Y:S04]  /*422f0*/  STL.64 [R1+0x8e78], R6 ;  /* 0x008e780601007387 */ /* 0x000fe80000100a00 */
[----:B------:R2:W-:Y:S02]  /*42300*/  STL.64 [R1+0x8e70], R4 ;  /* 0x008e700401007387 */ /* 0x0005e40000100a00 */
[----:B--2---:R-:W-:Y:S01]  /*42310*/  HMMA.16816.F32 R4, R12, R2, R20 ;  /* 0x000000020c04723c */ /* 0x004fe20000001814 */
[----:B------:R-:W-:-:S02]  /*42320*/  IMAD R12, R9, 0x100, R8 ;  /* 0x00000100090c7824 */ /* 0x000fc400078e0208 */
[----:B------:R-:W-:Y:S02]  /*42330*/  IMAD R13, R11, 0x100, R10 ;  /* 0x000001000b0d7824 */ /* 0x000fe400078e020a */
[----:B------:R-:W-:-:S14]  /*42340*/  IMAD.MOV.U32 R20, RZ, RZ, R0 ;  /* 0x000000ffff147224 */ /* 0x000fdc00078e0000 */
[----:B------:R0:W-:Y:S04]  /*42350*/  STL.64 [R1+0x4d0], R4 ;  /* 0x0004d00401007387 */ /* 0x0001e80000100a00 */
[----:B------:R1:W-:Y:S04]  /*42360*/  STL.64 [R1+0x4d8], R6 ;  /* 0x0004d80601007387 */ /* 0x0003e80000100a00 */
[----:B------:R-:W2:Y:S04]  /*42370*/  LDL.LU.64 R8, [R1+0xe70] ;  /* 0x000e700001087983 */ /* 0x000ea80000300a00 */
[----:B------:R-:W2:Y:S04]  /*42380*/  LDL.LU.64 R10, [R1+0xe78] ;  /* 0x000e7800010a7983 */ /* 0x000ea80000300a00 */
[----:B0-----:R-:W3:Y:S04]  /*42390*/  LDL.LU.64 R4, [R1+0xe60] ;  /* 0x000e600001047983 */ /* 0x001ee80000300a00 */
[----:B-1----:R-:W3:Y:S04]  /*423a0*/  LDL.LU.64 R6, [R1+0xe68] ;  /* 0x000e680001067983 */ /* 0x002ee80000300a00 */
[----:B------:R-:W2:Y:S04]  /*423b0*/  LDL.LU R0, [R1+0x9058] ;  /* 0x0090580001007983 */ /* 0x000ea80000300800 */
[----:B------:R-:W2:Y:S01]  /*423c0*/  LDL R21, [R1+0x5c] ;  /* 0x00005c0001157983 */ /* 0x000ea20000100800 */
[----:B----4-:R-:W-:-:S02]  /*423d0*/  IMAD R14, R25, 0x100, R24 ;  /* 0x00000100190e7824 */ /* 0x010fc400078e0218 */
[----:B------:R-:W-:Y:S01]  /*423e0*/  IMAD R15, R27, 0x100, R26 ;  /* 0x000001001b0f7824 */ /* 0x000fe200078e021a */
[----:B------:R-:W-:Y:S02]  /*423f0*/  F2FP.F16.E5M2.UNPACK_B R12, R12 ;  /* 0x0000000cff0c723e */ /* 0x000fe400020004ff */
[----:B------:R-:W-:Y:S02]  /*42400*/  F2FP.F16.E5M2.UNPACK_B R13, R13 ;  /* 0x0000000dff0d723e */ /* 0x000fe400020004ff */
[----:B------:R-:W-:Y:S02]  /*42410*/  F2FP.F16.E5M2.UNPACK_B R14, R14 ;  /* 0x0000000eff0e723e */ /* 0x000fe400020004ff */
[----:B------:R-:W-:Y:S01]  /*42420*/  F2FP.F16.E5M2.UNPACK_B R15, R15 ;  /* 0x0000000fff0f723e */ /* 0x000fe200020004ff */
[----:B--2---:R0:W-:Y:S04]  /*42430*/  STL.64 [R1+0x8fc0], R20 ;  /* 0x008fc01401007387 */ /* 0x0041e80000100a00 */
[----:B------:R-:W2:Y:S04]  /*42440*/  LDL R22, [R1+0x60] ;  /* 0x0000600001167983 */ /* 0x000ea80000100800 */
[----:B------:R-:W2:Y:S04]  /*42450*/  LDL R23, [R1+0x64] ;  /* 0x0000640001177983 */ /* 0x000ea80000100800 */
[----:B0-----:R-:W4:Y:S01]  /*42460*/  LDL R20, [R1+0x68] ;  /* 0x0000680001147983 */ /* 0x001f220000100800 */
[C---:B------:R-:W-:Y:S08]  /*42470*/  HMMA.16816.F32 R8, R12.reuse, R16, R8 ;  /* 0x000000100c08723c */ /* 0x040ff00000001808 */
[----:B---3--:R-:W-:Y:S01]  /*42480*/  HMMA.16816.F32 R4, R12, R18, R4 ;  /* 0x000000120c04723c */ /* 0x008fe20000001804 */
[----:B------:R-:W-:-:S02]  /*42490*/  IMAD.MOV.U32 R21, RZ, RZ, R0 ;  /* 0x000000ffff157224 */ /* 0x000fc400078e0000 */
[----:B------:R-:W3:Y:S04]  /*424a0*/  LDL.LU R0, [R1+0x9054] ;  /* 0x0090540001007983 */ /* 0x000ee80000300800 */
[----:B--2---:R0:W-:Y:S04]  /*424b0*/  STL.64 [R1+0x8fd8], R22 ;  /* 0x008fd81601007387 */ /* 0x0041e80000100a00 */
[----:B----4-:R3:W-:Y:S04]  /*424c0*/  STL.64 [R1+0x8ff0], R20 ;  /* 0x008ff01401007387 */ /* 0x0107e80000100a00 */
[----:B0-----:R-:W2:Y:S04]  /*424d0*/  LDL R22, [R1+0x70] ;  /* 0x0000700001167983 */ /* 0x001ea80000100800 */
[----:B------:R-:W-:Y:S04]  /*424e0*/  STL.64 [R1+0xe70], R8 ;  /* 0x000e700801007387 */ /* 0x000fe80000100a00 */
[----:B------:R-:W-:Y:S04]  /*424f0*/  STL.64 [R1+0xe78], R10 ;  /* 0x000e780a01007387 */ /* 0x000fe80000100a00 */
[----:B------:R-:W-:Y:S04]  /*42500*/  STL.64 [R1+0xe60], R4 ;  /* 0x000e600401007387 */ /* 0x000fe80000100a00 */
[----:B------:R-:W-:Y:S04]  /*42510*/  STL.64 [R1+0xe68], R6 ;  /* 0x000e680601007387 */ /* 0x000fe80000100a00 */
[----:B------:R-:W2:Y:S01]  /*42520*/  LDL R23, [R1+0x74] ;  /* 0x0000740001177983 */ /* 0x000ea20000100800 */
[----:B---3--:R-:W-:-:S03]  /*42530*/  IMAD.MOV.U32 R20, RZ, RZ, R0 ;  /* 0x000000ffff147224 */ /* 0x008fc600078e0000 */
[----:B------:R-:W3:Y:S04]  /*42540*/  LDL.LU R0, [R1+0x9050] ;  /* 0x0090500001007983 */ /* 0x000ee80000300800 */
[----:B------:R-:W4:Y:S04]  /*42550*/  LDL R21, [R1+0x7c] ;  /* 0x00007c0001157983 */ /* 0x000f280000100800 */
[----:B--2---:R0:W-:Y:S04]  /*42560*/  STL.64 [R1+0x9008], R22 ;  /* 0x0090081601007387 */ /* 0x0041e80000100a00 */
[----:B0-----:R-:W2:Y:S04]  /*42570*/  LDL R22, [R1+0x80] ;  /* 0x0000800001167983 */ /* 0x001ea80000100800 */
[----:B------:R-:W2:Y:S04]  /*42580*/  LDL R23, [R1+0x84] ;  /* 0x0000840001177983 */ /* 0x000ea80000100800 */
[----:B----4-:R0:W-:Y:S04]  /*42590*/  STL.64 [R1+0x9020], R20 ;  /* 0x0090201401007387 */ /* 0x0101e80000100a00 */
[----:B0-----:R-:W4:Y:S04]  /*425a0*/  LDL R20, [R1+0x88] ;  /* 0x0000880001147983 */ /* 0x001f280000100800 */
[----:B--2---:R-:W-:Y:S04]  /*425b0*/  STL.64 [R1+0x9038], R22 ;  /* 0x0090381601007387 */ /* 0x004fe80000100a00 */
[----:B------:R-:W2:Y:S04]  /*425c0*/  LDL.LU.64 R24, [R1+0xdc0] ;  /* 0x000dc00001187983 */ /* 0x000ea80000300a00 */
[----:B------:R-:W2:Y:S04]  /*425d0*/  LDL.LU.64 R26, [R1+0xdc8] ;  /* 0x000dc800011a7983 */ /* 0x000ea80000300a00 */
[----:B--2---:R-:W-:Y:S04]  /*425e0*/  STL.64 [R1+0x8f80], R26 ;  /* 0x008f801a01007387 */ /* 0x004fe80000100a00 */
[----:B------:R0:W-:Y:S04]  /*425f0*/  STL.64 [R1+0x8f78], R24 ;  /* 0x008f781801007387 */ /* 0x0001e80000100a00 */
[----:B0-----:R-:W2:Y:S04]  /*42600*/  LDL.LU.64 R24, [R1+0xdd0] ;  /* 0x000dd00001187983 */ /* 0x001ea80000300a00 */
        /* <DEDUP_REMOVED lines=28> */
[----:B------:R-:W2:Y:S01]  /*427d0*/  LDL.LU.64 R26, [R1+0xe48] ;  /* 0x000e4800011a7983 */ /* 0x000ea20000300a00 */
[----:B---3--:R-:W-:-:S03]  /*427e0*/  IMAD.MOV.U32 R21, RZ, RZ, R0 ;  /* 0x000000ffff157224 */ /* 0x008fc600078e0000 */
[----:B--2---:R-:W-:Y:S04]  /*427f0*/  STL.64 [R1+0x9048], R26 ;  /* 0x0090481a01007387 */ /* 0x004fe80000100a00 */
[----:B------:R0:W-:Y:S04]  /*42800*/  STL.64 [R1+0x9040], R24 ;  /* 0x0090401801007387 */ /* 0x0001e80000100a00 */
[----:B0-----:R-:W4:Y:S04]  /*42810*/  LDL.LU.64 R24, [R1+0xe50] ;  /* 0x000e500001187983 */ /* 0x001f280000300a00 */
[----:B------:R-:W4:Y:S04]  /*42820*/  LDL.LU.64 R26, [R1+0xe58] ;  /* 0x000e5800011a7983 */ /* 0x000f280000300a00 */
[----:B------:R-:W2:Y:S04]  /*42830*/  LDL.LU.64 R16, [R1+0xdb0] ;  /* 0x000db00001107983 */ /* 0x000ea80000300a00 */
[----:B------:R-:W2:Y:S04]  /*42840*/  LDL.LU.64 R18, [R1+0xdb8] ;  /* 0x000db80001127983 */ /* 0x000ea80000300a00 */
[----:B------:R-:W3:Y:S04]  /*42850*/  LDL.LU.64 R8, [R1+0xda0] ;  /* 0x000da00001087983 */ /* 0x000ee80000300a00 */
[----:B------:R-:W3:Y:S04]  /*42860*/  LDL.LU.64 R10, [R1+0xda8] ;  /* 0x000da800010a7983 */ /* 0x000ee80000300a00 */
[----:B------:R-:W2:Y:S04]  /*42870*/  LDL.LU.64 R4, [R1+0xd90] ;  /* 0x000d900001047983 */ /* 0x000ea80000300a00 */
[----:B------:R-:W2:Y:S01]  /*42880*/  LDL.LU.64 R6, [R1+0xd98] ;  /* 0x000d980001067983 */ /* 0x000ea20000300a00 */
[----:B----4-:R-:W-:Y:S03]  /*42890*/  HMMA.16816.F32 R20, R12, R20, R24 ;  /* 0x000000140c14723c */ /* 0x010fe60000001818 */
[----:B------:R-:W4:Y:S04]  /*428a0*/  LDL.LU.64 R26, [R1+0x9048] ;  /* 0x00904800011a7983 */ /* 0x000f280000300a00 */
[----:B------:R-:W4:-:S12]  /*428b0*/  LDL.LU.64 R24, [R1+0x9040] ;  /* 0x0090400001187983 */ /* 0x000f180000300a00 */
[----:B------:R-:W-:Y:S04]  /*428c0*/  STL.64 [R1+0xe50], R20 ;  /* 0x000e501401007387 */ /* 0x000fe80000100a00 */
[----:B------:R0:W-:Y:S04]  /*428d0*/  STL.64 [R1+0xe58], R22 ;  /* 0x000e581601007387 */ /* 0x0001e80000100a00 */
[----:B0-----:R-:W4:Y:S02]  /*428e0*/  LDL.LU.64 R22, [R1+0x9038] ;  /* 0x0090380001167983 */ /* 0x001f240000300a00 */
[----:B----4-:R-:W-:Y:S02]  /*428f0*/  HMMA.16816.F32 R20, R12, R22, R24 ;  /* 0x000000160c14723c */ /* 0x010fe40000001818 */
[----:B------:R-:W4:Y:S04]  /*42900*/  LDL.LU.64 R26, [R1+0x9030] ;  /* 0x00903000011a7983 */ /* 0x000f280000300a00 */
[----:B------:R-:W4:-:S13]  /*42910*/  LDL.LU.64 R24, [R1+0x9028] ;  /* 0x0090280001187983 */ /* 0x000f1a0000300a00 */
[----:B------:R0:W-:Y:S04]  /*42920*/  STL.64 [R1+0xe40], R20 ;  /* 0x000e401401007387 */ /* 0x0001e80000100a00 */
[----:B------:R4:W-:Y:S04]  /*42930*/  STL.64 [R1+0xe48], R22 ;  /* 0x000e481601007387 */ /* 0x0009e80000100a00 */
[----:B0-----:R-:W4:Y:S02]  /*42940*/  LDL.LU.64 R20, [R1+0x9020] ;  /* 0x0090200001147983 */ /* 0x001f240000300a00 */
[----:B----4-:R-:W-:Y:S02]  /*42950*/  HMMA.16816.F32 R20, R12, R20, R24 ;  /* 0x000000140c14723c */ /* 0x010fe40000001818 */
[----:B------:R-:W4:Y:S04]  /*42960*/  LDL.LU.64 R26, [R1+0x9018] ;  /* 0x00901800011a7983 */ /* 0x000f280000300a00 */
[----:B------:R-:W4:-:S13]  /*42970*/  LDL.LU.64 R24, [R1+0x9010] ;  /* 0x0090100001187983 */ /* 0x000f1a0000300a00 */
        /* <DEDUP_REMOVED lines=30> */
[----:B------:R-:W-:Y:S04]  /*42b60*/  STL.64 [R1+0xde0], R20 ;  /* 0x000de01401007387 */ /* 0x000fe80000100a00 */
[----:B------:R0:W-:Y:S04]  /*42b70*/  STL.64 [R1+0xde8], R22 ;  /* 0x000de81601007387 */ /* 0x0001e80000100a00 */
[----:B0-----:R-:W4:Y:S04]  /*42b80*/  LDL.LU.64 R22, [R1+0x8f90] ;  /* 0x008f900001167983 */ /* 0x001f280000300a00 */
[----:B------:R-:W2:Y:S01]  /*42b90*/  LDL.LU.64 R20, [R1+0x8f88] ;  /* 0x008f880001147983 */ /* 0x000ea20000300a00 */
[----:B----4-:R-:W-:-:S15]  /*42ba0*/  HMMA.16816.F32 R24, R12, R22, R24 ;  /* 0x000000160c18723c */ /* 0x010fde0000001818 */
[----:B------:R-:W-:-:S04]  /*42bb0*/  NOP ;  /* 0x0000000000007918 */ /* 0x000fc80000000000 */
[----:B------:R-:W-:Y:S04]  /*42bc0*/  STL.64 [R1+0xdd0], R24 ;  /* 0x000dd01801007387 */ /* 0x000fe80000100a00 */
[----:B------:R0:W-:Y:S04]  /*42bd0*/  STL.64 [R1+0xdd8], R26 ;  /* 0x000dd81a01007387 */ /* 0x0001e80000100a00 */
[----:B0-----:R-:W2:Y:S04]  /*42be0*/  LDL.LU.64 R26, [R1+0x8f80] ;  /* 0x008f8000011a7983 */ /* 0x001ea80000300a00 */
[----:B------:R-:W2:Y:S01]  /*42bf0*/  LDL.LU.64 R24, [R1+0x8f78] ;  /* 0x008f780001187983 */ /* 0x000ea20000300a00 */
[----:B------:R-:W-:-:S05]  /*42c00*/  IMAD.MOV.U32 R0, RZ, RZ, R23 ;  /* 0x000000ffff007224 */ /* 0x000fca00078e0017 */
[----:B------:R-:W-:Y:S01]  /*42c10*/  STL [R1+0x8e20], R0 ;  /* 0x008e200001007387 */ /* 0x000fe20000100800 */
[----:B--2---:R-:W-:Y:S03]  /*42c20*/  HMMA.16816.F32 R20, R12, R20, R24 ;  /* 0x000000140c14723c */ /* 0x004fe60000001818 */
[----:B------:R-:W2:Y:S04]  /*42c30*/  LDL.LU.64 R26, [R1+0x8f70] ;  /* 0x008f7000011a7983 */ /* 0x000ea80000300a00 */
[----:B------:R-:W3:-:S12]  /*42c40*/  LDL.LU.64 R24, [R1+0x8f68] ;  /* 0x008f680001187983 */ /* 0x000ed80000300a00 */
[----:B------:R-:W-:Y:S04]  /*42c50*/  STL.64 [R1+0xdc0], R20 ;  /* 0x000dc01401007387 */ /* 0x000fe80000100a00 */
[----:B------:R0:W-:Y:S04]  /*42c60*/  STL.64 [R1+0xdc8], R22 ;  /* 0x000dc81601007387 */ /* 0x0001e80000100a00 */
[----:B0-----:R-:W4:Y:S01]  /*42c70*/  LDL.LU.64 R22, [R1+0x8f60] ;  /* 0x008f600001167983 */ /* 0x001f220000300a00 */
[C---:B---3--:R-:W-:Y:S08]  /*42c80*/  HMMA.16816.F32 R8, R12.reuse, R24, R8 ;  /* 0x000000180c08723c */ /* 0x048ff00000001808 */
[C---:B--2---:R-:W-:Y:S08]  /*42c90*/  HMMA.16816.F32 R4, R12.reuse, R26, R4 ;  /* 0x0000001a0c04723c */ /* 0x044ff00000001804 */
[----:B----4-:R-:W-:Y:S01]  /*42ca0*/  HMMA.16816.F32 R16, R12, R22, R16 ;  /* 0x000000160c10723c */ /* 0x010fe20000001810 */
[----:B------:R-:W-:-:S05]  /*42cb0*/  IMAD.MOV.U32 R0, RZ, RZ, R23 ;  /* 0x000000ffff007224 */ /* 0x000fca00078e0017 */
[----:B------:R0:W-:-:S13]  /*42cc0*/  STL [R1+0x8e24], R0 ;  /* 0x008e240001007387 */ /* 0x0001da0000100800 */
[----:B------:R-:W-:Y:S04]  /*42cd0*/  STL.64 [R1+0xdb0], R16 ;  /* 0x000db01001007387 */ /* 0x000fe80000100a00 */
[----:B------:R-:W-:Y:S04]  /*42ce0*/  STL.64 [R1+0xdb8], R18 ;  /* 0x000db81201007387 */ /* 0x000fe80000100a00 */
[----:B------:R-:W-:Y:S04]  /*42cf0*/  STL.64 [R1+0xda0], R8 ;  /* 0x000da00801007387 */ /* 0x000fe80000100a00 */
[----:B------:R-:W-:Y:S04]  /*42d00*/  STL.64 [R1+0xda8], R10 ;  /* 0x000da80a01007387 */ /* 0x000fe80000100a00 */
[----:B------:R-:W2:Y:S04]  /*42d10*/  LDL.LU.64 R24, [R1+0xd30] ;  /* 0x000d300001187983 */ /* 0x000ea80000300a00 */
[----:B------:R-:W-:Y:S01]  /*42d20*/  STL.64 [R1+0xd90], R4 ;  /* 0x000d900401007387 */ /* 0x000fe20000100a00 */
[----:B0-----:R-:W-:-:S03]  /*42d30*/  IMAD.MOV.U32 R0, RZ, RZ, R27 ;  /* 0x000000ffff007224 */ /* 0x001fc600078e001b */
[----:B------:R-:W-:Y:S04]  /*42d40*/  STL.64 [R1+0xd98], R6 ;  /* 0x000d980601007387 */ /* 0x000fe80000100a00 */
[----:B------:R-:W3:Y:S04]  /*42d50*/  LDL.LU.64 R26, [R1+0xd38] ;  /* 0x000d3800011a7983 */ /* 0x000ee80000300a00 */
[----:B---3--:R0:W-:Y:S04]  /*42d60*/  STL.64 [R1+0x8ee8], R26 ;  /* 0x008ee81a01007387 */ /* 0x0081e80000100a00 */
[----:B0-----:R-:W3:Y:S04]  /*42d70*/  LDL R26, [R1] ;  /* 0x00000000011a7983 */ /* 0x001ee80000100800 */
[----:B------:R-:W3:Y:S04]  /*42d80*/  LDL R27, [R1+0x4] ;  /* 0x00000400011b7983 */ /* 0x000ee80000100800 */
[----:B--2---:R0:W-:Y:S04]  /*42d90*/  STL.64 [R1+0x8ee0], R24 ;  /* 0x008ee01801007387 */ /* 0x0041e80000100a00 */
[----:B0-----:R-:W2:Y:S04]  /*42da0*/  LDL R24, [R1+0x8] ;  /* 0x0000080001187983 */ /* 0x001ea80000100800 */
[----:B------:R-:W2:Y:S04]  /*42db0*/  LDL R25, [R1+0xc] ;  /* 0x00000c0001197983 */ /* 0x000ea80000100800 */
[----:B---3--:R0:W-:Y:S04]  /*42dc0*/  STL.64 [R1+0x8f00], R26 ;  /* 0x008f001a01007387 */ /* 0x0081e80000100a00 */
[----:B0-----:R-:W3:Y:S04]  /*42dd0*/  LDL R26, [R1+0x10] ;  /* 0x00001000011a7983 */ /* 0x001ee80000100800 */
[----:B------:R-:W3:Y:S04]  /*42de0*/  LDL R27, [R1+0x14] ;  /* 0x00001400011b7983 */ /* 0x000ee80000100800 */
[----:B--2---:R0:W-:Y:S04]  /*42df0*/  STL.64 [R1+0x8f18], R24 ;  /* 0x008f181801007387 */ /* 0x0041e80000100a00 */
[----:B0-----:R-:W2:Y:S04]  /*42e00*/  LDL.64 R24, [R1+0x18] ;  /* 0x0000180001187983 */ /* 0x001ea80000100a00 */
[----:B---3--:R0:W-:Y:S04]  /*42e10*/  STL.64 [R1+0x8f48], R26 ;  /* 0x008f481a01007387 */ /* 0x0081e80000100a00 */
[----:B0-----:R-:W3:Y:S04]  /*42e20*/  LDL R26, [R1+0x20] ;  /* 0x00002000011a7983 */ /* 0x001ee80000100800 */
[----:B------:R-:W3:Y:S04]  /*42e30*/  LDL R27, [R1+0x24] ;  /* 0x00002400011b7983 */ /* 0x000ee80000100800 */
[----:B--2---:R-:W-:Y:S04]  /*42e40*/  STL.64 [R1+0x8f40], R24 ;  /* 0x008f401801007387 */ /* 0x004fe80000100a00 */
[----:B------:R-:W2:Y:S04]  /*42e50*/  LDL.LU.64 R20, [R1+0xd10] ;  /* 0x000d100001147983 */ /* 0x000ea80000300a00 */
[----:B------:R-:W4:Y:S04]  /*42e60*/  LDL.LU.64 R22, [R1+0xd18] ;  /* 0x000d180001167983 */ /* 0x000f280000300a00 */
[----:B----4-:R-:W-:Y:S04]  /*42e70*/  STL.64 [R1+0x8ec8], R22 ;  /* 0x008ec81601007387 */ /* 0x010fe80000100a00 */
[----:B--2---:R0:W-:Y:S04]  /*42e80*/  STL.64 [R1+0x8ec0], R20 ;  /* 0x008ec01401007387 */ /* 0x0041e80000100a00 */
[----:B0-----:R-:W2:Y:S04]  /*42e90*/  LDL.LU.64 R20, [R1+0xd20] ;  /* 0x000d200001147983 */ /* 0x001ea80000300a00 */
        /* <DEDUP_REMOVED lines=19> */
[----:B0-----:R-:W3:Y:S04]  /*42fd0*/  LDL.LU.64 R20, [R1+0xd80] ;  /* 0x000d800001147983 */ /* 0x001ee80000300a00 */
[----:B------:R-:W3:Y:S04]  /*42fe0*/  LDL.LU.64 R22, [R1+0xd88] ;  /* 0x000d880001167983 */ /* 0x000ee80000300a00 */
[----:B------:R-:W2:Y:S04]  /*42ff0*/  LDL.LU.64 R8, [R1+0xd00] ;  /* 0x000d000001087983 */ /* 0x000ea80000300a00 */
[----:B------:R-:W2:Y:S04]  /*43000*/  LDL.LU.64 R10, [R1+0xd08] ;  /* 0x000d0800010a7983 */ /* 0x000ea80000300a00 */
[----:B------:R-:W4:Y:S04]  /*43010*/  LDL.LU.64 R16, [R1+0xcf0] ;  /* 0x000cf00001107983 */ /* 0x000f280000300a00 */
[----:B------:R-:W4:Y:S04]  /*43020*/  LDL.LU.64 R18, [R1+0xcf8] ;  /* 0x000cf80001127983 */ /* 0x000f280000300a00 */
[----:B------:R-:W2:Y:S04]  /*43030*/  LDL.LU.64 R4, [R1+0xcd0] ;  /* 0x000cd00001047983 */ /* 0x000ea80000300a00 */
[----:B------:R-:W2:Y:S04]  /*43040*/  LDL.LU.64 R6, [R1+0xcd8] ;  /* 0x000cd80001067983 */ /* 0x000ea80000300a00 */
[----:B------:R-:W-:Y:S01]  /*43050*/  STL [R1+0x8e28], R0 ;  /* 0x008e280001007387 */ /* 0x000fe20000100800 */
[----:B---3--:R-:W-:Y:S03]  /*43060*/  HMMA.16816.F32 R24, R12, R26, R20 ;  /* 0x0000001a0c18723c */ /* 0x008fe60000001814 */
[----:B------:R-:W3:Y:S04]  /*43070*/  LDL.LU.64 R22, [R1+0x8f58] ;  /* 0x008f580001167983 */ /* 0x000ee80000300a00 */
[----:B------:R-:W3:-:S12]  /*43080*/  LDL.LU.64 R20, [R1+0x8f50] ;  /* 0x008f500001147983 */ /* 0x000ed80000300a00 */
[----:B------:R-:W-:Y:S04]  /*43090*/  STL.64 [R1+0xd80], R24 ;  /* 0x000d801801007387 */ /* 0x000fe80000100a00 */
[----:B------:R0:W-:Y:S04]  /*430a0*/  STL.64 [R1+0xd88], R26 ;  /* 0x000d881a01007387 */ /* 0x0001e80000100a00 */
[----:B0-----:R-:W2:Y:S04]  /*430b0*/  LDL.LU.64 R26, [R1+0x8f48] ;  /* 0x008f4800011a7983 */ /* 0x001ea80000300a00 */
[----:B------:R-:W3:Y:S02]  /*430c0*/  LDL.LU.64 R24, [R1+0x8f40] ;  /* 0x008f400001187983 */ /* 0x000ee40000300a00 */
[----:B---3--:R-:W-:-:S15]  /*430d0*/  HMMA.16816.F32 R20, R12, R24, R20 ;  /* 0x000000180c14723c */ /* 0x008fde0000001814 */
[----:B------:R-:W-:-:S04]  /*430e0*/  NOP ;  /* 0x0000000000007918 */ /* 0x000fc80000000000 */
[----:B------:R-:W-:Y:S04]  /*430f0*/  STL.64 [R1+0xd70], R20 ;  /* 0x000d701401007387 */ /* 0x000fe80000100a00 */
[----:B------:R0:W-:Y:S04]  /*43100*/  STL.64 [R1+0xd78], R22 ;  /* 0x000d781601007387 */ /* 0x0001e80000100a00 */
[----:B0-----:R-:W2:Y:S04]  /*43110*/  LDL.LU.64 R22, [R1+0x8f38] ;  /* 0x008f380001167983 */ /* 0x001ea80000300a00 */
[----:B------:R-:W2:Y:S01]  /*43120*/  LDL.LU.64 R20, [R1+0x8f30] ;  /* 0x008f300001147983 */ /* 0x000ea20000300a00 */
[----:B------:R-:W-:-:S02]  /*43130*/  IMAD.MOV.U32 R0, RZ, RZ, R25 ;  /* 0x000000ffff007224 */ /* 0x000fc400078e0019 */
[----:B--2---:R-:W-:Y:S01]  /*43140*/  HMMA.16816.F32 R24, R12, R26, R20 ;  /* 0x0000001a0c18723c */ /* 0x004fe20000001814 */
[----:B------:R-:W2:Y:S04]  /*43150*/  LDL.LU.64 R22, [R1+0x8f28] ;  /* 0x008f280001167983 */ /* 0x000ea80000300a00 */
[----:B------:R-:W2:-:S14]  /*43160*/  LDL.LU.64 R20, [R1+0x8f20] ;  /* 0x008f200001147983 */ /* 0x000e9c0000300a00 */
        /* <DEDUP_REMOVED lines=33> */
[----:B------:R-:W4:Y:S04]  /*43380*/  LDL.LU.64 R20, [R1+0x8eb0] ;  /* 0x008eb00001147983 */ /* 0x000f280000300a00 */
[----:B------:R-:W-:Y:S04]  /*43390*/  STL.64 [R1+0x8d60], R26 ;  /* 0x008d601a01007387 */ /* 0x000fe80000100a00 */
[----:B------:R0:W-:Y:S04]  /*433a0*/  STL.64 [R1+0x8d58], R24 ;  /* 0x008d581801007387 */ /* 0x0001e80000100a00 */
[----:B0-----:R-:W3:Y:S04]  /*433b0*/  LDL.LU.64 R24, [R1+0xce0] ;  /* 0x000ce00001187983 */ /* 0x001ee80000300a00 */
[----:B------:R-:W3:Y:S01]  /*433c0*/  LDL.LU.64 R26, [R1+0xce8] ;  /* 0x000ce800011a7983 */ /* 0x000ee20000300a00 */
[C---:B--2---:R-:W-:Y:S08]  /*433d0*/  HMMA.16816.F32 R8, R12.reuse, R22, R8 ;  /* 0x000000160c08723c */ /* 0x044ff00000001808 */
[C---:B----4-:R-:W-:Y:S11]  /*433e0*/  HMMA.16816.F32 R16, R12.reuse, R20, R16 ;  /* 0x000000140c10723c */ /* 0x050ff60000001810 */
[----:B------:R-:W-:Y:S04]  /*433f0*/  STL.64 [R1+0xd00], R8 ;  /* 0x000d000801007387 */ /* 0x000fe80000100a00 */
[----:B------:R0:W-:Y:S04]  /*43400*/  STL.64 [R1+0xd08], R10 ;  /* 0x000d080a01007387 */ /* 0x0001e80000100a00 */
[----:B0-----:R-:W2:Y:S04]  /*43410*/  LDL.LU.64 R10, [R1+0x8ea8] ;  /* 0x008ea800010a7983 */ /* 0x001ea80000300a00 */
[----:B------:R-:W4:Y:S04]  /*43420*/  LDL.LU.64 R8, [R1+0x8ea0] ;  /* 0x008ea00001087983 */ /* 0x000f280000300a00 */
[----:B------:R-:W-:Y:S04]  /*43430*/  STL.64 [R1+0xcf0], R16 ;  /* 0x000cf01001007387 */ /* 0x000fe80000100a00 */
[----:B------:R0:W-:Y:S04]  /*43440*/  STL.64 [R1+0xcf8], R18 ;  /* 0x000cf81201007387 */ /* 0x0001e80000100a00 */
[----:B0-----:R-:W3:Y:S04]  /*43450*/  LDL.LU.64 R18, [R1+0x8e98] ;  /* 0x008e980001127983 */ /* 0x001ee80000300a00 */
[----:B------:R-:W2:Y:S04]  /*43460*/  LDL.LU.64 R16, [R1+0x8e90] ;  /* 0x008e900001107983 */ /* 0x000ea80000300a00 */
[----:B------:R-:W-:Y:S04]  /*43470*/  STL.64 [R1+0x8d40], R22 ;  /* 0x008d401601007387 */ /* 0x000fe80000100a00 */
[----:B------:R2:W-:Y:S01]  /*43480*/  STL.64 [R1+0x8d38], R20 ;  /* 0x008d381401007387 */ /* 0x0005e20000100a00 */
[C---:B---3--:R-:W-:Y:S08]  /*43490*/  HMMA.16816.F32 R24, R12.reuse, R18, R24 ;  /* 0x000000120c18723c */ /* 0x048ff00000001818 */
[C---:B--2---:R-:W-:Y:S01]  /*434a0*/  HMMA.16816.F32 R20, R12.reuse, R16, R4 ;  /* 0x000000100c14723c */ /* 0x044fe20000001804 */
[----:B------:R-:W2:Y:S10]  /*434b0*/  LDL.LU.64 R4, [R1+0xcb0] ;  /* 0x000cb00001047983 */ /* 0x000eb40000300a00 */
[----:B------:R-:W-:Y:S04]  /*434c0*/  STL.64 [R1+0xce0], R24 ;  /* 0x000ce01801007387 */ /* 0x000fe80000100a00 */
[----:B------:R-:W-:Y:S04]  /*434d0*/  STL.64 [R1+0xce8], R26 ;  /* 0x000ce81a01007387 */ /* 0x000fe80000100a00 */
[----:B------:R-:W3:Y:S04]  /*434e0*/  LDL.LU.64 R6, [R1+0xcb8] ;  /* 0x000cb80001067983 */ /* 0x000ee80000300a00 */
[----:B------:R-:W-:Y:S04]  /*434f0*/  STL.64 [R1+0xcd0], R20 ;  /* 0x000cd01401007387 */ /* 0x000fe80000100a00 */
[----:B------:R-:W-:Y:S04]  /*43500*/  STL.64 [R1+0xcd8], R22 ;  /* 0x000cd81601007387 */ /* 0x000fe80000100a00 */
[----:B---3--:R-:W-:Y:S04]  /*43510*/  STL.64 [R1+0x8e88], R6 ;  /* 0x008e880601007387 */ /* 0x008fe80000100a00 */
[----:B--2---:R0:W-:Y:S04]  /*43520*/  STL.64 [R1+0x8e80], R4 ;  /* 0x008e800401007387 */ /* 0x0041e80000100a00 */
[----:B0-----:R-:W2:Y:S04]  /*43530*/  LDL.LU.64 R4, [R1+0xcc0] ;  /* 0x000cc00001047983 */ /* 0x001ea80000300a00 */
[----:B------:R-:W2:Y:S04]  /*43540*/  LDL.LU.64 R6, [R1+0xcc8] ;  /* 0x000cc80001067983 */ /* 0x000ea80000300a00 */
[----:B------:R-:W3:Y:S04]  /*43550*/  LDL.LU R20, [R1+0x2448] ;  /* 0x0024480001147983 */ /* 0x000ee80000300800 */
[----:B------:R-:W3:Y:S04]  /*43560*/  LDL.LU R21, [R1+0x2444] ;  /* 0x0024440001157983 */ /* 0x000ee80000300800 */
[----:B------:R-:W2:Y:S04]  /*43570*/  LDL.LU R22, [R1+0x2450] ;  /* 0x0024500001167983 */ /* 0x000ea80000300800 */
[----:B------:R-:W2:Y:S04]  /*43580*/  LDL.LU R23, [R1+0x244c] ;  /* 0x00244c0001177983 */ /* 0x000ea80000300800 */
[----:B--2---:R-:W-:Y:S04]  /*43590*/  STL.64 [R1+0x8e58], R22 ;  /* 0x008e581601007387 */ /* 0x004fe80000100a00 */
[----:B---3--:R0:W-:Y:S04]  /*435a0*/  STL.64 [R1+0x8e50], R20 ;  /* 0x008e501401007387 */ /* 0x0081e80000100a00 */
[----:B0-----:R-:W2:Y:S04]  /*435b0*/  LDL.LU.64 R20, [R1+0xc90] ;  /* 0x000c900001147983 */ /* 0x001ea80000300a00 */
[----:B------:R-:W3:Y:S01]  /*435c0*/  LDL.LU.64 R22, [R1+0xc98] ;  /* 0x000c980001167983 */ /* 0x000ee20000300a00 */
[C---:B------:R-:W-:Y:S03]  /*435d0*/  HMMA.16816.F32 R4, R12.reuse, R10, R4 ;  /* 0x0000000a0c04723c */ /* 0x040fe60000001804 */
[----:B---3--:R-:W-:Y:S04]  /*435e0*/  STL.64 [R1+0x8e68], R22 ;  /* 0x008e681601007387 */ /* 0x008fe80000100a00 */
[----:B--2---:R0:W-:Y:S04]  /*435f0*/  STL.64 [R1+0x8e60], R20 ;  /* 0x008e601401007387 */ /* 0x0041e80000100a00 */
[----:B0-----:R-:W2:Y:S04]  /*43600*/  LDL.LU.64 R20, [R1+0xca0] ;  /* 0x000ca00001147983 */ /* 0x001ea80000300a00 */
[----:B------:R-:W2:Y:S04]  /*43610*/  LDL.LU.64 R22, [R1+0xca8] ;  /* 0x000ca80001167983 */ /* 0x000ea80000300a00 */
[----:B------:R-:W3:Y:S04]  /*43620*/  LDL.64 R24, [R1+0x88] ;  /* 0x0000880001187983 */ /* 0x000ee80000100a00 */
[----:B------:R0:W-:Y:S04]  /*43630*/  STL.64 [R1+0x8d20], R18 ;  /* 0x008d201201007387 */ /* 0x0001e80000100a00 */
[----:B0-----:R-:W2:Y:S04]  /*43640*/  LDL.64 R18, [R1+0x90] ;  /* 0x0000900001127983 */ /* 0x001ea80000100a00 */
[----:B------:R0:W-:Y:S04]  /*43650*/  STL.64 [R1+0x8d18], R16 ;  /* 0x008d181001007387 */ /* 0x0001e80000100a00 */
[----:B0-----:R-:W2:Y:S04]  /*43660*/  LDL.LU R16, [R1+0x2440] ;  /* 0x0024400001107983 */ /* 0x001ea80000300800 */
[----:B------:R-:W2:Y:S04]  /*43670*/  LDL.LU R17, [R1+0x243c] ;  /* 0x00243c0001117983 */ /* 0x000ea80000300800 */
[----:B------:R-:W-:Y:S04]  /*43680*/  STL.64 [R1+0xcc0], R4 ;  /* 0x000cc00401007387 */ /* 0x000fe80000100a00 */
[----:B------:R0:W-:Y:S04]  /*43690*/  STL.64 [R1+0xcc8], R6 ;  /* 0x000cc80601007387 */ /* 0x0001e80000100a00 */
[----:B0-----:R-:W4:Y:S04]  /*436a0*/  LDL.LU.64 R6, [R1+0x8e88] ;  /* 0x008e880001067983 */ /* 0x001f280000300a00 */
[----:B------:R-:W4:Y:S02]  /*436b0*/  LDL.LU.64 R4, [R1+0x8e80] ;  /* 0x008e800001047983 */ /* 0x000f240000300a00 */
[----:B----4-:R-:W-:-:S15]  /*436c0*/  HMMA.16816.F32 R4, R12, R8, R4 ;  /* 0x000000080c04723c */ /* 0x010fde0000001804 */
[----:B------:R-:W-:-:S04]  /*436d0*/  NOP ;  /* 0x0000000000007918 */ /* 0x000fc80000000000 */
[----:B------:R-:W-:Y:S04]  /*436e0*/  STL.64 [R1+0xcb0], R4 ;  /* 0x000cb00401007387 */ /* 0x000fe80000100a00 */
[----:B------:R0:W-:Y:S04]  /*436f0*/  STL.64 [R1+0xcb8], R6 ;  /* 0x000cb80601007387 */ /* 0x0001e80000100a00 */
[----:B0-----:R-:W2:Y:S04]  /*43700*/  LDL.LU.64 R6, [R1+0x8e78] ;  /* 0x008e780001067983 */ /* 0x001ea80000300a00 */
[----:B------:R-:W4:Y:S04]  /*43710*/  LDL.LU.64 R4, [R1+0x8e70] ;  /* 0x008e700001047983 */ /* 0x000f280000300a00 */
[----:B------:R-:W3:Y:S01]  /*43720*/  LDL.64 R26, [R1+0x80] ;  /* 0x00008000011a7983 */ /* 0x000ee20000100a00 */
[C---:B--2---:R-:W-:Y:S03]  /*43730*/  HMMA.16816.F32 R20, R12.reuse, R6, R20 ;  /* 0x000000060c14723c */ /* 0x044fe60000001814 */
[----:B---3--:R-:W-:Y:S04]  /*43740*/  STL.64 [R1+0x8e38], R26 ;  /* 0x008e381a01007387 */ /* 0x008fe80000100a00 */
[----:B------:R0:W-:Y:S04]  /*43750*/  STL.64 [R1+0x8e30], R24 ;  /* 0x008e301801007387 */ /* 0x0001e80000100a00 */
[----:B0-----:R-:W2:Y:S04]  /*43760*/  LDL.LU.64 R24, [R1+0x4c0] ;  /* 0x0004c00001187983 */ /* 0x001ea80000300a00 */
[----:B------:R-:W2:Y:S04]  /*43770*/  LDL.LU.64 R26, [R1+0x4c8] ;  /* 0x0004c800011a7983 */ /* 0x000ea80000300a00 */
[----:B------:R0:W-:Y:S04]  /*43780*/  STL.64 [R1+0x8d00], R10 ;  /* 0x008d000a01007387 */ /* 0x0001e80000100a00 */
[----:B0-----:R-:W3:Y:S04]  /*43790*/  LDL.LU R10, [R1+0x2438] ;  /* 0x00243800010a7983 */ /* 0x001ee80000300800 */
[----:B------:R-:W3:Y:S04]  /*437a0*/  LDL.LU R11, [R1+0x2434] ;  /* 0x00243400010b7983 */ /* 0x000ee80000300800 */
[----:B------:R-:W-:Y:S04]  /*437b0*/  STL.64 [R1+0x8cf8], R8 ;  /* 0x008cf80801007387 */ /* 0x000fe80000100a00 */
[----:B------:R-:W-:Y:S04]  /*437c0*/  STL.64 [R1+0xca0], R20 ;  /* 0x000ca01401007387 */ /* 0x000fe80000100a00 */
[----:B------:R0:W-:Y:S04]  /*437d0*/  STL.64 [R1+0xca8], R22 ;  /* 0x000ca81601007387 */ /* 0x0001e80000100a00 */
[----:B0-----:R-:W4:Y:S04]  /*437e0*/  LDL.LU.64 R22, [R1+0x8e68] ;  /* 0x008e680001167983 */ /* 0x001f280000300a00 */
[----:B------:R-:W4:Y:S02]  /*437f0*/  LDL.LU.64 R20, [R1+0x8e60] ;  /* 0x008e600001147983 */ /* 0x000f240000300a00 */
[C---:B----4-:R-:W-:Y:S08]  /*43800*/  HMMA.16816.F32 R20, R12.reuse, R4, R20 ;  /* 0x000000040c14723c */ /* 0x050ff00000001814 */
[----:B--2---:R-:W-:Y:S11]  /*43810*/  HMMA.16816.F32 R12, R12, R2, R24 ;  /* 0x000000020c0c723c */ /* 0x004ff60000001818 */
[----:B------:R-:W-:Y:S04]  /*43820*/  STL.64 [R1+0xc90], R20 ;  /* 0x000c901401007387 */ /* 0x000fe80000100a00 */
[----:B------:R0:W-:Y:S04]  /*43830*/  STL.64 [R1+0xc98], R22 ;  /* 0x000c981601007387 */ /* 0x0001e80000100a00 */
[----:B0-----:R-:W2:Y:S04]  /*43840*/  LDL.LU.64 R22, [R1+0x8e58] ;  /* 0x008e580001167983 */ /* 0x001ea80000300a00 */
[----:B------:R-:W4:Y:S04]  /*43850*/  LDL.LU.64 R20, [R1+0x8e50] ;  /* 0x008e500001147983 */ /* 0x000f280000300a00 */
[----:B------:R-:W-:Y:S04]  /*43860*/  STL [R1+0x8cd0], R4 ;  /* 0x008cd00401007387 */ /* 0x000fe80000100800 */
[----:B------:R0:W-:Y:S04]  /*43870*/  STL [R1+0x8ccc], R5 ;  /* 0x008ccc0501007387 */ /* 0x0001e80000100800 */
[----:B0-----:R-:W2:Y:S04]  /*43880*/  LDL.64 R4, [R1+0x98] ;  /* 0x0000980001047983 */ /* 0x001ea80000100a00 */
[----:B------:R-:W2:Y:S04]  /*43890*/  LDL.LU.64 R24, [R1+0xc70] ;  /* 0x000c700001187983 */ /* 0x000ea80000300a00 */
[----:B------:R-:W2:Y:S04]  /*438a0*/  LDL.LU.64 R26, [R1+0xc78] ;  /* 0x000c7800011a7983 */ /* 0x000ea80000300a00 */
[----:B------:R-:W-:Y:S04]  /*438b0*/  STL.64 [R1+0x4c0], R12 ;  /* 0x0004c00c01007387 */ /* 0x000fe80000100a00 */
[----:B------:R-:W-:Y:S04]  /*438c0*/  STL.64 [R1+0x4c8], R14 ;  /* 0x0004c80e01007387 */ /* 0x000fe80000100a00 */
[----:B--2---:R-:W-:Y:S04]  /*438d0*/  STL.64 [R1+0x8e48], R26 ;  /* 0x008e481a01007387 */ /* 0x004fe80000100a00 */
[----:B------:R0:W-:Y:S04]  /*438e0*/  STL.64 [R1+0x8e40], R24 ;  /* 0x008e401801007387 */ /* 0x0001e80000100a00 */
[----:B0-----:R-:W2:Y:S04]  /*438f0*/  LDL.LU.64 R24, [R1+0xc80] ;  /* 0x000c800001187983 */ /* 0x001ea80000300a00 */
[----:B------:R-:W2:Y:S01]  /*43900*/  LDL.LU.64 R26, [R1+0xc88] ;  /* 0x000c8800011a7983 */ /* 0x000ea20000300a00 */
[----:B---3--:R-:W-:-:S02]  /*43910*/  IMAD R12, R11, 0x100, R10 ;  /* 0x000001000b0c7824 */ /* 0x008fc400078e020a */
[----:B------:R-:W-:Y:S02]  /*43920*/  IMAD R13, R17, 0x100, R16 ;  /* 0x00000100110d7824 */ /* 0x000fe400078e0210 */
[----:B----4-:R-:W-:Y:S02]  /*43930*/  IMAD R14, R21, 0x100, R20 ;  /* 0x00000100150e7824 */ /* 0x010fe400078e0214 */
[----:B------:R-:W-:Y:S01]  /*43940*/  IMAD R15, R23, 0x100, R22 ;  /* 0x00000100170f7824 */ /* 0x000fe200078e0216 */
[----:B------:R-:W-:Y:S02]  /*43950*/  F2FP.F16.E5M2.UNPACK_B R12, R12 ;  /* 0x0000000cff0c723e */ /* 0x000fe400020004ff */
[----:B------:R-:W-:Y:S02]  /*43960*/  F2FP.F16.E5M2.UNPACK_B R13, R13 ;  /* 0x0000000dff0d723e */ /* 0x000fe400020004ff */
[----:B------:R-:W-:Y:S02]  /*43970*/  F2FP.F16.E5M2.UNPACK_B R14, R14 ;  /* 0x0000000eff0e723e */ /* 0x000fe400020004ff */
[----:B------:R-:W-:Y:S01]  /*43980*/  F2FP.F16.E5M2.UNPACK_B R15, R15 ;  /* 0x0000000fff0f723e */ /* 0x000fe200020004ff */
[----:B------:R-:W-:Y:S04]  /*43990*/  STL [R1+0x8cd4], R2 ;  /* 0x008cd40201007387 */ /* 0x000fe80000100800 */
[----:B------:R-:W-:Y:S04]  /*439a0*/  STL [R1+0x8cc8], R3 ;  /* 0x008cc80301007387 */ /* 0x000fe80000100800 */
[----:B------:R-:W3:Y:S04]  /*439b0*/  LDL.LU.64 R8, [R1+0xc60] ;  /* 0x000c600001087983 */ /* 0x000ee80000300a00 */
[----:B------:R-:W3:Y:S04]  /*439c0*/  LDL.LU.64 R10, [R1+0xc68] ;  /* 0x000c6800010a7983 */ /* 0x000ee80000300a00 */
[----:B------:R-:W4:Y:S04]  /*439d0*/  LDL.64 R16, [R1+0x78] ;  /* 0x0000780001107983 */ /* 0x000f280000100a00 */
[----:B------:R-:W3:Y:S04]  /*439e0*/  LDL.LU.64 R20, [R1+0xc50] ;  /* 0x000c500001147983 */ /* 0x000ee80000300a00 */
[----:B------:R-:W3:Y:S01]  /*439f0*/  LDL.LU.64 R22, [R1+0xc58] ;  /* 0x000c580001167983 */ /* 0x000ee20000300a00 */
[----:B--2---:R-:W-:-:S15]  /*43a00*/  HMMA.16816.F32 R24, R12, R4, R24 ;  /* 0x000000040c18723c */ /* 0x004fde0000001818 */
[----:B------:R-:W-:-:S04]  /*43a10*/  NOP ;  /* 0x0000000000007918 */ /* 0x000fc80000000000 */
[----:B------:R-:W-:Y:S04]  /*43a20*/  STL.64 [R1+0xc80], R24 ;  /* 0x000c801801007387 */ /* 0x000fe80000100a00 */
[----:B------:R0:W-:Y:S04]  /*43a30*/  STL.64 [R1+0xc88], R26 ;  /* 0x000c881a01007387 */ /* 0x0001e80000100a00 */
[----:B0-----:R-:W2:Y:S04]  /*43a40*/  LDL.LU.64 R26, [R1+0x8e48] ;  /* 0x008e4800011a7983 */ /* 0x001ea80000300a00 */
[----:B------:R-:W2:Y:S01]  /*43a50*/  LDL.LU.64 R24, [R1+0x8e40] ;  /* 0x008e400001187983 */ /* 0x000ea20000300a00 */
[----:B------:R-:W-:-:S05]  /*43a60*/  IMAD.MOV.U32 R5, RZ, RZ, R4 ;  /* 0x000000ffff057224 */ /* 0x000fca00078e0004 */
[----:B------:R-:W-:Y:S01]  /*43a70*/  STL [R1+0x8cdc], R5 ;  /* 0x008cdc0501007387 */ /* 0x000fe20000100800 */
[----:B--2---:R-:W-:-:S15]  /*43a80*/  HMMA.16816.F32 R24, R12, R18, R24 ;  /* 0x000000120c18723c */ /* 0x004fde0000001818 */
[----:B------:R-:W-:-:S04]  /*43a90*/  NOP ;  /* 0x0000000000007918 */ /* 0x000fc80000000000 */
[----:B------:R-:W-:Y:S04]  /*43aa0*/  STL.64 [R1+0xc70], R24 ;  /* 0x000c701801007387 */ /* 0x000fe80000100a00 */
[----:B------:R0:W-:Y:S04]  /*43ab0*/  STL.64 [R1+0xc78], R26 ;  /* 0x000c781a01007387 */ /* 0x0001e80000100a00 */
[----:B0-----:R-:W2:Y:S04]  /*43ac0*/  LDL.LU.64 R26, [R1+0x8e38] ;  /* 0x008e3800011a7983 */ /* 0x001ea80000300a00 */
[----:B------:R-:W3:Y:S01]  /*43ad0*/  LDL.LU.64 R24, [R1+0x8e30] ;  /* 0x008e300001187983 */ /* 0x000ee20000300a00 */
[----:B------:R-:W-:-:S03]  /*43ae0*/  IMAD.MOV.U32 R3, RZ, RZ, R18 ;  /* 0x000000ffff037224 */ /* 0x000fc600078e0012 */
[----:B------:R-:W2:Y:S04]  /*43af0*/  LDL.64 R18, [R1+0x70] ;  /* 0x0000700001127983 */ /* 0x000ea80000100a00 */
[----:B------:R0:W-:Y:S01]  /*43b00*/  STL [R1+0x8cd8], R3 ;  /* 0x008cd80301007387 */ /* 0x0001e20000100800 */
[C---:B---3--:R-:W-:Y:S08]  /*43b10*/  HMMA.16816.F32 R8, R12.reuse, R24, R8 ;  /* 0x000000180c08723c */ /* 0x048ff00000001808 */
[----:B--2---:R-:W-:Y:S01]  /*43b20*/  HMMA.16816.F32 R20, R12, R26, R20 ;  /* 0x0000001a0c14723c */ /* 0x004fe20000001814 */
[----:B------:R-:W-:-:S02]  /*43b30*/  IMAD.MOV.U32 R4, RZ, RZ, R25 ;  /* 0x000000ffff047224 */ /* 0x000fc400078e0019 */
[----:B------:R-:W-:Y:S02]  /*43b40*/  IMAD.MOV.U32 R2, RZ, RZ, R24 ;  /* 0x000000ffff027224 */ /* 0x000fe400078e0018 */
[----:B0-----:R-:W-:Y:S02]  /*43b50*/  IMAD.MOV.U32 R3, RZ, RZ, R27 ;  /* 0x000000ffff037224 */ /* 0x001fe400078e001b */
[----:B------:R-:W-:-:S04]  /*43b60*/  IMAD.MOV.U32 R25, RZ, RZ, R0 ;  /* 0x000000ffff197224 */ /* 0x000fc800078e0000 */
[----:B------:R0:W-:Y:S04]  /*43b70*/  STL.64 [R1+0xc60], R8 ;  /* 0x000c600801007387 */ /* 0x0001e80000100a00 */
[----:B------:R1:W-:Y:S04]  /*43b80*/  STL.64 [R1+0xc68], R10 ;  /* 0x000c680a01007387 */ /* 0x0003e80000100a00 */
[----:B0-----:R-:W4:Y:S04]  /*43b90*/  LDL.LU.64 R8, [R1+0xc40] ;  /* 0x000c400001087983 */ /* 0x001f280000300a00 */
[----:B-1----:R-:W4:Y:S04]  /*43ba0*/  LDL.LU.64 R10, [R1+0xc48] ;  /* 0x000c4800010a7983 */ /* 0x002f280000300a00 */
[----:B------:R-:W-:Y:S04]  /*43bb0*/  STL [R1+0x8ce4], R4 ;  /* 0x008ce40401007387 */ /* 0x000fe80000100800 */
[----:B------:R-:W-:Y:S04]  /*43bc0*/  STL [R1+0x8ce0], R2 ;  /* 0x008ce00201007387 */ /* 0x000fe80000100800 */
[----:B------:R-:W2:Y:S04]  /*43bd0*/  LDL R26, [R1+0x10] ;  /* 0x00001000011a7983 */ /* 0x000ea80000100800 */
[----:B------:R0:W-:Y:S04]  /*43be0*/  STL.64 [R1+0xc50], R20 ;  /* 0x000c501401007387 */ /* 0x0001e80000100a00 */
[----:B------:R1:W-:Y:S04]  /*43bf0*/  STL.64 [R1+0xc58], R22 ;  /* 0x000c581601007387 */ /* 0x0003e80000100a00 */
[----:B------:R-:W2:Y:S04]  /*43c00*/  LDL R27, [R1+0x14] ;  /* 0x00001400011b7983 */ /* 0x000ea80000100800 */
[----:B------:R-:W3:Y:S04]  /*43c10*/  LDL R24, [R1+0x18] ;  /* 0x0000180001187983 */ /* 0x000ee80000100800 */
[----:B------:R-:W2:Y:S04]  /*43c20*/  LDL.LU R0, [R1+0x8e28] ;  /* 0x008e280001007983 */ /* 0x000ea80000300800 */
[----:B0-----:R-:W2:Y:S04]  /*43c30*/  LDL.64 R20, [R1+0x60] ;  /* 0x0000600001147983 */ /* 0x001ea80000100a00 */
[----:B-1----:R-:W2:Y:S04]  /*43c40*/  LDL.64 R22, [R1+0x58] ;  /* 0x0000580001167983 */ /* 0x002ea80000100a00 */
[----:B--2---:R-:W-:Y:S04]  /*43c50*/  STL.64 [R1+0x8e18], R22 ;  /* 0x008e181601007387 */ /* 0x004fe80000100a00 */
[----:B------:R4:W-:Y:S02]  /*43c60*/  STL.64 [R1+0x8e10], R20 ;  /* 0x008e101401007387 */ /* 0x0009e40000100a00 */
[----:B----4-:R-:W-:Y:S02]  /*43c70*/  HMMA.16816.F32 R20, R12, R16, R8 ;  /* 0x000000100c14723c */ /* 0x010fe40000001808 */
[----:B------:R-:W-:Y:S04]  /*43c80*/  STL.64 [R1+0x8d90], R26 ;  /* 0x008d901a01007387 */ /* 0x000fe80000100a00 */
[----:B---3--:R-:W-:Y:S04]  /*43c90*/  STL.64 [R1+0x8d88], R24 ;  /* 0x008d881801007387 */ /* 0x008fe80000100a00 */
[----:B------:R-:W-:Y:S04]  /*43ca0*/  STL [R1+0x8ce8], R3 ;  /* 0x008ce80301007387 */ /* 0x000fe80000100800 */
[----:B------:R-:W2:Y:S05]  /*43cb0*/  LDL R8, [R1+0x20] ;  /* 0x0000200001087983 */ /* 0x000eaa0000100800 */
[----:B------:R-:W-:Y:S04]  /*43cc0*/  STL.64 [R1+0xc40], R20 ;  /* 0x000c401401007387 */ /* 0x000fe80000100a00 */
[----:B------:R-:W-:Y:S04]  /*43cd0*/  STL.64 [R1+0xc48], R22 ;  /* 0x000c481601007387 */ /* 0x000fe80000100a00 */
[----:B------:R-:W2:Y:S04]  /*43ce0*/  LDL R9, [R1+0x24] ;  /* 0x0000240001097983 */ /* 0x000ea80000100800 */
[----:B--2---:R0:W-:Y:S04]  /*43cf0*/  STL.64 [R1+0x8de8], R8 ;  /* 0x008de80801007387 */ /* 0x0041e80000100a00 */
[----:B0-----:R-:W2:Y:S04]  /*43d00*/  LDL.LU.64 R8, [R1+0xc30] ;  /* 0x000c300001087983 */ /* 0x001ea80000300a00 */
[----:B------:R-:W2:Y:S04]  /*43d10*/  LDL.LU.64 R10, [R1+0xc38] ;  /* 0x000c3800010a7983 */ /* 0x000ea80000300a00 */
[----:B------:R-:W3:Y:S01]  /*43d20*/  LDL R26, [R1+0x28] ;  /* 0x00002800011a7983 */ /* 0x000ee20000100800 */
[----:B------:R-:W-:-:S02]  /*43d30*/  IMAD.MOV.U32 R27, RZ, RZ, R0 ;  /* 0x000000ffff1b7224 */ /* 0x000fc400078e0000 */
[----:B------:R-:W-:Y:S01]  /*43d40*/  IMAD.MOV.U32 R4, RZ, RZ, R17 ;  /* 0x000000ffff047224 */ /* 0x000fe200078e0011 */
[----:B------:R-:W4:Y:S04]  /*43d50*/  LDL.LU R0, [R1+0x8e24] ;  /* 0x008e240001007983 */ /* 0x000f280000300800 */
[----:B------:R-:W4:Y:S04]  /*43d60*/  LDL.LU.64 R20, [R1+0xc20] ;  /* 0x000c200001147983 */ /* 0x000f280000300a00 */
[----:B------:R-:W4:Y:S01]  /*43d70*/  LDL.LU.64 R22, [R1+0xc28] ;  /* 0x000c280001167983 */ /* 0x000f220000300a00 */
[----:B------:R-:W-:-:S02]  /*43d80*/  IMAD.MOV.U32 R2, RZ, RZ, R18 ;  /* 0x000000ffff027224 */ /* 0x000fc400078e0012 */
[----:B------:R-:W-:Y:S01]  /*43d90*/  IMAD.MOV.U32 R5, RZ, RZ, R19 ;  /* 0x000000ffff057224 */ /* 0x000fe200078e0013 */
[----:B--2---:R-:W-:Y:S01]  /*43da0*/  HMMA.16816.F32 R8, R12, R18, R8 ;  /* 0x000000120c08723c */ /* 0x004fe20000001808 */
[----:B---3--:R-:W-:Y:S04]  /*43db0*/  STL.64 [R1+0x8da8], R26 ;  /* 0x008da81a01007387 */ /* 0x008fe80000100a00 */
[----:B------:R-:W-:-:S14]  /*43dc0*/  STL [R1+0x8cf0], R4 ;  /* 0x008cf00401007387 */ /* 0x000fdc0000100800 */
[----:B------:R0:W-:Y:S04]  /*43dd0*/  STL.64 [R1+0xc30], R8 ;  /* 0x000c300801007387 */ /* 0x0001e80000100a00 */
[----:B------:R1:W-:Y:S04]  /*43de0*/  STL.64 [R1+0xc38], R10 ;  /* 0x000c380a01007387 */ /* 0x0003e80000100a00 */
[----:B0-----:R-:W2:Y:S04]  /*43df0*/  LDL.LU.64 R8, [R1+0xc10] ;  /* 0x000c100001087983 */ /* 0x001ea80000300a00 */
[----:B-1----:R-:W2:Y:S04]  /*43e00*/  LDL.LU.64 R10, [R1+0xc18] ;  /* 0x000c1800010a7983 */ /* 0x002ea80000300a00 */
[----:B------:R-:W3:Y:S04]  /*43e10*/  LDL.LU.64 R16, [R1+0xc00] ;  /* 0x000c000001107983 */ /* 0x000ee80000300a00 */
[----:B------:R-:W3:Y:S04]  /*43e20*/  LDL.LU.64 R18, [R1+0xc08] ;  /* 0x000c080001127983 */ /* 0x000ee80000300a00 */
[----:B------:R-:W2:Y:S04]  /*43e30*/  LDL R24, [R1+0x30] ;  /* 0x0000300001187983 */ /* 0x000ea80000100800 */
[----:B------:R-:W2:Y:S04]  /*43e40*/  LDL R25, [R1+0x34] ;  /* 0x0000340001197983 */ /* 0x000ea80000100800 */
[----:B------:R-:W3:Y:S01]  /*43e50*/  LDL R26, [R1+0x38] ;  /* 0x00003800011a7983 */ /* 0x000ee20000100800 */
[----:B----4-:R-:W-:-:S03]  /*43e60*/  IMAD.MOV.U32 R27, RZ, RZ, R0 ;  /* 0x000000ffff1b7224 */ /* 0x010fc600078e0000 */
[----:B------:R-:W4:Y:S04]  /*43e70*/  LDL.LU R0, [R1+0x8e20] ;  /* 0x008e200001007983 */ /* 0x000f280000300800 */
[----:B--2---:R0:W-:Y:S04]  /*43e80*/  STL.64 [R1+0x8dc0], R24 ;  /* 0x008dc01801007387 */ /* 0x0041e80000100a00 */
[----:B0-----:R-:W2:Y:S04]  /*43e90*/  LDL.64 R24, [R1+0x68] ;  /* 0x0000680001187983 */ /* 0x001ea80000100a00 */
[----:B------:R-:W-:Y:S04]  /*43ea0*/  STL [R1+0x8cf4], R2 ;  /* 0x008cf40201007387 */ /* 0x000fe80000100800 */
[----:B------:R-:W-:Y:S01]  /*43eb0*/  STL [R1+0x8cec], R5 ;  /* 0x008cec0501007387 */ /* 0x000fe20000100800 */
[----:B--2---:R-:W-:Y:S01]  /*43ec0*/  HMMA.16816.F32 R20, R12, R24, R20 ;  /* 0x000000180c14723c */ /* 0x004fe20000001814 */
[----:B------:R-:W-:-:S15]  /*43ed0*/  IMAD.MOV.U32 R4, RZ, RZ, R25 ;  /* 0x000000ffff047224 */ /* 0x000fde00078e0019 */
[----:B------:R-:W-:-:S03]  /*43ee0*/  NOP ;  /* 0x0000000000007918 */ /* 0x000fc60000000000 */
[----:B------:R-:W-:Y:S04]  /*43ef0*/  STL.64 [R1+0xc20], R20 ;  /* 0x000c201401007387 */ /* 0x000fe80000100a00 */
[----:B------:R0:W-:Y:S04]  /*43f00*/  STL.64 [R1+0xc28], R22 ;  /* 0x000c281601007387 */ /* 0x0001e80000100a00 */
[----:B0-----:R-:W2:Y:S04]  /*43f10*/  LDL.LU.64 R22, [R1+0x8e18] ;  /* 0x008e180001167983 */ /* 0x001ea80000300a00 */
[----:B------:R-:W2:Y:S04]  /*43f20*/  LDL.LU.64 R20, [R1+0x8e10] ;  /* 0x008e100001147983 */ /* 0x000ea80000300a00 */
[----:B------:R-:W2:Y:S04]  /*43f30*/  LDL.64 R24, [R1+0x40] ;  /* 0x0000400001187983 */ /* 0x000ea80000100a00 */
[----:B---3--:R-:W-:Y:S04]  /*43f40*/  STL.64 [R1+0x8df8], R26 ;  /* 0x008df81a01007387 */ /* 0x008fe80000100a00 */
[----:B--2---:R0:W-:Y:S01]  /*43f50*/  STL.64 [R1+0x8df0], R24 ;  /* 0x008df01801007387 */ /* 0x0041e20000100a00 */
[C---:B------:R-:W-:Y:S08]  /*43f60*/  HMMA.16816.F32 R16, R12.reuse, R22, R16 ;  /* 0x000000160c10723c */ /* 0x040ff00000001810 */
[----:B0-----:R-:W-:Y:S01]  /*43f70*/  HMMA.16816.F32 R24, R12, R20, R8 ;  /* 0x000000140c18723c */ /* 0x001fe20000001808 */
[----:B------:R-:W2:-:S15]  /*43f80*/  LDL.64 R8, [R1+0x50] ;  /* 0x0000500001087983 */ /* 0x000e9e0000100a00 */
[----:B------:R-:W-:-:S03]  /*43f90*/  NOP ;  /* 0x0000000000007918 */ /* 0x000fc60000000000 */
[----:B------:R0:W-:Y:S04]  /*43fa0*/  STL.64 [R1+0xc10], R24 ;  /* 0x000c101801007387 */ /* 0x0001e80000100a00 */
[----:B------:R1:W-:Y:S04]  /*43fb0*/  STL.64 [R1+0xc18], R26 ;  /* 0x000c181a01007387 */ /* 0x0003e80000100a00 */
[----:B------:R-:W3:Y:S04]  /*43fc0*/  LDL R10, [R1+0x48] ;  /* 0x00004800010a7983 */ /* 0x000ee80000100800 */
[----:B------:R-:W-:Y:S04]  /*43fd0*/  STL.64 [R1+0xc00], R16 ;  /* 0x000c001001007387 */ /* 0x000fe80000100a00 */
[----:B------:R-:W-:Y:S04]  /*43fe0*/  STL.64 [R1+0xc08], R18 ;  /* 0x000c081201007387 */ /* 0x000fe80000100a00 */
[----:B0-----:R-:W2:Y:S04]  /*43ff0*/  LDL.LU.64 R24, [R1+0xbe0] ;  /* 0x000be00001187983 */ /* 0x001ea80000300a00 */
[----:B-1----:R-:W2:Y:S01]  /*44000*/  LDL.LU.64 R26, [R1+0xbe8] ;  /* 0x000be800011a7983 */ /* 0x002ea20000300a00 */
[----:B------:R-:W-:-:S02]  /*44010*/  IMAD.MOV.U32 R2, RZ, RZ, R21 ;  /* 0x000000ffff027224 */ /* 0x000fc400078e0015 */
[----:B------:R-:W-:Y:S02]  /*44020*/  IMAD.MOV.U32 R5, RZ, RZ, R22 ;  /* 0x000000ffff057224 */ /* 0x000fe400078e0016 */
[----:B------:R-:W-:Y:S01]  /*44030*/  IMAD.MOV.U32 R3, RZ, RZ, R23 ;  /* 0x000000ffff037224 */ /* 0x000fe200078e0017 */
[----:B--2---:R-:W-:Y:S04]  /*44040*/  STL.64 [R1+0x8e08], R26 ;  /* 0x008e081a01007387 */ /* 0x004fe80000100a00 */
[----:B------:R0:W-:Y:S04]  /*44050*/  STL.64 [R1+0x8e00], R24 ;  /* 0x008e001801007387 */ /* 0x0001e80000100a00 */
[----:B0-----:R-:W2:Y:S04]  /*44060*/  LDL.LU.64 R24, [R1+0xbf0] ;  /* 0x000bf00001187983 */ /* 0x001ea80000300a00 */
[----:B------:R-:W2:Y:S04]  /*44070*/  LDL.LU.64 R26, [R1+0xbf8] ;  /* 0x000bf800011a7983 */ /* 0x000ea80000300a00 */
        /* <DEDUP_REMOVED lines=10> */
[----:B------:R-:W-:Y:S03]  /*44120*/  HMMA.16816.F32 R24, R12, R8, R24 ;  /* 0x000000080c18723c */ /* 0x000fe60000001818 */
        /* <DEDUP_REMOVED lines=8> */
[----:B------:R-:W2:Y:S04]  /*441b0*/  LDL.LU.64 R16, [R1+0xb70] ;  /* 0x000b700001107983 */ /* 0x000ea80000300a00 */
[----:B------:R-:W2:Y:S04]  /*441c0*/  LDL.LU.64 R18, [R1+0xb78] ;  /* 0x000b780001127983 */ /* 0x000ea80000300a00 */
[----:B------:R-:W-:Y:S04]  /*441d0*/  STL.64 [R1+0x8d10], R6 ;  /* 0x008d100601007387 */ /* 0x000fe80000100a00 */
[----:B------:R0:W-:Y:S04]  /*441e0*/  STL.64 [R1+0x8d08], R4 ;  /* 0x008d080401007387 */ /* 0x0001e80000100a00 */
[----:B0-----:R-:W2:Y:S04]  /*441f0*/  LDL.LU.64 R4, [R1+0xb90] ;  /* 0x000b900001047983 */ /* 0x001ea80000300a00 */
[----:B------:R-:W2:Y:S04]  /*44200*/  LDL.LU.64 R6, [R1+0xb98] ;  /* 0x000b980001067983 */ /* 0x000ea80000300a00 */
[----:B------:R-:W-:Y:S04]  /*44210*/  STL.64 [R1+0xbf0], R24 ;  /* 0x000bf01801007387 */ /* 0x000fe80000100a00 */
[----:B------:R0:W-:Y:S04]  /*44220*/  STL.64 [R1+0xbf8], R26 ;  /* 0x000bf81a01007387 */ /* 0x0001e80000100a00 */
[----:B0-----:R-:W3:Y:S04]  /*44230*/  LDL.LU.64 R26, [R1+0x8e08] ;  /* 0x008e0800011a7983 */ /* 0x001ee80000300a00 */
[----:B------:R-:W3:Y:S01]  /*44240*/  LDL.LU.64 R24, [R1+0x8e00] ;  /* 0x008e000001187983 */ /* 0x000ee20000300a00 */
[----:B----4-:R-:W-:-:S02]  /*44250*/  IMAD.MOV.U32 R11, RZ, RZ, R0 ;  /* 0x000000ffff0b7224 */ /* 0x010fc400078e0000 */
[----:B------:R-:W-:-:S05]  /*44260*/  IMAD.MOV.U32 R0, RZ, RZ, R9 ;  /* 0x000000ffff007224 */ /* 0x000fca00078e0009 */
[----:B------:R-:W-:Y:S01]  /*44270*/  STL [R1+0x8c60], R0 ;  /* 0x008c600001007387 */ /* 0x000fe20000100800 */
[----:B---3--:R-:W-:Y:S03]  /*44280*/  HMMA.16816.F32 R8, R12, R10, R24 ;  /* 0x0000000a0c08723c */ /* 0x008fe60000001818 */
[----:B------:R-:W3:Y:S04]  /*44290*/  LDL.LU.64 R26, [R1+0x8df8] ;  /* 0x008df800011a7983 */ /* 0x000ee80000300a00 */
[----:B------:R-:W2:-:S12]  /*442a0*/  LDL.LU.64 R24, [R1+0x8df0] ;  /* 0x008df00001187983 */ /* 0x000e980000300a00 */
[----:B------:R0:W-:Y:S04]  /*442b0*/  STL.64 [R1+0xbe0], R8 ;  /* 0x000be00801007387 */ /* 0x0001e80000100a00 */
[----:B------:R1:W-:Y:S04]  /*442c0*/  STL.64 [R1+0xbe8], R10 ;  /* 0x000be80a01007387 */ /* 0x0003e80000100a00 */
[----:B0-----:R-:W4:Y:S04]  /*442d0*/  LDL.LU.64 R8, [R1+0x8de8] ;  /* 0x008de80001087983 */ /* 0x001f280000300a00 */
[----:B-1----:R-:W3:Y:S01]  /*442e0*/  LDL.64 R10, [R1+0x8] ;  /* 0x00000800010a7983 */ /* 0x002ee20000100a00 */
[----:B--2---:R-:W-:-:S15]  /*442f0*/  HMMA.16816.F32 R20, R12, R24, R20 ;  /* 0x000000180c14723c */ /* 0x004fde0000001814 */
[----:B------:R-:W-:-:S04]  /*44300*/  NOP ;  /* 0x0000000000007918 */ /* 0x000fc80000000000 */
[----:B------:R-:W-:Y:S04]  /*44310*/  STL.64 [R1+0xbd0], R20 ;  /* 0x000bd01401007387 */ /* 0x000fe80000100a00 */
[----:B------:R0:W-:Y:S04]  /*44320*/  STL.64 [R1+0xbd8], R22 ;  /* 0x000bd81601007387 */ /* 0x0001e80000100a00 */
[----:B0-----:R-:W3:Y:S04]  /*44330*/  LDL.LU.64 R22, [R1+0x8de0] ;  /* 0x008de00001167983 */ /* 0x001ee80000300a00 */
[----:B------:R-:W3:Y:S01]  /*44340*/  LDL.LU.64 R20, [R1+0x8dd8] ;  /* 0x008dd80001147983 */ /* 0x000ee20000300a00 */
[----:B------:R-:W-:-:S05]  /*44350*/  IMAD.MOV.U32 R0, RZ, RZ, R24 ;  /* 0x000000ffff007224 */ /* 0x000fca00078e0018 */
[----:B------:R-:W-:Y:S01]  /*44360*/  STL [R1+0x8c64], R0 ;  /* 0x008c640001007387 */ /* 0x000fe20000100800 */
[----:B---3--:R-:W-:Y:S03]  /*44370*/  HMMA.16816.F32 R24, R12, R26, R20 ;  /* 0x0000001a0c18723c */ /* 0x008fe60000001814 */
        /* <DEDUP_REMOVED lines=17> */
[----:B------:R-:W2:Y:S01]  /*44490*/  LDL.LU.64 R24, [R1+0x8d88] ;  /* 0x008d880001187983 */ /* 0x000ea20000300a00 */
[----:B----4-:R-:W-:-:S15]  /*444a0*/  HMMA.16816.F32 R4, R12, R8, R4 ;  /* 0x000000080c04723c */ /* 0x010fde0000001804 */
[----:B------:R-:W-:-:S04]  /*444b0*/  NOP ;  /* 0x0000000000007918 */ /* 0x000fc80000000000 */
[----:B------:R0:W-:Y:S04]  /*444c0*/  STL.64 [R1+0xb90], R4 ;  /* 0x000b900401007387 */ /* 0x0001e80000100a00 */
[----:B------:R1:W-:Y:S04]  /*444d0*/  STL.64 [R1+0xb98], R6 ;  /* 0x000b980601007387 */ /* 0x0003e80000100a00 */
[----:B0-----:R-:W4:Y:S01]  /*444e0*/  LDL.LU.64 R4, [R1+0xb60] ;  /* 0x000b600001047983 */ /* 0x001f220000300a00 */
[C---:B--2---:R-:W-:Y:S08]  /*444f0*/  HMMA.16816.F32 R20, R12.reuse, R24, R20 ;  /* 0x000000180c14723c */ /* 0x044ff00000001814 */
[C---:B---3--:R-:W-:Y:S11]  /*44500*/  HMMA.16816.F32 R16, R12.reuse, R26, R16 ;  /* 0x0000001a0c10723c */ /* 0x048ff60000001810 */
[----:B------:R-:W-:Y:S04]  /*44510*/  STL.64 [R1+0xb80], R20 ;  /* 0x000b801401007387 */ /* 0x000fe80000100a00 */
[----:B------:R-:W-:Y:S04]  /*44520*/  STL.64 [R1+0xb88], R22 ;  /* 0x000b881601007387 */ /* 0x000fe80000100a00 */
[----:B-1----:R-:W4:Y:S04]  /*44530*/  LDL.LU.64 R6, [R1+0xb68] ;  /* 0x000b680001067983 */ /* 0x002f280000300a00 */
[----:B------:R-:W-:Y:S04]  /*44540*/  STL.64 [R1+0xb70], R16 ;  /* 0x000b701001007387 */ /* 0x000fe80000100a00 */
[----:B------:R-:W-:Y:S04]  /*44550*/  STL.64 [R1+0xb78], R18 ;  /* 0x000b781201007387 */ /* 0x000fe80000100a00 */
[----:B------:R-:W2:Y:S04]  /*44560*/  LDL.LU.64 R24, [R1+0xb40] ;  /* 0x000b400001187983 */ /* 0x000ea80000300a00 */
[----:B------:R-:W3:Y:S04]  /*44570*/  LDL.LU.64 R26, [R1+0xb48] ;  /* 0x000b4800011a7983 */ /* 0x000ee80000300a00 */
[----:B---3--:R0:W-:Y:S04]  /*44580*/  STL.64 [R1+0x8d70], R26 ;  /* 0x008d701a01007387 */ /* 0x0081e80000100a00 */
[----:B0-----:R-:W3:Y:S04]  /*44590*/  LDL R26, [R1] ;  /* 0x00000000011a7983 */ /* 0x001ee80000100800 */
[----:B------:R-:W3:Y:S04]  /*445a0*/  LDL R27, [R1+0x4] ;  /* 0x00000400011b7983 */ /* 0x000ee80000100800 */
[----:B--2---:R-:W-:Y:S04]  /*445b0*/  STL.64 [R1+0x8d68], R24 ;  /* 0x008d681801007387 */ /* 0x004fe80000100a00 */
[----:B------:R-:W2:Y:S04]  /*445c0*/  LDL.LU.64 R20, [R1+0xb20] ;  /* 0x000b200001147983 */ /* 0x000ea80000300a00 */
[----:B------:R-:W2:Y:S04]  /*445d0*/  LDL.LU.64 R22, [R1+0xb28] ;  /* 0x000b280001167983 */ /* 0x000ea80000300a00 */
[----:B--2---:R-:W-:Y:S04]  /*445e0*/  STL.64 [R1+0x8d50], R22 ;  /* 0x008d501601007387 */ /* 0x004fe80000100a00 */
[----:B------:R0:W-:Y:S04]  /*445f0*/  STL.64 [R1+0x8d48], R20 ;  /* 0x008d481401007387 */ /* 0x0001e80000100a00 */
[----:B0-----:R-:W2:Y:S04]  /*44600*/  LDL.LU.64 R20, [R1+0xb30] ;  /* 0x000b300001147983 */ /* 0x001ea80000300a00 */
[----:B------:R-:W2:Y:S01]  /*44610*/  LDL.LU.64 R22, [R1+0xb38] ;  /* 0x000b380001167983 */ /* 0x000ea20000300a00 */
[C---:B----4-:R-:W-:Y:S03]  /*44620*/  HMMA.16816.F32 R4, R12.reuse, R10, R4 ;  /* 0x0000000a0c04723c */ /* 0x050fe60000001804 */
[----:B--2---:R-:W-:Y:S04]  /*44630*/  STL.64 [R1+0x8d80], R22 ;  /* 0x008d801601007387 */ /* 0x004fe80000100a00 */
[----:B------:R0:W-:Y:S04]  /*44640*/  STL.64 [R1+0x8d78], R20 ;  /* 0x008d781401007387 */ /* 0x0001e80000100a00 */
[----:B0-----:R-:W3:Y:S04]  /*44650*/  LDL.LU.64 R20, [R1+0xb50] ;  /* 0x000b500001147983 */ /* 0x001ee80000300a00 */
[----:B------:R-:W3:Y:S04]  /*44660*/  LDL.LU.64 R22, [R1+0xb58] ;  /* 0x000b580001167983 */ /* 0x000ee80000300a00 */
[----:B------:R-:W2:Y:S04]  /*44670*/  LDL.LU.64 R16, [R1+0xb00] ;  /* 0x000b000001107983 */ /* 0x000ea80000300a00 */
[----:B------:R-:W4:Y:S01]  /*44680*/  LDL.LU.64 R18, [R1+0xb08] ;  /* 0x000b080001127983 */ /* 0x000f220000300a00 */
[----:B------:R-:W-:Y:S01]  /*44690*/  IMAD.MOV.U32 R0, RZ, RZ, R10 ;  /* 0x000000ffff007224 */ /* 0x000fe200078e000a */
[C---:B---3--:R-:W-:Y:S02]  /*446a0*/  HMMA.16816.F32 R24, R12.reuse, R26, R20 ;  /* 0x0000001a0c18723c */ /* 0x048fe40000001814 */
[----:B----4-:R-:W-:Y:S04]  /*446b0*/  STL.64 [R1+0x8d30], R18 ;  /* 0x008d301201007387 */ /* 0x010fe80000100a00 */
[----:B--2---:R0:W-:Y:S04]  /*446c0*/  STL.64 [R1+0x8d28], R16 ;  /* 0x008d281001007387 */ /* 0x0041e80000100a00 */
[----:B0-----:R-:W2:Y:S04]  /*446d0*/  LDL.LU.64 R16, [R1+0xb10] ;  /* 0x000b100001107983 */ /* 0x001ea80000300a00 */
[----:B------:R-:W2:Y:S04]  /*446e0*/  LDL.LU.64 R18, [R1+0xb18] ;  /* 0x000b180001127983 */ /* 0x000ea80000300a00 */
[----:B------:R0:W-:Y:S04]  /*446f0*/  STL.64 [R1+0xb60], R4 ;  /* 0x000b600401007387 */ /* 0x0001e80000100a00 */
[----:B------:R1:W-:Y:S04]  /*44700*/  STL.64 [R1+0xb68], R6 ;  /* 0x000b680601007387 */ /* 0x0003e80000100a00 */
[----:B0-----:R-:W3:Y:S04]  /*44710*/  LDL.LU.64 R4, [R1+0xaf0] ;  /* 0x000af00001047983 */ /* 0x001ee80000300a00 */
[----:B-1----:R-:W3:Y:S04]  /*44720*/  LDL.LU.64 R6, [R1+0xaf8] ;  /* 0x000af80001067983 */ /* 0x002ee80000300a00 */
[----:B------:R-:W4:Y:S04]  /*44730*/  LDL.LU.64 R8, [R1+0xae0] ;  /* 0x000ae00001087983 */ /* 0x000f280000300a00 */
[----:B------:R-:W4:Y:S04]  /*44740*/  LDL.LU.64 R10, [R1+0xae8] ;  /* 0x000ae800010a7983 */ /* 0x000f280000300a00 */
[----:B------:R-:W2:Y:S04]  /*44750*/  LDL.LU.64 R22, [R1+0x8d80] ;  /* 0x008d800001167983 */ /* 0x000ea80000300a00 */
[----:B------:R-:W2:Y:S04]  /*44760*/  LDL.LU.64 R20, [R1+0x8d78] ;  /* 0x008d780001147983 */ /* 0x000ea80000300a00 */
[----:B------:R-:W-:Y:S04]  /*44770*/  STL.64 [R1+0xb50], R24 ;  /* 0x000b501801007387 */ /* 0x000fe80000100a00 */
[----:B------:R0:W-:Y:S04]  /*44780*/  STL.64 [R1+0xb58], R26 ;  /* 0x000b581a01007387 */ /* 0x0001e80000100a00 */
[----:B0-----:R-:W2:Y:S04]  /*44790*/  LDL.LU.64 R26, [R1+0x8d70] ;  /* 0x008d7000011a7983 */ /* 0x001ea80000300a00 */
[----:B------:R-:W2:Y:S02]  /*447a0*/  LDL.LU.64 R24, [R1+0x8d68] ;  /* 0x008d680001187983 */ /* 0x000ea40000300a00 */
[----:B--2---:R-:W-:-:S15]  /*447b0*/  HMMA.16816.F32 R24, R12, R28, R24 ;  /* 0x0000001c0c18723c */ /* 0x004fde0000001818 */
[----:B------:R-:W-:-:S04]  /*447c0*/  NOP ;  /* 0x0000000000007918 */ /* 0x000fc80000000000 */
[----:B------:R-:W-:Y:S04]  /*447d0*/  STL.64 [R1+0xb40], R24 ;  /* 0x000b401801007387 */ /* 0x000fe80000100a00 */
[----:B------:R0:W-:Y:S04]  /*447e0*/  STL.64 [R1+0xb48], R26 ;  /* 0x000b481a01007387 */ /* 0x0001e80000100a00 */
[----:B0-----:R-:W2:Y:S04]  /*447f0*/  LDL.LU.64 R26, [R1+0x8d60] ;  /* 0x008d6000011a7983 */ /* 0x001ea80000300a00 */
[----:B------:R-:W3:Y:S04]  /*44800*/  LDL.LU.64 R24, [R1+0x8d58] ;  /* 0x008d580001187983 */ /* 0x000ee80000300a00 */
[----:B------:R-:W-:Y:S01]  /*44810*/  STL.64 [R1+0x8b60], R28 ;  /* 0x008b601c01007387 */ /* 0x000fe20000100a00 */
        /* <DEDUP_REMOVED lines=40> */
[----:B0-----:R-:W2:Y:S04]  /*44aa0*/  LDL.LU.64 R10, [R1+0x8d00] ;  /* 0x008d0000010a7983 */ /* 0x001ea80000300a00 */
        /* <DEDUP_REMOVED lines=9> */
[----:B------:R-:W-:Y:S04]  /*44b40*/  STL.64 [R1+0x8b28], R10 ;  /* 0x008b280a01007387 */ /* 0x000fe80000100a00 */
[----:B------:R0:W-:Y:S01]  /*44b50*/  STL.64 [R1+0x8b20], R8 ;  /* 0x008b200801007387 */ /* 0x0001e20000100a00 */
[C---:B---3--:R-:W-:Y:S08]  /*44b60*/  HMMA.16816.F32 R16, R12.reuse, R8, R20 ;  /* 0x000000080c10723c */ /* 0x048ff00000001814 */
[----:B0-----:R-:W-:Y:S01]  /*44b70*/  HMMA.16816.F32 R8, R12, R6, R24 ;  /* 0x000000060c08723c */ /* 0x001fe20000001818 */
[----:B------:R-:W-:-:S10]  /*44b80*/  IMAD.MOV.U32 R25, RZ, RZ, R2 ;  /* 0x000000ffff197224 */ /* 0x000fd400078e0002 */
[----:B------:R-:W-:Y:S04]  /*44b90*/  STL.64 [R1+0xac0], R16 ;  /* 0x000ac01001007387 */ /* 0x000fe80000100a00 */
[----:B------:R-:W-:Y:S04]  /*44ba0*/  STL.64 [R1+0xac8], R18 ;  /* 0x000ac81201007387 */ /* 0x000fe80000100a00 */
[----:B------:R-:W2:Y:S04]  /*44bb0*/  LDL R24, [R1+0x60] ;  /* 0x0000600001187983 */ /* 0x000ea80000100800 */
[----:B------:R0:W-:Y:S04]  /*44bc0*/  STL.64 [R1+0xab0], R8 ;  /* 0x000ab00801007387 */ /* 0x0001e80000100a00 */
[----:B------:R-:W-:Y:S04]  /*44bd0*/  STL.64 [R1+0xab8], R10 ;  /* 0x000ab80a01007387 */ /* 0x000fe80000100a00 */
[----:B------:R-:W3:Y:S04]  /*44be0*/  LDL.LU R2, [R1+0x8cf4] ;  /* 0x008cf40001027983 */ /* 0x000ee80000300800 */
[----:B------:R-:W2:Y:S01]  /*44bf0*/  LDL R22, [R1+0x68] ;  /* 0x0000680001167983 */ /* 0x000ea20000100800 */
[----:B----4-:R-:W-:-:S03]  /*44c00*/  IMAD.MOV.U32 R23, RZ, RZ, R4 ;  /* 0x000000ffff177224 */ /* 0x010fc600078e0004 */
[----:B------:R-:W4:Y:S04]  /*44c10*/  LDL.LU R4, [R1+0x8cf0] ;  /* 0x008cf00001047983 */ /* 0x000f280000300800 */
[----:B0-----:R-:W3:Y:S04]  /*44c20*/  LDL.LU R8, [R1+0x2458] ;  /* 0x0024580001087983 */ /* 0x001ee80000300800 */
[----:B------:R-:W3:Y:S04]  /*44c30*/  LDL.LU R9, [R1+0x2454] ;  /* 0x0024540001097983 */ /* 0x000ee80000300800 */
[----:B------:R-:W3:Y:S04]  /*44c40*/  LDL.LU R16, [R1+0x2460] ;  /* 0x0024600001107983 */ /* 0x000ee80000300800 */
[----:B------:R-:W3:Y:S04]  /*44c50*/  LDL.LU R17, [R1+0x245c] ;  /* 0x00245c0001117983 */ /* 0x000ee80000300800 */
[----:B------:R-:W3:Y:S04]  /*44c60*/  LDL.LU R18, [R1+0x2468] ;  /* 0x0024680001127983 */ /* 0x000ee80000300800 */
[----:B------:R-:W3:Y:S04]  /*44c70*/  LDL.LU R19, [R1+0x2464] ;  /* 0x0024640001137983 */ /* 0x000ee80000300800 */
[----:B------:R-:W3:Y:S04]  /*44c80*/  LDL.LU R28, [R1+0x2470] ;  /* 0x00247000011c7983 */ /* 0x000ee80000300800 */
[----:B------:R-:W3:Y:S01]  /*44c90*/  LDL.LU R29, [R1+0x246c] ;  /* 0x00246c00011d7983 */ /* 0x000ee20000300800 */
[----:B------:R-:W-:-:S02]  /*44ca0*/  IMAD.MOV.U32 R26, RZ, RZ, R5 ;  /* 0x000000ffff1a7224 */ /* 0x000fc400078e0005 */
[----:B------:R-:W-:Y:S01]  /*44cb0*/  IMAD.MOV.U32 R27, RZ, RZ, R3 ;  /* 0x000000ffff1b7224 */ /* 0x000fe200078e0003 */
[----:B--2---:R0:W-:Y:S04]  /*44cc0*/  STL.64 [R1+0x8c68], R22 ;  /* 0x008c681601007387 */ /* 0x0041e80000100a00 */
[----:B------:R-:W2:Y:S04]  /*44cd0*/  LDL.LU R5, [R1+0x8cec] ;  /* 0x008cec0001057983 */ /* 0x000ea80000300800 */
[----:B------:R-:W2:Y:S04]  /*44ce0*/  LDL.LU R3, [R1+0x8ce8] ;  /* 0x008ce80001037983 */ /* 0x000ea80000300800 */
[----:B0-----:R-:W2:Y:S01]  /*44cf0*/  LDL R22, [R1+0x78] ;  /* 0x0000780001167983 */ /* 0x001ea20000100800 */
[----:B----4-:R-:W-:-:S03]  /*44d00*/  IMAD.MOV.U32 R23, RZ, RZ, R4 ;  /* 0x000000ffff177224 */ /* 0x010fc600078e0004 */
[----:B------:R-:W4:Y:S04]  /*44d10*/  LDL.LU R4, [R1+0x8ce4] ;  /* 0x008ce40001047983 */ /* 0x000f280000300800 */
[----:B------:R-:W-:Y:S04]  /*44d20*/  STL.64 [R1+0x8c78], R26 ;  /* 0x008c781a01007387 */ /* 0x000fe80000100a00 */
[----:B------:R0:W-:Y:S01]  /*44d30*/  STL.64 [R1+0x8c70], R24 ;  /* 0x008c701801007387 */ /* 0x0001e20000100a00 */
[----:B---3--:R-:W-:-:S03]  /*44d40*/  IMAD.MOV.U32 R20, RZ, RZ, R2 ;  /* 0x000000ffff147224 */ /* 0x008fc600078e0002 */
[----:B------:R-:W3:Y:S01]  /*44d50*/  LDL.LU R2, [R1+0x8ce0] ;  /* 0x008ce00001027983 */ /* 0x000ee20000300800 */
[----:B--2---:R-:W-:-:S03]  /*44d60*/  IMAD.MOV.U32 R21, RZ, RZ, R5 ;  /* 0x000000ffff157224 */ /* 0x004fc600078e0005 */
[----:B------:R-:W2:Y:S04]  /*44d70*/  LDL.LU R5, [R1+0x8cdc] ;  /* 0x008cdc0001057983 */ /* 0x000ea80000300800 */
[----:B0-----:R-:W2:Y:S04]  /*44d80*/  LDL.LU.64 R24, [R1+0x4b0] ;  /* 0x0004b00001187983 */ /* 0x001ea80000300a00 */
[----:B------:R-:W2:Y:S04]  /*44d90*/  LDL.LU.64 R26, [R1+0x4b8] ;  /* 0x0004b800011a7983 */ /* 0x000ea80000300a00 */
[----:B------:R0:W-:Y:S04]  /*44da0*/  STL.64 [R1+0x8c88], R22 ;  /* 0x008c881601007387 */ /* 0x0001e80000100a00 */
[----:B0-----:R-:W2:Y:S01]  /*44db0*/  LDL R22, [R1+0x80] ;  /* 0x0000800001167983 */ /* 0x001ea20000100800 */
[----:B------:R-:W-:-:S03]  /*44dc0*/  IMAD.MOV.U32 R23, RZ, RZ, R3 ;  /* 0x000000ffff177224 */ /* 0x000fc600078e0003 */
[----:B------:R-:W2:Y:S04]  /*44dd0*/  LDL.LU R3, [R1+0x8cd8] ;  /* 0x008cd80001037983 */ /* 0x000ea80000300800 */
[----:B------:R3:W-:Y:S02]  /*44de0*/  STL.64 [R1+0x8c80], R20 ;  /* 0x008c801401007387 */ /* 0x0007e40000100a00 */
[----:B---3--:R-:W-:Y:S02]  /*44df0*/  IMAD.MOV.U32 R20, RZ, RZ, R2 ;  /* 0x000000ffff147224 */ /* 0x008fe400078e0002 */
[----:B----4-:R-:W-:Y:S01]  /*44e00*/  IMAD.MOV.U32 R21, RZ, RZ, R4 ;  /* 0x000000ffff157224 */ /* 0x010fe200078e0004 */
[----:B------:R-:W3:Y:S04]  /*44e10*/  LDL.LU R2, [R1+0x8cd4] ;  /* 0x008cd40001027983 */ /* 0x000ee80000300800 */
[----:B------:R-:W4:Y:S01]  /*44e20*/  LDL.LU R4, [R1+0x8cd0] ;  /* 0x008cd00001047983 */ /* 0x000f220000300800 */
[----:B--2---:R-:W-:-:S03]  /*44e30*/  IMAD.MOV.U32 R10, RZ, RZ, R5 ;  /* 0x000000ffff0a7224 */ /* 0x004fc600078e0005 */
[----:B------:R-:W4:Y:S04]  /*44e40*/  LDL.LU R5, [R1+0x8ccc] ;  /* 0x008ccc0001057983 */ /* 0x000f280000300800 */
[----:B------:R-:W2:Y:S04]  /*44e50*/  LDL R11, [R1+0x9c] ;  /* 0x00009c00010b7983 */ /* 0x000ea80000100800 */
[----:B------:R0:W-:Y:S02]  /*44e60*/  STL.64 [R1+0x8ca8], R22 ;  /* 0x008ca81601007387 */ /* 0x0001e40000100a00 */
[----:B0-----:R-:W-:-:S02]  /*44e70*/  IMAD.MOV.U32 R22, RZ, RZ, R3 ;  /* 0x000000ffff167224 */ /* 0x001fc400078e0003 */
[----:B------:R-:W3:Y:S04]  /*44e80*/  LDL.LU R3, [R1+0x8cc8] ;  /* 0x008cc80001037983 */ /* 0x000ee80000300800 */
[----:B------:R-:W2:Y:S04]  /*44e90*/  LDL R23, [R1+0x94] ;  /* 0x0000940001177983 */ /* 0x000ea80000100800 */
[----:B------:R0:W-:Y:S04]  /*44ea0*/  STL.64 [R1+0x8ca0], R20 ;  /* 0x008ca01401007387 */ /* 0x0001e80000100a00 */
[----:B--2---:R1:W-:Y:S04]  /*44eb0*/  STL.64 [R1+0x8cc0], R22 ;  /* 0x008cc01601007387 */ /* 0x0043e80000100a00 */
[----:B0-----:R-:W2:Y:S04]  /*44ec0*/  LDL.LU.64 R20, [R1+0xaa0] ;  /* 0x000aa00001147983 */ /* 0x001ea80000300a00 */
[----:B-1----:R-:W2:Y:S04]  /*44ed0*/  LDL.LU.64 R22, [R1+0xaa8] ;  /* 0x000aa80001167983 */ /* 0x002ea80000300a00 */
[----:B------:R-:W-:Y:S04]  /*44ee0*/  STL.64 [R1+0x8b08], R6 ;  /* 0x008b080601007387 */ /* 0x000fe80000100a00 */
[----:B----4-:R3:W-:Y:S01]  /*44ef0*/  STL.64 [R1+0x8b00], R4 ;  /* 0x008b000401007387 */ /* 0x0107e20000100a00 */
[C---:B--2---:R-:W-:Y:S08]  /*44f00*/  HMMA.16816.F32 R20, R12.reuse, R4, R20 ;  /* 0x000000040c14723c */ /* 0x044ff00000001814 */
[----:B---3--:R-:W-:Y:S11]  /*44f10*/  HMMA.16816.F32 R4, R12, R2, R24 ;  /* 0x000000020c04723c */ /* 0x008ff60000001818 */
[----:B------:R0:W-:Y:S04]  /*44f20*/  STL.64 [R1+0xaa0], R20 ;  /* 0x000aa01401007387 */ /* 0x0001e80000100a00 */
[----:B------:R1:W-:Y:S04]  /*44f30*/  STL.64 [R1+0xaa8], R22 ;  /* 0x000aa81601007387 */ /* 0x0003e80000100a00 */
[----:B------:R2:W-:Y:S04]  /*44f40*/  STL.64 [R1+0x4b0], R4 ;  /* 0x0004b00401007387 */ /* 0x0005e80000100a00 */
[----:B------:R3:W-:Y:S04]  /*44f50*/  STL.64 [R1+0x4b8], R6 ;  /* 0x0004b80601007387 */ /* 0x0007e80000100a00 */
[----:B0-----:R-:W4:Y:S04]  /*44f60*/  LDL.LU.64 R20, [R1+0xa90] ;  /* 0x000a900001147983 */ /* 0x001f280000300a00 */
[----:B-1----:R-:W4:Y:S04]  /*44f70*/  LDL.LU.64 R22, [R1+0xa98] ;  /* 0x000a980001167983 */ /* 0x002f280000300a00 */
[----:B--2---:R-:W2:Y:S04]  /*44f80*/  LDL.LU.64 R4, [R1+0xa70] ;  /* 0x000a700001047983 */ /* 0x004ea80000300a00 */
[----:B---3--:R-:W3:Y:S01]  /*44f90*/  LDL.LU.64 R6, [R1+0xa78] ;  /* 0x000a780001067983 */ /* 0x008ee20000300a00 */
[----:B------:R-:W-:-:S03]  /*44fa0*/  IMAD R12, R9, 0x100, R8 ;  /* 0x00000100090c7824 */ /* 0x000fc600078e0208 */
[----:B---3--:R-:W-:Y:S04]  /*44fb0*/  STL.64 [R1+0x8cb8], R6 ;  /* 0x008cb80601007387 */ /* 0x008fe80000100a00 */
[----:B--2---:R0:W-:Y:S04]  /*44fc0*/  STL.64 [R1+0x8cb0], R4 ;  /* 0x008cb00401007387 */ /* 0x0041e80000100a00 */
[----:B0-----:R-:W2:Y:S04]  /*44fd0*/  LDL.LU.64 R4, [R1+0xa80] ;  /* 0x000a800001047983 */ /* 0x001ea80000300a00 */
[----:B------:R-:W2:Y:S04]  /*44fe0*/  LDL.LU.64 R6, [R1+0xa88] ;  /* 0x000a880001067983 */ /* 0x000ea80000300a00 */
[----:B------:R-:W3:Y:S04]  /*44ff0*/  LDL.LU.64 R24, [R1+0xa40] ;  /* 0x000a400001187983 */ /* 0x000ee80000300a00 */
[----:B------:R-:W2:Y:S01]  /*45000*/  LDL.LU.64 R26, [R1+0xa48] ;  /* 0x000a4800011a7983 */ /* 0x000ea20000300a00 */
[----:B------:R-:W-:-:S02]  /*45010*/  IMAD R13, R17, 0x100, R16 ;  /* 0x00000100110d7824 */ /* 0x000fc400078e0210 */
[----:B------:R-:W-:Y:S02]  /*45020*/  IMAD R14, R19, 0x100, R18 ;  /* 0x00000100130e7824 */ /* 0x000fe400078e0212 */
[----:B------:R-:W-:Y:S01]  /*45030*/  IMAD R15, R29, 0x100, R28 ;  /* 0x000001001d0f7824 */ /* 0x000fe200078e021c */
[----:B------:R-:W-:Y:S02]  /*45040*/  F2FP.F16.E5M2.UNPACK_B R12, R12 ;  /* 0x0000000cff0c723e */ /* 0x000fe400020004ff */
[----:B------:R-:W-:Y:S02]  /*45050*/  F2FP.F16.E5M2.UNPACK_B R13, R13 ;  /* 0x0000000dff0d723e */ /* 0x000fe400020004ff */
[----:B------:R-:W-:Y:S02]  /*45060*/  F2FP.F16.E5M2.UNPACK_B R14, R14 ;  /* 0x0000000eff0e723e */ /* 0x000fe400020004ff */
[----:B------:R-:W-:-:S07]  /*45070*/  F2FP.F16.E5M2.UNPACK_B R15, R15 ;  /* 0x0000000fff0f723e */ /* 0x000fce00020004ff */
[C---:B----4-:R-:W-:Y:S01]  /*45080*/  HMMA.16816.F32 R8, R12.reuse, R10, R20 ;  /* 0x0000000a0c08723c */ /* 0x050fe20000001814 */
[----:B--2---:R-:W-:Y:S04]  /*45090*/  STL.64 [R1+0x8c98], R26 ;  /* 0x008c981a01007387 */ /* 0x004fe80000100a00 */
[----:B---3--:R0:W-:Y:S04]  /*450a0*/  STL.64 [R1+0x8c90], R24 ;  /* 0x008c901801007387 */ /* 0x0081e80000100a00 */
[----:B0-----:R-:W2:Y:S04]  /*450b0*/  LDL.LU.64 R24, [R1+0xa60] ;  /* 0x000a600001187983 */ /* 0x001ea80000300a00 */
[----:B------:R-:W2:Y:S04]  /*450c0*/  LDL.LU.64 R26, [R1+0xa68] ;  /* 0x000a6800011a7983 */ /* 0x000ea80000300a00 */
[----:B------:R-:W3:Y:S04]  /*450d0*/  LDL.LU.64 R16, [R1+0xa20] ;  /* 0x000a200001107983 */ /* 0x000ee80000300a00 */
[----:B------:R-:W3:Y:S04]  /*450e0*/  LDL.LU.64 R18, [R1+0xa28] ;  /* 0x000a280001127983 */ /* 0x000ee80000300a00 */
[----:B------:R-:W4:Y:S04]  /*450f0*/  LDL.64 R28, [R1] ;  /* 0x00000000011c7983 */ /* 0x000f280000100a00 */
[----:B------:R-:W2:Y:S04]  /*45100*/  LDL.LU.64 R22, [R1+0x8cc0] ;  /* 0x008cc00001167983 */ /* 0x000ea80000300a00 */
[----:B------:R0:W-:Y:S04]  /*45110*/  STL.64 [R1+0xa90], R8 ;  /* 0x000a900801007387 */ /* 0x0001e80000100a00 */
[----:B------:R1:W-:Y:S04]  /*45120*/  STL.64 [R1+0xa98], R10 ;  /* 0x000a980a01007387 */ /* 0x0003e80000100a00 */
[----:B0-----:R-:W3:Y:S04]  /*45130*/  LDL.LU.64 R8, [R1+0xa10] ;  /* 0x000a100001087983 */ /* 0x001ee80000300a00 */
[----:B-1----:R-:W3:Y:S01]  /*45140*/  LDL.LU.64 R10, [R1+0xa18] ;  /* 0x000a1800010a7983 */ /* 0x002ee20000300a00 */
[----:B--2---:R-:W-:Y:S03]  /*45150*/  HMMA.16816.F32 R20, R12, R22, R4 ;  /* 0x000000160c14723c */ /* 0x004fe60000001804 */
[----:B------:R-:W2:Y:S04]  /*45160*/  LDL.LU.64 R6, [R1+0x8cb8] ;  /* 0x008cb80001067983 */ /* 0x000ea80000300a00 */
[----:B------:R-:W2:-:S12]  /*45170*/  LDL.LU.64 R4, [R1+0x8cb0] ;  /* 0x008cb00001047983 */ /* 0x000e980000300a00 */
        /* <DEDUP_REMOVED lines=8> */
[----:B0-----:R-:W2:Y:S04]  /*45200*/  LDL R6, [R1+0x10] ;  /* 0x0000100001067983 */ /* 0x001ea80000100800 */
[----:B------:R-:W2:Y:S01]  /*45210*/  LDL R7, [R1+0x14] ;  /* 0x0000140001077983 */ /* 0x000ea20000100800 */
[C---:B------:R-:W-:Y:S03]  /*45220*/  HMMA.16816.F32 R20, R12.reuse, R22, R24 ;  /* 0x000000160c14723c */ /* 0x040fe60000001818 */
[----:B--2---:R0:W-:Y:S04]  /*45230*/  STL.64 [R1+0x8ba0], R6 ;  /* 0x008ba00601007387 */ /* 0x0041e80000100a00 */
[----:B------:R-:W2:Y:S04]  /*45240*/  LDL.LU.64 R4, [R1+0xa50] ;  /* 0x000a500001047983 */ /* 0x000ea80000300a00 */
[----:B0-----:R-:W2:Y:S04]  /*45250*/  LDL.LU.64 R6, [R1+0xa58] ;  /* 0x000a580001067983 */ /* 0x001ea80000300a00 */
[----:B------:R-:W2:Y:S04]  /*45260*/  LDL.LU.64 R26, [R1+0x8c98] ;  /* 0x008c9800011a7983 */ /* 0x000ea80000300a00 */
[----:B------:R-:W2:Y:S04]  /*45270*/  LDL.LU.64 R24, [R1+0x8c90] ;  /* 0x008c900001187983 */ /* 0x000ea80000300a00 */
[----:B------:R-:W-:Y:S04]  /*45280*/  STL.64 [R1+0xa60], R20 ;  /* 0x000a601401007387 */ /* 0x000fe80000100a00 */
[----:B------:R0:W-:Y:S04]  /*45290*/  STL.64 [R1+0xa68], R22 ;  /* 0x000a681601007387 */ /* 0x0001e80000100a00 */
[----:B0-----:R-:W2:Y:S04]  /*452a0*/  LDL.LU.64 R22, [R1+0x8c88] ;  /* 0x008c880001167983 */ /* 0x001ea80000300a00 */
[----:B------:R-:W3:Y:S01]  /*452b0*/  LDL.LU.64 R20, [R1+0x8c80] ;  /* 0x008c800001147983 */ /* 0x000ee20000300a00 */
[----:B--2---:R-:W-:-:S15]  /*452c0*/  HMMA.16816.F32 R4, R12, R22, R4 ;  /* 0x000000160c04723c */ /* 0x004fde0000001804 */
[----:B------:R-:W-:-:S04]  /*452d0*/  NOP ;  /* 0x0000000000007918 */ /* 0x000fc80000000000 */
[----:B------:R0:W-:Y:S04]  /*452e0*/  STL.64 [R1+0xa50], R4 ;  /* 0x000a500401007387 */ /* 0x0001e80000100a00 */
[----:B------:R-:W-:Y:S04]  /*452f0*/  STL.64 [R1+0xa58], R6 ;  /* 0x000a580601007387 */ /* 0x000fe80000100a00 */
[----:B0-----:R-:W2:Y:S04]  /*45300*/  LDL R4, [R1+0x18] ;  /* 0x0000180001047983 */ /* 0x001ea80000100800 */
[----:B------:R-:W2:Y:S01]  /*45310*/  LDL R5, [R1+0x1c] ;  /* 0x00001c0001057983 */ /* 0x000ea20000100800 */
[C---:B---3--:R-:W-:Y:S03]  /*45320*/  HMMA.16816.F32 R20, R12.reuse, R20, R24 ;  /* 0x000000140c14723c */ /* 0x048fe60000001818 */
[----:B--2---:R0:W-:Y:S04]  /*45330*/  STL.64 [R1+0x8bb8], R4 ;  /* 0x008bb80401007387 */ /* 0x0041e80000100a00 */
[----:B0-----:R-:W2:Y:S04]  /*45340*/  LDL.LU.64 R4, [R1+0xa30] ;  /* 0x000a300001047983 */ /* 0x001ea80000300a00 */
[----:B------:R-:W2:Y:S04]  /*45350*/  LDL.LU.64 R6, [R1+0xa38] ;  /* 0x000a380001067983 */ /* 0x000ea80000300a00 */
[----:B------:R-:W3:Y:S04]  /*45360*/  LDL.LU.64 R26, [R1+0x8c78] ;  /* 0x008c7800011a7983 */ /* 0x000ee80000300a00 */
[----:B------:R-:W2:Y:S04]  /*45370*/  LDL.LU.64 R24, [R1+0x8c70] ;  /* 0x008c700001187983 */ /* 0x000ea80000300a00 */
[----:B------:R-:W-:Y:S04]  /*45380*/  STL.64 [R1+0xa40], R20 ;  /* 0x000a401401007387 */ /* 0x000fe80000100a00 */
[----:B------:R0:W-:Y:S04]  /*45390*/  STL.64 [R1+0xa48], R22 ;  /* 0x000a481601007387 */ /* 0x0001e80000100a00 */
[----:B0-----:R-:W3:Y:S01]  /*453a0*/  LDL.LU.64 R22, [R1+0x8c68] ;  /* 0x008c680001167983 */ /* 0x001ee20000300a00 */
[C---:B--2---:R-:W-:Y:S08]  /*453b0*/  HMMA.16816.F32 R16, R12.reuse, R24, R16 ;  /* 0x000000180c10723c */ /* 0x044ff00000001810 */
[----:B---3--:R-:W-:Y:S01]  /*453c0*/  HMMA.16816.F32 R20, R12, R22, R4 ;  /* 0x000000160c14723c */ /* 0x008fe20000001804 */
[----:B------:R-:W2:-:S15]  /*453d0*/  LDL R6, [R1+0x20] ;  /* 0x0000200001067983 */ /* 0x000e9e0000100800 */
[----:B------:R-:W-:-:S03]  /*453e0*/  NOP ;  /* 0x0000000000007918 */ /* 0x000fc60000000000 */
[----:B------:R-:W-:Y:S04]  /*453f0*/  STL.64 [R1+0xa30], R20 ;  /* 0x000a301401007387 */ /* 0x000fe80000100a00 */
[----:B------:R-:W-:Y:S04]  /*45400*/  STL.64 [R1+0xa38], R22 ;  /* 0x000a381601007387 */ /* 0x000fe80000100a00 */
[----:B------:R0:W-:Y:S04]  /*45410*/  STL.64 [R1+0xa20], R16 ;  /* 0x000a201001007387 */ /* 0x0001e80000100a00 */
[----:B------:R1:W-:Y:S04]  /*45420*/  STL.64 [R1+0xa28], R18 ;  /* 0x000a281201007387 */ /* 0x0003e80000100a00 */
[----:B------:R-:W2:Y:S01]  /*45430*/  LDL R7, [R1+0x24] ;  /* 0x0000240001077983 */ /* 0x000ea20000100800 */
[----:B------:R-:W-:Y:S03]  /*45440*/  HMMA.16816.F32 R8, R12, R26, R8 ;  /* 0x0000001a0c08723c */ /* 0x000fe60000001808 */
[----:B--2---:R-:W-:Y:S04]  /*45450*/  STL.64 [R1+0x8bd0], R6 ;  /* 0x008bd00601007387 */ /* 0x004fe80000100a00 */
[----:B------:R-:W2:-:S12]  /*45460*/  LDL R4, [R1+0x28] ;  /* 0x0000280001047983 */ /* 0x000e980000100800 */
[----:B------:R-:W-:Y:S04]  /*45470*/  STL.64 [R1+0xa10], R8 ;  /* 0x000a100801007387 */ /* 0x000fe80000100a00 */
[----:B------:R-:W-:Y:S04]  /*45480*/  STL.64 [R1+0xa18], R10 ;  /* 0x000a180a01007387 */ /* 0x000fe80000100a00 */
[----:B------:R-:W2:Y:S04]  /*45490*/  LDL R5, [R1+0x2c] ;  /* 0x00002c0001057983 */ /* 0x000ea80000100800 */
[----:B--2---:R-:W-:Y:S04]  /*454a0*/  STL.64 [R1+0x8be8], R4 ;  /* 0x008be80401007387 */ /* 0x004fe80000100a00 */
[----:B0-----:R-:W2:Y:S04]  /*454b0*/  LDL.LU.64 R16, [R1+0x960] ;  /* 0x0009600001107983 */ /* 0x001ea80000300a00 */
[----:B-1----:R-:W3:Y:S04]  /*454c0*/  LDL.LU.64 R18, [R1+0x968] ;  /* 0x0009680001127983 */ /* 0x002ee80000300a00 */
[----:B---3--:R0:W-:Y:S02]  /*454d0*/  STL.64 [R1+0x8b80], R18 ;  /* 0x008b801201007387 */ /* 0x0081e40000100a00 */
[----:B0-----:R-:W-:-:S02]  /*454e0*/  IMAD.MOV.U32 R18, RZ, RZ, R0 ;  /* 0x000000ffff127224 */ /* 0x001fc400078e0000 */
[----:B------:R-:W3:Y:S04]  /*454f0*/  LDL.LU R0, [R1+0x8c64] ;  /* 0x008c640001007983 */ /* 0x000ee80000300800 */
[----:B------:R-:W2:Y:S04]  /*45500*/  LDL R6, [R1+0x30] ;  /* 0x0000300001067983 */ /* 0x000ea80000100800 */
[----:B------:R-:W2:Y:S04]  /*45510*/  LDL R7, [R1+0x34] ;  /* 0x0000340001077983 */ /* 0x000ea80000100800 */
[----:B------:R-:W3:Y:S04]  /*45520*/  LDL R4, [R1+0x38] ;  /* 0x0000380001047983 */ /* 0x000ee80000100800 */
[----:B------:R-:W3:Y:S04]  /*45530*/  LDL R5, [R1+0x3c] ;  /* 0x00003c0001057983 */ /* 0x000ee80000100800 */
[----:B------:R-:W3:Y:S04]  /*45540*/  LDL R19, [R1+0xc] ;  /* 0x00000c0001137983 */ /* 0x000ee80000100800 */
[----:B--2---:R3:W-:Y:S02]  /*45550*/  STL.64 [R1+0x8c00], R6 ;  /* 0x008c000601007387 */ /* 0x0047e40000100a00 */
[----:B---3--:R-:W-:-:S02]  /*45560*/  IMAD.MOV.U32 R6, RZ, RZ, R0 ;  /* 0x000000ffff067224 */ /* 0x008fc400078e0000 */
[----:B------:R-:W2:Y:S04]  /*45570*/  LDL.LU R0, [R1+0x8c60] ;  /* 0x008c600001007983 */ /* 0x000ea80000300800 */
[----:B------:R-:W3:Y:S04]  /*45580*/  LDL R7, [R1+0x44] ;  /* 0x0000440001077983 */ /* 0x000ee80000100800 */
[----:B------:R0:W-:Y:S04]  /*45590*/  STL.64 [R1+0x8c18], R4 ;  /* 0x008c180401007387 */ /* 0x0001e80000100a00 */
[----:B0-----:R-:W2:Y:S04]  /*455a0*/  LDL R4, [R1+0x48] ;  /* 0x0000480001047983 */ /* 0x001ea80000100800 */
[----:B------:R-:W2:Y:S04]  /*455b0*/  LDL R5, [R1+0x4c] ;  /* 0x00004c0001057983 */ /* 0x000ea80000100800 */
[----:B---3--:R0:W-:Y:S04]  /*455c0*/  STL.64 [R1+0x8c30], R6 ;  /* 0x008c300601007387 */ /* 0x0081e80000100a00 */
[----:B0-----:R-:W3:Y:S04]  /*455d0*/  LDL R6, [R1+0x50] ;  /* 0x0000500001067983 */ /* 0x001ee80000100800 */
[----:B--2---:R-:W-:Y:S04]  /*455e0*/  STL.64 [R1+0x8c48], R4 ;  /* 0x008c480401007387 */ /* 0x004fe80000100a00 */
[----:B------:R0:W-:Y:S04]  /*455f0*/  STL.64 [R1+0x8b78], R16 ;  /* 0x008b781001007387 */ /* 0x0001e80000100a00 */
[----:B------:R1:W-:Y:S04]  /*45600*/  STL.64 [R1+0x8b98], R18 ;  /* 0x008b981201007387 */ /* 0x0003e80000100a00 */
[----:B0-----:R-:W2:Y:S04]  /*45610*/  LDL.LU.64 R16, [R1+0x980] ;  /* 0x0009800001107983 */ /* 0x001ea80000300a00 */
[----:B-1----:R-:W2:Y:S04]  /*45620*/  LDL.LU.64 R18, [R1+0x988] ;  /* 0x0009880001127983 */ /* 0x002ea80000300a00 */
        /* <DEDUP_REMOVED lines=28> */
[----:B------:R-:W-:-:S03]  /*457f0*/  IMAD.MOV.U32 R7, RZ, RZ, R0 ;  /* 0x000000ffff077224 */ /* 0x000fc600078e0000 */
[----:B--2---:R-:W-:Y:S04]  /*45800*/  STL.64 [R1+0x8c58], R18 ;  /* 0x008c581201007387 */ /* 0x004fe80000100a00 */
[----:B------:R0:W-:Y:S04]  /*45810*/  STL.64 [R1+0x8c50], R16 ;  /* 0x008c501001007387 */ /* 0x0001e80000100a00 */
[----:B0-----:R-:W3:Y:S04]  /*45820*/  LDL.LU.64 R16, [R1+0xa00] ;  /* 0x000a000001107983 */ /* 0x001ee80000300a00 */
[----:B------:R-:W3:Y:S04]  /*45830*/  LDL.LU.64 R18, [R1+0xa08] ;  /* 0x000a080001127983 */ /* 0x000ee80000300a00 */
[----:B------:R-:W2:Y:S04]  /*45840*/  LDL.LU.64 R24, [R1+0x950] ;  /* 0x0009500001187983 */ /* 0x000ea80000300a00 */
[----:B------:R-:W2:Y:S01]  /*45850*/  LDL.LU.64 R26, [R1+0x958] ;  /* 0x00095800011a7983 */ /* 0x000ea20000300a00 */
[C---:B---3--:R-:W-:Y:S03]  /*45860*/  HMMA.16816.F32 R4, R12.reuse, R6, R16 ;  /* 0x000000060c04723c */ /* 0x048fe60000001810 */
[----:B--2---:R-:W-:Y:S04]  /*45870*/  STL.64 [R1+0x8b90], R26 ;  /* 0x008b901a01007387 */ /* 0x004fe80000100a00 */
[----:B------:R0:W-:Y:S04]  /*45880*/  STL.64 [R1+0x8b88], R24 ;  /* 0x008b881801007387 */ /* 0x0001e80000100a00 */
[----:B0-----:R-:W2:Y:S04]  /*45890*/  LDL.LU.64 R24, [R1+0x970] ;  /* 0x0009700001187983 */ /* 0x001ea80000300a00 */
[----:B------:R-:W2:Y:S04]  /*458a0*/  LDL.LU.64 R26, [R1+0x978] ;  /* 0x00097800011a7983 */ /* 0x000ea80000300a00 */
[----:B------:R-:W3:Y:S04]  /*458b0*/  LDL.LU.64 R20, [R1+0x940] ;  /* 0x0009400001147983 */ /* 0x000ee80000300a00 */
[----:B------:R-:W3:Y:S04]  /*458c0*/  LDL.LU.64 R22, [R1+0x948] ;  /* 0x0009480001167983 */ /* 0x000ee80000300a00 */
[----:B------:R-:W2:Y:S04]  /*458d0*/  LDL.LU.64 R8, [R1+0x930] ;  /* 0x0009300001087983 */ /* 0x000ea80000300a00 */
[----:B------:R-:W2:Y:S04]  /*458e0*/  LDL.LU.64 R10, [R1+0x938] ;  /* 0x00093800010a7983 */ /* 0x000ea80000300a00 */
        /* <DEDUP_REMOVED lines=60> */
[----:B------:R-:W2:Y:S01]  /*45cb0*/  LDL.LU.64 R16, [R1+0x8b78] ;  /* 0x008b780001107983 */ /* 0x000ea20000300a00 */
[----:B----4-:R-:W-:Y:S01]  /*45cc0*/  IMAD.MOV.U32 R0, RZ, RZ, R29 ;  /* 0x000000ffff007224 */ /* 0x010fe200078e001d */
[----:B--2---:R-:W-:-:S15]  /*45cd0*/  HMMA.16816.F32 R16, R12, R28, R16 ;  /* 0x0000001c0c10723c */ /* 0x004fde0000001810 */
[----:B------:R-:W-:-:S04]  /*45ce0*/  NOP ;  /* 0x0000000000007918 */ /* 0x000fc80000000000 */
[----:B------:R-:W-:Y:S04]  /*45cf0*/  STL.64 [R1+0x960], R16 ;  /* 0x0009601001007387 */ /* 0x000fe80000100a00 */
[----:B------:R0:W-:Y:S04]  /*45d00*/  STL.64 [R1+0x968], R18 ;  /* 0x0009681201007387 */ /* 0x0001e80000100a00 */
[----:B0-----:R-:W2:Y:S04]  /*45d10*/  LDL.LU.64 R18, [R1+0x8b70] ;  /* 0x008b700001127983 */ /* 0x001ea80000300a00 */
[----:B------:R-:W4:Y:S04]  /*45d20*/  LDL.LU.64 R16, [R1+0x8b68] ;  /* 0x008b680001107983 */ /* 0x000f280000300a00 */
[----:B------:R-:W2:Y:S02]  /*45d30*/  LDL.LU.64 R28, [R1+0x8b60] ;  /* 0x008b6000011c7983 */ /* 0x000ea40000300a00 */
[----:B--2---:R-:W-:-:S15]  /*45d40*/  HMMA.16816.F32 R24, R12, R28, R24 ;  /* 0x0000001c0c18723c */ /* 0x004fde0000001818 */
[----:B------:R-:W-:-:S04]  /*45d50*/  NOP ;  /* 0x0000000000007918 */ /* 0x000fc80000000000 */
[----:B------:R-:W-:Y:S04]  /*45d60*/  STL.64 [R1+0x950], R24 ;  /* 0x0009501801007387 */ /* 0x000fe80000100a00 */
[----:B------:R0:W-:Y:S04]  /*45d70*/  STL.64 [R1+0x958], R26 ;  /* 0x0009581a01007387 */ /* 0x0001e80000100a00 */
[----:B0-----:R-:W3:Y:S04]  /*45d80*/  LDL.LU.64 R26, [R1+0x8b58] ;  /* 0x008b5800011a7983 */ /* 0x001ee80000300a00 */
[----:B------:R-:W2:Y:S01]  /*45d90*/  LDL.LU.64 R24, [R1+0x8b50] ;  /* 0x008b500001187983 */ /* 0x000ea20000300a00 */
[C---:B---3--:R-:W-:Y:S08]  /*45da0*/  HMMA.16816.F32 R20, R12.reuse, R26, R20 ;  /* 0x0000001a0c14723c */ /* 0x048ff00000001814 */
[C---:B--2---:R-:W-:Y:S11]  /*45db0*/  HMMA.16816.F32 R8, R12.reuse, R24, R8 ;  /* 0x000000180c08723c */ /* 0x044ff60000001808 */
[----:B------:R-:W-:Y:S04]  /*45dc0*/  STL.64 [R1+0x940], R20 ;  /* 0x0009401401007387 */ /* 0x000fe80000100a00 */
[----:B------:R0:W-:Y:S04]  /*45dd0*/  STL.64 [R1+0x948], R22 ;  /* 0x0009481601007387 */ /* 0x0001e80000100a00 */
[----:B0-----:R-:W2:Y:S04]  /*45de0*/  LDL.LU.64 R22, [R1+0x8b48] ;  /* 0x008b480001167983 */ /* 0x001ea80000300a00 */
[----:B------:R-:W3:Y:S04]  /*45df0*/  LDL.LU.64 R20, [R1+0x8b40] ;  /* 0x008b400001147983 */ /* 0x000ee80000300a00 */
[----:B------:R0:W-:Y:S04]  /*45e00*/  STL.64 [R1+0x89c8], R26 ;  /* 0x0089c81a01007387 */ /* 0x0001e80000100a00 */
[----:B0-----:R-:W2:Y:S04]  /*45e10*/  LDL.LU R26, [R1+0x2490] ;  /* 0x00249000011a7983 */ /* 0x001ea80000300800 */
[----:B------:R-:W-:Y:S04]  /*45e20*/  STL.64 [R1+0x930], R8 ;  /* 0x0009300801007387 */ /* 0x000fe80000100a00 */
[----:B------:R-:W-:Y:S04]  /*45e30*/  STL.64 [R1+0x938], R10 ;  /* 0x0009380a01007387 */ /* 0x000fe80000100a00 */
[----:B------:R-:W2:Y:S04]  /*45e40*/  LDL.LU R27, [R1+0x248c] ;  /* 0x00248c00011b7983 */ /* 0x000ea80000300800 */
[----:B------:R0:W-:Y:S04]  /*45e50*/  STL.64 [R1+0x89c0], R24 ;  /* 0x0089c01801007387 */ /* 0x0001e80000100a00 */
[----:B0-----:R-:W3:Y:S04]  /*45e60*/  LDL.LU R24, [R1+0x2488] ;  /* 0x0024880001187983 */ /* 0x001ee80000300800 */
[----:B------:R-:W3:Y:S04]  /*45e70*/  LDL.LU R25, [R1+0x2484] ;  /* 0x0024840001197983 */ /* 0x000ee80000300800 */
[----:B--2---:R-:W-:Y:S04]  /*45e80*/  STL.64 [R1+0x8af8], R26 ;  /* 0x008af81a01007387 */ /* 0x004fe80000100a00 */
[----:B---3--:R0:W-:Y:S04]  /*45e90*/  STL.64 [R1+0x8af0], R24 ;  /* 0x008af01801007387 */ /* 0x0081e80000100a00 */
[----:B0-----:R-:W2:Y:S04]  /*45ea0*/  LDL.LU.64 R24, [R1+0x910] ;  /* 0x0009100001187983 */ /* 0x001ea80000300a00 */
[----:B------:R-:W2:Y:S04]  /*45eb0*/  LDL.LU.64 R26, [R1+0x918] ;  /* 0x00091800011a7983 */ /* 0x000ea80000300a00 */
[----:B------:R-:W3:Y:S04]  /*45ec0*/  LDL.LU.64 R8, [R1+0x8f0] ;  /* 0x0008f00001087983 */ /* 0x000ee80000300a00 */
[----:B------:R-:W2:Y:S01]  /*45ed0*/  LDL.LU.64 R10, [R1+0x8f8] ;  /* 0x0008f800010a7983 */ /* 0x000ea20000300a00 */
[----:B------:R-:W-:-:S15]  /*45ee0*/  HMMA.16816.F32 R4, R12, R22, R4 ;  /* 0x000000160c04723c */ /* 0x000fde0000001804 */
[----:B------:R-:W-:-:S04]  /*45ef0*/  NOP ;  /* 0x0000000000007918 */ /* 0x000fc80000000000 */
[----:B------:R-:W-:Y:S04]  /*45f00*/  STL.64 [R1+0x920], R4 ;  /* 0x0009200401007387 */ /* 0x000fe80000100a00 */
[----:B------:R-:W-:Y:S04]  /*45f10*/  STL.64 [R1+0x928], R6 ;  /* 0x0009280601007387 */ /* 0x000fe80000100a00 */
[----:B--2---:R-:W-:Y:S04]  /*45f20*/  STL.64 [R1+0x8b38], R10 ;  /* 0x008b380a01007387 */ /* 0x004fe80000100a00 */
[----:B---3--:R0:W-:Y:S04]  /*45f30*/  STL.64 [R1+0x8b30], R8 ;  /* 0x008b300801007387 */ /* 0x0081e80000100a00 */
[----:B0-----:R-:W2:Y:S04]  /*45f40*/  LDL.LU.64 R8, [R1+0x900] ;  /* 0x0009000001087983 */ /* 0x001ea80000300a00 */
[----:B------:R-:W2:Y:S04]  /*45f50*/  LDL.LU.64 R10, [R1+0x908] ;  /* 0x00090800010a7983 */ /* 0x000ea80000300a00 */
[----:B------:R-:W3:Y:S04]  /*45f60*/  LDL.LU.64 R4, [R1+0x8d0] ;  /* 0x0008d00001047983 */ /* 0x000ee80000300a00 */
[----:B------:R-:W3:Y:S01]  /*45f70*/  LDL.LU.64 R6, [R1+0x8d8] ;  /* 0x0008d80001067983 */ /* 0x000ee20000300a00 */
[C---:B------:R-:W-:Y:S08]  /*45f80*/  HMMA.16816.F32 R24, R12.reuse, R20, R24 ;  /* 0x000000140c18723c */ /* 0x040ff00000001818 */
[C---:B--2---:R-:W-:Y:S01]  /*45f90*/  HMMA.16816.F32 R8, R12.reuse, R18, R8 ;  /* 0x000000120c08723c */ /* 0x044fe20000001808 */
[----:B---3--:R-:W-:Y:S04]  /*45fa0*/  STL.64 [R1+0x8b18], R6 ;  /* 0x008b180601007387 */ /* 0x008fe80000100a00 */
[----:B------:R0:W-:Y:S04]  /*45fb0*/  STL.64 [R1+0x8b10], R4 ;  /* 0x008b100401007387 */ /* 0x0001e80000100a00 */
[----:B0-----:R-:W2:Y:S04]  /*45fc0*/  LDL.LU.64 R4, [R1+0x8e0] ;  /* 0x0008e00001047983 */ /* 0x001ea80000300a00 */
[----:B------:R-:W2:Y:S04]  /*45fd0*/  LDL.LU.64 R6, [R1+0x8e8] ;  /* 0x0008e80001067983 */ /* 0x000ea80000300a00 */
[----:B------:R0:W-:Y:S04]  /*45fe0*/  STL.64 [R1+0x910], R24 ;  /* 0x0009101801007387 */ /* 0x0001e80000100a00 */
[----:B------:R1:W-:Y:S04]  /*45ff0*/  STL.64 [R1+0x918], R26 ;  /* 0x0009181a01007387 */ /* 0x0003e80000100a00 */
[----:B0-----:R-:W3:Y:S04]  /*46000*/  LDL.LU.64 R24, [R1+0x8c0] ;  /* 0x0008c00001187983 */ /* 0x001ee80000300a00 */
[----:B-1----:R-:W3:Y:S04]  /*46010*/  LDL.LU.64 R26, [R1+0x8c8] ;  /* 0x0008c800011a7983 */ /* 0x002ee80000300a00 */
[----:B------:R0:W-:Y:S04]  /*46020*/  STL.64 [R1+0x89d8], R22 ;  /* 0x0089d81601007387 */ /* 0x0001e80000100a00 */
[----:B0-----:R-:W2:Y:S04]  /*46030*/  LDL.LU R22, [R1+0x2480] ;  /* 0x0024800001167983 */ /* 0x001ea80000300800 */
[----:B------:R-:W2:Y:S04]  /*46040*/  LDL.LU R23, [R1+0x247c] ;  /* 0x00247c0001177983 */ /* 0x000ea80000300800 */
        /* <DEDUP_REMOVED lines=27> */
[----:B0-----:R-:W3:Y:S04]  /*46200*/  LDL.LU.64 R6, [R1+0x8b08] ;  /* 0x008b080001067983 */ /* 0x001ee80000300a00 */
[----:B------:R-:W2:Y:S04]  /*46210*/  LDL.LU.64 R4, [R1+0x8b00] ;  /* 0x008b000001047983 */ /* 0x000ea80000300a00 */
[----:B------:R-:W-:Y:S04]  /*46220*/  STL.64 [R1+0x8998], R10 ;  /* 0x0089980a01007387 */ /* 0x000fe80000100a00 */
[----:B------:R0:W-:Y:S04]  /*46230*/  STL.64 [R1+0x8990], R8 ;  /* 0x0089900801007387 */ /* 0x0001e80000100a00 */
[----:B0-----:R-:W2:Y:S04]  /*46240*/  LDL.LU.64 R8, [R1+0x8b0] ;  /* 0x0008b00001087983 */ /* 0x001ea80000300a00 */
[----:B------:R-:W2:Y:S01]  /*46250*/  LDL.LU.64 R10, [R1+0x8b8] ;  /* 0x0008b800010a7983 */ /* 0x000ea20000300a00 */
[C---:B---3--:R-:W-:Y:S08]  /*46260*/  HMMA.16816.F32 R24, R12.reuse, R6, R24 ;  /* 0x000000060c18723c */ /* 0x048ff00000001818 */
[C---:B--2---:R-:W-:Y:S11]  /*46270*/  HMMA.16816.F32 R8, R12.reuse, R4, R8 ;  /* 0x000000040c08723c */ /* 0x044ff60000001808 */
[----:B------:R-:W-:Y:S04]  /*46280*/  STL.64 [R1+0x8c0], R24 ;  /* 0x0008c01801007387 */ /* 0x000fe80000100a00 */
[----:B------:R0:W-:Y:S04]  /*46290*/  STL.64 [R1+0x8c8], R26 ;  /* 0x0008c81a01007387 */ /* 0x0001e80000100a00 */
[----:B0-----:R-:W2:Y:S04]  /*462a0*/  LDL.LU.64 R26, [R1+0x8af8] ;  /* 0x008af800011a7983 */ /* 0x001ea80000300a00 */
[----:B------:R-:W3:Y:S04]  /*462b0*/  LDL.LU.64 R24, [R1+0x8af0] ;  /* 0x008af00001187983 */ /* 0x000ee80000300a00 */
[----:B------:R-:W-:Y:S04]  /*462c0*/  STL.64 [R1+0x8978], R6 ;  /* 0x0089780601007387 */ /* 0x000fe80000100a00 */
[----:B------:R0:W-:Y:S02]  /*462d0*/  STL.64 [R1+0x8970], R4 ;  /* 0x0089700401007387 */ /* 0x0001e40000100a00 */
[----:B0-----:R-:W-:Y:S02]  /*462e0*/  HMMA.16816.F32 R4, R12, R2, R16 ;  /* 0x000000020c04723c */ /* 0x001fe40000001810 */
[----:B------:R0:W-:Y:S04]  /*462f0*/  STL.64 [R1+0x8b0], R8 ;  /* 0x0008b00801007387 */ /* 0x0001e80000100a00 */
[----:B------:R1:W-:Y:S04]  /*46300*/  STL.64 [R1+0x8b8], R10 ;  /* 0x0008b80a01007387 */ /* 0x0003e80000100a00 */
[----:B------:R-:W-:Y:S04]  /*46310*/  STL [R1+0x8968], R2 ;  /* 0x0089680201007387 */ /* 0x000fe80000100800 */
[----:B------:R-:W-:Y:S01]  /*46320*/  STL [R1+0x8964], R3 ;  /* 0x0089640301007387 */ /* 0x000fe20000100800 */
[----:B------:R-:W-:-:S04]  /*46330*/  IMAD R13, R23, 0x100, R22 ;  /* 0x00000100170d7824 */ /* 0x000fc800078e0216 */
[----:B------:R4:W-:Y:S04]  /*46340*/  STL.64 [R1+0x4a0], R4 ;  /* 0x0004a00401007387 */ /* 0x0009e80000100a00 */
[----:B------:R0:W-:Y:S04]  /*46350*/  STL.64 [R1+0x4a8], R6 ;  /* 0x0004a80601007387 */ /* 0x0001e80000100a00 */
[----:B------:R-:W3:Y:S04]  /*46360*/  LDL R18, [R1+0x48] ;  /* 0x0000480001127983 */ /* 0x000ee80000100800 */
[----:B------:R-:W3:Y:S04]  /*46370*/  LDL R19, [R1+0x4c] ;  /* 0x00004c0001137983 */ /* 0x000ee80000100800 */
[----:B------:R-:W4:Y:S04]  /*46380*/  LDL R22, [R1+0x70] ;  /* 0x0000700001167983 */ /* 0x000f280000100800 */
[----:B------:R-:W4:Y:S04]  /*46390*/  LDL R23, [R1+0x74] ;  /* 0x0000740001177983 */ /* 0x000f280000100800 */
[----:B------:R-:W4:Y:S04]  /*463a0*/  LDL R16, [R1+0x50] ;  /* 0x0000500001107983 */ /* 0x000f280000100800 */
[----:B------:R-:W4:Y:S01]  /*463b0*/  LDL R17, [R1+0x54] ;  /* 0x0000540001117983 */ /* 0x000f220000100800 */
[----:B------:R-:W-:-:S02]  /*463c0*/  IMAD R12, R21, 0x100, R20 ;  /* 0x00000100150c7824 */ /* 0x000fc400078e0214 */
[----:B--2---:R-:W-:Y:S02]  /*463d0*/  IMAD R15, R27, 0x100, R26 ;  /* 0x000001001b0f7824 */ /* 0x004fe400078e021a */
[----:B------:R-:W2:Y:S04]  /*463e0*/  LDL R26, [R1+0x98] ;  /* 0x00009800011a7983 */ /* 0x000ea80000100800 */
[----:B------:R-:W2:Y:S04]  /*463f0*/  LDL R27, [R1+0x9c] ;  /* 0x00009c00011b7983 */ /* 0x000ea80000100800 */
[----:B0-----:R-:W2:Y:S04]  /*46400*/  LDL.LU.64 R8, [R1+0x8a0] ;  /* 0x0008a00001087983 */ /* 0x001ea80000300a00 */
[----:B-1----:R-:W2:Y:S04]  /*46410*/  LDL.LU.64 R10, [R1+0x8a8] ;  /* 0x0008a800010a7983 */ /* 0x002ea80000300a00 */
[----:B---3--:R0:W-:Y:S04]  /*46420*/  STL.64 [R1+0x8a70], R18 ;  /* 0x008a701201007387 */ /* 0x0081e80000100a00 */
[----:B----4-:R-:W3:Y:S04]  /*46430*/  LDL.64 R4, [R1+0x90] ;  /* 0x0000900001047983 */ /* 0x010ee80000100a00 */
[----:B------:R-:W4:Y:S04]  /*46440*/  LDL.64 R6, [R1+0x88] ;  /* 0x0000880001067983 */ /* 0x000f280000100a00 */
[----:B------:R-:W2:Y:S04]  /*46450*/  LDL.64 R20, [R1+0x60] ;  /* 0x0000600001147983 */ /* 0x000ea80000100a00 */
[----:B0-----:R-:W3:Y:S04]  /*46460*/  LDL R18, [R1+0x58] ;  /* 0x0000580001127983 */ /* 0x001ee80000100800 */
[----:B------:R-:W3:Y:S04]  /*46470*/  LDL R19, [R1+0x5c] ;  /* 0x00005c0001137983 */ /* 0x000ee80000100800 */
[----:B------:R0:W-:Y:S04]  /*46480*/  STL.64 [R1+0x8ac0], R22 ;  /* 0x008ac01601007387 */ /* 0x0001e80000100a00 */
[----:B0-----:R-:W3:Y:S04]  /*46490*/  LDL R22, [R1+0x80] ;  /* 0x0000800001167983 */ /* 0x001ee80000100800 */
[----:B------:R-:W3:Y:S04]  /*464a0*/  LDL R23, [R1+0x84] ;  /* 0x0000840001177983 */ /* 0x000ee80000100800 */
[----:B--2---:R-:W-:Y:S04]  /*464b0*/  STL.64 [R1+0x8ab8], R20 ;  /* 0x008ab81401007387 */ /* 0x004fe80000100a00 */
[----:B---3--:R-:W-:Y:S04]  /*464c0*/  STL.64 [R1+0x8ad8], R22 ;  /* 0x008ad81601007387 */ /* 0x008fe80000100a00 */
[----:B------:R0:W-:Y:S04]  /*464d0*/  STL.64 [R1+0x8a88], R16 ;  /* 0x008a881001007387 */ /* 0x0001e80000100a00 */
[----:B0-----:R-:W2:Y:S04]  /*464e0*/  LDL R16, [R1+0x68] ;  /* 0x0000680001107983 */ /* 0x001ea80000100800 */
[----:B------:R-:W2:Y:S04]  /*464f0*/  LDL R17, [R1+0x6c] ;  /* 0x00006c0001117983 */ /* 0x000ea80000100800 */
[----:B------:R0:W-:Y:S04]  /*46500*/  STL.64 [R1+0x8aa0], R18 ;  /* 0x008aa01201007387 */ /* 0x0001e80000100a00 */
[----:B0-----:R-:W3:Y:S04]  /*46510*/  LDL R18, [R1+0x78] ;  /* 0x0000780001127983 */ /* 0x001ee80000100800 */
[----:B------:R-:W3:Y:S04]  /*46520*/  LDL R19, [R1+0x7c] ;  /* 0x00007c0001137983 */ /* 0x000ee80000100800 */
[----:B------:R-:W2:Y:S04]  /*46530*/  LDL.LU.64 R20, [R1+0x880] ;  /* 0x0008800001147983 */ /* 0x000ea80000300a00 */
[----:B------:R-:W2:Y:S01]  /*46540*/  LDL.LU.64 R22, [R1+0x888] ;  /* 0x0008880001167983 */ /* 0x000ea20000300a00 */
[----:B------:R-:W-:Y:S01]  /*46550*/  IMAD R14, R25, 0x100, R24 ;  /* 0x00000100190e7824 */ /* 0x000fe200078e0218 */
[----:B------:R-:W-:-:S02]  /*46560*/  F2FP.F16.E5M2.UNPACK_B R12, R12 ;  /* 0x0000000cff0c723e */ /* 0x000fc400020004ff */
[----:B------:R-:W-:Y:S02]  /*46570*/  F2FP.F16.E5M2.UNPACK_B R13, R13 ;  /* 0x0000000dff0d723e */ /* 0x000fe400020004ff */
[----:B------:R-:W-:Y:S02]  /*46580*/  F2FP.F16.E5M2.UNPACK_B R15, R15 ;  /* 0x0000000fff0f723e */ /* 0x000fe400020004ff */
[----:B------:R-:W-:-:S07]  /*46590*/  F2FP.F16.E5M2.UNPACK_B R14, R14 ;  /* 0x0000000eff0e723e */ /* 0x000fce00020004ff */
[C---:B------:R-:W-:Y:S01]  /*465a0*/  HMMA.16816.F32 R8, R12.reuse, R26, R8 ;  /* 0x0000001a0c08723c */ /* 0x040fe20000001808 */
[----:B--2---:R-:W-:Y:S04]  /*465b0*/  STL.64 [R1+0x8ae8], R22 ;  /* 0x008ae81601007387 */ /* 0x004fe80000100a00 */
[----:B------:R0:W-:Y:S04]  /*465c0*/  STL.64 [R1+0x8ae0], R20 ;  /* 0x008ae01401007387 */ /* 0x0001e80000100a00 */
[----:B0-----:R-:W2:Y:S04]  /*465d0*/  LDL.LU.64 R20, [R1+0x890] ;  /* 0x0008900001147983 */ /* 0x001ea80000300a00 */
[----:B------:R-:W2:Y:S04]  /*465e0*/  LDL.LU.64 R22, [R1+0x898] ;  /* 0x0008980001167983 */ /* 0x000ea80000300a00 */
[----:B---3--:R-:W-:Y:S04]  /*465f0*/  STL.64 [R1+0x8ad0], R18 ;  /* 0x008ad01201007387 */ /* 0x008fe80000100a00 */
[----:B------:R0:W-:Y:S04]  /*46600*/  STL.64 [R1+0x8ac8], R16 ;  /* 0x008ac81001007387 */ /* 0x0001e80000100a00 */
[----:B------:R-:W3:Y:S04]  /*46610*/  LDL.64 R24, [R1+0x40] ;  /* 0x0000400001187983 */ /* 0x000ee80000100a00 */
[----:B0-----:R-:W3:Y:S04]  /*46620*/  LDL.LU.64 R16, [R1+0x870] ;  /* 0x0008700001107983 */ /* 0x001ee80000300a00 */
[----:B------:R-:W3:Y:S04]  /*46630*/  LDL.LU.64 R18, [R1+0x878] ;  /* 0x0008780001127983 */ /* 0x000ee80000300a00 */
[----:B------:R0:W-:Y:S04]  /*46640*/  STL.64 [R1+0x8a0], R8 ;  /* 0x0008a00801007387 */ /* 0x0001e80000100a00 */
[----:B------:R1:W-:Y:S04]  /*46650*/  STL.64 [R1+0x8a8], R10 ;  /* 0x0008a80a01007387 */ /* 0x0003e80000100a00 */
[----:B0-----:R-:W3:Y:S04]  /*46660*/  LDL.LU.64 R8, [R1+0x850] ;  /* 0x0008500001087983 */ /* 0x001ee80000300a00 */
[----:B-1----:R-:W3:Y:S04]  /*46670*/  LDL.LU.64 R10, [R1+0x858] ;  /* 0x00085800010a7983 */ /* 0x002ee80000300a00 */
[----:B------:R-:W3:Y:S04]  /*46680*/  LDL R26, [R1+0x38] ;  /* 0x00003800011a7983 */ /* 0x000ee80000100800 */
[----:B------:R-:W3:Y:S01]  /*46690*/  LDL R27, [R1+0x3c] ;  /* 0x00003c00011b7983 */ /* 0x000ee20000100800 */
[----:B--2---:R-:W-:Y:S03]  /*466a0*/  HMMA.16816.F32 R20, R12, R4, R20 ;  /* 0x000000040c14723c */ /* 0x004fe60000001814 */
[----:B---3--:R-:W-:Y:S04]  /*466b0*/  STL.64 [R1+0x8a80], R26 ;  /* 0x008a801a01007387 */ /* 0x008fe80000100a00 */
[----:B------:R0:W-:Y:S04]  /*466c0*/  STL.64 [R1+0x8a78], R24 ;  /* 0x008a781801007387 */ /* 0x0001e80000100a00 */
[----:B0-----:R-:W2:Y:S04]  /*466d0*/  LDL.LU.64 R24, [R1+0x860] ;  /* 0x0008600001187983 */ /* 0x001ea80000300a00 */
[----:B------:R-:W2:Y:S04]  /*466e0*/  LDL.LU.64 R26, [R1+0x868] ;  /* 0x00086800011a7983 */ /* 0x000ea80000300a00 */
[----:B------:R-:W-:Y:S04]  /*466f0*/  STL.64 [R1+0x890], R20 ;  /* 0x0008901401007387 */ /* 0x000fe80000100a00 */
[----:B------:R0:W-:Y:S04]  /*46700*/  STL.64 [R1+0x898], R22 ;  /* 0x0008981601007387 */ /* 0x0001e80000100a00 */
[----:B0-----:R-:W3:Y:S04]  /*46710*/  LDL.LU.64 R22, [R1+0x8ae8] ;  /* 0x008ae80001167983 */ /* 0x001ee80000300a00 */
[----:B------:R-:W3:Y:S01]  /*46720*/  LDL.LU.64 R20, [R1+0x8ae0] ;  /* 0x008ae00001147983 */ /* 0x000ee20000300a00 */
[----:B------:R-:W-:-:S02]  /*46730*/  IMAD.MOV.U32 R3, RZ, RZ, R4 ;  /* 0x000000ffff037224 */ /* 0x000fc400078e0004 */
[----:B----4-:R-:W-:Y:S01]  /*46740*/  IMAD.MOV.U32 R2, RZ, RZ, R7 ;  /* 0x000000ffff027224 */ /* 0x010fe200078e0007 */
[----:B---3--:R-:W-:-:S15]  /*46750*/  HMMA.16816.F32 R20, R12, R6, R20 ;  /* 0x000000060c14723c */ /* 0x008fde0000001814 */
[----:B------:R-:W-:-:S04]  /*46760*/  NOP ;  /* 0x0000000000007918 */ /* 0x000fc80000000000 */
[----:B------:R-:W-:Y:S04]  /*46770*/  STL.64 [R1+0x880], R20 ;  /* 0x0008801401007387 */ /* 0x000fe80000100a00 */
[----:B------:R0:W-:Y:S04]  /*46780*/  STL.64 [R1+0x888], R22 ;  /* 0x0008881601007387 */ /* 0x0001e80000100a00 */
[----:B0-----:R-:W3:Y:S04]  /*46790*/  LDL.LU.64 R22, [R1+0x8ad8] ;  /* 0x008ad80001167983 */ /* 0x001ee80000300a00 */
[----:B------:R-:W4:Y:S04]  /*467a0*/  LDL.LU.64 R4, [R1+0x830] ;  /* 0x0008300001047983 */ /* 0x000f280000300a00 */
[----:B------:R-:W2:Y:S01]  /*467b0*/  LDL.LU.64 R6, [R1+0x838] ;  /* 0x0008380001067983 */ /* 0x000ea20000300a00 */
[C---:B---3--:R-:W-:Y:S03]  /*467c0*/  HMMA.16816.F32 R20, R12.reuse, R22, R16 ;  /* 0x000000160c14723c */ /* 0x048fe60000001810 */
[----:B--2---:R-:W-:Y:S04]  /*467d0*/  STL.64 [R1+0x8ab0], R6 ;  /* 0x008ab00601007387 */ /* 0x004fe80000100a00 */
[----:B----4-:R0:W-:Y:S04]  /*467e0*/  STL.64 [R1+0x8aa8], R4 ;  /* 0x008aa80401007387 */ /* 0x0101e80000100a00 */
[----:B0-----:R-:W2:Y:S04]  /*467f0*/  LDL.LU.64 R4, [R1+0x840] ;  /* 0x0008400001047983 */ /* 0x001ea80000300a00 */
[----:B------:R-:W2:Y:S04]  /*46800*/  LDL.LU.64 R6, [R1+0x848] ;  /* 0x0008480001067983 */ /* 0x000ea80000300a00 */
[----:B------:R-:W3:Y:S04]  /*46810*/  LDL.LU.64 R18, [R1+0x8ad0] ;  /* 0x008ad00001127983 */ /* 0x000ee80000300a00 */
[----:B------:R-:W2:Y:S04]  /*46820*/  LDL.LU.64 R16, [R1+0x8ac8] ;  /* 0x008ac80001107983 */ /* 0x000ea80000300a00 */
[----:B------:R-:W-:Y:S04]  /*46830*/  STL.64 [R1+0x870], R20 ;  /* 0x0008701401007387 */ /* 0x000fe80000100a00 */
[----:B------:R0:W-:Y:S04]  /*46840*/  STL.64 [R1+0x878], R22 ;  /* 0x0008781601007387 */ /* 0x0001e80000100a00 */
[----:B0-----:R-:W4:Y:S04]  /*46850*/  LDL.LU.64 R22, [R1+0x8ac0] ;  /* 0x008ac00001167983 */ /* 0x001f280000300a00 */
[----:B------:R-:W2:Y:S01]  /*46860*/  LDL.LU.64 R20, [R1+0x8ab8] ;  /* 0x008ab80001147983 */ /* 0x000ea20000300a00 */
[C---:B---3--:R-:W-:Y:S08]  /*46870*/  HMMA.16816.F32 R24, R12.reuse, R18, R24 ;  /* 0x000000120c18723c */ /* 0x048ff00000001818 */
[C---:B----4-:R-:W-:Y:S01]  /*46880*/  HMMA.16816.F32 R8, R12.reuse, R22, R8 ;  /* 0x000000160c08723c */ /* 0x050fe20000001808 */
[----:B------:R-:W3:Y:S10]  /*46890*/  LDL R22, [R1] ;  /* 0x0000000001167983 */ /* 0x000ef40000100800 */
[----:B------:R0:W-:Y:S04]  /*468a0*/  STL.64 [R1+0x860], R24 ;  /* 0x0008601801007387 */ /* 0x0001e80000100a00 */
[----:B------:R1:W-:Y:S04]  /*468b0*/  STL.64 [R1+0x868], R26 ;  /* 0x0008681a01007387 */ /* 0x0003e80000100a00 */
[----:B------:R-:W-:Y:S04]  /*468c0*/  STL.64 [R1+0x850], R8 ;  /* 0x0008500801007387 */ /* 0x000fe80000100a00 */
[----:B------:R-:W-:Y:S04]  /*468d0*/  STL.64 [R1+0x858], R10 ;  /* 0x0008580a01007387 */ /* 0x000fe80000100a00 */
[----:B0-----:R-:W4:Y:S04]  /*468e0*/  LDL.LU.64 R24, [R1+0x810] ;  /* 0x0008100001187983 */ /* 0x001f280000300a00 */
[----:B-1----:R-:W3:Y:S01]  /*468f0*/  LDL.LU.64 R26, [R1+0x818] ;  /* 0x00081800011a7983 */ /* 0x002ee20000300a00 */
[----:B--2---:R-:W-:Y:S01]  /*46900*/  HMMA.16816.F32 R16, R12, R16, R4 ;  /* 0x000000100c10723c */ /* 0x004fe20000001804 */
[----:B------:R-:W-:-:S02]  /*46910*/  IMAD.MOV.U32 R23, RZ, RZ, R0 ;  /* 0x000000ffff177224 */ /* 0x000fc400078e0000 */
[----:B---3--:R-:W-:Y:S04]  /*46920*/  STL.64 [R1+0x8a98], R26 ;  /* 0x008a981a01007387 */ /* 0x008fe80000100a00 */
[----:B----4-:R0:W-:Y:S04]  /*46930*/  STL.64 [R1+0x8a90], R24 ;  /* 0x008a901801007387 */ /* 0x0101e80000100a00 */
[----:B0-----:R-:W2:Y:S04]  /*46940*/  LDL.LU.64 R24, [R1+0x820] ;  /* 0x0008200001187983 */ /* 0x001ea80000300a00 */
[----:B------:R-:W2:Y:S04]  /*46950*/  LDL.LU.64 R26, [R1+0x828] ;  /* 0x00082800011a7983 */ /* 0x000ea80000300a00 */
[----:B------:R-:W3:Y:S04]  /*46960*/  LDL.LU.64 R8, [R1+0x7f0] ;  /* 0x0007f00001087983 */ /* 0x000ee80000300a00 */
[----:B------:R-:W3:Y:S04]  /*46970*/  LDL.LU.64 R10, [R1+0x7f8] ;  /* 0x0007f800010a7983 */ /* 0x000ee80000300a00 */
[----:B------:R-:W-:Y:S04]  /*46980*/  STL.64 [R1+0x89f0], R22 ;  /* 0x0089f01601007387 */ /* 0x000fe80000100a00 */
[----:B------:R-:W4:Y:S04]  /*46990*/  LDL.LU.64 R6, [R1+0x8ab0] ;  /* 0x008ab00001067983 */ /* 0x000f280000300a00 */
[----:B------:R-:W4:Y:S04]  /*469a0*/  LDL.LU.64 R4, [R1+0x8aa8] ;  /* 0x008aa80001047983 */ /* 0x000f280000300a00 */
[----:B------:R-:W-:Y:S04]  /*469b0*/  STL.64 [R1+0x840], R16 ;  /* 0x0008401001007387 */ /* 0x000fe80000100a00 */
[----:B------:R0:W-:Y:S04]  /*469c0*/  STL.64 [R1+0x848], R18 ;  /* 0x0008481201007387 */ /* 0x0001e80000100a00 */
[----:B0-----:R-:W2:Y:S01]  /*469d0*/  LDL.LU.64 R18, [R1+0x8aa0] ;  /* 0x008aa00001127983 */ /* 0x001ea20000300a00 */
[----:B------:R-:W-:Y:S01]  /*469e0*/  IMAD.MOV.U32 R0, RZ, RZ, R21 ;  /* 0x000000ffff007224 */ /* 0x000fe200078e0015 */
[C---:B----4-:R-:W-:Y:S08]  /*469f0*/  HMMA.16816.F32 R4, R12.reuse, R20, R4 ;  /* 0x000000140c04723c */ /* 0x050ff00000001804 */
[C---:B--2---:R-:W-:Y:S11]  /*46a00*/  HMMA.16816.F32 R16, R12.reuse, R18, R24 ;  /* 0x000000120c10723c */ /* 0x044ff60000001818 */
[----:B------:R0:W-:Y:S04]  /*46a10*/  STL.64 [R1+0x830], R4 ;  /* 0x0008300401007387 */ /* 0x0001e80000100a00 */
[----:B------:R1:W-:Y:S04]  /*46a20*/  STL.64 [R1+0x838], R6 ;  /* 0x0008380601007387 */ /* 0x0003e80000100a00 */
[----:B0-----:R-:W2:Y:S04]  /*46a30*/  LDL.LU.64 R4, [R1+0x7e0] ;  /* 0x0007e00001047983 */ /* 0x001ea80000300a00 */
[----:B-1----:R-:W2:Y:S04]  /*46a40*/  LDL.LU.64 R6, [R1+0x7e8] ;  /* 0x0007e80001067983 */ /* 0x002ea80000300a00 */
[----:B------:R-:W4:Y:S04]  /*46a50*/  LDL R20, [R1+0x8] ;  /* 0x0000080001147983 */ /* 0x000f280000100800 */
[----:B------:R-:W4:Y:S04]  /*46a60*/  LDL R21, [R1+0xc] ;  /* 0x00000c0001157983 */ /* 0x000f280000100800 */
[----:B------:R-:W-:Y:S04]  /*46a70*/  STL [R1+0x8930], R0 ;  /* 0x0089300001007387 */ /* 0x000fe80000100800 */
[----:B------:R-:W2:Y:S04]  /*46a80*/  LDL.LU.64 R26, [R1+0x8a98] ;  /* 0x008a9800011a7983 */ /* 0x000ea80000300a00 */
[----:B------:R-:W2:Y:S04]  /*46a90*/  LDL.LU.64 R24, [R1+0x8a90] ;  /* 0x008a900001187983 */ /* 0x000ea80000300a00 */
[----:B------:R0:W-:Y:S04]  /*46aa0*/  STL.64 [R1+0x820], R16 ;  /* 0x0008201001007387 */ /* 0x0001e80000100a00 */
[----:B------:R2:W-:Y:S04]  /*46ab0*/  STL.64 [R1+0x828], R18 ;  /* 0x0008281201007387 */ /* 0x0005e80000100a00 */
[----:B0-----:R-:W2:Y:S04]  /*46ac0*/  LDL.LU.64 R16, [R1+0x8a88] ;  /* 0x008a880001107983 */ /* 0x001ea80000300a00 */
[----:B------:R-:W3:Y:S01]  /*46ad0*/  LDL.64 R22, [R1+0x10] ;  /* 0x0000100001167983 */ /* 0x000ee20000100a00 */
[C---:B--2---:R-:W-:Y:S03]  /*46ae0*/  HMMA.16816.F32 R16, R12.reuse, R16, R24 ;  /* 0x000000100c10723c */ /* 0x044fe60000001818 */
[----:B---3--:R-:W-:Y:S04]  /*46af0*/  STL.64 [R1+0x8a20], R22 ;  /* 0x008a201601007387 */ /* 0x008fe80000100a00 */
[----:B----4-:R0:W-:Y:S04]  /*46b00*/  STL.64 [R1+0x8a18], R20 ;  /* 0x008a181401007387 */ /* 0x0101e80000100a00 */
[----:B0-----:R-:W2:Y:S04]  /*46b10*/  LDL.LU.64 R20, [R1+0x800] ;  /* 0x0008000001147983 */ /* 0x001ea80000300a00 */
[----:B------:R-:W2:Y:S04]  /*46b20*/  LDL.LU.64 R22, [R1+0x808] ;  /* 0x0008080001167983 */ /* 0x000ea80000300a00 */
[----:B------:R-:W3:Y:S04]  /*46b30*/  LDL.LU.64 R26, [R1+0x8a80] ;  /* 0x008a8000011a7983 */ /* 0x000ee80000300a00 */
[----:B------:R-:W4:Y:S04]  /*46b40*/  LDL.LU.64 R24, [R1+0x8a78] ;  /* 0x008a780001187983 */ /* 0x000f280000300a00 */
[----:B------:R-:W-:Y:S04]  /*46b50*/  STL.64 [R1+0x810], R16 ;  /* 0x0008101001007387 */ /* 0x000fe80000100a00 */
[----:B------:R0:W-:Y:S04]  /*46b60*/  STL.64 [R1+0x818], R18 ;  /* 0x0008181201007387 */ /* 0x0001e80000100a00 */
[----:B0-----:R-:W2:Y:S02]  /*46b70*/  LDL.LU.64 R18, [R1+0x8a70] ;  /* 0x008a700001127983 */ /* 0x001ea40000300a00 */
[----:B--2---:R-:W-:Y:S02]  /*46b80*/  HMMA.16816.F32 R16, R12, R18, R20 ;  /* 0x000000120c10723c */ /* 0x004fe40000001814 */
[----:B------:R-:W2:-:S15]  /*46b90*/  LDL R22, [R1+0x18] ;  /* 0x0000180001167983 */ /* 0x000e9e0000100800 */
[----:B------:R-:W-:Y:S02]  /*46ba0*/  NOP ;  /* 0x0000000000007918 */ /* 0x000fe40000000000 */
[----:B------:R-:W-:Y:S04]  /*46bb0*/  STL.64 [R1+0x800], R16 ;  /* 0x0008001001007387 */ /* 0x000fe80000100a00 */
[----:B------:R-:W-:Y:S04]  /*46bc0*/  STL.64 [R1+0x808], R18 ;  /* 0x0008081201007387 */ /* 0x000fe80000100a00 */
[----:B------:R-:W2:Y:S04]  /*46bd0*/  LDL R23, [R1+0x1c] ;  /* 0x00001c0001177983 */ /* 0x000ea80000100800 */
[----:B------:R-:W2:Y:S01]  /*46be0*/  LDL.64 R20, [R1+0x20] ;  /* 0x0000200001147983 */ /* 0x000ea20000100a00 */
[C---:B----4-:R-:W-:Y:S08]  /*46bf0*/  HMMA.16816.F32 R8, R12.reuse, R24, R8 ;  /* 0x000000180c08723c */ /* 0x050ff00000001808 */
[----:B---3--:R-:W-:Y:S01]  /*46c00*/  HMMA.16816.F32 R4, R12, R26, R4 ;  /* 0x0000001a0c04723c */ /* 0x008fe20000001804 */
[----:B------:R-:W-:-:S10]  /*46c10*/  IMAD.MOV.U32 R0, RZ, RZ, R25 ;  /* 0x000000ffff007224 */ /* 0x000fd400078e0019 */
[----:B------:R-:W-:Y:S04]  /*46c20*/  STL.64 [R1+0x7f0], R8 ;  /* 0x0007f00801007387 */ /* 0x000fe80000100a00 */
[----:B------:R-:W-:Y:S04]  /*46c30*/  STL.64 [R1+0x7f8], R10 ;  /* 0x0007f80a01007387 */ /* 0x000fe80000100a00 */
[----:B--2---:R0:W-:Y:S04]  /*46c40*/  STL.64 [R1+0x8a50], R22 ;  /* 0x008a501601007387 */ /* 0x0041e80000100a00 */
[----:B------:R1:W-:Y:S04]  /*46c50*/  STL.64 [R1+0x8a48], R20 ;  /* 0x008a481401007387 */ /* 0x0003e80000100a00 */
[----:B------:R-:W-:Y:S04]  /*46c60*/  STL [R1+0x8934], R0 ;  /* 0x0089340001007387 */ /* 0x000fe80000100800 */
[----:B0-----:R-:W2:Y:S04]  /*46c70*/  LDL R22, [R1+0x28] ;  /* 0x0000280001167983 */ /* 0x001ea80000100800 */
[----:B------:R-:W-:Y:S04]  /*46c80*/  STL.64 [R1+0x7e0], R4 ;  /* 0x0007e00401007387 */ /* 0x000fe80000100a00 */
[----:B------:R-:W-:Y:S04]  /*46c90*/  STL.64 [R1+0x7e8], R6 ;  /* 0x0007e80601007387 */ /* 0x000fe80000100a00 */
[----:B------:R-:W2:Y:S04]  /*46ca0*/  LDL R23, [R1+0x2c] ;  /* 0x00002c0001177983 */ /* 0x000ea80000100800 */
[----:B--2---:R0:W-:Y:S04]  /*46cb0*/  STL.64 [R1+0x8a68], R22 ;  /* 0x008a681601007387 */ /* 0x0041e80000100a00 */
[----:B-1----:R-:W2:Y:S04]  /*46cc0*/  LDL.LU.64 R20, [R1+0x7d0] ;  /* 0x0007d00001147983 */ /* 0x002ea80000300a00 */
[----:B0-----:R-:W2:Y:S04]  /*46cd0*/  LDL.LU.64 R22, [R1+0x7d8] ;  /* 0x0007d80001167983 */ /* 0x001ea80000300a00 */
[----:B------:R-:W2:Y:S04]  /*46ce0*/  LDL.64 R6, [R1+0x30] ;  /* 0x0000300001067983 */ /* 0x000ea80000100a00 */
[----:B------:R-:W3:Y:S04]  /*46cf0*/  LDL.LU.64 R24, [R1+0x760] ;  /* 0x0007600001187983 */ /* 0x000ee80000300a00 */
        /* <DEDUP_REMOVED lines=17> */
[----:B--2---:R-:W-:Y:S03]  /*46e10*/  HMMA.16816.F32 R20, R12, R6, R20 ;  /* 0x000000060c14723c */ /* 0x004fe60000001814 */
[----:B----4-:R-:W-:Y:S04]  /*46e20*/  STL.64 [R1+0x8a40], R26 ;  /* 0x008a401a01007387 */ /* 0x010fe80000100a00 */
        /* <DEDUP_REMOVED lines=8> */
[----:B------:R-:W3:Y:S04]  /*46eb0*/  LDL.LU.64 R18, [R1+0x758] ;  /* 0x0007580001127983 */ /* 0x000ee80000300a00 */
[----:B------:R-:W4:Y:S04]  /*46ec0*/  LDL.LU.64 R8, [R1+0x740] ;  /* 0x0007400001087983 */ /* 0x000f280000300a00 */
[----:B------:R-:W4:Y:S04]  /*46ed0*/  LDL.LU.64 R10, [R1+0x748] ;  /* 0x00074800010a7983 */ /* 0x000f280000300a00 */
[----:B------:R-:W-:Y:S04]  /*46ee0*/  STL.64 [R1+0x7d0], R20 ;  /* 0x0007d01401007387 */ /* 0x000fe80000100a00 */
[----:B------:R0:W-:Y:S04]  /*46ef0*/  STL.64 [R1+0x7d8], R22 ;  /* 0x0007d81601007387 */ /* 0x0001e80000100a00 */
[----:B0-----:R-:W2:Y:S01]  /*46f00*/  LDL.LU.64 R22, [R1+0x8a68] ;  /* 0x008a680001167983 */ /* 0x001ea20000300a00 */
[----:B------:R-:W-:-:S03]  /*46f10*/  IMAD.MOV.U32 R0, RZ, RZ, R7 ;  /* 0x000000ffff007224 */ /* 0x000fc600078e0007 */
[----:B------:R-:W3:Y:S04]  /*46f20*/  LDL.LU.64 R4, [R1+0x730] ;  /* 0x0007300001047983 */ /* 0x000ee80000300a00 */
[----:B------:R-:W3:Y:S04]  /*46f30*/  LDL.LU.64 R6, [R1+0x738] ;  /* 0x0007380001067983 */ /* 0x000ee80000300a00 */
[----:B------:R-:W-:Y:S01]  /*46f40*/  STL [R1+0x8938], R0 ;  /* 0x0089380001007387 */ /* 0x000fe20000100800 */
        /* <DEDUP_REMOVED lines=17> */
[----:B------:R-:W2:-:S12]  /*47060*/  LDL.LU.64 R24, [R1+0x8a28] ;  /* 0x008a280001187983 */ /* 0x000e980000300a00 */
        /* <DEDUP_REMOVED lines=9> */
[----:B------:R-:W3:Y:S01]  /*47100*/  LDL.LU.64 R24, [R1+0x8a08] ;  /* 0x008a080001187983 */ /* 0x000ee20000300a00 */
[----:B------:R-:W-:-:S02]  /*47110*/  IMAD.MOV.U32 R0, RZ, RZ, R23 ;  /* 0x000000ffff007224 */ /* 0x000fc400078e0017 */
[----:B---3--:R-:W-:Y:S01]  /*47120*/  HMMA.16816.F32 R20, R12, R20, R24 ;  /* 0x000000140c14723c */ /* 0x008fe20000001818 */
[----:B------:R-:W2:Y:S04]  /*47130*/  LDL.LU.64 R26, [R1+0x8a00] ;  /* 0x008a0000011a7983 */ /* 0x000ea80000300a00 */
[----:B------:R-:W2:-:S14]  /*47140*/  LDL.LU.64 R24, [R1+0x89f8] ;  /* 0x0089f80001187983 */ /* 0x000e9c0000300a00 */
        /* <DEDUP_REMOVED lines=14> */
[----:B0-----:R-:W2:Y:S04]  /*47230*/  LDL.LU.64 R26, [R1+0x89c8] ;  /* 0x0089c800011a7983 */ /* 0x001ea80000300a00 */
[----:B------:R-:W4:Y:S01]  /*47240*/  LDL.LU.64 R24, [R1+0x89c0] ;  /* 0x0089c00001187983 */ /* 0x000f220000300a00 */
[C---:B--2---:R-:W-:Y:S08]  /*47250*/  HMMA.16816.F32 R16, R12.reuse, R26, R16 ;  /* 0x0000001a0c10723c */ /* 0x044ff00000001810 */
[C---:B----4-:R-:W-:Y:S11]  /*47260*/  HMMA.16816.F32 R8, R12.reuse, R24, R8 ;  /* 0x000000180c08723c */ /* 0x050ff60000001808 */
[----:B------:R0:W-:Y:S04]  /*47270*/  STL.64 [R1+0x750], R16 ;  /* 0x0007501001007387 */ /* 0x0001e80000100a00 */
[----:B------:R1:W-:Y:S04]  /*47280*/  STL.64 [R1+0x758], R18 ;  /* 0x0007581201007387 */ /* 0x0003e80000100a00 */
[----:B0-----:R-:W2:Y:S04]  /*47290*/  LDL.LU.64 R16, [R1+0x720] ;  /* 0x0007200001107983 */ /* 0x001ea80000300a00 */
[----:B-1----:R-:W2:Y:S04]  /*472a0*/  LDL.LU.64 R18, [R1+0x728] ;  /* 0x0007280001127983 */ /* 0x002ea80000300a00 */
[----:B------:R0:W-:Y:S04]  /*472b0*/  STL.64 [R1+0x740], R8 ;  /* 0x0007400801007387 */ /* 0x0001e80000100a00 */
[----:B------:R1:W-:Y:S04]  /*472c0*/  STL.64 [R1+0x748], R10 ;  /* 0x0007480a01007387 */ /* 0x0003e80000100a00 */
[----:B------:R-:W-:Y:S04]  /*472d0*/  STL.64 [R1+0x8848], R26 ;  /* 0x0088481a01007387 */ /* 0x000fe80000100a00 */
[----:B------:R-:W-:Y:S04]  /*472e0*/  STL.64 [R1+0x8840], R24 ;  /* 0x0088401801007387 */ /* 0x000fe80000100a00 */
[----:B0-----:R-:W4:Y:S04]  /*472f0*/  LDL.LU.64 R8, [R1+0x700] ;  /* 0x0007000001087983 */ /* 0x001f280000300a00 */
[----:B-1----:R-:W2:Y:S01]  /*47300*/  LDL.LU.64 R10, [R1+0x708] ;  /* 0x00070800010a7983 */ /* 0x002ea20000300a00 */
[----:B---3--:R-:W-:-:S15]  /*47310*/  HMMA.16816.F32 R4, R12, R22, R4 ;  /* 0x000000160c04723c */ /* 0x008fde0000001804 */
[----:B------:R-:W-:-:S04]  /*47320*/  NOP ;  /* 0x0000000000007918 */ /* 0x000fc80000000000 */
[----:B------:R-:W-:Y:S04]  /*47330*/  STL.64 [R1+0x730], R4 ;  /* 0x0007300401007387 */ /* 0x000fe80000100a00 */
[----:B------:R-:W-:Y:S04]  /*47340*/  STL.64 [R1+0x738], R6 ;  /* 0x0007380601007387 */ /* 0x000fe80000100a00 */
[----:B--2---:R-:W-:Y:S04]  /*47350*/  STL.64 [R1+0x89a8], R10 ;  /* 0x0089a80a01007387 */ /* 0x004fe80000100a00 */
[----:B----4-:R0:W-:Y:S04]  /*47360*/  STL.64 [R1+0x89a0], R8 ;  /* 0x0089a00801007387 */ /* 0x0101e80000100a00 */
[----:B0-----:R-:W2:Y:S04]  /*47370*/  LDL.LU.64 R8, [R1+0x710] ;  /* 0x0007100001087983 */ /* 0x001ea80000300a00 */
[----:B------:R-:W2:Y:S04]  /*47380*/  LDL.LU.64 R10, [R1+0x718] ;  /* 0x00071800010a7983 */ /* 0x000ea80000300a00 */
[----:B------:R-:W3:Y:S04]  /*47390*/  LDL.LU.64 R4, [R1+0x6e0] ;  /* 0x0006e00001047983 */ /* 0x000ee80000300a00 */
[----:B------:R-:W4:Y:S01]  /*473a0*/  LDL.LU.64 R6, [R1+0x6e8] ;  /* 0x0006e80001067983 */ /* 0x000f220000300a00 */
[C---:B------:R-:W-:Y:S03]  /*473b0*/  HMMA.16816.F32 R16, R12.reuse, R20, R16 ;  /* 0x000000140c10723c */ /* 0x040fe60000001810 */
[----:B----4-:R-:W-:Y:S04]  /*473c0*/  STL.64 [R1+0x8988], R6 ;  /* 0x0089880601007387 */ /* 0x010fe80000100a00 */
[----:B---3--:R0:W-:Y:S04]  /*473d0*/  STL.64 [R1+0x8980], R4 ;  /* 0x0089800401007387 */ /* 0x0081e80000100a00 */
[----:B0-----:R-:W3:Y:S04]  /*473e0*/  LDL.LU.64 R4, [R1+0x6f0] ;  /* 0x0006f00001047983 */ /* 0x001ee80000300a00 */
[----:B------:R-:W3:Y:S04]  /*473f0*/  LDL.LU.64 R6, [R1+0x6f8] ;  /* 0x0006f80001067983 */ /* 0x000ee80000300a00 */
[----:B------:R-:W4:Y:S04]  /*47400*/  LDL.LU R24, [R1+0x24a8] ;  /* 0x0024a80001187983 */ /* 0x000f280000300800 */
[----:B------:R-:W4:Y:S04]  /*47410*/  LDL.LU R25, [R1+0x24a4] ;  /* 0x0024a40001197983 */ /* 0x000f280000300800 */
[----:B------:R-:W-:Y:S04]  /*47420*/  STL.64 [R1+0x720], R16 ;  /* 0x0007201001007387 */ /* 0x000fe80000100a00 */
[----:B------:R0:W-:Y:S04]  /*47430*/  STL.64 [R1+0x728], R18 ;  /* 0x0007281201007387 */ /* 0x0001e80000100a00 */
[----:B0-----:R-:W2:Y:S04]  /*47440*/  LDL.LU.64 R18, [R1+0x89b8] ;  /* 0x0089b80001127983 */ /* 0x001ea80000300a00 */
[----:B------:R-:W3:Y:S04]  /*47450*/  LDL.LU.64 R16, [R1+0x89b0] ;  /* 0x0089b00001107983 */ /* 0x000ee80000300a00 */
[----:B------:R-:W3:Y:S04]  /*47460*/  LDL.LU R26, [R1+0x24b0] ;  /* 0x0024b000011a7983 */ /* 0x000ee80000300800 */
[----:B------:R-:W3:Y:S04]  /*47470*/  LDL.LU R27, [R1+0x24ac] ;  /* 0x0024ac00011b7983 */ /* 0x000ee80000300800 */
[----:B------:R0:W-:Y:S04]  /*47480*/  STL.64 [R1+0x8838], R22 ;  /* 0x0088381601007387 */ /* 0x0001e80000100a00 */
[----:B0-----:R-:W3:Y:S04]  /*47490*/  LDL.LU R22, [R1+0x24a0] ;  /* 0x0024a00001167983 */ /* 0x001ee80000300800 */
[----:B------:R-:W3:Y:S04]  /*474a0*/  LDL.LU R23, [R1+0x249c] ;  /* 0x00249c0001177983 */ /* 0x000ee80000300800 */
[----:B------:R0:W-:Y:S04]  /*474b0*/  STL.64 [R1+0x8830], R20 ;  /* 0x0088301401007387 */ /* 0x0001e80000100a00 */
[----:B0-----:R-:W3:Y:S04]  /*474c0*/  LDL.LU R20, [R1+0x2498] ;  /* 0x0024980001147983 */ /* 0x001ee80000300800 */
[----:B------:R-:W3:Y:S01]  /*474d0*/  LDL.LU R21, [R1+0x2494] ;  /* 0x0024940001157983 */ /* 0x000ee20000300800 */
        /* <DEDUP_REMOVED lines=36> */
[----:B0-----:R-:W2:Y:S01]  /*47720*/  LDL R18, [R1+0x88] ;  /* 0x0000880001127983 */ /* 0x001ea20000100800 */
[----:B------:R-:W-:-:S03]  /*47730*/  IMAD.MOV.U32 R19, RZ, RZ, R2 ;  /* 0x000000ffff137224 */ /* 0x000fc600078e0002 */
[----:B------:R-:W3:Y:S04]  /*47740*/  LDL.LU R2, [R1+0x8968] ;  /* 0x0089680001027983 */ /* 0x000ee80000300800 */
[----:B--2---:R3:W-:Y:S02]  /*47750*/  STL.64 [R1+0x8950], R18 ;  /* 0x0089501201007387 */ /* 0x0047e40000100a00 */
[----:B---3--:R-:W-:Y:S01]  /*47760*/  HMMA.16816.F32 R16, R12, R4, R8 ;  /* 0x000000040c10723c */ /* 0x008fe20000001808 */
[----:B------:R-:W-:Y:S02]  /*47770*/  IMAD.MOV.U32 R10, RZ, RZ, R3 ;  /* 0x000000ffff0a7224 */ /* 0x000fe400078e0003 */
[----:B------:R-:W2:-:S15]  /*47780*/  LDL.LU R3, [R1+0x8964] ;  /* 0x0089640001037983 */ /* 0x000e9e0000300800 */
[----:B------:R-:W-:Y:S01]  /*47790*/  NOP ;  /* 0x0000000000007918 */ /* 0x000fe20000000000 */
[----:B------:R-:W-:Y:S04]  /*477a0*/  STL.64 [R1+0x6c0], R16 ;  /* 0x0006c01001007387 */ /* 0x000fe80000100a00 */
[----:B------:R-:W-:Y:S04]  /*477b0*/  STL.64 [R1+0x6c8], R18 ;  /* 0x0006c81201007387 */ /* 0x000fe80000100a00 */
[----:B------:R-:W3:Y:S04]  /*477c0*/  LDL R11, [R1+0x94] ;  /* 0x00009400010b7983 */ /* 0x000ee80000100800 */
[----:B---3--:R0:W-:Y:S04]  /*477d0*/  STL.64 [R1+0x8958], R10 ;  /* 0x0089580a01007387 */ /* 0x0081e80000100a00 */
[----:B------:R-:W3:Y:S04]  /*477e0*/  LDL.LU.64 R8, [R1+0x490] ;  /* 0x0004900001087983 */ /* 0x000ee80000300a00 */
[----:B0-----:R-:W3:Y:S04]  /*477f0*/  LDL.LU.64 R10, [R1+0x498] ;  /* 0x00049800010a7983 */ /* 0x001ee80000300a00 */
[----:B------:R-:W4:Y:S04]  /*47800*/  LDL R16, [R1+0x98] ;  /* 0x0000980001107983 */ /* 0x000f280000100800 */
[----:B------:R-:W4:Y:S04]  /*47810*/  LDL R17, [R1+0x9c] ;  /* 0x00009c0001117983 */ /* 0x000f280000100800 */
[----:B------:R-:W-:Y:S04]  /*47820*/  STL.64 [R1+0x87e8], R6 ;  /* 0x0087e80601007387 */ /* 0x000fe80000100a00 */
[----:B------:R3:W-:Y:S04]  /*47830*/  STL.64 [R1+0x87e0], R4 ;  /* 0x0087e00401007387 */ /* 0x0007e80000100a00 */
[----:B------:R0:W-:Y:S04]  /*47840*/  STL [R1+0x87d4], R2 ;  /* 0x0087d40201007387 */ /* 0x0001e80000100800 */
[----:B--2---:R1:W-:Y:S01]  /*47850*/  STL [R1+0x87d0], R3 ;  /* 0x0087d00301007387 */ /* 0x0043e20000100800 */
[----:B---3--:R-:W-:Y:S01]  /*47860*/  HMMA.16816.F32 R4, R12, R2, R8 ;  /* 0x000000020c04723c */ /* 0x008fe20000001808 */
[----:B------:R-:W-:-:S15]  /*47870*/  IMAD R15, R27, 0x100, R26 ;  /* 0x000001001b0f7824 */ /* 0x000fde00078e021a */
[----:B------:R-:W-:-:S03]  /*47880*/  NOP ;  /* 0x0000000000007918 */ /* 0x000fc60000000000 */
[----:B------:R2:W-:Y:S04]  /*47890*/  STL.64 [R1+0x490], R4 ;  /* 0x0004900401007387 */ /* 0x0005e80000100a00 */
[----:B------:R3:W-:Y:S04]  /*478a0*/  STL.64 [R1+0x498], R6 ;  /* 0x0004980601007387 */ /* 0x0007e80000100a00 */
[----:B0-----:R-:W4:Y:S04]  /*478b0*/  LDL R2, [R1+0x80] ;  /* 0x0000800001027983 */ /* 0x001f280000100800 */
[----:B-1----:R-:W4:Y:S04]  /*478c0*/  LDL R3, [R1+0x84] ;  /* 0x0000840001037983 */ /* 0x002f280000100800 */
[----:B------:R-:W4:Y:S04]  /*478d0*/  LDL.LU.64 R8, [R1+0x6b0] ;  /* 0x0006b00001087983 */ /* 0x000f280000300a00 */
[----:B------:R-:W4:Y:S04]  /*478e0*/  LDL.LU.64 R10, [R1+0x6b8] ;  /* 0x0006b800010a7983 */ /* 0x000f280000300a00 */
[----:B------:R-:W4:Y:S04]  /*478f0*/  LDL R26, [R1+0x8] ;  /* 0x00000800011a7983 */ /* 0x000f280000100800 */
[----:B------:R-:W4:Y:S04]  /*47900*/  LDL R27, [R1+0xc] ;  /* 0x00000c00011b7983 */ /* 0x000f280000100800 */
[----:B--2---:R-:W2:Y:S04]  /*47910*/  LDL.LU.64 R4, [R1+0x690] ;  /* 0x0006900001047983 */ /* 0x004ea80000300a00 */
[----:B---3--:R-:W3:Y:S01]  /*47920*/  LDL.LU.64 R6, [R1+0x698] ;  /* 0x0006980001067983 */ /* 0x008ee20000300a00 */
[----:B----4-:R-:W-:-:S02]  /*47930*/  IMAD R14, R25, 0x100, R24 ;  /* 0x00000100190e7824 */ /* 0x010fc400078e0218 */
[----:B------:R-:W-:Y:S02]  /*47940*/  IMAD R12, R21, 0x100, R20 ;  /* 0x00000100150c7824 */ /* 0x000fe400078e0214 */
[----:B------:R-:W-:Y:S01]  /*47950*/  IMAD R13, R23, 0x100, R22 ;  /* 0x00000100170d7824 */ /* 0x000fe200078e0216 */
[----:B---3--:R-:W-:Y:S04]  /*47960*/  STL.64 [R1+0x8948], R6 ;  /* 0x0089480601007387 */ /* 0x008fe80000100a00 */
[----:B--2---:R0:W-:Y:S04]  /*47970*/  STL.64 [R1+0x8940], R4 ;  /* 0x0089400401007387 */ /* 0x0041e80000100a00 */
[----:B0-----:R-:W2:Y:S04]  /*47980*/  LDL.LU.64 R4, [R1+0x6a0] ;  /* 0x0006a00001047983 */ /* 0x001ea80000300a00 */
[----:B------:R-:W2:Y:S04]  /*47990*/  LDL.LU.64 R6, [R1+0x6a8] ;  /* 0x0006a80001067983 */ /* 0x000ea80000300a00 */
[----:B------:R-:W3:Y:S01]  /*479a0*/  LDL R24, [R1+0x10] ;  /* 0x0000100001187983 */ /* 0x000ee20000100800 */
[----:B------:R-:W-:-:S02]  /*479b0*/  F2FP.F16.E5M2.UNPACK_B R12, R12 ;  /* 0x0000000cff0c723e */ /* 0x000fc400020004ff */
[----:B------:R-:W-:Y:S02]  /*479c0*/  F2FP.F16.E5M2.UNPACK_B R13, R13 ;  /* 0x0000000dff0d723e */ /* 0x000fe400020004ff */
[----:B------:R-:W-:Y:S02]  /*479d0*/  F2FP.F16.E5M2.UNPACK_B R14, R14 ;  /* 0x0000000eff0e723e */ /* 0x000fe400020004ff */
[----:B------:R-:W-:Y:S01]  /*479e0*/  F2FP.F16.E5M2.UNPACK_B R15, R15 ;  /* 0x0000000fff0f723e */ /* 0x000fe200020004ff */
[----:B------:R-:W-:Y:S02]  /*479f0*/  IMAD.MOV.U32 R25, RZ, RZ, R0 ;  /* 0x000000ffff197224 */ /* 0x000fe400078e0000 */
[----:B------:R-:W4:Y:S04]  /*47a00*/  LDL.LU R0, [R1+0x8960] ;  /* 0x0089600001007983 */ /* 0x000f280000300800 */
[----:B------:R-:W2:Y:S04]  /*47a10*/  LDL R20, [R1+0x70] ;  /* 0x0000700001147983 */ /* 0x000ea80000100800 */
[----:B------:R-:W2:Y:S04]  /*47a20*/  LDL R21, [R1+0x74] ;  /* 0x0000740001157983 */ /* 0x000ea80000100800 */
[----:B------:R-:W2:Y:S04]  /*47a30*/  LDL.64 R22, [R1+0x68] ;  /* 0x0000680001167983 */ /* 0x000ea80000100a00 */
[----:B------:R0:W-:Y:S01]  /*47a40*/  STL.64 [R1+0x8858], R26 ;  /* 0x0088581a01007387 */ /* 0x0001e20000100a00 */
[C---:B------:R-:W-:Y:S03]  /*47a50*/  HMMA.16816.F32 R16, R12.reuse, R16, R8 ;  /* 0x000000100c10723c */ /* 0x040fe60000001808 */
[----:B0-----:R-:W2:Y:S04]  /*47a60*/  LDL.64 R26, [R1+0x78] ;  /* 0x00007800011a7983 */ /* 0x001ea80000100a00 */
[----:B---3--:R-:W-:Y:S04]  /*47a70*/  STL.64 [R1+0x8850], R24 ;  /* 0x0088501801007387 */ /* 0x008fe80000100a00 */
[----:B------:R-:W2:Y:S08]  /*47a80*/  LDL.LU.64 R10, [R1+0x8958] ;  /* 0x00895800010a7983 */ /* 0x000eb00000300a00 */
[----:B------:R-:W-:Y:S04]  /*47a90*/  STL.64 [R1+0x6b0], R16 ;  /* 0x0006b01001007387 */ /* 0x000fe80000100a00 */
[----:B------:R0:W-:Y:S04]  /*47aa0*/  STL.64 [R1+0x6b8], R18 ;  /* 0x0006b81201007387 */ /* 0x0001e80000100a00 */
[----:B0-----:R-:W3:Y:S04]  /*47ab0*/  LDL.LU.64 R18, [R1+0x8950] ;  /* 0x0089500001127983 */ /* 0x001ee80000300a00 */
[----:B------:R-:W3:Y:S04]  /*47ac0*/  LDL R16, [R1+0x18] ;  /* 0x0000180001107983 */ /* 0x000ee80000100800 */
[----:B------:R-:W3:Y:S01]  /*47ad0*/  LDL R17, [R1+0x1c] ;  /* 0x00001c0001117983 */ /* 0x000ee20000100800 */
[C---:B--2---:R-:W-:Y:S03]  /*47ae0*/  HMMA.16816.F32 R8, R12.reuse, R10, R4 ;  /* 0x0000000a0c08723c */ /* 0x044fe60000001804 */
[----:B------:R-:W3:Y:S04]  /*47af0*/  LDL.LU.64 R6, [R1+0x8948] ;  /* 0x0089480001067983 */ /* 0x000ee80000300a00 */
[----:B------:R-:W3:Y:S02]  /*47b00*/  LDL.LU.64 R4, [R1+0x8940] ;  /* 0x0089400001047983 */ /* 0x000ee40000300a00 */
[----:B---3--:R-:W-:Y:S02]  /*47b10*/  HMMA.16816.F32 R4, R12, R18, R4 ;  /* 0x000000120c04723c */ /* 0x008fe40000001804 */
[----:B------:R-:W2:Y:S08]  /*47b20*/  LDL.64 R18, [R1] ;  /* 0x0000000001127983 */ /* 0x000eb00000100a00 */
[----:B------:R-:W-:Y:S04]  /*47b30*/  STL.64 [R1+0x6a0], R8 ;  /* 0x0006a00801007387 */ /* 0x000fe80000100a00 */
[----:B------:R-:W-:Y:S04]  /*47b40*/  STL.64 [R1+0x6a8], R10 ;  /* 0x0006a80a01007387 */ /* 0x000fe80000100a00 */
[----:B--2---:R0:W-:Y:S04]  /*47b50*/  STL.64 [R1+0x8868], R18 ;  /* 0x0088681201007387 */ /* 0x0041e80000100a00 */
[----:B------:R1:W-:Y:S04]  /*47b60*/  STL.64 [R1+0x690], R4 ;  /* 0x0006900401007387 */ /* 0x0003e80000100a00 */
[----:B------:R2:W-:Y:S04]  /*47b70*/  STL.64 [R1+0x698], R6 ;  /* 0x0006980601007387 */ /* 0x0005e80000100a00 */
[----:B0-----:R-:W3:Y:S01]  /*47b80*/  LDL R18, [R1+0x20] ;  /* 0x0000200001127983 */ /* 0x001ee20000100800 */
[----:B----4-:R-:W-:-:S03]  /*47b90*/  IMAD.MOV.U32 R19, RZ, RZ, R0 ;  /* 0x000000ffff137224 */ /* 0x010fc600078e0000 */
[----:B------:R-:W4:Y:S04]  /*47ba0*/  LDL.LU R0, [R1+0x8938] ;  /* 0x0089380001007983 */ /* 0x000f280000300800 */
[----:B------:R-:W4:Y:S04]  /*47bb0*/  LDL.LU.64 R8, [R1+0x660] ;  /* 0x0006600001087983 */ /* 0x000f280000300a00 */
[----:B------:R-:W4:Y:S04]  /*47bc0*/  LDL.LU.64 R10, [R1+0x668] ;  /* 0x00066800010a7983 */ /* 0x000f280000300a00 */
[----:B-1----:R-:W4:Y:S04]  /*47bd0*/  LDL.LU.64 R4, [R1+0x650] ;  /* 0x0006500001047983 */ /* 0x002f280000300a00 */
[----:B--2---:R-:W2:Y:S04]  /*47be0*/  LDL.LU.64 R6, [R1+0x658] ;  /* 0x0006580001067983 */ /* 0x004ea80000300a00 */
[----:B------:R0:W-:Y:S04]  /*47bf0*/  STL.64 [R1+0x8860], R16 ;  /* 0x0088601001007387 */ /* 0x0001e80000100a00 */
[----:B---3--:R1:W-:Y:S04]  /*47c00*/  STL.64 [R1+0x8880], R18 ;  /* 0x0088801201007387 */ /* 0x0083e80000100a00 */
[----:B0-----:R-:W3:Y:S04]  /*47c10*/  LDL.LU.64 R16, [R1+0x680] ;  /* 0x0006800001107983 */ /* 0x001ee80000300a00 */
[----:B-1----:R-:W3:Y:S02]  /*47c20*/  LDL.LU.64 R18, [R1+0x688] ;  /* 0x0006880001127983 */ /* 0x002ee40000300a00 */
[----:B---3--:R-:W-:-:S15]  /*47c30*/  HMMA.16816.F32 R16, R12, R2, R16 ;  /* 0x000000020c10723c */ /* 0x008fde0000001810 */
[----:B------:R-:W-:-:S04]  /*47c40*/  NOP ;  /* 0x0000000000007918 */ /* 0x000fc80000000000 */
[----:B------:R0:W-:Y:S04]  /*47c50*/  STL.64 [R1+0x680], R16 ;  /* 0x0006801001007387 */ /* 0x0001e80000100a00 */
[----:B------:R-:W-:Y:S04]  /*47c60*/  STL.64 [R1+0x688], R18 ;  /* 0x0006881201007387 */ /* 0x000fe80000100a00 */
[----:B0-----:R-:W3:Y:S04]  /*47c70*/  LDL R16, [R1+0x28] ;  /* 0x0000280001107983 */ /* 0x001ee80000100800 */
[----:B------:R-:W3:Y:S04]  /*47c80*/  LDL R17, [R1+0x2c] ;  /* 0x00002c0001117983 */ /* 0x000ee80000100800 */
[----:B---3--:R0:W-:Y:S04]  /*47c90*/  STL.64 [R1+0x8898], R16 ;  /* 0x0088981001007387 */ /* 0x0081e80000100a00 */
[----:B0-----:R-:W3:Y:S04]  /*47ca0*/  LDL.LU.64 R16, [R1+0x670] ;  /* 0x0006700001107983 */ /* 0x001ee80000300a00 */
[----:B------:R-:W3:Y:S02]  /*47cb0*/  LDL.LU.64 R18, [R1+0x678] ;  /* 0x0006780001127983 */ /* 0x000ee40000300a00 */
[----:B---3--:R-:W-:-:S15]  /*47cc0*/  HMMA.16816.F32 R16, R12, R26, R16 ;  /* 0x0000001a0c10723c */ /* 0x008fde0000001810 */
[----:B------:R-:W-:-:S04]  /*47cd0*/  NOP ;  /* 0x0000000000007918 */ /* 0x000fc80000000000 */
[----:B------:R-:W-:Y:S04]  /*47ce0*/  STL.64 [R1+0x670], R16 ;  /* 0x0006701001007387 */ /* 0x000fe80000100a00 */
[----:B------:R0:W-:Y:S04]  /*47cf0*/  STL.64 [R1+0x678], R18 ;  /* 0x0006781201007387 */ /* 0x0001e80000100a00 */
[----:B0-----:R-:W3:Y:S01]  /*47d00*/  LDL R18, [R1+0x30] ;  /* 0x0000300001127983 */ /* 0x001ee20000100800 */
[----:B----4-:R-:W-:Y:S01]  /*47d10*/  HMMA.16816.F32 R8, R12, R20, R8 ;  /* 0x000000140c08723c */ /* 0x010fe20000001808 */
[----:B------:R-:W-:-:S02]  /*47d20*/  IMAD.MOV.U32 R19, RZ, RZ, R0 ;  /* 0x000000ffff137224 */ /* 0x000fc400078e0000 */
[----:B------:R-:W-:Y:S02]  /*47d30*/  IMAD.MOV.U32 R2, RZ, RZ, R26 ;  /* 0x000000ffff027224 */ /* 0x000fe400078e001a */
[----:B------:R-:W-:Y:S01]  /*47d40*/  IMAD.MOV.U32 R3, RZ, RZ, R27 ;  /* 0x000000ffff037224 */ /* 0x000fe200078e001b */
[----:B------:R-:W4:Y:S02]  /*47d50*/  LDL.LU R0, [R1+0x8934] ;  /* 0x0089340001007983 */ /* 0x000f240000300800 */
[----:B--2---:R-:W-:Y:S02]  /*47d60*/  HMMA.16816.F32 R4, R12, R22, R4 ;  /* 0x000000160c04723c */ /* 0x004fe40000001804 */
[----:B---3--:R-:W-:Y:S04]  /*47d70*/  STL.64 [R1+0x88b0], R18 ;  /* 0x0088b01201007387 */ /* 0x008fe80000100a00 */
[----:B------:R-:W-:Y:S04]  /*47d80*/  STL [R1+0x87dc], R2 ;  /* 0x0087dc0201007387 */ /* 0x000fe80000100800 */
[----:B------:R-:W-:Y:S04]  /*47d90*/  STL [R1+0x87d8], R3 ;  /* 0x0087d80301007387 */ /* 0x000fe80000100800 */
[----:B------:R-:W2:Y:S04]  /*47da0*/  LDL R16, [R1+0x38] ;  /* 0x0000380001107983 */ /* 0x000ea80000100800 */
[----:B------:R-:W-:Y:S04]  /*47db0*/  STL.64 [R1+0x660], R8 ;  /* 0x0006600801007387 */ /* 0x000fe80000100a00 */
[----:B------:R0:W-:Y:S04]  /*47dc0*/  STL.64 [R1+0x668], R10 ;  /* 0x0006680a01007387 */ /* 0x0001e80000100a00 */
[----:B------:R-:W2:Y:S04]  /*47dd0*/  LDL R17, [R1+0x3c] ;  /* 0x00003c0001117983 */ /* 0x000ea80000100800 */
[----:B--2---:R-:W-:Y:S04]  /*47de0*/  STL.64 [R1+0x88c8], R16 ;  /* 0x0088c81001007387 */ /* 0x004fe80000100a00 */
[----:B------:R-:W-:Y:S04]  /*47df0*/  STL.64 [R1+0x650], R4 ;  /* 0x0006500401007387 */ /* 0x000fe80000100a00 */
[----:B------:R-:W-:Y:S04]  /*47e00*/  STL.64 [R1+0x658], R6 ;  /* 0x0006580601007387 */ /* 0x000fe80000100a00 */
[----:B0-----:R-:W2:Y:S01]  /*47e10*/  LDL.64 R10, [R1+0x48] ;  /* 0x00004800010a7983 */ /* 0x001ea20000100a00 */
[----:B----4-:R-:W-:-:S03]  /*47e20*/  IMAD.MOV.U32 R19, RZ, RZ, R0 ;  /* 0x000000ffff137224 */ /* 0x010fc600078e0000 */
[----:B--2---:R0:W-:Y:S04]  /*47e30*/  STL.64 [R1+0x88e8], R10 ;  /* 0x0088e80a01007387 */ /* 0x0041e80000100a00 */
[----:B------:R-:W2:Y:S04]  /*47e40*/  LDL R18, [R1+0x40] ;  /* 0x0000400001127983 */ /* 0x000ea80000100800 */
[----:B------:R-:W3:Y:S04]  /*47e50*/  LDL.LU R0, [R1+0x8930] ;  /* 0x0089300001007983 */ /* 0x000ee80000300800 */
[----:B------:R-:W4:Y:S04]  /*47e60*/  LDL R8, [R1+0x50] ;  /* 0x0000500001087983 */ /* 0x000f280000100800 */
[----:B------:R-:W4:Y:S04]  /*47e70*/  LDL R9, [R1+0x54] ;  /* 0x0000540001097983 */ /* 0x000f280000100800 */
[----:B0-----:R-:W2:Y:S04]  /*47e80*/  LDL R10, [R1+0x58] ;  /* 0x00005800010a7983 */ /* 0x001ea80000100800 */
[----:B------:R-:W2:Y:S04]  /*47e90*/  LDL R11, [R1+0x5c] ;  /* 0x00005c00010b7983 */ /* 0x000ea80000100800 */
[----:B----4-:R0:W-:Y:S04]  /*47ea0*/  STL.64 [R1+0x8900], R8 ;  /* 0x0089000801007387 */ /* 0x0101e80000100a00 */
[----:B0-----:R-:W4:Y:S04]  /*47eb0*/  LDL R8, [R1+0x60] ;  /* 0x0000600001087983 */ /* 0x001f280000100800 */
[----:B--2---:R-:W-:Y:S04]  /*47ec0*/  STL.64 [R1+0x8918], R10 ;  /* 0x0089180a01007387 */ /* 0x004fe80000100a00 */
[----:B------:R0:W-:Y:S04]  /*47ed0*/  STL.64 [R1+0x88e0], R18 ;  /* 0x0088e01201007387 */ /* 0x0001e80000100a00 */
[----:B------:R-:W2:Y:S04]  /*47ee0*/  LDL.LU.64 R16, [R1+0x21b0] ;  /* 0x0021b00001107983 */ /* 0x000ea80000300a00 */
[----:B0-----:R-:W2:Y:S04]  /*47ef0*/  LDL.LU.64 R18, [R1+0x21b8] ;  /* 0x0021b80001127983 */ /* 0x001ea80000300a00 */
        /* <DEDUP_REMOVED lines=10> */
[----:B0-----:R-:W4:Y:S04]  /*47fa0*/  LDL.LU.64 R16, [R1+0x640] ;  /* 0x0006400001107983 */ /* 0x001f280000300a00 */
[----:B------:R-:W4:Y:S04]  /*47fb0*/  LDL.LU.64 R18, [R1+0x648] ;  /* 0x0006480001127983 */ /* 0x000f280000300a00 */
        /* <DEDUP_REMOVED lines=17> */
[----:B0-----:R-:W2:Y:S04]  /*480d0*/  LDL.LU.64 R24, [R1+0x2190] ;  /* 0x0021900001187983 */ /* 0x001ea80000300a00 */
[----:B------:R-:W3:Y:S01]  /*480e0*/  LDL.LU.64 R26, [R1+0x2198] ;  /* 0x00219800011a7983 */ /* 0x000ee20000300a00 */
[----:B----4-:R-:W-:Y:S01]  /*480f0*/  HMMA.16816.F32 R8, R12, R8, R16 ;  /* 0x000000080c08723c */ /* 0x010fe20000001810 */
[----:B------:R-:W-:-:S02]  /*48100*/  IMAD.MOV.U32 R2, RZ, RZ, R22 ;  /* 0x000000ffff027224 */ /* 0x000fc400078e0016 */
[----:B------:R-:W-:Y:S01]  /*48110*/  IMAD.MOV.U32 R3, RZ, RZ, R23 ;  /* 0x000000ffff037224 */ /* 0x000fe200078e0017 */
        /* <DEDUP_REMOVED lines=25> */
[----:B--2---:R-:W-:-:S15]  /*482b0*/  HMMA.16816.F32 R16, R12, R10, R16 ;  /* 0x0000000a0c10723c */ /* 0x004fde0000001810 */
[----:B------:R-:W-:-:S04]  /*482c0*/  NOP ;  /* 0x0000000000007918 */ /* 0x000fc80000000000 */
        /* <DEDUP_REMOVED lines=37> */
[----:B------:R-:W2:Y:S02]  /*48520*/  LDL.LU.64 R16, [R1+0x8860] ;  /* 0x0088600001107983 */ /* 0x000ea40000300a00 */
[----:B--2---:R-:W-:-:S15]  /*48530*/  HMMA.16816.F32 R24, R12, R16, R24 ;  /* 0x000000100c18723c */ /* 0x004fde0000001818 */
[----:B------:R-:W-:-:S04]  /*48540*/  NOP ;  /* 0x0000000000007918 */ /* 0x000fc80000000000 */
[----:B------:R-:W-:Y:S04]  /*48550*/  STL.64 [R1+0x2150], R24 ;  /* 0x0021501801007387 */ /* 0x000fe80000100a00 */
[----:B------:R0:W-:Y:S04]  /*48560*/  STL.64 [R1+0x2158], R26 ;  /* 0x0021581a01007387 */ /* 0x0001e80000100a00 */
[----:B0-----:R-:W4:Y:S04]  /*48570*/  LDL.LU.64 R26, [R1+0x8858] ;  /* 0x00885800011a7983 */ /* 0x001f280000300a00 */
[----:B------:R-:W2:Y:S01]  /*48580*/  LDL.LU.64 R24, [R1+0x8850] ;  /* 0x0088500001187983 */ /* 0x000ea20000300a00 */
[----:B---3--:R-:W-:Y:S01]  /*48590*/  HMMA.16816.F32 R8, R12, R18, R8 ;  /* 0x000000120c08723c */ /* 0x008fe20000001808 */
[----:B------:R-:W-:-:S07]  /*485a0*/  IMAD.MOV.U32 R0, RZ, RZ, R19 ;  /* 0x000000ffff007224 */ /* 0x000fce00078e0013 */
[C---:B--2---:R-:W-:Y:S08]  /*485b0*/  HMMA.16816.F32 R20, R12.reuse, R24, R20 ;  /* 0x000000180c14723c */ /* 0x044ff00000001814 */
[C---:B----4-:R-:W-:Y:S01]  /*485c0*/  HMMA.16816.F32 R4, R12.reuse, R26, R4 ;  /* 0x0000001a0c04723c */ /* 0x050fe20000001804 */
[----:B------:R-:W2:Y:S10]  /*485d0*/  LDL.LU.64 R24, [R1+0x2110] ;  /* 0x0021100001187983 */ /* 0x000eb40000300a00 */
[----:B------:R0:W-:Y:S04]  /*485e0*/  STL.64 [R1+0x2140], R20 ;  /* 0x0021401401007387 */ /* 0x0001e80000100a00 */
[----:B------:R1:W-:Y:S04]  /*485f0*/  STL.64 [R1+0x2148], R22 ;  /* 0x0021481601007387 */ /* 0x0003e80000100a00 */
[----:B------:R-:W2:Y:S04]  /*48600*/  LDL.LU.64 R26, [R1+0x2118] ;  /* 0x00211800011a7983 */ /* 0x000ea80000300a00 */
[----:B------:R3:W-:Y:S04]  /*48610*/  STL.64 [R1+0x2130], R4 ;  /* 0x0021300401007387 */ /* 0x0007e80000100a00 */
[----:B------:R4:W-:Y:S04]  /*48620*/  STL.64 [R1+0x2138], R6 ;  /* 0x0021380601007387 */ /* 0x0009e80000100a00 */
[----:B0-----:R-:W2:Y:S04]  /*48630*/  LDL.LU.64 R20, [R1+0x2100] ;  /* 0x0021000001147983 */ /* 0x001ea80000300a00 */
[----:B-1----:R-:W2:Y:S04]  /*48640*/  LDL.LU.64 R22, [R1+0x2108] ;  /* 0x0021080001167983 */ /* 0x002ea80000300a00 */
[----:B---3--:R-:W3:Y:S04]  /*48650*/  LDL.LU.64 R4, [R1+0x20f0] ;  /* 0x0020f00001047983 */ /* 0x008ee80000300a00 */
[----:B----4-:R-:W3:Y:S04]  /*48660*/  LDL.LU.64 R6, [R1+0x20f8] ;  /* 0x0020f80001067983 */ /* 0x010ee80000300a00 */
[----:B------:R-:W4:Y:S04]  /*48670*/  LDL.LU.64 R16, [R1+0x20d0] ;  /* 0x0020d00001107983 */ /* 0x000f280000300a00 */
[----:B------:R-:W-:Y:S04]  /*48680*/  STL.64 [R1+0x2120], R8 ;  /* 0x0021200801007387 */ /* 0x000fe80000100a00 */
[----:B------:R-:W-:Y:S04]  /*48690*/  STL.64 [R1+0x2128], R10 ;  /* 0x0021280a01007387 */ /* 0x000fe80000100a00 */
[----:B------:R-:W2:Y:S04]  /*486a0*/  LDL.LU.64 R18, [R1+0x20d8] ;  /* 0x0020d80001127983 */ /* 0x000ea80000300a00 */
[----:B--2---:R-:W-:Y:S04]  /*486b0*/  STL.64 [R1+0x8828], R18 ;  /* 0x0088281201007387 */ /* 0x004fe80000100a00 */
[----:B----4-:R0:W-:Y:S04]  /*486c0*/  STL.64 [R1+0x8820], R16 ;  /* 0x0088201001007387 */ /* 0x0101e80000100a00 */
[----:B0-----:R-:W2:Y:S04]  /*486d0*/  LDL.LU.64 R16, [R1+0x20e0] ;  /* 0x0020e00001107983 */ /* 0x001ea80000300a00 */
[----:B------:R-:W2:Y:S04]  /*486e0*/  LDL.LU.64 R18, [R1+0x20e8] ;  /* 0x0020e80001127983 */ /* 0x000ea80000300a00 */
[----:B------:R-:W4:Y:S04]  /*486f0*/  LDL.LU.64 R8, [R1+0x20b0] ;  /* 0x0020b00001087983 */ /* 0x000f280000300a00 */
[----:B------:R-:W2:Y:S01]  /*48700*/  LDL.LU.64 R10, [R1+0x20b8] ;  /* 0x0020b800010a7983 */ /* 0x000ea20000300a00 */
[C---:B------:R-:W-:Y:S03]  /*48710*/  HMMA.16816.F32 R24, R12.reuse, R28, R24 ;  /* 0x0000001c0c18723c */ /* 0x040fe60000001818 */
[----:B--2---:R-:W-:Y:S04]  /*48720*/  STL.64 [R1+0x8808], R10 ;  /* 0x0088080a01007387 */ /* 0x004fe80000100a00 */
[----:B----4-:R0:W-:Y:S04]  /*48730*/  STL.64 [R1+0x8800], R8 ;  /* 0x0088000801007387 */ /* 0x0101e80000100a00 */
[----:B0-----:R-:W2:Y:S04]  /*48740*/  LDL.LU.64 R8, [R1+0x20c0] ;  /* 0x0020c00001087983 */ /* 0x001ea80000300a00 */
[----:B------:R-:W2:Y:S04]  /*48750*/  LDL.LU.64 R10, [R1+0x20c8] ;  /* 0x0020c800010a7983 */ /* 0x000ea80000300a00 */
[----:B------:R-:W-:Y:S04]  /*48760*/  STL.64 [R1+0x2110], R24 ;  /* 0x0021101801007387 */ /* 0x000fe80000100a00 */
[----:B------:R0:W-:Y:S04]  /*48770*/  STL.64 [R1+0x2118], R26 ;  /* 0x0021181a01007387 */ /* 0x0001e80000100a00 */
[----:B0-----:R-:W4:Y:S04]  /*48780*/  LDL.LU.64 R26, [R1+0x8848] ;  /* 0x00884800011a7983 */ /* 0x001f280000300a00 */
[----:B------:R-:W3:Y:S01]  /*48790*/  LDL.LU.64 R24, [R1+0x8840] ;  /* 0x0088400001187983 */ /* 0x000ee20000300a00 */
[----:B----4-:R-:W-:-:S15]  /*487a0*/  HMMA.16816.F32 R20, R12, R26, R20 ;  /* 0x0000001a0c14723c */ /* 0x010fde0000001814 */
[----:B------:R-:W-:-:S04]  /*487b0*/  NOP ;  /* 0x0000000000007918 */ /* 0x000fc80000000000 */
[----:B------:R-:W-:Y:S04]  /*487c0*/  STL.64 [R1+0x2100], R20 ;  /* 0x0021001401007387 */ /* 0x000fe80000100a00 */
[----:B------:R0:W-:Y:S04]  /*487d0*/  STL.64 [R1+0x2108], R22 ;  /* 0x0021081601007387 */ /* 0x0001e80000100a00 */
[----:B0-----:R-:W4:Y:S01]  /*487e0*/  LDL.LU.64 R22, [R1+0x8838] ;  /* 0x0088380001167983 */ /* 0x001f220000300a00 */
[----:B---3--:R-:W-:Y:S03]  /*487f0*/  HMMA.16816.F32 R4, R12, R24, R4 ;  /* 0x000000180c04723c */ /* 0x008fe60000001804 */
[----:B------:R-:W3:-:S15]  /*48800*/  LDL.LU.64 R20, [R1+0x8830] ;  /* 0x0088300001147983 */ /* 0x000ede0000300a00 */
[----:B------:R-:W-:Y:S01]  /*48810*/  NOP ;  /* 0x0000000000007918 */ /* 0x000fe20000000000 */
[----:B------:R0:W-:Y:S04]  /*48820*/  STL.64 [R1+0x20f0], R4 ;  /* 0x0020f00401007387 */ /* 0x0001e80000100a00 */
[----:B------:R1:W-:Y:S04]  /*48830*/  STL.64 [R1+0x20f8], R6 ;  /* 0x0020f80601007387 */ /* 0x0003e80000100a00 */
[----:B0-----:R-:W2:Y:S04]  /*48840*/  LDL.LU.64 R4, [R1+0x20a0] ;  /* 0x0020a00001047983 */ /* 0x001ea80000300a00 */
[----:B-1----:R-:W2:Y:S04]  /*48850*/  LDL.LU.64 R6, [R1+0x20a8] ;  /* 0x0020a80001067983 */ /* 0x002ea80000300a00 */
[----:B------:R-:W-:Y:S04]  /*48860*/  STL.64 [R1+0x8690], R26 ;  /* 0x0086901a01007387 */ /* 0x000fe80000100a00 */
[----:B------:R0:W-:Y:S04]  /*48870*/  STL.64 [R1+0x8688], R24 ;  /* 0x0086881801007387 */ /* 0x0001e80000100a00 */
[----:B0-----:R-:W2:Y:S04]  /*48880*/  LDL.LU.64 R24, [R1+0x2070] ;  /* 0x0020700001187983 */ /* 0x001ea80000300a00 */
[----:B------:R-:W2:Y:S01]  /*48890*/  LDL.LU.64 R26, [R1+0x2078] ;  /* 0x00207800011a7983 */ /* 0x000ea20000300a00 */
[----:B----4-:R-:W-:-:S15]  /*488a0*/  HMMA.16816.F32 R16, R12, R22, R16 ;  /* 0x000000160c10723c */ /* 0x010fde0000001810 */
        /* <DEDUP_REMOVED lines=13> */
[----:B0-----:R-:W4:Y:S04]  /*48980*/  LDL.LU.64 R20, [R1+0x2080] ;  /* 0x0020800001147983 */ /* 0x001f280000300a00 */
[----:B------:R-:W4:Y:S01]  /*48990*/  LDL.LU.64 R22, [R1+0x2088] ;  /* 0x0020880001167983 */ /* 0x000f220000300a00 */
        /* <DEDUP_REMOVED lines=23> */
[----:B------:R-:W-:Y:S04]  /*48b10*/  STL.64 [R1+0x8660], R10 ;  /* 0x0086600a01007387 */ /* 0x000fe80000100a00 */
[----:B------:R-:W-:-:S12]  /*48b20*/  STL.64 [R1+0x8658], R8 ;  /* 0x0086580801007387 */ /* 0x000fd80000100a00 */
[----:B------:R-:W-:Y:S04]  /*48b30*/  STL.64 [R1+0x2090], R16 ;  /* 0x0020901001007387 */ /* 0x000fe80000100a00 */
[----:B------:R4:W-:Y:S02]  /*48b40*/  STL.64 [R1+0x2098], R18 ;  /* 0x0020981201007387 */ /* 0x0009e40000100a00 */
[C---:B----4-:R-:W-:Y:S08]  /*48b50*/  HMMA.16816.F32 R16, R12.reuse, R6, R20 ;  /* 0x000000060c10723c */ /* 0x050ff00000001814 */
[----:B--2---:R-:W-:Y:S01]  /*48b60*/  HMMA.16816.F32 R8, R12, R4, R24 ;  /* 0x000000040c08723c */ /* 0x004fe20000001818 */
[----:B------:R-:W2:Y:S10]  /*48b70*/  LDL.LU R24, [R1+0x24d0] ;  /* 0x0024d00001187983 */ /* 0x000eb40000300800 */
[----:B------:R0:W-:Y:S04]  /*48b80*/  STL.64 [R1+0x2080], R16 ;  /* 0x0020801001007387 */ /* 0x0001e80000100a00 */
[----:B------:R1:W-:Y:S04]  /*48b90*/  STL.64 [R1+0x2088], R18 ;  /* 0x0020881201007387 */ /* 0x0003e80000100a00 */
[----:B------:R-:W2:Y:S04]  /*48ba0*/  LDL.LU R25, [R1+0x24cc] ;  /* 0x0024cc0001197983 */ /* 0x000ea80000300800 */
[----:B------:R-:W-:Y:S04]  /*48bb0*/  STL.64 [R1+0x2070], R8 ;  /* 0x0020700801007387 */ /* 0x000fe80000100a00 */
[----:B------:R-:W-:Y:S04]  /*48bc0*/  STL.64 [R1+0x2078], R10 ;  /* 0x0020780a01007387 */ /* 0x000fe80000100a00 */
[----:B------:R-:W3:Y:S04]  /*48bd0*/  LDL R22, [R1+0x58] ;  /* 0x0000580001167983 */ /* 0x000ee80000100800 */
[----:B------:R-:W3:Y:S04]  /*48be0*/  LDL R23, [R1+0x5c] ;  /* 0x00005c0001177983 */ /* 0x000ee80000100800 */
[----:B------:R-:W4:Y:S04]  /*48bf0*/  LDL R20, [R1+0x60] ;  /* 0x0000600001147983 */ /* 0x000f280000100800 */
[----:B------:R-:W4:Y:S01]  /*48c00*/  LDL R21, [R1+0x64] ;  /* 0x0000640001157983 */ /* 0x000f220000100800 */
[----:B0-----:R-:W-:-:S02]  /*48c10*/  IMAD.MOV.U32 R16, RZ, RZ, R2 ;  /* 0x000000ffff107224 */ /* 0x001fc400078e0002 */
[----:B------:R-:W-:Y:S01]  /*48c20*/  IMAD.MOV.U32 R17, RZ, RZ, R3 ;  /* 0x000000ffff117224 */ /* 0x000fe200078e0003 */
[----:B------:R-:W2:Y:S04]  /*48c30*/  LDL.LU R2, [R1+0x87dc] ;  /* 0x0087dc0001027983 */ /* 0x000ea80000300800 */
[----:B------:R-:W3:Y:S04]  /*48c40*/  LDL.LU R3, [R1+0x87d8] ;  /* 0x0087d80001037983 */ /* 0x000ee80000300800 */
[----:B-1----:R-:W4:Y:S04]  /*48c50*/  LDL R18, [R1+0x70] ;  /* 0x0000700001127983 */ /* 0x002f280000100800 */
[----:B------:R-:W4:Y:S04]  /*48c60*/  LDL R19, [R1+0x74] ;  /* 0x0000740001137983 */ /* 0x000f280000100800 */
[----:B------:R-:W4:Y:S04]  /*48c70*/  LDL R26, [R1+0x98] ;  /* 0x00009800011a7983 */ /* 0x000f280000100800 */
[----:B------:R-:W4:Y:S04]  /*48c80*/  LDL R27, [R1+0x9c] ;  /* 0x00009c00011b7983 */ /* 0x000f280000100800 */
[----:B------:R2:W-:Y:S02]  /*48c90*/  STL.64 [R1+0x8768], R16 ;  /* 0x0087681001007387 */ /* 0x0005e40000100a00 */
[----:B--2---:R-:W-:-:S02]  /*48ca0*/  IMAD.MOV.U32 R16, RZ, RZ, R2 ;  /* 0x000000ffff107224 */ /* 0x004fc400078e0002 */
[----:B---3--:R-:W-:Y:S01]  /*48cb0*/  IMAD.MOV.U32 R17, RZ, RZ, R3 ;  /* 0x000000ffff117224 */ /* 0x008fe200078e0003 */
[----:B------:R-:W2:Y:S04]  /*48cc0*/  LDL.LU R2, [R1+0x87d4] ;  /* 0x0087d40001027983 */ /* 0x000ea80000300800 */
[----:B------:R-:W2:Y:S04]  /*48cd0*/  LDL.LU R3, [R1+0x87d0] ;  /* 0x0087d00001037983 */ /* 0x000ea80000300800 */
[----:B----4-:R0:W-:Y:S04]  /*48ce0*/  STL.64 [R1+0x8780], R18 ;  /* 0x0087801201007387 */ /* 0x0101e80000100a00 */
[----:B0-----:R-:W3:Y:S04]  /*48cf0*/  LDL.LU R18, [R1+0x24c0] ;  /* 0x0024c00001127983 */ /* 0x001ee80000300800 */
[----:B------:R-:W3:Y:S04]  /*48d00*/  LDL.LU R19, [R1+0x24bc] ;  /* 0x0024bc0001137983 */ /* 0x000ee80000300800 */
[----:B------:R0:W-:Y:S04]  /*48d10*/  STL.64 [R1+0x8798], R16 ;  /* 0x0087981001007387 */ /* 0x0001e80000100a00 */
[----:B0-----:R-:W4:Y:S04]  /*48d20*/  LDL.LU R16, [R1+0x24c8] ;  /* 0x0024c80001107983 */ /* 0x001f280000300800 */
[----:B------:R-:W4:Y:S04]  /*48d30*/  LDL.LU R17, [R1+0x24c4] ;  /* 0x0024c40001117983 */ /* 0x000f280000300800 */
[----:B------:R0:W-:Y:S04]  /*48d40*/  STL.64 [R1+0x8740], R22 ;  /* 0x0087401601007387 */ /* 0x0001e80000100a00 */
[----:B0-----:R-:W2:Y:S04]  /*48d50*/  LDL.LU R22, [R1+0x24b8] ;  /* 0x0024b80001167983 */ /* 0x001ea80000300800 */
[----:B------:R-:W2:Y:S04]  /*48d60*/  LDL.LU R23, [R1+0x24b4] ;  /* 0x0024b40001177983 */ /* 0x000ea80000300800 */
[----:B------:R-:W-:Y:S04]  /*48d70*/  STL.64 [R1+0x8758], R20 ;  /* 0x0087581401007387 */ /* 0x000fe80000100a00 */
[----:B------:R-:W2:Y:S04]  /*48d80*/  LDL.64 R10, [R1+0x50] ;  /* 0x00005000010a7983 */ /* 0x000ea80000100a00 */
[----:B--2---:R0:W-:Y:S04]  /*48d90*/  STL.64 [R1+0x8738], R10 ;  /* 0x0087380a01007387 */ /* 0x0041e80000100a00 */
[----:B------:R-:W2:Y:S04]  /*48da0*/  LDL.LU.64 R8, [R1+0x11f0] ;  /* 0x0011f00001087983 */ /* 0x000ea80000300a00 */
[----:B0-----:R-:W2:Y:S04]  /*48db0*/  LDL.LU.64 R10, [R1+0x11f8] ;  /* 0x0011f800010a7983 */ /* 0x001ea80000300a00 */
[----:B------:R-:W-:Y:S04]  /*48dc0*/  STL.64 [R1+0x8640], R6 ;  /* 0x0086400601007387 */ /* 0x000fe80000100a00 */
[----:B------:R2:W-:Y:S02]  /*48dd0*/  STL.64 [R1+0x8638], R4 ;  /* 0x0086380401007387 */ /* 0x0005e40000100a00 */
[----:B--2---:R-:W-:Y:S02]  /*48de0*/  HMMA.16816.F32 R4, R12, R2, R8 ;  /* 0x000000020c04723c */ /* 0x004fe40000001808 */
[----:B------:R-:W2:Y:S04]  /*48df0*/  LDL.LU.64 R8, [R1+0x610] ;  /* 0x0006100001087983 */ /* 0x000ea80000300a00 */
[----:B------:R-:W2:Y:S01]  /*48e00*/  LDL.LU.64 R10, [R1+0x618] ;  /* 0x00061800010a7983 */ /* 0x000ea20000300a00 */
[----:B---3--:R-:W-:-:S12]  /*48e10*/  IMAD R13, R19, 0x100, R18 ;  /* 0x00000100130d7824 */ /* 0x008fd800078e0212 */
[----:B------:R-:W-:Y:S04]  /*48e20*/  STL.64 [R1+0x11f0], R4 ;  /* 0x0011f00401007387 */ /* 0x000fe80000100a00 */
[----:B------:R0:W-:Y:S04]  /*48e30*/  STL.64 [R1+0x11f8], R6 ;  /* 0x0011f80601007387 */ /* 0x0001e80000100a00 */
[----:B------:R-:W3:Y:S04]  /*48e40*/  LDL R18, [R1+0x80] ;  /* 0x0000800001127983 */ /* 0x000ee80000100800 */
[----:B------:R-:W3:Y:S01]  /*48e50*/  LDL R19, [R1+0x84] ;  /* 0x0000840001137983 */ /* 0x000ee20000100800 */
[----:B----4-:R-:W-:-:S02]  /*48e60*/  IMAD R14, R17, 0x100, R16 ;  /* 0x00000100110e7824 */ /* 0x010fc400078e0210 */
[----:B------:R-:W-:Y:S02]  /*48e70*/  IMAD R12, R23, 0x100, R22 ;  /* 0x00000100170c7824 */ /* 0x000fe400078e0216 */
[----:B------:R-:W-:Y:S01]  /*48e80*/  IMAD R15, R25, 0x100, R24 ;  /* 0x00000100190f7824 */ /* 0x000fe200078e0218 */
[----:B------:R-:W-:Y:S02]  /*48e90*/  F2FP.F16.E5M2.UNPACK_B R13, R13 ;  /* 0x0000000dff0d723e */ /* 0x000fe400020004ff */
[----:B------:R-:W-:Y:S02]  /*48ea0*/  F2FP.F16.E5M2.UNPACK_B R14, R14 ;  /* 0x0000000eff0e723e */ /* 0x000fe400020004ff */
[----:B------:R-:W-:Y:S02]  /*48eb0*/  F2FP.F16.E5M2.UNPACK_B R12, R12 ;  /* 0x0000000cff0c723e */ /* 0x000fe400020004ff */
[----:B------:R-:W-:Y:S01]  /*48ec0*/  F2FP.F16.E5M2.UNPACK_B R15, R15 ;  /* 0x0000000fff0f723e */ /* 0x000fe200020004ff */
[----:B---3--:R-:W-:Y:S04]  /*48ed0*/  STL.64 [R1+0x87b0], R18 ;  /* 0x0087b01201007387 */ /* 0x008fe80000100a00 */
[----:B------:R-:W3:Y:S04]  /*48ee0*/  LDL R16, [R1+0x88] ;  /* 0x0000880001107983 */ /* 0x000ee80000100800 */
[----:B------:R-:W3:Y:S01]  /*48ef0*/  LDL R17, [R1+0x8c] ;  /* 0x00008c0001117983 */ /* 0x000ee20000100800 */
[C---:B--2---:R-:W-:Y:S03]  /*48f00*/  HMMA.16816.F32 R8, R12.reuse, R26, R8 ;  /* 0x0000001a0c08723c */ /* 0x044fe60000001808 */
[----:B---3--:R1:W-:Y:S04]  /*48f10*/  STL.64 [R1+0x87c8], R16 ;  /* 0x0087c81001007387 */ /* 0x0083e80000100a00 */
[----:B0-----:R-:W2:Y:S04]  /*48f20*/  LDL R6, [R1+0x90] ;  /* 0x0000900001067983 */ /* 0x001ea80000100800 */
[----:B------:R-:W2:Y:S04]  /*48f30*/  LDL R7, [R1+0x94] ;  /* 0x0000940001077983 */ /* 0x000ea80000100800 */
[----:B-1----:R-:W2:Y:S04]  /*48f40*/  LDL.LU.64 R16, [R1+0x600] ;  /* 0x0006000001107983 */ /* 0x002ea80000300a00 */
[----:B------:R-:W2:Y:S04]  /*48f50*/  LDL.LU.64 R18, [R1+0x608] ;  /* 0x0006080001127983 */ /* 0x000ea80000300a00 */
[----:B------:R-:W-:Y:S04]  /*48f60*/  STL.64 [R1+0x610], R8 ;  /* 0x0006100801007387 */ /* 0x000fe80000100a00 */
[----:B------:R-:W-:Y:S04]  /*48f70*/  STL.64 [R1+0x618], R10 ;  /* 0x0006180a01007387 */ /* 0x000fe80000100a00 */
[----:B------:R-:W3:Y:S04]  /*48f80*/  LDL R24, [R1+0x40] ;  /* 0x0000400001187983 */ /* 0x000ee80000100800 */
[----:B------:R-:W3:Y:S04]  /*48f90*/  LDL R25, [R1+0x44] ;  /* 0x0000440001197983 */ /* 0x000ee80000100800 */
[----:B------:R-:W4:Y:S04]  /*48fa0*/  LDL.LU.64 R20, [R1+0x2030] ;  /* 0x0020300001147983 */ /* 0x000f280000300a00 */
[----:B------:R-:W2:Y:S04]  /*48fb0*/  LDL.LU.64 R22, [R1+0x2038] ;  /* 0x0020380001167983 */ /* 0x000ea80000300a00 */
[----:B--2---:R-:W-:Y:S04]  /*48fc0*/  STL.64 [R1+0x8778], R22 ;  /* 0x0087781601007387 */ /* 0x004fe80000100a00 */
[----:B----4-:R0:W-:Y:S04]  /*48fd0*/  STL.64 [R1+0x8770], R20 ;  /* 0x0087701401007387 */ /* 0x0101e80000100a00 */
        /* <DEDUP_REMOVED lines=21> */
[----:B------:R-:W4:Y:S04]  /*49130*/  LDL.64 R26, [R1+0x38] ;  /* 0x00003800011a7983 */ /* 0x000f280000100a00 */
        /* <DEDUP_REMOVED lines=28> */
[----:B0-----:R-:W2:Y:S04]  /*49300*/  LDL.LU.64 R16, [R1+0x8768] ;  /* 0x0087680001107983 */ /* 0x001ea80000300a00 */
[----:B-1----:R-:W3:Y:S01]  /*49310*/  LDL R18, [R1] ;  /* 0x0000000001127983 */ /* 0x002ee20000100800 */
[----:B------:R-:W-:-:S03]  /*49320*/  IMAD.MOV.U32 R19, RZ, RZ, R0 ;  /* 0x000000ffff137224 */ /* 0x000fc600078e0000 */
[----:B------:R-:W3:Y:S01]  /*49330*/  LDL.LU R0, [R1+0x8760] ;  /* 0x0087600001007983 */ /* 0x000ee20000300800 */
[----:B--2---:R-:W-:-:S15]  /*49340*/  HMMA.16816.F32 R20, R12, R16, R20 ;  /* 0x000000100c14723c */ /* 0x004fde0000001814 */
[----:B------:R-:W-:-:S04]  /*49350*/  NOP ;  /* 0x0000000000007918 */ /* 0x000fc80000000000 */
[----:B------:R0:W-:Y:S04]  /*49360*/  STL.64 [R1+0x2030], R20 ;  /* 0x0020301401007387 */ /* 0x0001e80000100a00 */
[----:B------:R1:W-:Y:S04]  /*49370*/  STL.64 [R1+0x2038], R22 ;  /* 0x0020381601007387 */ /* 0x0003e80000100a00 */
[----:B0-----:R-:W1:Y:S02]  /*49380*/  LDL.LU.64 R20, [R1+0x8758] ;  /* 0x0087580001147983 */ /* 0x001e640000300a00 */
[----:B-1----:R-:W-:Y:S02]  /*49390*/  HMMA.16816.F32 R20, R12, R20, R8 ;  /* 0x000000140c14723c */ /* 0x002fe40000001808 */
[----:B------:R-:W2:Y:S04]  /*493a0*/  LDL.LU.64 R10, [R1+0x8750] ;  /* 0x00875000010a7983 */ /* 0x000ea80000300a00 */
[----:B------:R-:W2:-:S13]  /*493b0*/  LDL.LU.64 R8, [R1+0x8748] ;  /* 0x0087480001087983 */ /* 0x000e9a0000300a00 */
[----:B------:R-:W-:Y:S04]  /*493c0*/  STL.64 [R1+0x2020], R20 ;  /* 0x0020201401007387 */ /* 0x000fe80000100a00 */
[----:B------:R0:W-:Y:S04]  /*493d0*/  STL.64 [R1+0x2028], R22 ;  /* 0x0020281601007387 */ /* 0x0001e80000100a00 */
[----:B0-----:R-:W2:Y:S04]  /*493e0*/  LDL.LU.64 R22, [R1+0x8740] ;  /* 0x0087400001167983 */ /* 0x001ea80000300a00 */
[----:B------:R-:W4:Y:S04]  /*493f0*/  LDL.64 R16, [R1+0x8] ;  /* 0x0000080001107983 */ /* 0x000f280000100a00 */
[----:B---3--:R-:W-:Y:S01]  /*49400*/  STL.64 [R1+0x86d0], R18 ;  /* 0x0086d01201007387 */ /* 0x008fe20000100a00 */
[----:B--2---:R-:W-:Y:S03]  /*49410*/  HMMA.16816.F32 R20, R12, R22, R8 ;  /* 0x000000160c14723c */ /* 0x004fe60000001808 */
[----:B----4-:R0:W-:Y:S04]  /*49420*/  STL.64 [R1+0x86c8], R16 ;  /* 0x0086c81001007387 */ /* 0x0101e80000100a00 */
[----:B0-----:R-:W2:Y:S04]  /*49430*/  LDL R16, [R1+0x48] ;  /* 0x0000480001107983 */ /* 0x001ea80000100800 */
[----:B------:R-:W3:Y:S08]  /*49440*/  LDL.LU.64 R10, [R1+0x8738] ;  /* 0x00873800010a7983 */ /* 0x000ef00000300a00 */
[----:B------:R0:W-:Y:S04]  /*49450*/  STL.64 [R1+0x2010], R20 ;  /* 0x0020101401007387 */ /* 0x0001e80000100a00 */
[----:B------:R1:W-:Y:S01]  /*49460*/  STL.64 [R1+0x2018], R22 ;  /* 0x0020181601007387 */ /* 0x0003e20000100a00 */
[----:B------:R-:W-:-:S03]  /*49470*/  IMAD.MOV.U32 R17, RZ, RZ, R0 ;  /* 0x000000ffff117224 */ /* 0x000fc600078e0000 */
[----:B0-----:R-:W4:Y:S04]  /*49480*/  LDL.LU.64 R20, [R1+0x1fe0] ;  /* 0x001fe00001147983 */ /* 0x001f280000300a00 */
[----:B-1----:R-:W4:Y:S04]  /*49490*/  LDL.LU.64 R22, [R1+0x1fe8] ;  /* 0x001fe80001167983 */ /* 0x002f280000300a00 */
[----:B------:R-:W2:Y:S01]  /*494a0*/  LDL.LU.64 R8, [R1+0x1fd0] ;  /* 0x001fd00001087983 */ /* 0x000ea20000300a00 */
[----:B---3--:R-:W-:Y:S01]  /*494b0*/  HMMA.16816.F32 R4, R12, R10, R4 ;  /* 0x0000000a0c04723c */ /* 0x008fe20000001804 */
[----:B------:R-:W-:-:S15]  /*494c0*/  IMAD.MOV.U32 R0, RZ, RZ, R11 ;  /* 0x000000ffff007224 */ /* 0x000fde00078e000b */
[----:B------:R-:W-:-:S03]  /*494d0*/  NOP ;  /* 0x0000000000007918 */ /* 0x000fc60000000000 */
[----:B------:R-:W-:Y:S04]  /*494e0*/  STL.64 [R1+0x2000], R4 ;  /* 0x0020000401007387 */ /* 0x000fe80000100a00 */
[----:B------:R0:W-:Y:S04]  /*494f0*/  STL.64 [R1+0x2008], R6 ;  /* 0x0020080601007387 */ /* 0x0001e80000100a00 */
[----:B------:R-:W2:Y:S04]  /*49500*/  LDL.LU.64 R10, [R1+0x1fd8] ;  /* 0x001fd800010a7983 */ /* 0x000ea80000300a00 */
[----:B0-----:R-:W3:Y:S04]  /*49510*/  LDL.64 R6, [R1+0x18] ;  /* 0x0000180001067983 */ /* 0x001ee80000100a00 */
[----:B---3--:R0:W-:Y:S04]  /*49520*/  STL.64 [R1+0x86f0], R6 ;  /* 0x0086f00601007387 */ /* 0x0081e80000100a00 */
[----:B------:R-:W3:Y:S04]  /*49530*/  LDL R4, [R1+0x20] ;  /* 0x0000200001047983 */ /* 0x000ee80000100800 */
[----:B------:R-:W3:Y:S04]  /*49540*/  LDL R5, [R1+0x24] ;  /* 0x0000240001057983 */ /* 0x000ee80000100800 */
[----:B------:R-:W2:Y:S04]  /*49550*/  LDL R18, [R1+0x10] ;  /* 0x0000100001127983 */ /* 0x000ea80000100800 */
[----:B------:R-:W2:Y:S04]  /*49560*/  LDL R19, [R1+0x14] ;  /* 0x0000140001137983 */ /* 0x000ea80000100800 */
[----:B0-----:R-:W2:Y:S04]  /*49570*/  LDL.64 R6, [R1+0x28] ;  /* 0x0000280001067983 */ /* 0x001ea80000100a00 */
[----:B--2---:R-:W-:Y:S04]  /*49580*/  STL.64 [R1+0x8720], R6 ;  /* 0x0087200601007387 */ /* 0x004fe80000100a00 */
[----:B---3--:R0:W-:Y:S04]  /*49590*/  STL.64 [R1+0x8718], R4 ;  /* 0x0087180401007387 */ /* 0x0081e80000100a00 */
[----:B0-----:R-:W2:Y:S04]  /*495a0*/  LDL.LU.64 R4, [R1+0x1ff0] ;  /* 0x001ff00001047983 */ /* 0x001ea80000300a00 */
[----:B------:R-:W2:Y:S04]  /*495b0*/  LDL.LU.64 R6, [R1+0x1ff8] ;  /* 0x001ff80001067983 */ /* 0x000ea80000300a00 */
[----:B------:R4:W-:Y:S01]  /*495c0*/  STL.64 [R1+0x86e8], R18 ;  /* 0x0086e81201007387 */ /* 0x0009e20000100a00 */
[C---:B------:R-:W-:Y:S03]  /*495d0*/  HMMA.16816.F32 R8, R12.reuse, R26, R8 ;  /* 0x0000001a0c08723c */ /* 0x040fe60000001808 */
[----:B------:R-:W-:Y:S05]  /*495e0*/  STL [R1+0x85b8], R0 ;  /* 0x0085b80001007387 */ /* 0x000fea0000100800 */
[C---:B--2---:R-:W-:Y:S08]  /*495f0*/  HMMA.16816.F32 R4, R12.reuse, R16, R4 ;  /* 0x000000100c04723c */ /* 0x044ff00000001804 */
[----:B----4-:R-:W-:Y:S11]  /*49600*/  HMMA.16816.F32 R16, R12, R24, R20 ;  /* 0x000000180c10723c */ /* 0x010ff60000001814 */
[----:B------:R-:W-:Y:S04]  /*49610*/  STL.64 [R1+0x1ff0], R4 ;  /* 0x001ff00401007387 */ /* 0x000fe80000100a00 */
[----:B------:R0:W-:Y:S04]  /*49620*/  STL.64 [R1+0x1ff8], R6 ;  /* 0x001ff80601007387 */ /* 0x0001e80000100a00 */
[----:B0-----:R-:W2:Y:S04]  /*49630*/  LDL R6, [R1+0x30] ;  /* 0x0000300001067983 */ /* 0x001ea80000100800 */
[----:B------:R0:W-:Y:S04]  /*49640*/  STL.64 [R1+0x1fe0], R16 ;  /* 0x001fe01001007387 */ /* 0x0001e80000100a00 */
[----:B------:R1:W-:Y:S04]  /*49650*/  STL.64 [R1+0x1fe8], R18 ;  /* 0x001fe81201007387 */ /* 0x0003e80000100a00 */
[----:B------:R-:W2:Y:S04]  /*49660*/  LDL R7, [R1+0x34] ;  /* 0x0000340001077983 */ /* 0x000ea80000100800 */
[----:B0-----:R-:W3:Y:S04]  /*49670*/  LDL.LU.64 R16, [R1+0x1f90] ;  /* 0x001f900001107983 */ /* 0x001ee80000300a00 */
[----:B------:R-:W-:Y:S04]  /*49680*/  STL.64 [R1+0x1fd0], R8 ;  /* 0x001fd00801007387 */ /* 0x000fe80000100a00 */
[----:B------:R-:W-:Y:S04]  /*49690*/  STL.64 [R1+0x1fd8], R10 ;  /* 0x001fd80a01007387 */ /* 0x000fe80000100a00 */
        /* <DEDUP_REMOVED lines=9> */
[----:B------:R-:W-:-:S03]  /*49730*/  IMAD.MOV.U32 R0, RZ, RZ, R27 ;  /* 0x000000ffff007224 */ /* 0x000fc600078e001b */
[----:B----4-:R-:W-:Y:S04]  /*49740*/  STL.64 [R1+0x8730], R18 ;  /* 0x0087301201007387 */ /* 0x010fe80000100a00 */
[----:B---3--:R0:W-:Y:S04]  /*49750*/  STL.64 [R1+0x8728], R16 ;  /* 0x0087281001007387 */ /* 0x0081e80000100a00 */
[----:B0-----:R-:W2:Y:S04]  /*49760*/  LDL.LU.64 R16, [R1+0x1fc0] ;  /* 0x001fc00001107983 */ /* 0x001ea80000300a00 */
[----:B------:R-:W2:Y:S04]  /*49770*/  LDL.LU.64 R18, [R1+0x1fc8] ;  /* 0x001fc80001127983 */ /* 0x000ea80000300a00 */
[----:B------:R-:W3:Y:S04]  /*49780*/  LDL.LU.64 R24, [R1+0x1f50] ;  /* 0x001f500001187983 */ /* 0x000ee80000300a00 */
[----:B------:R-:W4:Y:S04]  /*49790*/  LDL.LU.64 R26, [R1+0x1f58] ;  /* 0x001f5800011a7983 */ /* 0x000f280000300a00 */
[----:B----4-:R-:W-:Y:S04]  /*497a0*/  STL.64 [R1+0x86b0], R26 ;  /* 0x0086b01a01007387 */ /* 0x010fe80000100a00 */
[----:B---3--:R0:W-:Y:S04]  /*497b0*/  STL.64 [R1+0x86a8], R24 ;  /* 0x0086a81801007387 */ /* 0x0081e80000100a00 */
[----:B0-----:R-:W3:Y:S04]  /*497c0*/  LDL.LU.64 R24, [R1+0x1f60] ;  /* 0x001f600001187983 */ /* 0x001ee80000300a00 */
[----:B------:R-:W4:Y:S01]  /*497d0*/  LDL.LU.64 R26, [R1+0x1f68] ;  /* 0x001f6800011a7983 */ /* 0x000f220000300a00 */
[C---:B--2---:R-:W-:Y:S03]  /*497e0*/  HMMA.16816.F32 R4, R12.reuse, R6, R16 ;  /* 0x000000060c04723c */ /* 0x044fe60000001810 */
        /* <DEDUP_REMOVED lines=12> */
[----:B------:R-:W-:Y:S04]  /*498b0*/  STL [R1+0x85bc], R0 ;  /* 0x0085bc0001007387 */ /* 0x000fe80000100800 */
        /* <DEDUP_REMOVED lines=58> */
[----:B------:R-:W-:Y:S04]  /*49c60*/  STL.64 [R1+0x1f40], R20 ;  /* 0x001f401401007387 */ /* 0x000fe80000100a00 */
[----:B------:R0:W-:Y:S04]  /*49c70*/  STL.64 [R1+0x1f48], R22 ;  /* 0x001f481601007387 */ /* 0x0001e80000100a00 */
[----:B0-----:R-:W3:Y:S04]  /*49c80*/  LDL.LU.64 R22, [R1+0x8680] ;  /* 0x0086800001167983 */ /* 0x001ee80000300a00 */
[----:B------:R-:W2:Y:S04]  /*49c90*/  LDL.LU.64 R20, [R1+0x8678] ;  /* 0x0086780001147983 */ /* 0x000ea80000300a00 */
[----:B------:R-:W-:Y:S04]  /*49ca0*/  STL.64 [R1+0x84c8], R26 ;  /* 0x0084c81a01007387 */ /* 0x000fe80000100a00 */
[----:B------:R0:W-:Y:S04]  /*49cb0*/  STL.64 [R1+0x84c0], R24 ;  /* 0x0084c01801007387 */ /* 0x0001e80000100a00 */
[----:B------:R-:W-:Y:S04]  /*49cc0*/  STL.64 [R1+0x1f30], R8 ;  /* 0x001f300801007387 */ /* 0x000fe80000100a00 */
[----:B------:R-:W-:Y:S04]  /*49cd0*/  STL.64 [R1+0x1f38], R10 ;  /* 0x001f380a01007387 */ /* 0x000fe80000100a00 */
[----:B0-----:R-:W4:Y:S04]  /*49ce0*/  LDL.LU R24, [R1+0x30c8] ;  /* 0x0030c80001187983 */ /* 0x001f280000300800 */
[----:B------:R-:W4:Y:S04]  /*49cf0*/  LDL.LU R25, [R1+0x30c4] ;  /* 0x0030c40001197983 */ /* 0x000f280000300800 */
[----:B----4-:R0:W-:Y:S04]  /*49d00*/  STL.64 [R1+0x8630], R24 ;  /* 0x0086301801007387 */ /* 0x0101e80000100a00 */
[----:B0-----:R-:W2:Y:S04]  /*49d10*/  LDL.LU.64 R24, [R1+0x1f10] ;  /* 0x001f100001187983 */ /* 0x001ea80000300a00 */
[----:B------:R-:W2:Y:S04]  /*49d20*/  LDL.LU.64 R26, [R1+0x1f18] ;  /* 0x001f1800011a7983 */ /* 0x000ea80000300a00 */
[----:B------:R-:W4:Y:S04]  /*49d30*/  LDL.LU.64 R8, [R1+0x1ef0] ;  /* 0x001ef00001087983 */ /* 0x000f280000300a00 */
[----:B------:R-:W2:Y:S01]  /*49d40*/  LDL.LU.64 R10, [R1+0x1ef8] ;  /* 0x001ef800010a7983 */ /* 0x000ea20000300a00 */
        /* <DEDUP_REMOVED lines=10> */
[C---:B------:R-:W-:Y:S08]  /*49df0*/  HMMA.16816.F32 R24, R12.reuse, R20, R24 ;  /* 0x000000140c18723c */ /* 0x040ff00000001818 */
[C---:B--2---:R-:W-:Y:S01]  /*49e00*/  HMMA.16816.F32 R8, R12.reuse, R18, R8 ;  /* 0x000000120c08723c */ /* 0x044fe20000001808 */
[----:B----4-:R-:W-:Y:S04]  /*49e10*/  STL.64 [R1+0x8650], R6 ;  /* 0x0086500601007387 */ /* 0x010fe80000100a00 */
[----:B---3--:R0:W-:Y:S04]  /*49e20*/  STL.64 [R1+0x8648], R4 ;  /* 0x0086480401007387 */ /* 0x0081e80000100a00 */
[----:B0-----:R-:W2:Y:S04]  /*49e30*/  LDL.LU.64 R4, [R1+0x1ee0] ;  /* 0x001ee00001047983 */ /* 0x001ea80000300a00 */
[----:B------:R-:W2:Y:S04]  /*49e40*/  LDL.LU.64 R6, [R1+0x1ee8] ;  /* 0x001ee80001067983 */ /* 0x000ea80000300a00 */
[----:B------:R0:W-:Y:S04]  /*49e50*/  STL.64 [R1+0x1f10], R24 ;  /* 0x001f101801007387 */ /* 0x0001e80000100a00 */
[----:B------:R1:W-:Y:S04]  /*49e60*/  STL.64 [R1+0x1f18], R26 ;  /* 0x001f181a01007387 */ /* 0x0003e80000100a00 */
[----:B0-----:R-:W3:Y:S04]  /*49e70*/  LDL.LU.64 R24, [R1+0x1ec0] ;  /* 0x001ec00001187983 */ /* 0x001ee80000300a00 */
[----:B-1----:R-:W3:Y:S04]  /*49e80*/  LDL.LU.64 R26, [R1+0x1ec8] ;  /* 0x001ec800011a7983 */ /* 0x002ee80000300a00 */
[----:B------:R0:W-:Y:S04]  /*49e90*/  STL.64 [R1+0x84d8], R22 ;  /* 0x0084d81601007387 */ /* 0x0001e80000100a00 */
[----:B0-----:R-:W4:Y:S04]  /*49ea0*/  LDL.LU R22, [R1+0x30c0] ;  /* 0x0030c00001167983 */ /* 0x001f280000300800 */
[----:B------:R-:W4:Y:S04]  /*49eb0*/  LDL.LU R23, [R1+0x30bc] ;  /* 0x0030bc0001177983 */ /* 0x000f280000300800 */
[----:B------:R0:W-:Y:S04]  /*49ec0*/  STL.64 [R1+0x84d0], R20 ;  /* 0x0084d01401007387 */ /* 0x0001e80000100a00 */
[----:B0-----:R-:W2:Y:S04]  /*49ed0*/  LDL.LU R20, [R1+0x30b8] ;  /* 0x0030b80001147983 */ /* 0x001ea80000300800 */
[----:B------:R-:W2:Y:S04]  /*49ee0*/  LDL.LU R21, [R1+0x30b4] ;  /* 0x0030b40001157983 */ /* 0x000ea80000300800 */
        /* <DEDUP_REMOVED lines=30> */
[C---:B--2---:R-:W-:Y:S08]  /*4a0d0*/  HMMA.16816.F32 R24, R12.reuse, R6, R24 ;  /* 0x000000060c18723c */ /* 0x044ff00000001818 */
[C---:B---3--:R-:W-:Y:S11]  /*4a0e0*/  HMMA.16816.F32 R8, R12.reuse, R4, R8 ;  /* 0x000000040c08723c */ /* 0x048ff60000001808 */
[----:B------:R0:W-:Y:S04]  /*4a0f0*/  STL.64 [R1+0x1ec0], R24 ;  /* 0x001ec01801007387 */ /* 0x0001e80000100a00 */
[----:B------:R1:W-:Y:S04]  /*4a100*/  STL.64 [R1+0x1ec8], R26 ;  /* 0x001ec81a01007387 */ /* 0x0003e80000100a00 */
[----:B0-----:R-:W2:Y:S04]  /*4a110*/  LDL.LU.64 R24, [R1+0x8630] ;  /* 0x0086300001187983 */ /* 0x001ea80000300a00 */
[----:B-1----:R-:W3:Y:S04]  /*4a120*/  LDL.LU R26, [R1+0x30d0] ;  /* 0x0030d000011a7983 */ /* 0x002ee80000300800 */
[----:B------:R-:W3:Y:S04]  /*4a130*/  LDL.LU R27, [R1+0x30cc] ;  /* 0x0030cc00011b7983 */ /* 0x000ee80000300800 */
[----:B------:R-:W-:Y:S04]  /*4a140*/  STL.64 [R1+0x1eb0], R8 ;  /* 0x001eb00801007387 */ /* 0x000fe80000100a00 */
[----:B------:R-:W-:Y:S04]  /*4a150*/  STL.64 [R1+0x1eb8], R10 ;  /* 0x001eb80a01007387 */ /* 0x000fe80000100a00 */
[----:B------:R-:W-:Y:S04]  /*4a160*/  STL.64 [R1+0x8468], R6 ;  /* 0x0084680601007387 */ /* 0x000fe80000100a00 */
[----:B------:R0:W-:Y:S02]  /*4a170*/  STL.64 [R1+0x8460], R4 ;  /* 0x0084600401007387 */ /* 0x0001e40000100a00 */
[----:B0-----:R-:W-:-:S15]  /*4a180*/  HMMA.16816.F32 R4, R12, R2, R16 ;  /* 0x000000020c04723c */ /* 0x001fde0000001810 */
[----:B------:R-:W-:-:S04]  /*4a190*/  NOP ;  /* 0x0000000000007918 */ /* 0x000fc80000000000 */
[----:B------:R-:W-:Y:S04]  /*4a1a0*/  STL.64 [R1+0x11e0], R4 ;  /* 0x0011e00401007387 */ /* 0x000fe80000100a00 */
[----:B------:R-:W-:Y:S04]  /*4a1b0*/  STL.64 [R1+0x11e8], R6 ;  /* 0x0011e80601007387 */ /* 0x000fe80000100a00 */
[----:B------:R-:W2:Y:S04]  /*4a1c0*/  LDL R18, [R1+0x68] ;  /* 0x0000680001127983 */ /* 0x000ea80000100800 */
[----:B------:R-:W2:Y:S01]  /*4a1d0*/  LDL R19, [R1+0x6c] ;  /* 0x00006c0001137983 */ /* 0x000ea20000100800 */
[----:B------:R-:W-:-:S02]  /*4a1e0*/  IMAD R12, R21, 0x100, R20 ;  /* 0x00000100150c7824 */ /* 0x000fc400078e0214 */
[----:B----4-:R-:W-:Y:S01]  /*4a1f0*/  IMAD R13, R23, 0x100, R22 ;  /* 0x00000100170d7824 */ /* 0x010fe200078e0216 */
[----:B------:R-:W4:Y:S04]  /*4a200*/  LDL R20, [R1+0x60] ;  /* 0x0000600001147983 */ /* 0x000f280000100800 */
[----:B------:R-:W4:Y:S04]  /*4a210*/  LDL R21, [R1+0x64] ;  /* 0x0000640001157983 */ /* 0x000f280000100800 */
[----:B--2---:R0:W-:Y:S04]  /*4a220*/  STL.64 [R1+0x85c0], R18 ;  /* 0x0085c01201007387 */ /* 0x0041e80000100a00 */
[----:B------:R-:W2:Y:S04]  /*4a230*/  LDL R22, [R1+0x58] ;  /* 0x0000580001167983 */ /* 0x000ea80000100800 */
[----:B------:R-:W2:Y:S04]  /*4a240*/  LDL R23, [R1+0x5c] ;  /* 0x00005c0001177983 */ /* 0x000ea80000100800 */
[----:B0-----:R-:W3:Y:S04]  /*4a250*/  LDL R18, [R1+0x78] ;  /* 0x0000780001127983 */ /* 0x001ee80000100800 */
[----:B------:R-:W3:Y:S04]  /*4a260*/  LDL R19, [R1+0x7c] ;  /* 0x00007c0001137983 */ /* 0x000ee80000100800 */
[----:B--2---:R-:W-:Y:S04]  /*4a270*/  STL.64 [R1+0x85d0], R22 ;  /* 0x0085d01601007387 */ /* 0x004fe80000100a00 */
[----:B----4-:R-:W-:Y:S04]  /*4a280*/  STL.64 [R1+0x85c8], R20 ;  /* 0x0085c81401007387 */ /* 0x010fe80000100a00 */
[----:B------:R-:W2:Y:S04]  /*4a290*/  LDL R16, [R1+0x70] ;  /* 0x0000700001107983 */ /* 0x000ea80000100800 */
[----:B------:R-:W2:Y:S04]  /*4a2a0*/  LDL R17, [R1+0x74] ;  /* 0x0000740001117983 */ /* 0x000ea80000100800 */
[----:B---3--:R0:W-:Y:S04]  /*4a2b0*/  STL.64 [R1+0x85e0], R18 ;  /* 0x0085e01201007387 */ /* 0x0081e80000100a00 */
[----:B0-----:R-:W3:Y:S04]  /*4a2c0*/  LDL R18, [R1+0x80] ;  /* 0x0000800001127983 */ /* 0x001ee80000100800 */
[----:B------:R-:W3:Y:S04]  /*4a2d0*/  LDL R19, [R1+0x84] ;  /* 0x0000840001137983 */ /* 0x000ee80000100800 */
[----:B--2---:R0:W-:Y:S04]  /*4a2e0*/  STL.64 [R1+0x85d8], R16 ;  /* 0x0085d81001007387 */ /* 0x0041e80000100a00 */
[----:B------:R-:W2:Y:S04]  /*4a2f0*/  LDL R6, [R1+0x98] ;  /* 0x0000980001067983 */ /* 0x000ea80000100800 */
[----:B------:R-:W2:Y:S04]  /*4a300*/  LDL R7, [R1+0x9c] ;  /* 0x00009c0001077983 */ /* 0x000ea80000100800 */
[----:B0-----:R-:W4:Y:S04]  /*4a310*/  LDL R16, [R1+0x88] ;  /* 0x0000880001107983 */ /* 0x001f280000100800 */
[----:B------:R-:W4:Y:S04]  /*4a320*/  LDL R17, [R1+0x8c] ;  /* 0x00008c0001117983 */ /* 0x000f280000100800 */
[----:B---3--:R0:W-:Y:S04]  /*4a330*/  STL.64 [R1+0x85f8], R18 ;  /* 0x0085f81201007387 */ /* 0x0081e80000100a00 */
[----:B0-----:R-:W3:Y:S04]  /*4a340*/  LDL R18, [R1+0x90] ;  /* 0x0000900001127983 */ /* 0x001ee80000100800 */
[----:B------:R-:W3:Y:S01]  /*4a350*/  LDL R19, [R1+0x94] ;  /* 0x0000940001137983 */ /* 0x000ee20000100800 */
[----:B------:R-:W-:-:S02]  /*4a360*/  IMAD R14, R25, 0x100, R24 ;  /* 0x00000100190e7824 */ /* 0x000fc400078e0218 */
[----:B------:R-:W-:Y:S02]  /*4a370*/  IMAD R15, R27, 0x100, R26 ;  /* 0x000001001b0f7824 */ /* 0x000fe400078e021a */
[----:B------:R-:W-:Y:S01]  /*4a380*/  IMAD.MOV.U32 R25, RZ, RZ, R0 ;  /* 0x000000ffff197224 */ /* 0x000fe200078e0000 */
[----:B---3--:R-:W-:Y:S04]  /*4a390*/  STL.64 [R1+0x8620], R18 ;  /* 0x0086201201007387 */ /* 0x008fe80000100a00 */
[----:B----4-:R0:W-:Y:S04]  /*4a3a0*/  STL.64 [R1+0x8618], R16 ;  /* 0x0086181001007387 */ /* 0x0101e80000100a00 */
[----:B0-----:R-:W2:Y:S04]  /*4a3b0*/  LDL.LU.64 R16, [R1+0x5e0] ;  /* 0x0005e00001107983 */ /* 0x001ea80000300a00 */
[----:B------:R-:W2:Y:S04]  /*4a3c0*/  LDL.LU.64 R18, [R1+0x5e8] ;  /* 0x0005e80001127983 */ /* 0x000ea80000300a00 */
[----:B------:R-:W3:Y:S04]  /*4a3d0*/  LDL R26, [R1] ;  /* 0x00000000011a7983 */ /* 0x000ee80000100800 */
[----:B------:R-:W3:Y:S04]  /*4a3e0*/  LDL R27, [R1+0x4] ;  /* 0x00000400011b7983 */ /* 0x000ee80000100800 */
[----:B------:R-:W4:Y:S04]  /*4a3f0*/  LDL R24, [R1+0x8] ;  /* 0x0000080001187983 */ /* 0x000f280000100800 */
[----:B------:R-:W2:Y:S04]  /*4a400*/  LDL.LU R0, [R1+0x8628] ;  /* 0x0086280001007983 */ /* 0x000ea80000300800 */
        /* <DEDUP_REMOVED lines=12> */
[----:B---3--:R0:W-:Y:S04]  /*4a4d0*/  STL.64 [R1+0x84e0], R26 ;  /* 0x0084e01a01007387 */ /* 0x0081e80000100a00 */
[----:B0-----:R-:W3:Y:S01]  /*4a4e0*/  LDL.64 R26, [R1+0x10] ;  /* 0x00001000011a7983 */ /* 0x001ee20000100a00 */
[----:B------:R-:W-:-:S02]  /*4a4f0*/  F2FP.F16.E5M2.UNPACK_B R12, R12 ;  /* 0x0000000cff0c723e */ /* 0x000fc400020004ff */
[----:B------:R-:W-:Y:S02]  /*4a500*/  F2FP.F16.E5M2.UNPACK_B R13, R13 ;  /* 0x0000000dff0d723e */ /* 0x000fe400020004ff */
[----:B------:R-:W-:Y:S02]  /*4a510*/  F2FP.F16.E5M2.UNPACK_B R14, R14 ;  /* 0x0000000eff0e723e */ /* 0x000fe400020004ff */
[----:B------:R-:W-:-:S07]  /*4a520*/  F2FP.F16.E5M2.UNPACK_B R15, R15 ;  /* 0x0000000fff0f723e */ /* 0x000fce00020004ff */
[C---:B------:R-:W-:Y:S01]  /*4a530*/  HMMA.16816.F32 R4, R12.reuse, R6, R16 ;  /* 0x000000060c04723c */ /* 0x040fe20000001810 */
[----:B---3--:R-:W-:Y:S04]  /*4a540*/  STL.64 [R1+0x8510], R26 ;  /* 0x0085101a01007387 */ /* 0x008fe80000100a00 */
[----:B----4-:R0:W-:Y:S04]  /*4a550*/  STL.64 [R1+0x8508], R24 ;  /* 0x0085081801007387 */ /* 0x0101e80000100a00 */
[----:B0-----:R-:W3:Y:S04]  /*4a560*/  LDL.LU.64 R24, [R1+0x5d0] ;  /* 0x0005d00001187983 */ /* 0x001ee80000300a00 */
[----:B------:R-:W3:Y:S04]  /*4a570*/  LDL.LU.64 R26, [R1+0x5d8] ;  /* 0x0005d800011a7983 */ /* 0x000ee80000300a00 */
[----:B------:R-:W3:Y:S04]  /*4a580*/  LDL.LU.64 R18, [R1+0x8620] ;  /* 0x0086200001127983 */ /* 0x000ee80000300a00 */
[----:B------:R-:W2:Y:S04]  /*4a590*/  LDL.LU.64 R16, [R1+0x8618] ;  /* 0x0086180001107983 */ /* 0x000ea80000300a00 */
[----:B------:R0:W-:Y:S04]  /*4a5a0*/  STL.64 [R1+0x5e0], R4 ;  /* 0x0005e00401007387 */ /* 0x0001e80000100a00 */
[----:B------:R1:W-:Y:S04]  /*4a5b0*/  STL.64 [R1+0x5e8], R6 ;  /* 0x0005e80601007387 */ /* 0x0003e80000100a00 */
[----:B0-----:R-:W4:Y:S04]  /*4a5c0*/  LDL.LU.64 R4, [R1+0x1e40] ;  /* 0x001e400001047983 */ /* 0x001f280000300a00 */
[----:B-1----:R-:W4:Y:S01]  /*4a5d0*/  LDL.LU.64 R6, [R1+0x1e48] ;  /* 0x001e480001067983 */ /* 0x002f220000300a00 */
[----:B---3--:R-:W-:-:S15]  /*4a5e0*/  HMMA.16816.F32 R24, R12, R18, R24 ;  /* 0x000000120c18723c */ /* 0x008fde0000001818 */
[----:B------:R-:W-:-:S04]  /*4a5f0*/  NOP ;  /* 0x0000000000007918 */ /* 0x000fc80000000000 */
[----:B------:R-:W-:Y:S04]  /*4a600*/  STL.64 [R1+0x5d0], R24 ;  /* 0x0005d01801007387 */ /* 0x000fe80000100a00 */
[----:B------:R0:W-:Y:S04]  /*4a610*/  STL.64 [R1+0x5d8], R26 ;  /* 0x0005d81a01007387 */ /* 0x0001e80000100a00 */
[----:B0-----:R-:W3:Y:S01]  /*4a620*/  LDL R26, [R1+0x18] ;  /* 0x00001800011a7983 */ /* 0x001ee20000100800 */
[----:B--2---:R-:W-:Y:S01]  /*4a630*/  HMMA.16816.F32 R16, R12, R16, R20 ;  /* 0x000000100c10723c */ /* 0x004fe20000001814 */
[----:B------:R-:W-:-:S02]  /*4a640*/  IMAD.MOV.U32 R27, RZ, RZ, R0 ;  /* 0x000000ffff1b7224 */ /* 0x000fc400078e0000 */
[----:B------:R-:W2:Y:S04]  /*4a650*/  LDL.LU R0, [R1+0x8610] ;  /* 0x0086100001007983 */ /* 0x000ea80000300800 */
[----:B---3--:R0:W-:Y:S04]  /*4a660*/  STL.64 [R1+0x8528], R26 ;  /* 0x0085281a01007387 */ /* 0x0081e80000100a00 */
[----:B------:R-:W3:Y:S04]  /*4a670*/  LDL.LU.64 R24, [R1+0x1e80] ;  /* 0x001e800001187983 */ /* 0x000ee80000300a00 */
[----:B0-----:R-:W3:Y:S04]  /*4a680*/  LDL.LU.64 R26, [R1+0x1e88] ;  /* 0x001e8800011a7983 */ /* 0x001ee80000300a00 */
        /* <DEDUP_REMOVED lines=12> */
[----:B---3--:R-:W-:-:S15]  /*4a750*/  HMMA.16816.F32 R24, R12, R18, R24 ;  /* 0x000000120c18723c */ /* 0x008fde0000001818 */
[----:B------:R-:W-:-:S04]  /*4a760*/  NOP ;  /* 0x0000000000007918 */ /* 0x000fc80000000000 */
[----:B------:R0:W-:Y:S04]  /*4a770*/  STL.64 [R1+0x1e80], R24 ;  /* 0x001e801801007387 */ /* 0x0001e80000100a00 */
[----:B------:R-:W-:Y:S04]  /*4a780*/  STL.64 [R1+0x1e88], R26 ;  /* 0x001e881a01007387 */ /* 0x000fe80000100a00 */
[----:B0-----:R-:W3:Y:S04]  /*4a790*/  LDL R24, [R1+0x20] ;  /* 0x0000200001187983 */ /* 0x001ee80000100800 */
[----:B------:R-:W3:Y:S01]  /*4a7a0*/  LDL R25, [R1+0x24] ;  /* 0x0000240001197983 */ /* 0x000ee20000100800 */
[C---:B--2---:R-:W-:Y:S03]  /*4a7b0*/  HMMA.16816.F32 R16, R12.reuse, R16, R20 ;  /* 0x000000100c10723c */ /* 0x044fe60000001814 */
[----:B---3--:R0:W-:Y:S04]  /*4a7c0*/  STL.64 [R1+0x8540], R24 ;  /* 0x0085401801007387 */ /* 0x0081e80000100a00 */
[----:B0-----:R-:W2:Y:S04]  /*4a7d0*/  LDL.LU.64 R24, [R1+0x1e60] ;  /* 0x001e600001187983 */ /* 0x001ea80000300a00 */
[----:B------:R-:W2:Y:S04]  /*4a7e0*/  LDL.LU.64 R26, [R1+0x1e68] ;  /* 0x001e6800011a7983 */ /* 0x000ea80000300a00 */
[----:B------:R-:W4:Y:S04]  /*4a7f0*/  LDL.LU.64 R22, [R1+0x85d0] ;  /* 0x0085d00001167983 */ /* 0x000f280000300a00 */
[----:B------:R-:W3:Y:S04]  /*4a800*/  LDL.LU.64 R20, [R1+0x85c8] ;  /* 0x0085c80001147983 */ /* 0x000ee80000300a00 */
[----:B------:R-:W-:Y:S04]  /*4a810*/  STL.64 [R1+0x1e70], R16 ;  /* 0x001e701001007387 */ /* 0x000fe80000100a00 */
[----:B------:R0:W-:Y:S04]  /*4a820*/  STL.64 [R1+0x1e78], R18 ;  /* 0x001e781201007387 */ /* 0x0001e80000100a00 */
[----:B0-----:R-:W2:Y:S02]  /*4a830*/  LDL.LU.64 R18, [R1+0x85c0] ;  /* 0x0085c00001127983 */ /* 0x001ea40000300a00 */
[C---:B--2---:R-:W-:Y:S02]  /*4a840*/  HMMA.16816.F32 R16, R12.reuse, R18, R24 ;  /* 0x000000120c10723c */ /* 0x044fe40000001818 */
[----:B------:R-:W2:Y:S06]  /*4a850*/  LDL R26, [R1+0x28] ;  /* 0x00002800011a7983 */ /* 0x000eac0000100800 */
[C---:B---3--:R-:W-:Y:S08]  /*4a860*/  HMMA.16816.F32 R8, R12.reuse, R20, R8 ;  /* 0x000000140c08723c */ /* 0x048ff00000001808 */
[----:B----4-:R-:W-:Y:S01]  /*4a870*/  HMMA.16816.F32 R4, R12, R22, R4 ;  /* 0x000000160c04723c */ /* 0x010fe20000001804 */
[----:B------:R-:W-:-:S02]  /*4a880*/  IMAD.MOV.U32 R27, RZ, RZ, R0 ;  /* 0x000000ffff1b7224 */ /* 0x000fc400078e0000 */
[----:B------:R-:W-:Y:S04]  /*4a890*/  STL.64 [R1+0x1e60], R16 ;  /* 0x001e601001007387 */ /* 0x000fe80000100a00 */
[----:B------:R-:W-:Y:S04]  /*4a8a0*/  STL.64 [R1+0x1e68], R18 ;  /* 0x001e681201007387 */ /* 0x000fe80000100a00 */
[----:B------:R-:W-:Y:S04]  /*4a8b0*/  STL.64 [R1+0x1e50], R8 ;  /* 0x001e500801007387 */ /* 0x000fe80000100a00 */
[----:B------:R-:W-:Y:S04]  /*4a8c0*/  STL.64 [R1+0x1e58], R10 ;  /* 0x001e580a01007387 */ /* 0x000fe80000100a00 */
[----:B------:R-:W3:Y:S04]  /*4a8d0*/  LDL.LU R0, [R1+0x85bc] ;  /* 0x0085bc0001007983 */ /* 0x000ee80000300800 */
[----:B--2---:R0:W-:Y:S04]  /*4a8e0*/  STL.64 [R1+0x8558], R26 ;  /* 0x0085581a01007387 */ /* 0x0041e80000100a00 */
[----:B------:R-:W2:Y:S04]  /*4a8f0*/  LDL R24, [R1+0x30] ;  /* 0x0000300001187983 */ /* 0x000ea80000100800 */
[----:B------:R-:W-:Y:S04]  /*4a900*/  STL.64 [R1+0x1e40], R4 ;  /* 0x001e400401007387 */ /* 0x000fe80000100a00 */
[----:B------:R-:W-:Y:S04]  /*4a910*/  STL.64 [R1+0x1e48], R6 ;  /* 0x001e480601007387 */ /* 0x000fe80000100a00 */
[----:B------:R-:W2:Y:S04]  /*4a920*/  LDL R25, [R1+0x34] ;  /* 0x0000340001197983 */ /* 0x000ea80000100800 */
[----:B0-----:R-:W4:Y:S01]  /*4a930*/  LDL R26, [R1+0x38] ;  /* 0x00003800011a7983 */ /* 0x001f220000100800 */
[----:B---3--:R-:W-:-:S03]  /*4a940*/  IMAD.MOV.U32 R27, RZ, RZ, R0 ;  /* 0x000000ffff1b7224 */ /* 0x008fc600078e0000 */
[----:B------:R-:W3:Y:S04]  /*4a950*/  LDL.LU R0, [R1+0x85b8] ;  /* 0x0085b80001007983 */ /* 0x000ee80000300800 */
[----:B--2---:R0:W-:Y:S04]  /*4a960*/  STL.64 [R1+0x8570], R24 ;  /* 0x0085701801007387 */ /* 0x0041e80000100a00 */
[----:B0-----:R-:W2:Y:S04]  /*4a970*/  LDL R24, [R1+0x40] ;  /* 0x0000400001187983 */ /* 0x001ea80000100800 */
[----:B------:R-:W2:Y:S04]  /*4a980*/  LDL R25, [R1+0x44] ;  /* 0x0000440001197983 */ /* 0x000ea80000100800 */
[----:B----4-:R0:W-:Y:S04]  /*4a990*/  STL.64 [R1+0x8588], R26 ;  /* 0x0085881a01007387 */ /* 0x0101e80000100a00 */
[----:B------:R-:W4:Y:S04]  /*4a9a0*/  LDL R10, [R1+0x50] ;  /* 0x00005000010a7983 */ /* 0x000f280000100800 */
[----:B0-----:R-:W3:Y:S04]  /*4a9b0*/  LDL R26, [R1+0x48] ;  /* 0x00004800011a7983 */ /* 0x001ee80000100800 */
[----:B------:R-:W3:Y:S04]  /*4a9c0*/  LDL R27, [R1+0x4c] ;  /* 0x00004c00011b7983 */ /* 0x000ee80000100800 */
[----:B------:R-:W4:Y:S04]  /*4a9d0*/  LDL.LU.64 R4, [R1+0x1e30] ;  /* 0x001e300001047983 */ /* 0x000f280000300a00 */
[----:B------:R-:W4:Y:S04]  /*4a9e0*/  LDL.LU.64 R6, [R1+0x1e38] ;  /* 0x001e380001067983 */ /* 0x000f280000300a00 */
        /* <DEDUP_REMOVED lines=39> */
[----:B------:R-:W2:Y:S01]  /*4ac60*/  LDL.LU.64 R22, [R1+0x1e28] ;  /* 0x001e280001167983 */ /* 0x000ea20000300a00 */
[C---:B----4-:R-:W-:Y:S03]  /*4ac70*/  HMMA.16816.F32 R4, R12.reuse, R10, R4 ;  /* 0x0000000a0c04723c */ /* 0x050fe60000001804 */
[----:B------:R-:W3:Y:S04]  /*4ac80*/  LDL.LU.64 R16, [R1+0x1d80] ;  /* 0x001d800001107983 */ /* 0x000ee80000300a00 */
[----:B------:R-:W3:Y:S04]  /*4ac90*/  LDL.LU.64 R18, [R1+0x1d88] ;  /* 0x001d880001127983 */ /* 0x000ee80000300a00 */
[----:B------:R-:W4:Y:S04]  /*4aca0*/  LDL.LU.64 R8, [R1+0x1d70] ;  /* 0x001d700001087983 */ /* 0x000f280000300a00 */
[----:B------:R-:W4:Y:S04]  /*4acb0*/  LDL.LU.64 R10, [R1+0x1d78] ;  /* 0x001d7800010a7983 */ /* 0x000f280000300a00 */
        /* <DEDUP_REMOVED lines=62> */
[----:B------:R-:W3:-:S13]  /*4b0a0*/  LDL.LU.64 R20, [R1+0x84d0] ;  /* 0x0084d00001147983 */ /* 0x000eda0000300a00 */
[----:B------:R-:W-:Y:S04]  /*4b0b0*/  STL.64 [R1+0x1d90], R24 ;  /* 0x001d901801007387 */ /* 0x000fe80000100a00 */
[----:B------:R0:W-:Y:S04]  /*4b0c0*/  STL.64 [R1+0x1d98], R26 ;  /* 0x001d981a01007387 */ /* 0x0001e80000100a00 */
[----:B0-----:R-:W4:Y:S01]  /*4b0d0*/  LDL.LU.64 R26, [R1+0x84c8] ;  /* 0x0084c800011a7983 */ /* 0x001f220000300a00 */
[C---:B------:R-:W-:Y:S03]  /*4b0e0*/  HMMA.16816.F32 R16, R12.reuse, R28, R16 ;  /* 0x0000001c0c10723c */ /* 0x040fe60000001810 */
[----:B------:R-:W2:Y:S04]  /*4b0f0*/  LDL.LU.64 R24, [R1+0x84c0] ;  /* 0x0084c00001187983 */ /* 0x000ea80000300a00 */
[----:B------:R0:W-:Y:S04]  /*4b100*/  STL.64 [R1+0x8428], R28 ;  /* 0x0084281c01007387 */ /* 0x0001e80000100a00 */
[----:B0-----:R-:W2:Y:S08]  /*4b110*/  LDL.LU R28, [R1+0x30e0] ;  /* 0x0030e000011c7983 */ /* 0x001eb00000300800 */
[----:B------:R0:W-:Y:S04]  /*4b120*/  STL.64 [R1+0x1d80], R16 ;  /* 0x001d801001007387 */ /* 0x0001e80000100a00 */
[----:B------:R1:W-:Y:S04]  /*4b130*/  STL.64 [R1+0x1d88], R18 ;  /* 0x001d881201007387 */ /* 0x0003e80000100a00 */
[----:B------:R-:W3:Y:S04]  /*4b140*/  LDL.LU R29, [R1+0x30dc] ;  /* 0x0030dc00011d7983 */ /* 0x000ee80000300800 */
[----:B0-----:R-:W3:Y:S01]  /*4b150*/  LDL.LU.64 R16, [R1+0x1d40] ;  /* 0x001d400001107983 */ /* 0x001ee20000300a00 */
[----:B----4-:R-:W-:-:S15]  /*4b160*/  HMMA.16816.F32 R8, R12, R26, R8 ;  /* 0x0000001a0c08723c */ /* 0x010fde0000001808 */
[----:B------:R-:W-:-:S04]  /*4b170*/  NOP ;  /* 0x0000000000007918 */ /* 0x000fc80000000000 */
[----:B------:R-:W-:Y:S04]  /*4b180*/  STL.64 [R1+0x1d70], R8 ;  /* 0x001d700801007387 */ /* 0x000fe80000100a00 */
[----:B------:R-:W-:Y:S04]  /*4b190*/  STL.64 [R1+0x1d78], R10 ;  /* 0x001d780a01007387 */ /* 0x000fe80000100a00 */
[----:B-1----:R-:W4:Y:S01]  /*4b1a0*/  LDL.LU.64 R18, [R1+0x1d48] ;  /* 0x001d480001127983 */ /* 0x002f220000300a00 */
[----:B--2---:R-:W-:-:S15]  /*4b1b0*/  HMMA.16816.F32 R4, R12, R24, R4 ;  /* 0x000000180c04723c */ /* 0x004fde0000001804 */
[----:B------:R-:W-:-:S04]  /*4b1c0*/  NOP ;  /* 0x0000000000007918 */ /* 0x000fc80000000000 */
[----:B------:R-:W-:Y:S04]  /*4b1d0*/  STL.64 [R1+0x1d60], R4 ;  /* 0x001d600401007387 */ /* 0x000fe80000100a00 */
[----:B------:R-:W-:Y:S04]  /*4b1e0*/  STL.64 [R1+0x1d68], R6 ;  /* 0x001d680601007387 */ /* 0x000fe80000100a00 */
        /* <DEDUP_REMOVED lines=9> */
[----:B------:R-:W3:Y:S04]  /*4b280*/  LDL.LU.64 R10, [R1+0x1d38] ;  /* 0x001d3800010a7983 */ /* 0x000ee80000300a00 */
[----:B------:R-:W4:Y:S04]  /*4b290*/  LDL.LU.64 R4, [R1+0x1d00] ;  /* 0x001d000001047983 */ /* 0x000f280000300a00 */
[----:B------:R-:W3:Y:S01]  /*4b2a0*/  LDL.LU.64 R6, [R1+0x1d08] ;  /* 0x001d080001067983 */ /* 0x000ee20000300a00 */
[C---:B--2---:R-:W-:Y:S03]  /*4b2b0*/  HMMA.16816.F32 R16, R12.reuse, R22, R16 ;  /* 0x000000160c10723c */ /* 0x044fe60000001810 */
[----:B---3--:R-:W-:Y:S04]  /*4b2c0*/  STL.64 [R1+0x8478], R6 ;  /* 0x0084780601007387 */ /* 0x008fe80000100a00 */
[----:B----4-:R0:W-:Y:S04]  /*4b2d0*/  STL.64 [R1+0x8470], R4 ;  /* 0x0084700401007387 */ /* 0x0101e80000100a00 */
        /* <DEDUP_REMOVED lines=14> */
[----:B0-----:R-:W4:Y:S04]  /*4b3c0*/  LDL.LU.64 R18, [R1+0x84a8] ;  /* 0x0084a80001127983 */ /* 0x001f280000300a00 */
[----:B------:R-:W2:Y:S04]  /*4b3d0*/  LDL.LU.64 R16, [R1+0x84a0] ;  /* 0x0084a00001107983 */ /* 0x000ea80000300a00 */
        /* <DEDUP_REMOVED lines=41> */
[----:B----4-:R0:W-:Y:S01]  /*4b670*/  STL.64 [R1+0x82d0], R4 ;  /* 0x0082d00401007387 */ /* 0x0101e20000100a00 */
[C---:B---3--:R-:W-:Y:S08]  /*4b680*/  HMMA.16816.F32 R8, R12.reuse, R4, R16 ;  /* 0x000000040c08723c */ /* 0x048ff00000001810 */
[----:B0-----:R-:W-:Y:S01]  /*4b690*/  HMMA.16816.F32 R4, R12, R2, R20 ;  /* 0x000000020c04723c */ /* 0x001fe20000001814 */
[----:B------:R-:W-:-:S10]  /*4b6a0*/  IMAD R12, R27, 0x100, R26 ;  /* 0x000001001b0c7824 */ /* 0x000fd400078e021a */
[----:B------:R-:W-:Y:S04]  /*4b6b0*/  STL.64 [R1+0x1ce0], R8 ;  /* 0x001ce00801007387 */ /* 0x000fe80000100a00 */
[----:B------:R-:W-:Y:S04]  /*4b6c0*/  STL.64 [R1+0x1ce8], R10 ;  /* 0x001ce80a01007387 */ /* 0x000fe80000100a00 */
[----:B------:R-:W2:Y:S04]  /*4b6d0*/  LDL R26, [R1+0x48] ;  /* 0x00004800011a7983 */ /* 0x000ea80000100800 */
[----:B------:R-:W-:Y:S04]  /*4b6e0*/  STL.64 [R1+0x11d0], R4 ;  /* 0x0011d00401007387 */ /* 0x000fe80000100a00 */
[----:B------:R-:W-:Y:S04]  /*4b6f0*/  STL.64 [R1+0x11d8], R6 ;  /* 0x0011d80601007387 */ /* 0x000fe80000100a00 */
[----:B------:R-:W3:Y:S04]  /*4b700*/  LDL R18, [R1+0x88] ;  /* 0x0000880001127983 */ /* 0x000ee80000100800 */
[----:B------:R-:W3:Y:S04]  /*4b710*/  LDL R19, [R1+0x8c] ;  /* 0x00008c0001137983 */ /* 0x000ee80000100800 */
[----:B------:R-:W4:Y:S04]  /*4b720*/  LDL R16, [R1+0x80] ;  /* 0x0000800001107983 */ /* 0x000f280000100800 */
[----:B------:R-:W4:Y:S04]  /*4b730*/  LDL R17, [R1+0x84] ;  /* 0x0000840001117983 */ /* 0x000f280000100800 */
[----:B------:R-:W2:Y:S04]  /*4b740*/  LDL R27, [R1+0x4c] ;  /* 0x00004c00011b7983 */ /* 0x000ea80000100800 */
[----:B---3--:R0:W-:Y:S04]  /*4b750*/  STL.64 [R1+0x8448], R18 ;  /* 0x0084481201007387 */ /* 0x0081e80000100a00 */
[----:B0-----:R-:W3:Y:S04]  /*4b760*/  LDL R18, [R1+0x98] ;  /* 0x0000980001127983 */ /* 0x001ee80000100800 */
[----:B------:R-:W3:Y:S04]  /*4b770*/  LDL R19, [R1+0x9c] ;  /* 0x00009c0001137983 */ /* 0x000ee80000100800 */
[----:B------:R-:W2:Y:S04]  /*4b780*/  LDL.LU R14, [R1+0x30e4] ;  /* 0x0030e400010e7983 */ /* 0x000ea80000300800 */
[----:B------:R-:W2:Y:S04]  /*4b790*/  LDL.LU R15, [R1+0x30ec] ;  /* 0x0030ec00010f7983 */ /* 0x000ea80000300800 */
[----:B----4-:R0:W-:Y:S04]  /*4b7a0*/  STL.64 [R1+0x8440], R16 ;  /* 0x0084401001007387 */ /* 0x0101e80000100a00 */
[----:B0-----:R-:W2:Y:S04]  /*4b7b0*/  LDL.LU R16, [R1+0x30e8] ;  /* 0x0030e80001107983 */ /* 0x001ea80000300800 */
[----:B------:R-:W4:Y:S04]  /*4b7c0*/  LDL.LU R17, [R1+0x30f0] ;  /* 0x0030f00001117983 */ /* 0x000f280000300800 */
[----:B------:R-:W2:Y:S04]  /*4b7d0*/  LDL R22, [R1+0x58] ;  /* 0x0000580001167983 */ /* 0x000ea80000100800 */
[----:B------:R-:W2:Y:S04]  /*4b7e0*/  LDL R23, [R1+0x5c] ;  /* 0x00005c0001177983 */ /* 0x000ea80000100800 */
[----:B------:R-:W3:Y:S04]  /*4b7f0*/  LDL R20, [R1+0x60] ;  /* 0x0000600001147983 */ /* 0x000ee80000100800 */
[----:B------:R-:W3:Y:S04]  /*4b800*/  LDL R21, [R1+0x64] ;  /* 0x0000640001157983 */ /* 0x000ee80000100800 */
[----:B--2---:R0:W-:Y:S04]  /*4b810*/  STL.64 [R1+0x83f8], R22 ;  /* 0x0083f81601007387 */ /* 0x0041e80000100a00 */
[----:B---3--:R-:W-:Y:S04]  /*4b820*/  STL.64 [R1+0x8410], R20 ;  /* 0x0084101401007387 */ /* 0x008fe80000100a00 */
[----:B------:R-:W2:Y:S04]  /*4b830*/  LDL R24, [R1+0x50] ;  /* 0x0000500001187983 */ /* 0x000ea80000100800 */
[----:B------:R-:W2:Y:S04]  /*4b840*/  LDL R25, [R1+0x54] ;  /* 0x0000540001197983 */ /* 0x000ea80000100800 */
[----:B0-----:R-:W3:Y:S04]  /*4b850*/  LDL R22, [R1+0x68] ;  /* 0x0000680001167983 */ /* 0x001ee80000100800 */
[----:B------:R-:W3:Y:S04]  /*4b860*/  LDL R23, [R1+0x6c] ;  /* 0x00006c0001177983 */ /* 0x000ee80000100800 */
[----:B------:R-:W2:Y:S04]  /*4b870*/  LDL.LU.64 R8, [R1+0x1cd0] ;  /* 0x001cd00001087983 */ /* 0x000ea80000300a00 */
[----:B------:R-:W2:Y:S01]  /*4b880*/  LDL.LU.64 R10, [R1+0x1cd8] ;  /* 0x001cd800010a7983 */ /* 0x000ea20000300a00 */
[----:B------:R-:W-:-:S02]  /*4b890*/  IMAD R13, R29, 0x100, R28 ;  /* 0x000001001d0d7824 */ /* 0x000fc400078e021c */
[----:B------:R-:W-:Y:S02]  /*4b8a0*/  IMAD R14, R14, 0x100, R16 ;  /* 0x000001000e0e7824 */ /* 0x000fe400078e0210 */
[----:B----4-:R-:W-:Y:S01]  /*4b8b0*/  IMAD R15, R15, 0x100, R17 ;  /* 0x000001000f0f7824 */ /* 0x010fe200078e0211 */
[----:B------:R-:W-:Y:S01]  /*4b8c0*/  F2FP.F16.E5M2.UNPACK_B R12, R12 ;  /* 0x0000000cff0c723e */ /* 0x000fe200020004ff */
[----:B--2---:R-:W-:Y:S04]  /*4b8d0*/  STL.64 [R1+0x8458], R10 ;  /* 0x0084580a01007387 */ /* 0x004fe80000100a00 */
[----:B------:R0:W-:Y:S04]  /*4b8e0*/  STL.64 [R1+0x8450], R8 ;  /* 0x0084500801007387 */ /* 0x0001e80000100a00 */
[----:B0-----:R-:W2:Y:S04]  /*4b8f0*/  LDL.LU.64 R8, [R1+0x5c0] ;  /* 0x0005c00001087983 */ /* 0x001ea80000300a00 */
[----:B------:R-:W2:Y:S04]  /*4b900*/  LDL.LU.64 R10, [R1+0x5c8] ;  /* 0x0005c800010a7983 */ /* 0x000ea80000300a00 */
[----:B------:R-:W4:Y:S04]  /*4b910*/  LDL R20, [R1+0x70] ;  /* 0x0000700001147983 */ /* 0x000f280000100800 */
[----:B------:R-:W4:Y:S01]  /*4b920*/  LDL R21, [R1+0x74] ;  /* 0x0000740001157983 */ /* 0x000f220000100800 */
[----:B------:R-:W-:-:S02]  /*4b930*/  F2FP.F16.E5M2.UNPACK_B R13, R13 ;  /* 0x0000000dff0d723e */ /* 0x000fc400020004ff */
[----:B------:R-:W-:Y:S02]  /*4b940*/  F2FP.F16.E5M2.UNPACK_B R14, R14 ;  /* 0x0000000eff0e723e */ /* 0x000fe400020004ff */
[----:B------:R-:W-:Y:S01]  /*4b950*/  F2FP.F16.E5M2.UNPACK_B R15, R15 ;  /* 0x0000000fff0f723e */ /* 0x000fe200020004ff */
[----:B------:R-:W4:Y:S04]  /*4b960*/  LDL.LU.64 R4, [R1+0x1cc0] ;  /* 0x001cc00001047983 */ /* 0x000f280000300a00 */
[----:B------:R-:W4:Y:S04]  /*4b970*/  LDL.LU.64 R6, [R1+0x1cc8] ;  /* 0x001cc80001067983 */ /* 0x000f280000300a00 */
[----:B---3--:R0:W-:Y:S04]  /*4b980*/  STL.64 [R1+0x8438], R22 ;  /* 0x0084381601007387 */ /* 0x0081e80000100a00 */
[----:B0-----:R-:W3:Y:S04]  /*4b990*/  LDL R22, [R1+0x90] ;  /* 0x0000900001167983 */ /* 0x001ee80000100800 */
[----:B------:R-:W3:Y:S01]  /*4b9a0*/  LDL R23, [R1+0x94] ;  /* 0x0000940001177983 */ /* 0x000ee20000100800 */
[C---:B--2---:R-:W-:Y:S03]  /*4b9b0*/  HMMA.16816.F32 R16, R12.reuse, R18, R8 ;  /* 0x000000120c10723c */ /* 0x044fe60000001808 */
[----:B----4-:R-:W-:Y:S04]  /*4b9c0*/  STL.64 [R1+0x8430], R20 ;  /* 0x0084301401007387 */ /* 0x010fe80000100a00 */
[----:B------:R-:W2:Y:S04]  /*4b9d0*/  LDL.64 R28, [R1+0x78] ;  /* 0x00007800011c7983 */ /* 0x000ea80000100a00 */
[----:B------:R-:W-:Y:S04]  /*4b9e0*/  STL.64 [R1+0x8408], R26 ;  /* 0x0084081a01007387 */ /* 0x000fe80000100a00 */
[----:B------:R0:W-:Y:S04]  /*4b9f0*/  STL.64 [R1+0x8400], R24 ;  /* 0x0084001801007387 */ /* 0x0001e80000100a00 */
[----:B0-----:R-:W3:Y:S04]  /*4ba00*/  LDL.LU.64 R24, [R1+0x5b0] ;  /* 0x0005b00001187983 */ /* 0x001ee80000300a00 */
[----:B------:R-:W3:Y:S04]  /*4ba10*/  LDL.LU.64 R26, [R1+0x5b8] ;  /* 0x0005b800011a7983 */ /* 0x000ee80000300a00 */
[----:B------:R-:W4:Y:S04]  /*4ba20*/  LDL.LU.64 R10, [R1+0x8458] ;  /* 0x00845800010a7983 */ /* 0x000f280000300a00 */
[----:B------:R-:W4:Y:S04]  /*4ba30*/  LDL.LU.64 R8, [R1+0x8450] ;  /* 0x0084500001087983 */ /* 0x000f280000300a00 */
[----:B------:R-:W-:Y:S04]  /*4ba40*/  STL.64 [R1+0x5c0], R16 ;  /* 0x0005c01001007387 */ /* 0x000fe80000100a00 */
[----:B------:R0:W-:Y:S04]  /*4ba50*/  STL.64 [R1+0x5c8], R18 ;  /* 0x0005c81201007387 */ /* 0x0001e80000100a00 */
[----:B0-----:R-:W4:Y:S04]  /*4ba60*/  LDL.LU.64 R18, [R1+0x8448] ;  /* 0x0084480001127983 */ /* 0x001f280000300a00 */
[----:B------:R-:W2:Y:S01]  /*4ba70*/  LDL.LU.64 R16, [R1+0x8440] ;  /* 0x0084400001107983 */ /* 0x000ea20000300a00 */
[C---:B---3--:R-:W-:Y:S08]  /*4ba80*/  HMMA.16816.F32 R20, R12.reuse, R22, R24 ;  /* 0x000000160c14723c */ /* 0x048ff00000001818 */
[C---:B----4-:R-:W-:Y:S01]  /*4ba90*/  HMMA.16816.F32 R8, R12.reuse, R18, R8 ;  /* 0x000000120c08723c */ /* 0x050fe20000001808 */
[----:B------:R-:W3:Y:S10]  /*4baa0*/  LDL R18, [R1+0x8] ;  /* 0x0000080001127983 */ /* 0x000ef40000100800 */
[----:B------:R0:W-:Y:S04]  /*4bab0*/  STL.64 [R1+0x5b0], R20 ;  /* 0x0005b01401007387 */ /* 0x0001e80000100a00 */
[----:B------:R1:W-:Y:S04]  /*4bac0*/  STL.64 [R1+0x5b8], R22 ;  /* 0x0005b81601007387 */ /* 0x0003e80000100a00 */
[----:B------:R-:W-:Y:S04]  /*4bad0*/  STL.64 [R1+0x1cd0], R8 ;  /* 0x001cd00801007387 */ /* 0x000fe80000100a00 */
[----:B------:R-:W-:Y:S04]  /*4bae0*/  STL.64 [R1+0x1cd8], R10 ;  /* 0x001cd80a01007387 */ /* 0x000fe80000100a00 */
[----:B------:R-:W3:Y:S04]  /*4baf0*/  LDL R19, [R1+0xc] ;  /* 0x00000c0001137983 */ /* 0x000ee80000100800 */
[----:B0-----:R-:W4:Y:S04]  /*4bb00*/  LDL.LU.64 R20, [R1+0x1cb0] ;  /* 0x001cb00001147983 */ /* 0x001f280000300a00 */
[----:B-1----:R-:W4:Y:S01]  /*4bb10*/  LDL.LU.64 R22, [R1+0x1cb8] ;  /* 0x001cb80001167983 */ /* 0x002f220000300a00 */
[C---:B--2---:R-:W-:Y:S03]  /*4bb20*/  HMMA.16816.F32 R4, R12.reuse, R16, R4 ;  /* 0x000000100c04723c */ /* 0x044fe60000001804 */
[----:B---3--:R-:W-:Y:S04]  /*4bb30*/  STL.64 [R1+0x8350], R18 ;  /* 0x0083501201007387 */ /* 0x008fe80000100a00 */
[----:B------:R-:W2:Y:S04]  /*4bb40*/  LDL.LU.64 R24, [R1+0x1c80] ;  /* 0x001c800001187983 */ /* 0x000ea80000300a00 */
[----:B------:R-:W3:Y:S08]  /*4bb50*/  LDL.LU.64 R26, [R1+0x1c88] ;  /* 0x001c8800011a7983 */ /* 0x000ef00000300a00 */
[----:B------:R-:W-:Y:S04]  /*4bb60*/  STL.64 [R1+0x1cc0], R4 ;  /* 0x001cc00401007387 */ /* 0x000fe80000100a00 */
[----:B------:R-:W-:Y:S01]  /*4bb70*/  STL.64 [R1+0x1cc8], R6 ;  /* 0x001cc80601007387 */ /* 0x000fe20000100a00 */
[----:B----4-:R-:W-:Y:S03]  /*4bb80*/  HMMA.16816.F32 R20, R12, R28, R20 ;  /* 0x0000001c0c14723c */ /* 0x010fe60000001814 */
        /* <DEDUP_REMOVED lines=8> */
[----:B------:R-:W2:Y:S01]  /*4bc10*/  LDL R16, [R1+0x10] ;  /* 0x0000100001107983 */ /* 0x000ea20000100800 */
[----:B------:R-:W-:-:S05]  /*4bc20*/  IMAD.MOV.U32 R17, RZ, RZ, R0 ;  /* 0x000000ffff117224 */ /* 0x000fca00078e0000 */
[----:B--2---:R0:W-:Y:S04]  /*4bc30*/  STL.64 [R1+0x8368], R16 ;  /* 0x0083681001007387 */ /* 0x0041e80000100a00 */
[----:B0-----:R-:W2:Y:S04]  /*4bc40*/  LDL.LU.64 R16, [R1+0x1ca0] ;  /* 0x001ca00001107983 */ /* 0x001ea80000300a00 */
[----:B------:R-:W2:Y:S04]  /*4bc50*/  LDL.LU.64 R18, [R1+0x1ca8] ;  /* 0x001ca80001127983 */ /* 0x000ea80000300a00 */
[----:B------:R-:W-:Y:S04]  /*4bc60*/  STL.64 [R1+0x1cb0], R20 ;  /* 0x001cb01401007387 */ /* 0x000fe80000100a00 */
[----:B------:R0:W-:Y:S04]  /*4bc70*/  STL.64 [R1+0x1cb8], R22 ;  /* 0x001cb81601007387 */ /* 0x0001e80000100a00 */
[----:B0-----:R-:W2:Y:S04]  /*4bc80*/  LDL.LU.64 R22, [R1+0x8438] ;  /* 0x0084380001167983 */ /* 0x001ea80000300a00 */
[----:B------:R-:W2:Y:S01]  /*4bc90*/  LDL.LU.64 R20, [R1+0x8430] ;  /* 0x0084300001147983 */ /* 0x000ea20000300a00 */
[----:B------:R-:W-:-:S03]  /*4bca0*/  IMAD.MOV.U32 R0, RZ, RZ, R29 ;  /* 0x000000ffff007224 */ /* 0x000fc600078e001d */
[----:B------:R-:W3:Y:S01]  /*4bcb0*/  LDL.LU.64 R28, [R1+0x8428] ;  /* 0x00842800011c7983 */ /* 0x000ee20000300a00 */
        /* <DEDUP_REMOVED lines=12> */
[----:B------:R0:W-:Y:S04]  /*4bd80*/  STL.64 [R1+0x1c90], R20 ;  /* 0x001c901401007387 */ /* 0x0001e80000100a00 */
[----:B------:R2:W-:Y:S04]  /*4bd90*/  STL.64 [R1+0x1c98], R22 ;  /* 0x001c981601007387 */ /* 0x0005e80000100a00 */
[----:B0-----:R-:W2:Y:S02]  /*4bda0*/  LDL.LU.64 R20, [R1+0x8410] ;  /* 0x0084100001147983 */ /* 0x001ea40000300a00 */
[----:B--2---:R-:W-:Y:S02]  /*4bdb0*/  HMMA.16816.F32 R20, R12, R20, R24 ;  /* 0x000000140c14723c */ /* 0x004fe40000001818 */
[----:B------:R-:W4:Y:S04]  /*4bdc0*/  LDL.LU.64 R26, [R1+0x8408] ;  /* 0x00840800011a7983 */ /* 0x000f280000300a00 */
[----:B------:R-:W3:-:S13]  /*4bdd0*/  LDL.LU.64 R24, [R1+0x8400] ;  /* 0x0084000001187983 */ /* 0x000eda0000300a00 */
        /* <DEDUP_REMOVED lines=8> */
[----:B------:R-:W2:Y:S01]  /*4be60*/  LDL R17, [R1+0x24] ;  /* 0x0000240001117983 */ /* 0x000ea20000100800 */
[C---:B---3--:R-:W-:Y:S08]  /*4be70*/  HMMA.16816.F32 R8, R12.reuse, R24, R8 ;  /* 0x000000180c08723c */ /* 0x048ff00000001808 */
[C---:B----4-:R-:W-:Y:S01]  /*4be80*/  HMMA.16816.F32 R4, R12.reuse, R26, R4 ;  /* 0x0000001a0c04723c */ /* 0x050fe20000001804 */
[----:B--2---:R0:W-:Y:S04]  /*4be90*/  STL.64 [R1+0x8398], R16 ;  /* 0x0083981001007387 */ /* 0x0041e80000100a00 */
[----:B------:R-:W2:Y:S06]  /*4bea0*/  LDL R18, [R1+0x28] ;  /* 0x0000280001127983 */ /* 0x000eac0000100800 */
[----:B------:R-:W-:Y:S04]  /*4beb0*/  STL.64 [R1+0x1c60], R8 ;  /* 0x001c600801007387 */ /* 0x000fe80000100a00 */
[----:B------:R-:W-:Y:S04]  /*4bec0*/  STL.64 [R1+0x1c68], R10 ;  /* 0x001c680a01007387 */ /* 0x000fe80000100a00 */
[----:B------:R-:W-:Y:S04]  /*4bed0*/  STL.64 [R1+0x1c50], R4 ;  /* 0x001c500401007387 */ /* 0x000fe80000100a00 */
[----:B------:R-:W-:Y:S04]  /*4bee0*/  STL.64 [R1+0x1c58], R6 ;  /* 0x001c580601007387 */ /* 0x000fe80000100a00 */
[----:B------:R-:W2:Y:S04]  /*4bef0*/  LDL R19, [R1+0x2c] ;  /* 0x00002c0001137983 */ /* 0x000ea80000100800 */
[----:B0-----:R-:W3:Y:S04]  /*4bf00*/  LDL R16, [R1+0x30] ;  /* 0x0000300001107983 */ /* 0x001ee80000100800 */
[----:B------:R-:W3:Y:S04]  /*4bf10*/  LDL R17, [R1+0x34] ;  /* 0x0000340001117983 */ /* 0x000ee80000100800 */
[----:B--2---:R0:W-:Y:S04]  /*4bf20*/  STL.64 [R1+0x83b0], R18 ;  /* 0x0083b01201007387 */ /* 0x0041e80000100a00 */
[----:B---3--:R1:W-:Y:S04]  /*4bf30*/  STL.64 [R1+0x83c8], R16 ;  /* 0x0083c81001007387 */ /* 0x0083e80000100a00 */
[----:B------:R-:W2:Y:S04]  /*4bf40*/  LDL.LU.64 R24, [R1+0x1bb0] ;  /* 0x001bb00001187983 */ /* 0x000ea80000300a00 */
[----:B------:R-:W3:Y:S04]  /*4bf50*/  LDL.LU.64 R26, [R1+0x1bb8] ;  /* 0x001bb800011a7983 */ /* 0x000ee80000300a00 */
[----:B---3--:R3:W-:Y:S04]  /*4bf60*/  STL.64 [R1+0x8338], R26 ;  /* 0x0083381a01007387 */ /* 0x0087e80000100a00 */
[----:B0-----:R-:W4:Y:S04]  /*4bf70*/  LDL R18, [R1+0x38] ;  /* 0x0000380001127983 */ /* 0x001f280000100800 */
[----:B------:R-:W4:Y:S04]  /*4bf80*/  LDL R19, [R1+0x3c] ;  /* 0x00003c0001137983 */ /* 0x000f280000100800 */
[----:B-1----:R-:W2:Y:S04]  /*4bf90*/  LDL R16, [R1+0x40] ;  /* 0x0000400001107983 */ /* 0x002ea80000100800 */
[----:B------:R-:W2:Y:S04]  /*4bfa0*/  LDL R17, [R1+0x44] ;  /* 0x0000440001117983 */ /* 0x000ea80000100800 */
[----:B---3--:R-:W3:Y:S04]  /*4bfb0*/  LDL R26, [R1] ;  /* 0x00000000011a7983 */ /* 0x008ee80000100800 */
[----:B------:R-:W3:Y:S04]  /*4bfc0*/  LDL R27, [R1+0x4] ;  /* 0x00000400011b7983 */ /* 0x000ee80000100800 */
[----:B----4-:R-:W-:Y:S04]  /*4bfd0*/  STL.64 [R1+0x83e0], R18 ;  /* 0x0083e01201007387 */ /* 0x010fe80000100a00 */
        /* <DEDUP_REMOVED lines=30> */
[----:B------:R-:W-:Y:S04]  /*4c1c0*/  STL.64 [R1+0x8330], R24 ;  /* 0x0083301801007387 */ /* 0x000fe80000100a00 */
[----:B------:R-:W4:Y:S04]  /*4c1d0*/  LDL.LU.64 R8, [R1+0x1ba0] ;  /* 0x001ba00001087983 */ /* 0x000f280000300a00 */
[----:B------:R-:W3:Y:S01]  /*4c1e0*/  LDL.LU.64 R10, [R1+0x1ba8] ;  /* 0x001ba800010a7983 */ /* 0x000ee20000300a00 */
[C---:B--2---:R-:W-:Y:S03]  /*4c1f0*/  HMMA.16816.F32 R16, R12.reuse, R16, R4 ;  /* 0x000000100c10723c */ /* 0x044fe60000001804 */
[----:B---3--:R-:W-:Y:S04]  /*4c200*/  STL.64 [R1+0x8348], R10 ;  /* 0x0083480a01007387 */ /* 0x008fe80000100a00 */
[----:B----4-:R0:W-:Y:S04]  /*4c210*/  STL.64 [R1+0x8340], R8 ;  /* 0x0083400801007387 */ /* 0x0101e80000100a00 */
        /* <DEDUP_REMOVED lines=44> */
[----:B0-----:R-:W4:Y:S01]  /*4c4e0*/  LDL.LU.64 R18, [R1+0x8350] ;  /* 0x0083500001127983 */ /* 0x001f220000300a00 */
[C---:B--2---:R-:W-:Y:S03]  /*4c4f0*/  HMMA.16816.F32 R24, R12.reuse, R26, R8 ;  /* 0x0000001a0c18723c */ /* 0x044fe60000001808 */
[----:B------:R-:W2:Y:S05]  /*4c500*/  LDL.LU.64 R16, [R1+0x1b80] ;  /* 0x001b800001107983 */ /* 0x000eaa0000300a00 */
[----:B----4-:R-:W-:Y:S01]  /*4c510*/  HMMA.16816.F32 R4, R12, R18, R4 ;  /* 0x000000120c04723c */ /* 0x010fe20000001804 */
[----:B------:R-:W2:-:S15]  /*4c520*/  LDL.LU.64 R18, [R1+0x1b88] ;  /* 0x001b880001127983 */ /* 0x000e9e0000300a00 */
[----:B------:R-:W-:-:S03]  /*4c530*/  NOP ;  /* 0x0000000000007918 */ /* 0x000fc60000000000 */
[----:B------:R0:W-:Y:S04]  /*4c540*/  STL.64 [R1+0x1bd0], R4 ;  /* 0x001bd00401007387 */ /* 0x0001e80000100a00 */
[----:B------:R1:W-:Y:S04]  /*4c550*/  STL.64 [R1+0x1bd8], R6 ;  /* 0x001bd80601007387 */ /* 0x0003e80000100a00 */
[----:B0-----:R-:W4:Y:S04]  /*4c560*/  LDL.LU.64 R4, [R1+0x1b70] ;  /* 0x001b700001047983 */ /* 0x001f280000300a00 */
[----:B-1----:R-:W4:Y:S04]  /*4c570*/  LDL.LU.64 R6, [R1+0x1b78] ;  /* 0x001b780001067983 */ /* 0x002f280000300a00 */
        /* <DEDUP_REMOVED lines=13> */
[C---:B--2---:R-:W-:Y:S08]  /*4c650*/  HMMA.16816.F32 R8, R12.reuse, R26, R8 ;  /* 0x0000001a0c08723c */ /* 0x044ff00000001808 */
[C---:B---3--:R-:W-:Y:S11]  /*4c660*/  HMMA.16816.F32 R20, R12.reuse, R24, R20 ;  /* 0x000000180c14723c */ /* 0x048ff60000001814 */
[----:B------:R-:W-:Y:S04]  /*4c670*/  STL.64 [R1+0x1ba0], R8 ;  /* 0x001ba00801007387 */ /* 0x000fe80000100a00 */
[----:B------:R0:W-:Y:S04]  /*4c680*/  STL.64 [R1+0x1ba8], R10 ;  /* 0x001ba80a01007387 */ /* 0x0001e80000100a00 */
[----:B0-----:R-:W2:Y:S04]  /*4c690*/  LDL.LU.64 R10, [R1+0x8318] ;  /* 0x00831800010a7983 */ /* 0x001ea80000300a00 */
[----:B------:R-:W3:Y:S04]  /*4c6a0*/  LDL.LU.64 R8, [R1+0x8310] ;  /* 0x0083100001087983 */ /* 0x000ee80000300a00 */
[----:B------:R-:W-:Y:S04]  /*4c6b0*/  STL.64 [R1+0x1b90], R20 ;  /* 0x001b901401007387 */ /* 0x000fe80000100a00 */
[----:B------:R0:W-:Y:S04]  /*4c6c0*/  STL.64 [R1+0x1b98], R22 ;  /* 0x001b981601007387 */ /* 0x0001e80000100a00 */
[----:B0-----:R-:W2:Y:S04]  /*4c6d0*/  LDL.LU.64 R22, [R1+0x8308] ;  /* 0x0083080001167983 */ /* 0x001ea80000300a00 */
[----:B------:R-:W4:Y:S04]  /*4c6e0*/  LDL.LU.64 R20, [R1+0x8300] ;  /* 0x0083000001147983 */ /* 0x000f280000300a00 */
[----:B------:R0:W-:Y:S04]  /*4c6f0*/  STL.64 [R1+0x81b8], R26 ;  /* 0x0081b81a01007387 */ /* 0x0001e80000100a00 */
[----:B0-----:R-:W3:Y:S04]  /*4c700*/  LDL.LU R26, [R1+0x3110] ;  /* 0x00311000011a7983 */ /* 0x001ee80000300800 */
[----:B------:R-:W3:Y:S04]  /*4c710*/  LDL.LU R27, [R1+0x310c] ;  /* 0x00310c00011b7983 */ /* 0x000ee80000300800 */
[----:B------:R0:W-:Y:S04]  /*4c720*/  STL.64 [R1+0x81b0], R24 ;  /* 0x0081b01801007387 */ /* 0x0001e80000100a00 */
[----:B0-----:R-:W3:Y:S04]  /*4c730*/  LDL.LU R24, [R1+0x3108] ;  /* 0x0031080001187983 */ /* 0x001ee80000300800 */
[----:B------:R-:W3:Y:S01]  /*4c740*/  LDL.LU R25, [R1+0x3104] ;  /* 0x0031040001197983 */ /* 0x000ee20000300800 */
[C---:B--2---:R-:W-:Y:S08]  /*4c750*/  HMMA.16816.F32 R16, R12.reuse, R22, R16 ;  /* 0x000000160c10723c */ /* 0x044ff00000001810 */
[C---:B----4-:R-:W-:Y:S01]  /*4c760*/  HMMA.16816.F32 R4, R12.reuse, R20, R4 ;  /* 0x000000140c04723c */ /* 0x050fe20000001804 */
[----:B---3--:R-:W-:Y:S04]  /*4c770*/  STL.64 [R1+0x82c8], R26 ;  /* 0x0082c81a01007387 */ /* 0x008fe80000100a00 */
[----:B------:R0:W-:Y:S04]  /*4c780*/  STL.64 [R1+0x82c0], R24 ;  /* 0x0082c01801007387 */ /* 0x0001e80000100a00 */
[----:B0-----:R-:W2:Y:S04]  /*4c790*/  LDL.LU.64 R24, [R1+0x1b60] ;  /* 0x001b600001187983 */ /* 0x001ea80000300a00 */
[----:B------:R-:W2:Y:S04]  /*4c7a0*/  LDL.LU.64 R26, [R1+0x1b68] ;  /* 0x001b6800011a7983 */ /* 0x000ea80000300a00 */
[----:B------:R-:W-:Y:S04]  /*4c7b0*/  STL.64 [R1+0x1b80], R16 ;  /* 0x001b801001007387 */ /* 0x000fe80000100a00 */
[----:B------:R0:W-:Y:S04]  /*4c7c0*/  STL.64 [R1+0x1b88], R18 ;  /* 0x001b881201007387 */ /* 0x0001e80000100a00 */
[----:B0-----:R-:W2:Y:S04]  /*4c7d0*/  LDL.LU.64 R18, [R1+0x82f8] ;  /* 0x0082f80001127983 */ /* 0x001ea80000300a00 */
[----:B------:R-:W3:Y:S04]  /*4c7e0*/  LDL.LU.64 R16, [R1+0x82f0] ;  /* 0x0082f00001107983 */ /* 0x000ee80000300a00 */
[----:B------:R0:W-:Y:S04]  /*4c7f0*/  STL.64 [R1+0x1b70], R4 ;  /* 0x001b700401007387 */ /* 0x0001e80000100a00 */
[----:B------:R1:W-:Y:S04]  /*4c800*/  STL.64 [R1+0x1b78], R6 ;  /* 0x001b780601007387 */ /* 0x0003e80000100a00 */
[----:B0-----:R-:W4:Y:S04]  /*4c810*/  LDL.LU.64 R4, [R1+0x1b30] ;  /* 0x001b300001047983 */ /* 0x001f280000300a00 */
[----:B-1----:R-:W2:Y:S04]  /*4c820*/  LDL.LU.64 R6, [R1+0x1b38] ;  /* 0x001b380001067983 */ /* 0x002ea80000300a00 */
[----:B--2---:R-:W-:Y:S04]  /*4c830*/  STL.64 [R1+0x82e8], R6 ;  /* 0x0082e80601007387 */ /* 0x004fe80000100a00 */
[----:B----4-:R0:W-:Y:S04]  /*4c840*/  STL.64 [R1+0x82e0], R4 ;  /* 0x0082e00401007387 */ /* 0x0101e80000100a00 */
[----:B0-----:R-:W2:Y:S04]  /*4c850*/  LDL.LU.64 R4, [R1+0x1b40] ;  /* 0x001b400001047983 */ /* 0x001ea80000300a00 */
[----:B------:R-:W2:Y:S04]  /*4c860*/  LDL.LU.64 R6, [R1+0x1b48] ;  /* 0x001b480001067983 */ /* 0x000ea80000300a00 */
[----:B------:R-:W-:Y:S04]  /*4c870*/  STL.64 [R1+0x8198], R22 ;  /* 0x0081981601007387 */ /* 0x000fe80000100a00 */
[----:B------:R0:W-:Y:S04]  /*4c880*/  STL.64 [R1+0x8190], R20 ;  /* 0x0081901401007387 */ /* 0x0001e80000100a00 */
[----:B0-----:R-:W3:Y:S04]  /*4c890*/  LDL.LU.64 R20, [R1+0x1b50] ;  /* 0x001b500001147983 */ /* 0x001ee80000300a00 */
[----:B------:R-:W3:Y:S01]  /*4c8a0*/  LDL.LU.64 R22, [R1+0x1b58] ;  /* 0x001b580001167983 */ /* 0x000ee20000300a00 */
[----:B------:R-:W-:-:S15]  /*4c8b0*/  HMMA.16816.F32 R24, R12, R18, R24 ;  /* 0x000000120c18723c */ /* 0x000fde0000001818 */
[----:B------:R-:W-:-:S04]  /*4c8c0*/  NOP ;  /* 0x0000000000007918 */ /* 0x000fc80000000000 */
[----:B------:R0:W-:Y:S04]  /*4c8d0*/  STL.64 [R1+0x1b60], R24 ;  /* 0x001b601801007387 */ /* 0x0001e80000100a00 */
[----:B------:R1:W-:Y:S04]  /*4c8e0*/  STL.64 [R1+0x1b68], R26 ;  /* 0x001b681a01007387 */ /* 0x0003e80000100a00 */
[----:B0-----:R-:W4:Y:S04]  /*4c8f0*/  LDL.LU.64 R24, [R1+0x1b20] ;  /* 0x001b200001187983 */ /* 0x001f280000300a00 */
[----:B-1----:R-:W4:Y:S01]  /*4c900*/  LDL.LU.64 R26, [R1+0x1b28] ;  /* 0x001b2800011a7983 */ /* 0x002f220000300a00 */
[C---:B--2---:R-:W-:Y:S08]  /*4c910*/  HMMA.16816.F32 R4, R12.reuse, R10, R4 ;  /* 0x0000000a0c04723c */ /* 0x044ff00000001804 */
[----:B---3--:R-:W-:-:S15]  /*4c920*/  HMMA.16816.F32 R20, R12, R16, R20 ;  /* 0x000000100c14723c */ /* 0x008fde0000001814 */
[----:B------:R-:W-:-:S04]  /*4c930*/  NOP ;  /* 0x0000000000007918 */ /* 0x000fc80000000000 */
[----:B------:R0:W-:Y:S04]  /*4c940*/  STL.64 [R1+0x1b50], R20 ;  /* 0x001b501401007387 */ /* 0x0001e80000100a00 */
[----:B------:R1:W-:Y:S04]  /*4c950*/  STL.64 [R1+0x1b58], R22 ;  /* 0x001b581601007387 */ /* 0x0003e80000100a00 */
[----:B0-----:R-:W2:Y:S04]  /*4c960*/  LDL.LU.64 R20, [R1+0x11c0] ;  /* 0x0011c00001147983 */ /* 0x001ea80000300a00 */
[----:B-1----:R-:W2:Y:S04]  /*4c970*/  LDL.LU.64 R22, [R1+0x11c8] ;  /* 0x0011c80001167983 */ /* 0x002ea80000300a00 */
[----:B------:R-:W3:Y:S04]  /*4c980*/  LDL.64 R28, [R1+0x98] ;  /* 0x00009800011c7983 */ /* 0x000ee80000100a00 */
        /* <DEDUP_REMOVED lines=24> */
[----:B0-----:R-:W4:Y:S01]  /*4cb10*/  LDL.LU.64 R26, [R1+0x82c8] ;  /* 0x0082c800011a7983 */ /* 0x001f220000300a00 */
[C---:B--2---:R-:W-:Y:S03]  /*4cb20*/  HMMA.16816.F32 R8, R12.reuse, R4, R8 ;  /* 0x000000040c08723c */ /* 0x044fe60000001808 */
[----:B------:R-:W2:Y:S04]  /*4cb30*/  LDL.LU.64 R24, [R1+0x82c0] ;  /* 0x0082c00001187983 */ /* 0x000ea80000300a00 */
[----:B------:R-:W-:Y:S04]  /*4cb40*/  STL [R1+0x814c], R6 ;  /* 0x00814c0601007387 */ /* 0x000fe80000100800 */
[----:B------:R-:W-:Y:S04]  /*4cb50*/  STL [R1+0x8148], R7 ;  /* 0x0081480701007387 */ /* 0x000fe80000100800 */
[----:B------:R-:W-:Y:S01]  /*4cb60*/  STL [R1+0x8144], R4 ;  /* 0x0081440401007387 */ /* 0x000fe20000100800 */
[----:B------:R-:W-:Y:S03]  /*4cb70*/  HMMA.16816.F32 R12, R12, R2, R20 ;  /* 0x000000020c0c723c */ /* 0x000fe60000001814 */
[----:B------:R0:W-:Y:S04]  /*4cb80*/  STL [R1+0x8140], R5 ;  /* 0x0081400501007387 */ /* 0x0001e80000100800 */
[----:B------:R-:W-:Y:S04]  /*4cb90*/  STL.64 [R1+0x1b10], R8 ;  /* 0x001b100801007387 */ /* 0x000fe80000100a00 */
[----:B------:R1:W-:Y:S04]  /*4cba0*/  STL.64 [R1+0x1b18], R10 ;  /* 0x001b180a01007387 */ /* 0x0003e80000100a00 */
[----:B0-----:R-:W3:Y:S04]  /*4cbb0*/  LDL.LU.64 R4, [R1+0x5a0] ;  /* 0x0005a00001047983 */ /* 0x001ee80000300a00 */
[----:B------:R-:W3:Y:S04]  /*4cbc0*/  LDL.LU.64 R6, [R1+0x5a8] ;  /* 0x0005a80001067983 */ /* 0x000ee80000300a00 */
[----:B------:R-:W-:Y:S04]  /*4cbd0*/  STL [R1+0x8138], R2 ;  /* 0x0081380201007387 */ /* 0x000fe80000100800 */
[----:B------:R-:W-:Y:S04]  /*4cbe0*/  STL [R1+0x8134], R3 ;  /* 0x0081340301007387 */ /* 0x000fe80000100800 */
[----:B------:R0:W-:Y:S04]  /*4cbf0*/  STL.64 [R1+0x11c0], R12 ;  /* 0x0011c00c01007387 */ /* 0x0001e80000100a00 */
[----:B------:R2:W-:Y:S01]  /*4cc00*/  STL.64 [R1+0x11c8], R14 ;  /* 0x0011c80e01007387 */ /* 0x0005e20000100a00 */
[----:B-1----:R-:W-:-:S02]  /*4cc10*/  IMAD R11, R17, 0x100, R16 ;  /* 0x00000100110b7824 */ /* 0x002fc400078e0210 */
[----:B------:R-:W-:Y:S01]  /*4cc20*/  IMAD R10, R19, 0x100, R18 ;  /* 0x00000100130a7824 */ /* 0x000fe200078e0212 */
[----:B------:R-:W3:Y:S04]  /*4cc30*/  LDL R16, [R1+0x68] ;  /* 0x0000680001107983 */ /* 0x000ee80000100800 */
[----:B------:R-:W3:Y:S01]  /*4cc40*/  LDL R17, [R1+0x6c] ;  /* 0x00006c0001117983 */ /* 0x000ee20000100800 */
[----:B0-----:R-:W-:Y:S02]  /*4cc50*/  F2FP.F16.E5M2.UNPACK_B R12, R11 ;  /* 0x0000000bff0c723e */ /* 0x001fe400020004ff */
[----:B------:R-:W-:Y:S02]  /*4cc60*/  F2FP.F16.E5M2.UNPACK_B R13, R10 ;  /* 0x0000000aff0d723e */ /* 0x000fe400020004ff */
[----:B------:R-:W3:Y:S01]  /*4cc70*/  LDL.64 R10, [R1+0x70] ;  /* 0x00007000010a7983 */ /* 0x000ee20000100a00 */
[----:B----4-:R-:W-:-:S05]  /*4cc80*/  IMAD R8, R27, 0x100, R26 ;  /* 0x000001001b087824 */ /* 0x010fca00078e021a */
[----:B--2---:R-:W-:Y:S02]  /*4cc90*/  F2FP.F16.E5M2.UNPACK_B R15, R8 ;  /* 0x00000008ff0f723e */ /* 0x004fe400020004ff */
[----:B------:R-:W2:Y:S01]  /*4cca0*/  LDL R8, [R1+0x78] ;  /* 0x0000780001087983 */ /* 0x000ea20000100800 */
[----:B------:R-:W-:-:S05]  /*4ccb0*/  IMAD R9, R25, 0x100, R24 ;  /* 0x0000010019097824 */ /* 0x000fca00078e0218 */
[----:B------:R-:W-:-:S07]  /*4ccc0*/  F2FP.F16.E5M2.UNPACK_B R14, R9 ;  /* 0x00000009ff0e723e */ /* 0x000fce00020004ff */
[----:B---3--:R-:W-:Y:S01]  /*4ccd0*/  HMMA.16816.F32 R4, R12, R28, R4 ;  /* 0x0000001c0c04723c */ /* 0x008fe20000001804 */
[----:B------:R-:W-:Y:S01]  /*4cce0*/  IMAD.MOV.U32 R9, RZ, RZ, R0 ;  /* 0x000000ffff097224 */ /* 0x000fe200078e0000 */
[----:B------:R0:W-:Y:S04]  /*4ccf0*/  STL.64 [R1+0x8280], R10 ;  /* 0x0082800a01007387 */ /* 0x0001e80000100a00 */
[----:B--2---:R-:W-:Y:S04]  /*4cd00*/  STL.64 [R1+0x8278], R8 ;  /* 0x0082780801007387 */ /* 0x004fe80000100a00 */
[----:B------:R-:W2:Y:S09]  /*4cd10*/  LDL.64 R2, [R1+0x88] ;  /* 0x0000880001027983 */ /* 0x000eb20000100a00 */
[----:B------:R-:W-:Y:S04]  /*4cd20*/  STL.64 [R1+0x5a0], R4 ;  /* 0x0005a00401007387 */ /* 0x000fe80000100a00 */
[----:B------:R-:W-:Y:S04]  /*4cd30*/  STL.64 [R1+0x5a8], R6 ;  /* 0x0005a80601007387 */ /* 0x000fe80000100a00 */
[----:B0-----:R-:W3:Y:S04]  /*4cd40*/  LDL R10, [R1+0x80] ;  /* 0x00008000010a7983 */ /* 0x001ee80000100800 */
[----:B------:R-:W3:Y:S04]  /*4cd50*/  LDL R11, [R1+0x84] ;  /* 0x00008400010b7983 */ /* 0x000ee80000100800 */
[----:B---3--:R-:W-:Y:S04]  /*4cd60*/  STL.64 [R1+0x8298], R10 ;  /* 0x0082980a01007387 */ /* 0x008fe80000100a00 */
[----:B------:R-:W3:Y:S04]  /*4cd70*/  LDL.64 R22, [R1+0x30] ;  /* 0x0000300001167983 */ /* 0x000ee80000100a00 */
[----:B------:R-:W4:Y:S04]  /*4cd80*/  LDL.64 R20, [R1+0x38] ;  /* 0x0000380001147983 */ /* 0x000f280000100a00 */
[----:B------:R-:W2:Y:S04]  /*4cd90*/  LDL R26, [R1+0x20] ;  /* 0x00002000011a7983 */ /* 0x000ea80000100800 */
[----:B------:R-:W2:Y:S04]  /*4cda0*/  LDL R27, [R1+0x24] ;  /* 0x00002400011b7983 */ /* 0x000ea80000100800 */
[----:B---3--:R0:W-:Y:S04]  /*4cdb0*/  STL.64 [R1+0x8228], R22 ;  /* 0x0082281601007387 */ /* 0x0081e80000100a00 */
[----:B----4-:R-:W-:Y:S04]  /*4cdc0*/  STL.64 [R1+0x8220], R20 ;  /* 0x0082201401007387 */ /* 0x010fe80000100a00 */
[----:B------:R-:W3:Y:S04]  /*4cdd0*/  LDL R24, [R1+0x28] ;  /* 0x0000280001187983 */ /* 0x000ee80000100800 */
[----:B------:R-:W3:Y:S04]  /*4cde0*/  LDL R25, [R1+0x2c] ;  /* 0x00002c0001197983 */ /* 0x000ee80000100800 */
[----:B0-----:R-:W4:Y:S04]  /*4cdf0*/  LDL R22, [R1+0x40] ;  /* 0x0000400001167983 */ /* 0x001f280000100800 */
[----:B------:R-:W4:Y:S04]  /*4ce00*/  LDL R23, [R1+0x44] ;  /* 0x0000440001177983 */ /* 0x000f280000100800 */
[----:B------:R-:W2:Y:S04]  /*4ce10*/  LDL.LU.64 R8, [R1+0x1b00] ;  /* 0x001b000001087983 */ /* 0x000ea80000300a00 */
[----:B------:R-:W2:Y:S04]  /*4ce20*/  LDL.LU.64 R10, [R1+0x1b08] ;  /* 0x001b0800010a7983 */ /* 0x000ea80000300a00 */
[----:B--2---:R0:W-:Y:S04]  /*4ce30*/  STL.64 [R1+0x82a8], R10 ;  /* 0x0082a80a01007387 */ /* 0x0041e80000100a00 */
[----:B0-----:R-:W2:Y:S04]  /*4ce40*/  LDL R10, [R1+0x90] ;  /* 0x00009000010a7983 */ /* 0x001ea80000100800 */
[----:B------:R-:W2:Y:S04]  /*4ce50*/  LDL R11, [R1+0x94] ;  /* 0x00009400010b7983 */ /* 0x000ea80000100800 */
[----:B------:R-:W-:Y:S04]  /*4ce60*/  STL.64 [R1+0x82a0], R8 ;  /* 0x0082a00801007387 */ /* 0x000fe80000100a00 */
        /* <DEDUP_REMOVED lines=10> */
[----:B------:R-:W3:Y:S01]  /*4cf10*/  LDL.64 R20, [R1+0x48] ;  /* 0x0000480001147983 */ /* 0x000ee20000100a00 */
[----:B------:R-:W-:-:S03]  /*4cf20*/  IMAD.MOV.U32 R0, RZ, RZ, R29 ;  /* 0x000000ffff007224 */ /* 0x000fc600078e001d */
[----:B------:R-:W3:Y:S04]  /*4cf30*/  LDL.64 R18, [R1+0x60] ;  /* 0x0000600001127983 */ /* 0x000ee80000100a00 */
[----:B------:R-:W3:Y:S04]  /*4cf40*/  LDL.64 R28, [R1+0x50] ;  /* 0x00005000011c7983 */ /* 0x000ee80000100a00 */
[----:B----4-:R-:W-:Y:S01]  /*4cf50*/  STL.64 [R1+0x8260], R22 ;  /* 0x0082601601007387 */ /* 0x010fe20000100a00 */
[C---:B--2---:R-:W-:Y:S03]  /*4cf60*/  HMMA.16816.F32 R8, R12.reuse, R10, R4 ;  /* 0x0000000a0c08723c */ /* 0x044fe60000001804 */
[----:B---3--:R0:W-:Y:S04]  /*4cf70*/  STL.64 [R1+0x8258], R20 ;  /* 0x0082581401007387 */ /* 0x0081e80000100a00 */
[----:B0-----:R-:W2:Y:S04]  /*4cf80*/  LDL.LU.64 R20, [R1+0x1ad0] ;  /* 0x001ad00001147983 */ /* 0x001ea80000300a00 */
[----:B------:R-:W2:Y:S04]  /*4cf90*/  LDL.LU.64 R22, [R1+0x1ad8] ;  /* 0x001ad80001167983 */ /* 0x000ea80000300a00 */
[----:B------:R-:W-:Y:S04]  /*4cfa0*/  STL.64 [R1+0x8218], R26 ;  /* 0x0082181a01007387 */ /* 0x000fe80000100a00 */
[----:B------:R0:W-:Y:S04]  /*4cfb0*/  STL.64 [R1+0x8210], R24 ;  /* 0x0082101801007387 */ /* 0x0001e80000100a00 */
[----:B0-----:R-:W3:Y:S04]  /*4cfc0*/  LDL.LU.64 R24, [R1+0x1ae0] ;  /* 0x001ae00001187983 */ /* 0x001ee80000300a00 */
[----:B------:R-:W3:Y:S04]  /*4cfd0*/  LDL.LU.64 R26, [R1+0x1ae8] ;  /* 0x001ae800011a7983 */ /* 0x000ee80000300a00 */
[----:B------:R-:W-:Y:S04]  /*4cfe0*/  STL [R1+0x8128], R0 ;  /* 0x0081280001007387 */ /* 0x000fe80000100800 */
[----:B------:R-:W4:Y:S04]  /*4cff0*/  LDL.LU.64 R6, [R1+0x82b8] ;  /* 0x0082b80001067983 */ /* 0x000f280000300a00 */
        /* <DEDUP_REMOVED lines=9> */
[----:B0-----:R-:W4:Y:S01]  /*4d090*/  LDL.LU.64 R10, [R1+0x8298] ;  /* 0x00829800010a7983 */ /* 0x001f220000300a00 */
[----:B------:R-:W-:-:S03]  /*4d0a0*/  IMAD.MOV.U32 R0, RZ, RZ, R2 ;  /* 0x000000ffff007224 */ /* 0x000fc600078e0002 */
[----:B------:R-:W2:Y:S04]  /*4d0b0*/  LDL R2, [R1+0x58] ;  /* 0x0000580001027983 */ /* 0x000ea80000100800 */
[----:B------:R-:W2:Y:S04]  /*4d0c0*/  LDL R3, [R1+0x5c] ;  /* 0x00005c0001037983 */ /* 0x000ea80000100800 */
[----:B------:R-:W-:Y:S01]  /*4d0d0*/  STL [R1+0x812c], R0 ;  /* 0x00812c0001007387 */ /* 0x000fe20000100800 */
[----:B----4-:R-:W-:Y:S03]  /*4d0e0*/  HMMA.16816.F32 R8, R12, R10, R4 ;  /* 0x0000000a0c08723c */ /* 0x010fe60000001804 */
[----:B------:R-:W4:Y:S04]  /*4d0f0*/  LDL.LU.64 R6, [R1+0x8290] ;  /* 0x0082900001067983 */ /* 0x000f280000300a00 */
[----:B------:R-:W4:-:S12]  /*4d100*/  LDL.LU.64 R4, [R1+0x8288] ;  /* 0x0082880001047983 */ /* 0x000f180000300a00 */
[----:B------:R-:W-:Y:S04]  /*4d110*/  STL.64 [R1+0x1af0], R8 ;  /* 0x001af00801007387 */ /* 0x000fe80000100a00 */
[----:B------:R0:W-:Y:S04]  /*4d120*/  STL.64 [R1+0x1af8], R10 ;  /* 0x001af80a01007387 */ /* 0x0001e80000100a00 */
[----:B0-----:R-:W2:Y:S04]  /*4d130*/  LDL.LU.64 R10, [R1+0x8280] ;  /* 0x00828000010a7983 */ /* 0x001ea80000300a00 */
[----:B------:R-:W3:Y:S01]  /*4d140*/  LDL.LU.64 R8, [R1+0x8278] ;  /* 0x0082780001087983 */ /* 0x000ee20000300a00 */
[C---:B----4-:R-:W-:Y:S08]  /*4d150*/  HMMA.16816.F32 R4, R12.reuse, R16, R4 ;  /* 0x000000100c04723c */ /* 0x050ff00000001804 */
[C---:B---3--:R-:W-:Y:S08]  /*4d160*/  HMMA.16816.F32 R24, R12.reuse, R8, R24 ;  /* 0x000000080c18723c */ /* 0x048ff00000001818 */
[----:B--2---:R-:W-:Y:S01]  /*4d170*/  HMMA.16816.F32 R20, R12, R10, R20 ;  /* 0x0000000a0c14723c */ /* 0x004fe20000001814 */
[----:B------:R-:W-:-:S10]  /*4d180*/  IMAD.MOV.U32 R0, RZ, RZ, R11 ;  /* 0x000000ffff007224 */ /* 0x000fd400078e000b */
[----:B------:R-:W-:Y:S04]  /*4d190*/  STL.64 [R1+0x1ae0], R24 ;  /* 0x001ae01801007387 */ /* 0x000fe80000100a00 */
[----:B------:R-:W-:Y:S04]  /*4d1a0*/  STL.64 [R1+0x1ae8], R26 ;  /* 0x001ae81a01007387 */ /* 0x000fe80000100a00 */
[----:B------:R-:W-:Y:S04]  /*4d1b0*/  STL [R1+0x8130], R0 ;  /* 0x0081300001007387 */ /* 0x000fe80000100800 */
[----:B------:R0:W-:Y:S04]  /*4d1c0*/  STL.64 [R1+0x1ad0], R20 ;  /* 0x001ad01401007387 */ /* 0x0001e80000100a00 */
[----:B------:R1:W-:Y:S04]  /*4d1d0*/  STL.64 [R1+0x1ad8], R22 ;  /* 0x001ad81601007387 */ /* 0x0003e80000100a00 */
[----:B------:R-:W2:Y:S04]  /*4d1e0*/  LDL.LU.64 R8, [R1+0x1ab0] ;  /* 0x001ab00001087983 */ /* 0x000ea80000300a00 */
[----:B------:R-:W2:Y:S04]  /*4d1f0*/  LDL.LU.64 R10, [R1+0x1ab8] ;  /* 0x001ab800010a7983 */ /* 0x000ea80000300a00 */
[----:B------:R-:W-:Y:S04]  /*4d200*/  STL.64 [R1+0x1ac0], R4 ;  /* 0x001ac00401007387 */ /* 0x000fe80000100a00 */
[----:B------:R-:W-:Y:S04]  /*4d210*/  STL.64 [R1+0x1ac8], R6 ;  /* 0x001ac80601007387 */ /* 0x000fe80000100a00 */
[----:B0-----:R-:W3:Y:S04]  /*4d220*/  LDL.LU.64 R20, [R1+0x1a90] ;  /* 0x001a900001147983 */ /* 0x001ee80000300a00 */
[----:B-1----:R-:W4:Y:S04]  /*4d230*/  LDL.LU.64 R22, [R1+0x1a98] ;  /* 0x001a980001167983 */ /* 0x002f280000300a00 */
        /* <DEDUP_REMOVED lines=10> */
[----:B------:R-:W3:Y:S01]  /*4d2e0*/  LDL.LU.64 R6, [R1+0x1a78] ;  /* 0x001a780001067983 */ /* 0x000ee20000300a00 */
[----:B------:R-:W-:Y:S01]  /*4d2f0*/  HMMA.16816.F32 R20, R12, R2, R20 ;  /* 0x000000020c14723c */ /* 0x000fe20000001814 */
[----:B------:R-:W-:-:S02]  /*4d300*/  IMAD.MOV.U32 R0, RZ, RZ, R19 ;  /* 0x000000ffff007224 */ /* 0x000fc400078e0013 */
[----:B---3--:R-:W-:Y:S04]  /*4d310*/  STL.64 [R1+0x8248], R6 ;  /* 0x0082480601007387 */ /* 0x008fe80000100a00 */
[----:B--2---:R0:W-:Y:S04]  /*4d320*/  STL.64 [R1+0x8240], R4 ;  /* 0x0082400401007387 */ /* 0x0041e80000100a00 */
[----:B0-----:R-:W2:Y:S04]  /*4d330*/  LDL.LU.64 R4, [R1+0x1a80] ;  /* 0x001a800001047983 */ /* 0x001ea80000300a00 */
[----:B------:R-:W2:Y:S04]  /*4d340*/  LDL.LU.64 R6, [R1+0x1a88] ;  /* 0x001a880001067983 */ /* 0x000ea80000300a00 */
[----:B------:R-:W3:Y:S04]  /*4d350*/  LDL.LU.64 R24, [R1+0x1a50] ;  /* 0x001a500001187983 */ /* 0x000ee80000300a00 */
[----:B------:R0:W-:Y:S04]  /*4d360*/  STL.64 [R1+0x1ab0], R8 ;  /* 0x001ab00801007387 */ /* 0x0001e80000100a00 */
[----:B------:R1:W-:Y:S04]  /*4d370*/  STL.64 [R1+0x1ab8], R10 ;  /* 0x001ab80a01007387 */ /* 0x0003e80000100a00 */
[----:B------:R-:W3:Y:S04]  /*4d380*/  LDL.LU.64 R26, [R1+0x1a58] ;  /* 0x001a5800011a7983 */ /* 0x000ee80000300a00 */
[----:B------:R-:W4:Y:S04]  /*4d390*/  LDL.LU.64 R16, [R1+0x1a40] ;  /* 0x001a400001107983 */ /* 0x000f280000300a00 */
[----:B------:R-:W4:Y:S04]  /*4d3a0*/  LDL.LU.64 R18, [R1+0x1a48] ;  /* 0x001a480001127983 */ /* 0x000f280000300a00 */
[----:B0-----:R-:W2:Y:S04]  /*4d3b0*/  LDL.LU.64 R8, [R1+0x1a30] ;  /* 0x001a300001087983 */ /* 0x001ea80000300a00 */
[----:B-1----:R-:W2:Y:S04]  /*4d3c0*/  LDL.LU.64 R10, [R1+0x1a38] ;  /* 0x001a3800010a7983 */ /* 0x002ea80000300a00 */
[----:B------:R-:W-:Y:S04]  /*4d3d0*/  STL [R1+0x813c], R0 ;  /* 0x00813c0001007387 */ /* 0x000fe80000100800 */
        /* <DEDUP_REMOVED lines=11> */
[----:B------:R-:W-:Y:S02]  /*4d490*/  IMAD.MOV.U32 R3, RZ, RZ, R29 ;  /* 0x000000ffff037224 */ /* 0x000fe400078e001d */
[----:B------:R-:W3:Y:S01]  /*4d4a0*/  LDL.LU.64 R28, [R1+0x8250] ;  /* 0x00825000011c7983 */ /* 0x000ee20000300a00 */
        /* <DEDUP_REMOVED lines=13> */
[----:B------:R-:W2:Y:S02]  /*4d580*/  LDL.LU.64 R20, [R1+0x8220] ;  /* 0x0082200001147983 */ /* 0x000ea40000300a00 */
[C---:B--2---:R-:W-:Y:S08]  /*4d590*/  HMMA.16816.F32 R4, R12.reuse, R20, R4 ;  /* 0x000000140c04723c */ /* 0x044ff00000001804 */
[----:B---3--:R-:W-:Y:S11]  /*4d5a0*/  HMMA.16816.F32 R24, R12, R22, R24 ;  /* 0x000000160c18723c */ /* 0x008ff60000001818 */
[----:B------:R-:W-:Y:S04]  /*4d5b0*/  STL.64 [R1+0x1a60], R4 ;  /* 0x001a600401007387 */ /* 0x000fe80000100a00 */
[----:B------:R-:W-:Y:S04]  /*4d5c0*/  STL.64 [R1+0x1a68], R6 ;  /* 0x001a680601007387 */ /* 0x000fe80000100a00 */
[----:B------:R-:W-:Y:S04]  /*4d5d0*/  STL.64 [R1+0x1a50], R24 ;  /* 0x001a501801007387 */ /* 0x000fe80000100a00 */
[----:B------:R0:W-:Y:S04]  /*4d5e0*/  STL.64 [R1+0x1a58], R26 ;  /* 0x001a581a01007387 */ /* 0x0001e80000100a00 */
[----:B0-----:R-:W2:Y:S04]  /*4d5f0*/  LDL.LU.64 R26, [R1+0x8218] ;  /* 0x00821800011a7983 */ /* 0x001ea80000300a00 */
[----:B------:R-:W4:Y:S01]  /*4d600*/  LDL.LU.64 R24, [R1+0x8210] ;  /* 0x0082100001187983 */ /* 0x000f220000300a00 */
[----:B------:R-:W-:-:S02]  /*4d610*/  IMAD.MOV.U32 R6, RZ, RZ, R22 ;  /* 0x000000ffff067224 */ /* 0x000fc400078e0016 */
[----:B------:R-:W-:Y:S02]  /*4d620*/  IMAD.MOV.U32 R7, RZ, RZ, R23 ;  /* 0x000000ffff077224 */ /* 0x000fe400078e0017 */
[----:B------:R-:W-:Y:S02]  /*4d630*/  IMAD.MOV.U32 R4, RZ, RZ, R20 ;  /* 0x000000ffff047224 */ /* 0x000fe400078e0014 */
[----:B------:R-:W-:Y:S01]  /*4d640*/  IMAD.MOV.U32 R5, RZ, RZ, R21 ;  /* 0x000000ffff057224 */ /* 0x000fe200078e0015 */
[----:B------:R-:W-:Y:S04]  /*4d650*/  STL.64 [R1+0x8168], R6 ;  /* 0x0081680601007387 */ /* 0x000fe80000100a00 */
[----:B------:R2:W-:Y:S01]  /*4d660*/  STL.64 [R1+0x8160], R4 ;  /* 0x0081600401007387 */ /* 0x0005e20000100a00 */
[C---:B----4-:R-:W-:Y:S08]  /*4d670*/  HMMA.16816.F32 R16, R12.reuse, R24, R16 ;  /* 0x000000180c10723c */ /* 0x050ff00000001810 */
[C---:B--2---:R-:W-:Y:S01]  /*4d680*/  HMMA.16816.F32 R4, R12.reuse, R26, R8 ;  /* 0x0000001a0c04723c */ /* 0x044fe20000001808 */
[----:B------:R-:W2:Y:S10]  /*4d690*/  LDL R10, [R1+0x10] ;  /* 0x00001000010a7983 */ /* 0x000eb40000100800 */
[----:B------:R-:W-:Y:S04]  /*4d6a0*/  STL.64 [R1+0x1a40], R16 ;  /* 0x001a401001007387 */ /* 0x000fe80000100a00 */
[----:B------:R-:W-:Y:S04]  /*4d6b0*/  STL.64 [R1+0x1a48], R18 ;  /* 0x001a481201007387 */ /* 0x000fe80000100a00 */
[----:B------:R-:W-:Y:S04]  /*4d6c0*/  STL.64 [R1+0x1a30], R4 ;  /* 0x001a300401007387 */ /* 0x000fe80000100a00 */
[----:B------:R-:W-:Y:S04]  /*4d6d0*/  STL.64 [R1+0x1a38], R6 ;  /* 0x001a380601007387 */ /* 0x000fe80000100a00 */
[----:B------:R-:W2:Y:S04]  /*4d6e0*/  LDL R11, [R1+0x14] ;  /* 0x00001400010b7983 */ /* 0x000ea80000100800 */
[----:B------:R-:W3:Y:S04]  /*4d6f0*/  LDL R8, [R1+0x18] ;  /* 0x0000180001087983 */ /* 0x000ee80000100800 */
[----:B------:R-:W3:Y:S04]  /*4d700*/  LDL R9, [R1+0x1c] ;  /* 0x00001c0001097983 */ /* 0x000ee80000100800 */
[----:B--2---:R-:W-:Y:S04]  /*4d710*/  STL.64 [R1+0x81f8], R10 ;  /* 0x0081f80a01007387 */ /* 0x004fe80000100a00 */
[----:B------:R-:W2:Y:S04]  /*4d720*/  LDL.LU.64 R24, [R1+0x19e0] ;  /* 0x0019e00001187983 */ /* 0x000ea80000300a00 */
[----:B------:R-:W4:Y:S04]  /*4d730*/  LDL.LU.64 R26, [R1+0x19e8] ;  /* 0x0019e800011a7983 */ /* 0x000f280000300a00 */
[----:B----4-:R0:W-:Y:S04]  /*4d740*/  STL.64 [R1+0x81c8], R26 ;  /* 0x0081c81a01007387 */ /* 0x0101e80000100a00 */
[----:B0-----:R-:W4:Y:S04]  /*4d750*/  LDL R26, [R1] ;  /* 0x00000000011a7983 */ /* 0x001f280000100800 */
[----:B------:R-:W4:Y:S04]  /*4d760*/  LDL R27, [R1+0x4] ;  /* 0x00000400011b7983 */ /* 0x000f280000100800 */
[----:B--2---:R0:W-:Y:S04]  /*4d770*/  STL.64 [R1+0x81c0], R24 ;  /* 0x0081c01801007387 */ /* 0x0041e80000100a00 */
[----:B0-----:R-:W2:Y:S04]  /*4d780*/  LDL R24, [R1+0x8] ;  /* 0x0000080001187983 */ /* 0x001ea80000100800 */
[----:B------:R-:W2:Y:S04]  /*4d790*/  LDL R25, [R1+0xc] ;  /* 0x00000c0001197983 */ /* 0x000ea80000100800 */
[----:B------:R-:W2:Y:S04]  /*4d7a0*/  LDL.LU.64 R4, [R1+0x1a10] ;  /* 0x001a100001047983 */ /* 0x000ea80000300a00 */
[----:B------:R-:W2:Y:S04]  /*4d7b0*/  LDL.LU.64 R6, [R1+0x1a18] ;  /* 0x001a180001067983 */ /* 0x000ea80000300a00 */
[----:B--2---:R-:W-:Y:S04]  /*4d7c0*/  STL.64 [R1+0x8208], R6 ;  /* 0x0082080601007387 */ /* 0x004fe80000100a00 */
[----:B------:R0:W-:Y:S04]  /*4d7d0*/  STL.64 [R1+0x8200], R4 ;  /* 0x0082000401007387 */ /* 0x0001e80000100a00 */
[----:B0-----:R-:W3:Y:S04]  /*4d7e0*/  LDL.LU.64 R4, [R1+0x1a20] ;  /* 0x001a200001047983 */ /* 0x001ee80000300a00 */
[----:B------:R-:W3:Y:S04]  /*4d7f0*/  LDL.LU.64 R6, [R1+0x1a28] ;  /* 0x001a280001067983 */ /* 0x000ee80000300a00 */
[----:B----4-:R-:W-:Y:S04]  /*4d800*/  STL.64 [R1+0x81e0], R26 ;  /* 0x0081e01a01007387 */ /* 0x010fe80000100a00 */
        /* <DEDUP_REMOVED lines=9> */
[----:B------:R-:W4:Y:S01]  /*4d8a0*/  LDL.LU.64 R22, [R1+0x19f8] ;  /* 0x0019f80001167983 */ /* 0x000f220000300a00 */
[C---:B---3--:R-:W-:Y:S03]  /*4d8b0*/  HMMA.16816.F32 R8, R12.reuse, R8, R4 ;  /* 0x000000080c08723c */ /* 0x048fe60000001804 */
[----:B----4-:R-:W-:Y:S04]  /*4d8c0*/  STL.64 [R1+0x81f0], R22 ;  /* 0x0081f01601007387 */ /* 0x010fe80000100a00 */
[----:B--2---:R0:W-:Y:S04]  /*4d8d0*/  STL.64 [R1+0x81e8], R20 ;  /* 0x0081e81401007387 */ /* 0x0041e80000100a00 */
        /* <DEDUP_REMOVED lines=9> */
[----:B------:R-:W4:Y:S04]  /*4d970*/  LDL.LU.64 R4, [R1+0x8200] ;  /* 0x0082000001047983 */ /* 0x000f280000300a00 */
[----:B------:R-:W-:Y:S04]  /*4d980*/  STL.64 [R1+0x1a20], R8 ;  /* 0x001a200801007387 */ /* 0x000fe80000100a00 */
[----:B------:R0:W-:Y:S04]  /*4d990*/  STL.64 [R1+0x1a28], R10 ;  /* 0x001a280a01007387 */ /* 0x0001e80000100a00 */
[----:B0-----:R-:W4:Y:S01]  /*4d9a0*/  LDL.LU.64 R10, [R1+0x81f8] ;  /* 0x0081f800010a7983 */ /* 0x001f220000300a00 */
[C---:B--2---:R-:W-:Y:S08]  /*4d9b0*/  HMMA.16816.F32 R24, R12.reuse, R24, R20 ;  /* 0x000000180c18723c */ /* 0x044ff00000001814 */
[----:B----4-:R-:W-:Y:S01]  /*4d9c0*/  HMMA.16816.F32 R8, R12, R10, R4 ;  /* 0x0000000a0c08723c */ /* 0x010fe20000001804 */
[----:B------:R-:W2:Y:S04]  /*4d9d0*/  LDL.LU.64 R4, [R1+0x1990] ;  /* 0x0019900001047983 */ /* 0x000ea80000300a00 */
[----:B------:R-:W2:-:S14]  /*4d9e0*/  LDL.LU.64 R6, [R1+0x1998] ;  /* 0x0019980001067983 */ /* 0x000e9c0000300a00 */
        /* <DEDUP_REMOVED lines=68> */
[----:B---3--:R-:W-:-:S15]  /*4de30*/  HMMA.16816.F32 R20, R12, R10, R20 ;  /* 0x0000000a0c14723c */ /* 0x008fde0000001814 */
[----:B------:R-:W-:-:S04]  /*4de40*/  NOP ;  /* 0x0000000000007918 */ /* 0x000fc80000000000 */
[----:B------:R-:W-:Y:S04]  /*4de50*/  STL.64 [R1+0x1970], R20 ;  /* 0x0019701401007387 */ /* 0x000fe80000100a00 */
[----:B------:R2:W-:Y:S02]  /*4de60*/  STL.64 [R1+0x1978], R22 ;  /* 0x0019781601007387 */ /* 0x0005e40000100a00 */
[----:B--2---:R-:W-:Y:S01]  /*4de70*/  HMMA.16816.F32 R20, R12, R8, R24 ;  /* 0x000000080c14723c */ /* 0x004fe20000001818 */
[----:B------:R-:W-:Y:S02]  /*4de80*/  IMAD.MOV.U32 R24, RZ, RZ, R6 ;  /* 0x000000ffff187224 */ /* 0x000fe400078e0006 */
[----:B------:R-:W2:Y:S01]  /*4de90*/  LDL.LU R6, [R1+0x814c] ;  /* 0x00814c0001067983 */ /* 0x000ea20000300800 */
[----:B------:R-:W-:-:S15]  /*4dea0*/  IMAD.MOV.U32 R25, RZ, RZ, R7 ;  /* 0x000000ffff197224 */ /* 0x000fde00078e0007 */
[----:B------:R-:W-:Y:S04]  /*4deb0*/  STL.64 [R1+0x1960], R20 ;  /* 0x0019601401007387 */ /* 0x000fe80000100a00 */
[----:B------:R4:W-:Y:S04]  /*4dec0*/  STL.64 [R1+0x1968], R22 ;  /* 0x0019681601007387 */ /* 0x0009e80000100a00 */
[----:B------:R-:W2:Y:S04]  /*4ded0*/  LDL.LU R7, [R1+0x8148] ;  /* 0x0081480001077983 */ /* 0x000ea80000300800 */
[----:B------:R-:W3:Y:S01]  /*4dee0*/  LDL.64 R26, [R1+0x28] ;  /* 0x00002800011a7983 */ /* 0x000ee20000100a00 */
[----:B----4-:R-:W-:-:S02]  /*4def0*/  IMAD.MOV.U32 R22, RZ, RZ, R4 ;  /* 0x000000ffff167224 */ /* 0x010fc400078e0004 */
[----:B------:R-:W-:Y:S01]  /*4df00*/  IMAD.MOV.U32 R23, RZ, RZ, R5 ;  /* 0x000000ffff177224 */ /* 0x000fe200078e0005 */
[----:B--2---:R-:W-:Y:S01]  /*4df10*/  HMMA.16816.F32 R16, R12, R6, R16 ;  /* 0x000000060c10723c */ /* 0x004fe20000001810 */
[----:B---3--:R0:W-:Y:S04]  /*4df20*/  STL.64 [R1+0x8010], R26 ;  /* 0x0080101a01007387 */ /* 0x0081e80000100a00 */
[----:B0-----:R-:W2:Y:S04]  /*4df30*/  LDL.LU R26, [R1+0x3130] ;  /* 0x00313000011a7983 */ /* 0x001ea80000300800 */
[----:B------:R-:W2:Y:S04]  /*4df40*/  LDL.LU R27, [R1+0x312c] ;  /* 0x00312c00011b7983 */ /* 0x000ea80000300800 */
[----:B------:R0:W-:Y:S04]  /*4df50*/  STL.64 [R1+0x8008], R24 ;  /* 0x0080081801007387 */ /* 0x0001e80000100a00 */
        /* <DEDUP_REMOVED lines=8> */
[----:B------:R-:W2:Y:S04]  /*4dfe0*/  LDL.64 R20, [R1+0x40] ;  /* 0x0000400001147983 */ /* 0x000ea80000100a00 */
[----:B------:R0:W-:Y:S04]  /*4dff0*/  STL.64 [R1+0x1950], R16 ;  /* 0x0019501001007387 */ /* 0x0001e80000100a00 */
[----:B------:R1:W-:Y:S04]  /*4e000*/  STL.64 [R1+0x1958], R18 ;  /* 0x0019581201007387 */ /* 0x0003e80000100a00 */
[----:B------:R-:W3:Y:S04]  /*4e010*/  LDL.LU R4, [R1+0x8144] ;  /* 0x0081440001047983 */ /* 0x000ee80000300800 */
[----:B------:R-:W3:Y:S04]  /*4e020*/  LDL.LU R5, [R1+0x8140] ;  /* 0x0081400001057983 */ /* 0x000ee80000300800 */
[----:B0-----:R-:W3:Y:S04]  /*4e030*/  LDL.LU.64 R16, [R1+0x11b0] ;  /* 0x0011b00001107983 */ /* 0x001ee80000300a00 */
[----:B-1----:R-:W3:Y:S04]  /*4e040*/  LDL.LU.64 R18, [R1+0x11b8] ;  /* 0x0011b80001127983 */ /* 0x002ee80000300a00 */
[----:B------:R0:W-:Y:S04]  /*4e050*/  STL.64 [R1+0x8020], R22 ;  /* 0x0080201601007387 */ /* 0x0001e80000100a00 */
[----:B0-----:R-:W3:Y:S01]  /*4e060*/  LDL R22, [R1+0x48] ;  /* 0x0000480001167983 */ /* 0x001ee20000100800 */
[----:B------:R-:W-:-:S03]  /*4e070*/  IMAD.MOV.U32 R23, RZ, RZ, R0 ;  /* 0x000000ffff177224 */ /* 0x000fc600078e0000 */
[----:B------:R-:W4:Y:S04]  /*4e080*/  LDL.LU R0, [R1+0x813c] ;  /* 0x00813c0001007983 */ /* 0x000f280000300800 */
[----:B--2---:R0:W-:Y:S04]  /*4e090*/  STL.64 [R1+0x8018], R20 ;  /* 0x0080181401007387 */ /* 0x0041e80000100a00 */
[----:B---3--:R1:W-:Y:S04]  /*4e0a0*/  STL.64 [R1+0x8038], R22 ;  /* 0x0080381601007387 */ /* 0x0083e80000100a00 */
[----:B0-----:R-:W2:Y:S04]  /*4e0b0*/  LDL.LU.64 R20, [R1+0x1940] ;  /* 0x0019400001147983 */ /* 0x001ea80000300a00 */
[----:B-1----:R-:W2:Y:S02]  /*4e0c0*/  LDL.LU.64 R22, [R1+0x1948] ;  /* 0x0019480001167983 */ /* 0x002ea40000300a00 */
[----:B--2---:R-:W-:-:S15]  /*4e0d0*/  HMMA.16816.F32 R20, R12, R4, R20 ;  /* 0x000000040c14723c */ /* 0x004fde0000001814 */
[----:B------:R-:W-:-:S04]  /*4e0e0*/  NOP ;  /* 0x0000000000007918 */ /* 0x000fc80000000000 */
[----:B------:R0:W-:Y:S04]  /*4e0f0*/  STL.64 [R1+0x1940], R20 ;  /* 0x0019401401007387 */ /* 0x0001e80000100a00 */
[----:B------:R1:W-:Y:S01]  /*4e100*/  STL.64 [R1+0x1948], R22 ;  /* 0x0019481601007387 */ /* 0x0003e20000100a00 */
[----:B0-----:R-:W-:Y:S02]  /*4e110*/  IMAD.MOV.U32 R20, RZ, RZ, R2 ;  /* 0x000000ffff147224 */ /* 0x001fe400078e0002 */
[----:B------:R-:W-:Y:S01]  /*4e120*/  IMAD.MOV.U32 R21, RZ, RZ, R3 ;  /* 0x000000ffff157224 */ /* 0x000fe200078e0003 */
[----:B------:R-:W2:Y:S04]  /*4e130*/  LDL.LU R2, [R1+0x8138] ;  /* 0x0081380001027983 */ /* 0x000ea80000300800 */
[----:B------:R-:W2:Y:S04]  /*4e140*/  LDL.LU R3, [R1+0x8134] ;  /* 0x0081340001037983 */ /* 0x000ea80000300800 */
[----:B------:R0:W-:Y:S04]  /*4e150*/  STL.64 [R1+0x8050], R20 ;  /* 0x0080501401007387 */ /* 0x0001e80000100a00 */
[----:B------:R-:W-:Y:S04]  /*4e160*/  STL.64 [R1+0x7f20], R6 ;  /* 0x007f200601007387 */ /* 0x000fe80000100a00 */
[----:B------:R-:W-:Y:S04]  /*4e170*/  STL.64 [R1+0x7f18], R4 ;  /* 0x007f180401007387 */ /* 0x000fe80000100a00 */
[----:B-1----:R-:W3:Y:S04]  /*4e180*/  LDL R22, [R1+0x58] ;  /* 0x0000580001167983 */ /* 0x002ee80000100800 */
[----:B------:R-:W3:Y:S04]  /*4e190*/  LDL R23, [R1+0x5c] ;  /* 0x00005c0001177983 */ /* 0x000ee80000100800 */
[----:B---3--:R1:W-:Y:S04]  /*4e1a0*/  STL.64 [R1+0x8068], R22 ;  /* 0x0080681601007387 */ /* 0x0083e80000100a00 */
[----:B0-----:R-:W3:Y:S01]  /*4e1b0*/  LDL R20, [R1+0x60] ;  /* 0x0000600001147983 */ /* 0x001ee20000100800 */
[----:B--2---:R-:W-:Y:S01]  /*4e1c0*/  HMMA.16816.F32 R16, R12, R2, R16 ;  /* 0x000000020c10723c */ /* 0x004fe20000001810 */
[----:B----4-:R-:W-:-:S15]  /*4e1d0*/  IMAD.MOV.U32 R21, RZ, RZ, R0 ;  /* 0x000000ffff157224 */ /* 0x010fde00078e0000 */
[----:B------:R-:W-:-:S03]  /*4e1e0*/  NOP ;  /* 0x0000000000007918 */ /* 0x000fc60000000000 */
[----:B------:R-:W-:Y:S04]  /*4e1f0*/  STL.64 [R1+0x11b0], R16 ;  /* 0x0011b01001007387 */ /* 0x000fe80000100a00 */
[----:B------:R-:W-:Y:S04]  /*4e200*/  STL.64 [R1+0x11b8], R18 ;  /* 0x0011b81201007387 */ /* 0x000fe80000100a00 */
[----:B------:R-:W2:Y:S04]  /*4e210*/  LDL.LU R0, [R1+0x8130] ;  /* 0x0081300001007983 */ /* 0x000ea80000300800 */
[----:B---3--:R0:W-:Y:S04]  /*4e220*/  STL.64 [R1+0x8080], R20 ;  /* 0x0080801401007387 */ /* 0x0081e80000100a00 */
[----:B-1----:R-:W3:Y:S04]  /*4e230*/  LDL R22, [R1+0x68] ;  /* 0x0000680001167983 */ /* 0x002ee80000100800 */
[----:B------:R-:W3:Y:S04]  /*4e240*/  LDL R23, [R1+0x6c] ;  /* 0x00006c0001177983 */ /* 0x000ee80000100800 */
[----:B0-----:R-:W4:Y:S01]  /*4e250*/  LDL R20, [R1+0x70] ;  /* 0x0000700001147983 */ /* 0x001f220000100800 */
[----:B--2---:R-:W-:-:S03]  /*4e260*/  IMAD.MOV.U32 R21, RZ, RZ, R0 ;  /* 0x000000ffff157224 */ /* 0x004fc600078e0000 */
[----:B------:R-:W2:Y:S04]  /*4e270*/  LDL.LU R0, [R1+0x812c] ;  /* 0x00812c0001007983 */ /* 0x000ea80000300800 */
[----:B---3--:R0:W-:Y:S04]  /*4e280*/  STL.64 [R1+0x8098], R22 ;  /* 0x0080981601007387 */ /* 0x0081e80000100a00 */
[----:B0-----:R-:W3:Y:S04]  /*4e290*/  LDL R22, [R1+0x78] ;  /* 0x0000780001167983 */ /* 0x001ee80000100800 */
[----:B------:R-:W3:Y:S04]  /*4e2a0*/  LDL R23, [R1+0x7c] ;  /* 0x00007c0001177983 */ /* 0x000ee80000100800 */
[----:B----4-:R0:W-:Y:S04]  /*4e2b0*/  STL.64 [R1+0x80b0], R20 ;  /* 0x0080b01401007387 */ /* 0x0101e80000100a00 */
[----:B0-----:R-:W4:Y:S04]  /*4e2c0*/  LDL R20, [R1+0x80] ;  /* 0x0000800001147983 */ /* 0x001f280000100800 */
[----:B------:R-:W4:Y:S04]  /*4e2d0*/  LDL R21, [R1+0x84] ;  /* 0x0000840001157983 */ /* 0x000f280000100800 */
[----:B---3--:R2:W-:Y:S02]  /*4e2e0*/  STL.64 [R1+0x80c8], R22 ;  /* 0x0080c81601007387 */ /* 0x0085e40000100a00 */
[----:B--2---:R-:W-:-:S02]  /*4e2f0*/  IMAD.MOV.U32 R22, RZ, RZ, R0 ;  /* 0x000000ffff167224 */ /* 0x004fc400078e0000 */
[----:B------:R-:W2:Y:S04]  /*4e300*/  LDL.LU R0, [R1+0x8128] ;  /* 0x0081280001007983 */ /* 0x000ea80000300800 */
[----:B------:R-:W3:Y:S04]  /*4e310*/  LDL R23, [R1+0x8c] ;  /* 0x00008c0001177983 */ /* 0x000ee80000100800 */
[----:B----4-:R0:W-:Y:S04]  /*4e320*/  STL.64 [R1+0x80e0], R20 ;  /* 0x0080e01401007387 */ /* 0x0101e80000100a00 */
[----:B0-----:R-:W4:Y:S04]  /*4e330*/  LDL R20, [R1+0x90] ;  /* 0x0000900001147983 */ /* 0x001f280000100800 */
[----:B------:R-:W4:Y:S01]  /*4e340*/  LDL R21, [R1+0x94] ;  /* 0x0000940001157983 */ /* 0x000f220000100800 */
[----:B------:R-:W-:-:S02]  /*4e350*/  IMAD R5, R25, 0x100, R24 ;  /* 0x0000010019057824 */ /* 0x000fc400078e0218 */
[----:B------:R-:W-:Y:S01]  /*4e360*/  IMAD R4, R27, 0x100, R26 ;  /* 0x000001001b047824 */ /* 0x000fe200078e021a */
[----:B---3--:R0:W-:Y:S04]  /*4e370*/  STL.64 [R1+0x80f8], R22 ;  /* 0x0080f81601007387 */ /* 0x0081e80000100a00 */
[----:B0-----:R-:W3:Y:S04]  /*4e380*/  LDL R22, [R1+0x98] ;  /* 0x0000980001167983 */ /* 0x001ee80000100800 */
        /* <DEDUP_REMOVED lines=43> */
[----:B------:R-:W-:-:S02]  /*4e640*/  IMAD R8, R9, 0x100, R8 ;  /* 0x0000010009087824 */ /* 0x000fc400078e0208 */
[----:B------:R-:W-:Y:S01]  /*4e650*/  IMAD R6, R11, 0x100, R10 ;  /* 0x000001000b067824 */ /* 0x000fe200078e020a */
[----:B------:R-:W-:Y:S02]  /*4e660*/  F2FP.F16.E5M2.UNPACK_B R14, R5 ;  /* 0x00000005ff0e723e */ /* 0x000fe400020004ff */
[----:B------:R-:W-:Y:S01]  /*4e670*/  F2FP.F16.E5M2.UNPACK_B R15, R4 ;  /* 0x00000004ff0f723e */ /* 0x000fe200020004ff */
[----:B----4-:R-:W-:Y:S04]  /*4e680*/  STL.64 [R1+0x8120], R26 ;  /* 0x0081201a01007387 */ /* 0x010fe80000100a00 */
[----:B--2---:R0:W-:Y:S04]  /*4e690*/  STL.64 [R1+0x8118], R24 ;  /* 0x0081181801007387 */ /* 0x0041e80000100a00 */
[----:B0-----:R-:W3:Y:S04]  /*4e6a0*/  LDL.LU.64 R24, [R1+0x580] ;  /* 0x0005800001187983 */ /* 0x001ee80000300a00 */
[----:B------:R-:W3:Y:S01]  /*4e6b0*/  LDL.LU.64 R26, [R1+0x588] ;  /* 0x00058800011a7983 */ /* 0x000ee20000300a00 */
[----:B------:R-:W-:-:S02]  /*4e6c0*/  F2FP.F16.E5M2.UNPACK_B R12, R8 ;  /* 0x00000008ff0c723e */ /* 0x000fc400020004ff */
[----:B------:R-:W-:Y:S01]  /*4e6d0*/  F2FP.F16.E5M2.UNPACK_B R13, R6 ;  /* 0x00000006ff0d723e */ /* 0x000fe200020004ff */
[----:B------:R-:W-:Y:S01]  /*4e6e0*/  IMAD.MOV.U32 R23, RZ, RZ, R0 ;  /* 0x000000ffff177224 */ /* 0x000fe200078e0000 */
[----:B------:R-:W2:Y:S04]  /*4e6f0*/  LDL.LU.64 R16, [R1+0x1890] ;  /* 0x0018900001107983 */ /* 0x000ea80000300a00 */
[----:B------:R-:W2:Y:S04]  /*4e700*/  LDL.LU.64 R18, [R1+0x1898] ;  /* 0x0018980001127983 */ /* 0x000ea80000300a00 */
[----:B------:R-:W4:Y:S04]  /*4e710*/  LDL.LU.64 R8, [R1+0x1880] ;  /* 0x0018800001087983 */ /* 0x000f280000300a00 */
[----:B------:R-:W4:Y:S04]  /*4e720*/  LDL.LU.64 R10, [R1+0x1888] ;  /* 0x00188800010a7983 */ /* 0x000f280000300a00 */
[----:B------:R-:W2:Y:S04]  /*4e730*/  LDL.LU.64 R4, [R1+0x1870] ;  /* 0x0018700001047983 */ /* 0x000ea80000300a00 */
[----:B------:R-:W2:Y:S01]  /*4e740*/  LDL.LU.64 R6, [R1+0x1878] ;  /* 0x0018780001067983 */ /* 0x000ea20000300a00 */
[----:B---3--:R-:W-:Y:S03]  /*4e750*/  HMMA.16816.F32 R20, R12, R22, R24 ;  /* 0x000000160c14723c */ /* 0x008fe60000001818 */
[----:B------:R-:W3:Y:S04]  /*4e760*/  LDL.LU.64 R26, [R1+0x8120] ;  /* 0x00812000011a7983 */ /* 0x000ee80000300a00 */
[----:B------:R-:W3:-:S12]  /*4e770*/  LDL.LU.64 R24, [R1+0x8118] ;  /* 0x0081180001187983 */ /* 0x000ed80000300a00 */
[----:B------:R0:W-:Y:S04]  /*4e780*/  STL.64 [R1+0x580], R20 ;  /* 0x0005801401007387 */ /* 0x0001e80000100a00 */
[----:B------:R3:W-:Y:S04]  /*4e790*/  STL.64 [R1+0x588], R22 ;  /* 0x0005881601007387 */ /* 0x0007e80000100a00 */
[----:B0-----:R-:W3:Y:S02]  /*4e7a0*/  LDL.LU.64 R20, [R1+0x8110] ;  /* 0x0081100001147983 */ /* 0x001ee40000300a00 */
[----:B---3--:R-:W-:Y:S02]  /*4e7b0*/  HMMA.16816.F32 R20, R12, R20, R24 ;  /* 0x000000140c14723c */ /* 0x008fe40000001818 */
[----:B------:R-:W3:Y:S04]  /*4e7c0*/  LDL.LU.64 R26, [R1+0x8108] ;  /* 0x00810800011a7983 */ /* 0x000ee80000300a00 */
[----:B------:R-:W3:-:S13]  /*4e7d0*/  LDL.LU.64 R24, [R1+0x8100] ;  /* 0x0081000001187983 */ /* 0x000eda0000300a00 */
[----:B------:R-:W-:Y:S04]  /*4e7e0*/  STL.64 [R1+0x570], R20 ;  /* 0x0005701401007387 */ /* 0x000fe80000100a00 */
[----:B------:R0:W-:Y:S04]  /*4e7f0*/  STL.64 [R1+0x578], R22 ;  /* 0x0005781601007387 */ /* 0x0001e80000100a00 */
[----:B0-----:R-:W3:Y:S02]  /*4e800*/  LDL.LU.64 R22, [R1+0x80f8] ;  /* 0x0080f80001167983 */ /* 0x001ee40000300a00 */
[----:B---3--:R-:W-:Y:S02]  /*4e810*/  HMMA.16816.F32 R20, R12, R22, R24 ;  /* 0x000000160c14723c */ /* 0x008fe40000001818 */
[----:B------:R-:W3:Y:S04]  /*4e820*/  LDL.LU.64 R26, [R1+0x80f0] ;  /* 0x0080f000011a7983 */ /* 0x000ee80000300a00 */
[----:B------:R-:W3:-:S13]  /*4e830*/  LDL.LU.64 R24, [R1+0x80e8] ;  /* 0x0080e80001187983 */ /* 0x000eda0000300a00 */
        /* <DEDUP_REMOVED lines=56> */
[----:B0-----:R-:W3:Y:S04]  /*4ebc0*/  LDL.LU.64 R26, [R1+0x8010] ;  /* 0x00801000011a7983 */ /* 0x001ee80000300a00 */
[----:B------:R-:W4:Y:S01]  /*4ebd0*/  LDL.LU.64 R24, [R1+0x8008] ;  /* 0x0080080001187983 */ /* 0x000f220000300a00 */
[----:B--2---:R-:W-:Y:S01]  /*4ebe0*/  HMMA.16816.F32 R16, R12, R22, R16 ;  /* 0x000000160c10723c */ /* 0x004fe20000001810 */
[----:B------:R-:W-:-:S05]  /*4ebf0*/  IMAD.MOV.U32 R0, RZ, RZ, R21 ;  /* 0x000000ffff007224 */ /* 0x000fca00078e0015 */
[----:B------:R0:W-:-:S13]  /*4ec00*/  STL [R1+0x7e88], R0 ;  /* 0x007e880001007387 */ /* 0x0001da0000100800 */
[----:B------:R-:W-:Y:S04]  /*4ec10*/  STL.64 [R1+0x1890], R16 ;  /* 0x0018901001007387 */ /* 0x000fe80000100a00 */
[----:B------:R-:W-:Y:S01]  /*4ec20*/  STL.64 [R1+0x1898], R18 ;  /* 0x0018981201007387 */ /* 0x000fe20000100a00 */
[C---:B----4-:R-:W-:Y:S08]  /*4ec30*/  HMMA.16816.F32 R8, R12.reuse, R24, R8 ;  /* 0x000000180c08723c */ /* 0x050ff00000001808 */
[----:B---3--:R-:W-:Y:S01]  /*4ec40*/  HMMA.16816.F32 R4, R12, R26, R4 ;  /* 0x0000001a0c04723c */ /* 0x008fe20000001804 */
[----:B0-----:R-:W-:-:S10]  /*4ec50*/  IMAD.MOV.U32 R0, RZ, RZ, R27 ;  /* 0x000000ffff007224 */ /* 0x001fd400078e001b */
[----:B------:R-:W-:Y:S04]  /*4ec60*/  STL.64 [R1+0x1880], R8 ;  /* 0x0018800801007387 */ /* 0x000fe80000100a00 */
[----:B------:R-:W-:Y:S04]  /*4ec70*/  STL.64 [R1+0x1888], R10 ;  /* 0x0018880a01007387 */ /* 0x000fe80000100a00 */
[----:B------:R-:W2:Y:S04]  /*4ec80*/  LDL.LU.64 R24, [R1+0x1810] ;  /* 0x0018100001187983 */ /* 0x000ea80000300a00 */
[----:B------:R-:W-:Y:S04]  /*4ec90*/  STL.64 [R1+0x1870], R4 ;  /* 0x0018700401007387 */ /* 0x000fe80000100a00 */
[----:B------:R-:W-:Y:S04]  /*4eca0*/  STL.64 [R1+0x1878], R6 ;  /* 0x0018780601007387 */ /* 0x000fe80000100a00 */
[----:B------:R-:W3:Y:S04]  /*4ecb0*/  LDL.LU.64 R26, [R1+0x1818] ;  /* 0x00181800011a7983 */ /* 0x000ee80000300a00 */
[----:B---3--:R0:W-:Y:S04]  /*4ecc0*/  STL.64 [R1+0x7f90], R26 ;  /* 0x007f901a01007387 */ /* 0x0081e80000100a00 */
[----:B0-----:R-:W3:Y:S04]  /*4ecd0*/  LDL R26, [R1] ;  /* 0x00000000011a7983 */ /* 0x001ee80000100800 */
[----:B------:R-:W3:Y:S04]  /*4ece0*/  LDL R27, [R1+0x4] ;  /* 0x00000400011b7983 */ /* 0x000ee80000100800 */
[----:B--2---:R0:W-:Y:S04]  /*4ecf0*/  STL.64 [R1+0x7f88], R24 ;  /* 0x007f881801007387 */ /* 0x0041e80000100a00 */
[----:B0-----:R-:W2:Y:S04]  /*4ed00*/  LDL.64 R24, [R1+0x8] ;  /* 0x0000080001187983 */ /* 0x001ea80000100a00 */
        /* <DEDUP_REMOVED lines=88> */
[----:B0-----:R-:W4:Y:S04]  /*4f290*/  LDL.LU.64 R22, [R1+0x7f60] ;  /* 0x007f600001167983 */ /* 0x001f280000300a00 */
[----:B------:R-:W2:Y:S04]  /*4f2a0*/  LDL.LU.64 R20, [R1+0x7f58] ;  /* 0x007f580001147983 */ /* 0x000ea80000300a00 */
[----:B------:R-:W-:Y:S04]  /*4f2b0*/  STL.64 [R1+0x7db0], R26 ;  /* 0x007db01a01007387 */ /* 0x000fe80000100a00 */
[----:B------:R4:W-:Y:S02]  /*4f2c0*/  STL.64 [R1+0x7da8], R24 ;  /* 0x007da81801007387 */ /* 0x0009e40000100a00 */
[----:B----4-:R-:W-:Y:S02]  /*4f2d0*/  HMMA.16816.F32 R24, R12, R22, R8 ;  /* 0x000000160c18723c */ /* 0x010fe40000001808 */
[----:B------:R-:W4:-:S15]  /*4f2e0*/  LDL.LU.64 R8, [R1+0x17b0] ;  /* 0x0017b00001087983 */ /* 0x000f1e0000300a00 */
[----:B------:R-:W-:Y:S02]  /*4f2f0*/  NOP ;  /* 0x0000000000007918 */ /* 0x000fe40000000000 */
[----:B------:R-:W-:Y:S04]  /*4f300*/  STL.64 [R1+0x17e0], R24 ;  /* 0x0017e01801007387 */ /* 0x000fe80000100a00 */
[----:B------:R-:W-:Y:S04]  /*4f310*/  STL.64 [R1+0x17e8], R26 ;  /* 0x0017e81a01007387 */ /* 0x000fe80000100a00 */
[----:B------:R-:W3:Y:S01]  /*4f320*/  LDL.LU.64 R10, [R1+0x17b8] ;  /* 0x0017b800010a7983 */ /* 0x000ee20000300a00 */
[----:B--2---:R-:W-:-:S15]  /*4f330*/  HMMA.16816.F32 R4, R12, R20, R4 ;  /* 0x000000140c04723c */ /* 0x004fde0000001804 */
[----:B------:R-:W-:-:S04]  /*4f340*/  NOP ;  /* 0x0000000000007918 */ /* 0x000fc80000000000 */
[----:B------:R-:W-:Y:S04]  /*4f350*/  STL.64 [R1+0x17d0], R4 ;  /* 0x0017d00401007387 */ /* 0x000fe80000100a00 */
[----:B------:R-:W-:Y:S04]  /*4f360*/  STL.64 [R1+0x17d8], R6 ;  /* 0x0017d80601007387 */ /* 0x000fe80000100a00 */
[----:B---3--:R-:W-:Y:S04]  /*4f370*/  STL.64 [R1+0x7f50], R10 ;  /* 0x007f500a01007387 */ /* 0x008fe80000100a00 */
[----:B----4-:R0:W-:Y:S04]  /*4f380*/  STL.64 [R1+0x7f48], R8 ;  /* 0x007f480801007387 */ /* 0x0101e80000100a00 */
        /* <DEDUP_REMOVED lines=18> */
[----:B------:R0:W-:Y:S04]  /*4f4b0*/  STL.64 [R1+0x7d98], R20 ;  /* 0x007d981401007387 */ /* 0x0001e80000100a00 */
[----:B0-----:R-:W4:Y:S04]  /*4f4c0*/  LDL.LU R20, [R1+0x3148] ;  /* 0x0031480001147983 */ /* 0x001f280000300800 */
[----:B------:R-:W4:Y:S04]  /*4f4d0*/  LDL.LU R21, [R1+0x3144] ;  /* 0x0031440001157983 */ /* 0x000f280000300800 */
        /* <DEDUP_REMOVED lines=37> */
[----:B------:R-:W2:Y:S01]  /*4f730*/  LDL.LU.64 R24, [R1+0x7f08] ;  /* 0x007f080001187983 */ /* 0x000ea20000300a00 */
[----:B---3--:R-:W-:Y:S03]  /*4f740*/  HMMA.16816.F32 R8, R12, R4, R8 ;  /* 0x000000040c08723c */ /* 0x008fe60000001808 */
[----:B------:R-:W-:Y:S04]  /*4f750*/  STL.64 [R1+0x7d70], R6 ;  /* 0x007d700601007387 */ /* 0x000fe80000100a00 */
[----:B------:R-:W-:-:S12]  /*4f760*/  STL.64 [R1+0x7d68], R4 ;  /* 0x007d680401007387 */ /* 0x000fd80000100a00 */
[----:B------:R0:W-:Y:S04]  /*4f770*/  STL.64 [R1+0x1770], R8 ;  /* 0x0017700801007387 */ /* 0x0001e80000100a00 */
[----:B------:R-:W-:Y:S01]  /*4f780*/  STL.64 [R1+0x1778], R10 ;  /* 0x0017780a01007387 */ /* 0x000fe20000100a00 */
[----:B--2---:R-:W-:Y:S03]  /*4f790*/  HMMA.16816.F32 R12, R12, R2, R24 ;  /* 0x000000020c0c723c */ /* 0x004fe60000001818 */
[----:B------:R-:W2:-:S15]  /*4f7a0*/  LDL R26, [R1+0x48] ;  /* 0x00004800011a7983 */ /* 0x000e9e0000100800 */
[----:B------:R-:W-:Y:S01]  /*4f7b0*/  NOP ;  /* 0x0000000000007918 */ /* 0x000fe20000000000 */
[----:B------:R-:W-:Y:S04]  /*4f7c0*/  STL.64 [R1+0x11a0], R12 ;  /* 0x0011a00c01007387 */ /* 0x000fe80000100a00 */
[----:B------:R-:W-:Y:S04]  /*4f7d0*/  STL.64 [R1+0x11a8], R14 ;  /* 0x0011a80e01007387 */ /* 0x000fe80000100a00 */
[----:B------:R-:W2:Y:S01]  /*4f7e0*/  LDL R27, [R1+0x4c] ;  /* 0x00004c00011b7983 */ /* 0x000ea20000100800 */
[----:B0-----:R-:W-:Y:S02]  /*4f7f0*/  IMAD R8, R17, 0x100, R16 ;  /* 0x0000010011087824 */ /* 0x001fe400078e0210 */
[----:B------:R-:W-:-:S02]  /*4f800*/  IMAD R4, R19, 0x100, R18 ;  /* 0x0000010013047824 */ /* 0x000fc400078e0212 */
[----:B----4-:R-:W-:Y:S01]  /*4f810*/  IMAD R6, R21, 0x100, R20 ;  /* 0x0000010015067824 */ /* 0x010fe200078e0214 */
[----:B------:R-:W3:Y:S04]  /*4f820*/  LDL R24, [R1+0x50] ;  /* 0x0000500001187983 */ /* 0x000ee80000100800 */
[----:B------:R-:W4:Y:S04]  /*4f830*/  LDL R20, [R1+0x60] ;  /* 0x0000600001147983 */ /* 0x000f280000100800 */
[----:B------:R-:W4:Y:S04]  /*4f840*/  LDL R21, [R1+0x64] ;  /* 0x0000640001157983 */ /* 0x000f280000100800 */
[----:B------:R-:W3:Y:S04]  /*4f850*/  LDL R25, [R1+0x54] ;  /* 0x0000540001197983 */ /* 0x000ee80000100800 */
[----:B------:R-:W4:Y:S04]  /*4f860*/  LDL R18, [R1+0x90] ;  /* 0x0000900001127983 */ /* 0x000f280000100800 */
[----:B------:R-:W4:Y:S04]  /*4f870*/  LDL R19, [R1+0x94] ;  /* 0x0000940001137983 */ /* 0x000f280000100800 */
[----:B------:R-:W4:Y:S04]  /*4f880*/  LDL R16, [R1+0x98] ;  /* 0x0000980001107983 */ /* 0x000f280000100800 */
[----:B------:R-:W4:Y:S04]  /*4f890*/  LDL R17, [R1+0x9c] ;  /* 0x00009c0001117983 */ /* 0x000f280000100800 */
[----:B--2---:R0:W-:Y:S04]  /*4f8a0*/  STL.64 [R1+0x7e98], R26 ;  /* 0x007e981a01007387 */ /* 0x0041e80000100a00 */
[----:B0-----:R-:W2:Y:S04]  /*4f8b0*/  LDL R26, [R1+0x68] ;  /* 0x00006800011a7983 */ /* 0x001ea80000100800 */
[----:B------:R-:W2:Y:S04]  /*4f8c0*/  LDL R27, [R1+0x6c] ;  /* 0x00006c00011b7983 */ /* 0x000ea80000100800 */
[----:B---3--:R0:W-:Y:S04]  /*4f8d0*/  STL.64 [R1+0x7e90], R24 ;  /* 0x007e901801007387 */ /* 0x0081e80000100a00 */
[----:B--2---:R1:W-:Y:S01]  /*4f8e0*/  STL.64 [R1+0x7eb0], R26 ;  /* 0x007eb01a01007387 */ /* 0x0043e20000100a00 */
[----:B------:R-:W-:-:S03]  /*4f8f0*/  IMAD R5, R23, 0x100, R22 ;  /* 0x0000010017057824 */ /* 0x000fc600078e0216 */
[----:B------:R-:W2:Y:S04]  /*4f900*/  LDL R22, [R1+0x58] ;  /* 0x0000580001167983 */ /* 0x000ea80000100800 */
[----:B------:R-:W2:Y:S04]  /*4f910*/  LDL R23, [R1+0x5c] ;  /* 0x00005c0001177983 */ /* 0x000ea80000100800 */
[----:B0-----:R-:W3:Y:S04]  /*4f920*/  LDL R24, [R1+0x70] ;  /* 0x0000700001187983 */ /* 0x001ee80000100800 */
[----:B------:R-:W3:Y:S04]  /*4f930*/  LDL R25, [R1+0x74] ;  /* 0x0000740001197983 */ /* 0x000ee80000100800 */
[----:B-1----:R-:W2:Y:S04]  /*4f940*/  LDL R26, [R1+0x78] ;  /* 0x00007800011a7983 */ /* 0x002ea80000100800 */
[----:B------:R-:W2:Y:S01]  /*4f950*/  LDL R27, [R1+0x7c] ;  /* 0x00007c00011b7983 */ /* 0x000ea20000100800 */
[----:B------:R-:W-:-:S03]  /*4f960*/  F2FP.F16.E5M2.UNPACK_B R12, R8 ;  /* 0x00000008ff0c723e */ /* 0x000fc600020004ff */
[----:B--2---:R0:W-:Y:S04]  /*4f970*/  STL.64 [R1+0x7ed0], R26 ;  /* 0x007ed01a01007387 */ /* 0x0041e80000100a00 */
[----:B0-----:R-:W2:Y:S04]  /*4f980*/  LDL R26, [R1+0x80] ;  /* 0x00008000011a7983 */ /* 0x001ea80000100800 */
[----:B------:R-:W2:Y:S04]  /*4f990*/  LDL R27, [R1+0x84] ;  /* 0x00008400011b7983 */ /* 0x000ea80000100800 */
[----:B------:R-:W4:Y:S04]  /*4f9a0*/  LDL.LU.64 R8, [R1+0x550] ;  /* 0x0005500001087983 */ /* 0x000f280000300a00 */
[----:B------:R-:W4:Y:S04]  /*4f9b0*/  LDL.LU.64 R10, [R1+0x558] ;  /* 0x00055800010a7983 */ /* 0x000f280000300a00 */
[----:B---3--:R0:W-:Y:S01]  /*4f9c0*/  STL.64 [R1+0x7ec8], R24 ;  /* 0x007ec81801007387 */ /* 0x0081e20000100a00 */
[----:B------:R-:W-:-:S03]  /*4f9d0*/  IMAD.MOV.U32 R14, RZ, RZ, R6 ;  /* 0x000000ffff0e7224 */ /* 0x000fc600078e0006 */
[----:B0-----:R-:W3:Y:S04]  /*4f9e0*/  LDL R24, [R1+0x88] ;  /* 0x0000880001187983 */ /* 0x001ee80000100800 */
[----:B------:R-:W3:Y:S04]  /*4f9f0*/  LDL R25, [R1+0x8c] ;  /* 0x00008c0001197983 */ /* 0x000ee80000100800 */
[----:B--2---:R-:W-:Y:S04]  /*4fa00*/  STL.64 [R1+0x7ee8], R26 ;  /* 0x007ee81a01007387 */ /* 0x004fe80000100a00 */
[----:B------:R-:W-:Y:S04]  /*4fa10*/  STL.64 [R1+0x7ea8], R22 ;  /* 0x007ea81601007387 */ /* 0x000fe80000100a00 */
[----:B----4-:R0:W-:Y:S04]  /*4fa20*/  STL.64 [R1+0x7ea0], R20 ;  /* 0x007ea01401007387 */ /* 0x0101e80000100a00 */
[----:B0-----:R-:W2:Y:S04]  /*4fa30*/  LDL.LU.64 R20, [R1+0x560] ;  /* 0x0005600001147983 */ /* 0x001ea80000300a00 */
[----:B------:R-:W2:Y:S04]  /*4fa40*/  LDL.LU.64 R22, [R1+0x568] ;  /* 0x0005680001167983 */ /* 0x000ea80000300a00 */
[----:B------:R-:W4:Y:S01]  /*4fa50*/  LDL.64 R6, [R1] ;  /* 0x0000000001067983 */ /* 0x000f220000100a00 */
[----:B------:R-:W-:Y:S01]  /*4fa60*/  IMAD.MOV.U32 R15, RZ, RZ, R5 ;  /* 0x000000ffff0f7224 */ /* 0x000fe200078e0005 */
[----:B------:R-:W-:Y:S01]  /*4fa70*/  F2FP.F16.E5M2.UNPACK_B R13, R4 ;  /* 0x00000004ff0d723e */ /* 0x000fe200020004ff */
[----:B------:R-:W-:Y:S01]  /*4fa80*/  IMAD.MOV.U32 R5, RZ, RZ, R0 ;  /* 0x000000ffff057224 */ /* 0x000fe200078e0000 */
[----:B------:R-:W-:-:S02]  /*4fa90*/  F2FP.F16.E5M2.UNPACK_B R14, R14 ;  /* 0x0000000eff0e723e */ /* 0x000fc400020004ff */
[----:B------:R-:W-:Y:S01]  /*4faa0*/  F2FP.F16.E5M2.UNPACK_B R15, R15 ;  /* 0x0000000fff0f723e */ /* 0x000fe200020004ff */
[----:B----4-:R0:W-:Y:S04]  /*4fab0*/  STL.64 [R1+0x7dc8], R6 ;  /* 0x007dc80601007387 */ /* 0x0101e80000100a00 */
[----:B------:R-:W4:Y:S04]  /*4fac0*/  LDL R4, [R1+0x8] ;  /* 0x0000080001047983 */ /* 0x000f280000100800 */
[----:B------:R-:W3:Y:S04]  /*4fad0*/  LDL.LU R0, [R1+0x7f04] ;  /* 0x007f040001007983 */ /* 0x000ee80000300800 */
[----:B0-----:R-:W3:Y:S01]  /*4fae0*/  LDL.64 R6, [R1+0x10] ;  /* 0x0000100001067983 */ /* 0x001ee20000100a00 */
[----:B--2---:R-:W-:Y:S03]  /*4faf0*/  HMMA.16816.F32 R20, R12, R16, R20 ;  /* 0x000000100c14723c */ /* 0x004fe60000001814 */
[----:B---3--:R-:W-:Y:S04]  /*4fb00*/  STL.64 [R1+0x7df8], R6 ;  /* 0x007df80601007387 */ /* 0x008fe80000100a00 */
[----:B----4-:R-:W-:-:S12]  /*4fb10*/  STL.64 [R1+0x7df0], R4 ;  /* 0x007df00401007387 */ /* 0x010fd80000100a00 */
[----:B------:R0:W-:Y:S04]  /*4fb20*/  STL.64 [R1+0x560], R20 ;  /* 0x0005601401007387 */ /* 0x0001e80000100a00 */
[----:B------:R1:W-:Y:S04]  /*4fb30*/  STL.64 [R1+0x568], R22 ;  /* 0x0005681601007387 */ /* 0x0003e80000100a00 */
[----:B0-----:R-:W2:Y:S04]  /*4fb40*/  LDL.LU.64 R20, [R1+0x1720] ;  /* 0x0017200001147983 */ /* 0x001ea80000300a00 */
[----:B-1----:R-:W3:Y:S01]  /*4fb50*/  LDL.LU.64 R22, [R1+0x1728] ;  /* 0x0017280001167983 */ /* 0x002ee20000300a00 */
[----:B------:R-:W-:-:S15]  /*4fb60*/  HMMA.16816.F32 R4, R12, R18, R8 ;  /* 0x000000120c04723c */ /* 0x000fde0000001808 */
[----:B------:R-:W-:-:S04]  /*4fb70*/  NOP ;  /* 0x0000000000007918 */ /* 0x000fc80000000000 */
[----:B------:R-:W-:Y:S04]  /*4fb80*/  STL.64 [R1+0x550], R4 ;  /* 0x0005500401007387 */ /* 0x000fe80000100a00 */
[----:B------:R-:W-:Y:S04]  /*4fb90*/  STL.64 [R1+0x558], R6 ;  /* 0x0005580601007387 */ /* 0x000fe80000100a00 */
[----:B---3--:R-:W-:Y:S04]  /*4fba0*/  STL.64 [R1+0x7ec0], R22 ;  /* 0x007ec01601007387 */ /* 0x008fe80000100a00 */
[----:B--2---:R0:W-:Y:S04]  /*4fbb0*/  STL.64 [R1+0x7eb8], R20 ;  /* 0x007eb81401007387 */ /* 0x0041e80000100a00 */
[----:B0-----:R-:W2:Y:S04]  /*4fbc0*/  LDL.LU.64 R20, [R1+0x1730] ;  /* 0x0017300001147983 */ /* 0x001ea80000300a00 */
[----:B------:R-:W3:Y:S04]  /*4fbd0*/  LDL.LU.64 R22, [R1+0x1738] ;  /* 0x0017380001167983 */ /* 0x000ee80000300a00 */
[----:B---3--:R-:W-:Y:S04]  /*4fbe0*/  STL.64 [R1+0x7ee0], R22 ;  /* 0x007ee01601007387 */ /* 0x008fe80000100a00 */
[----:B--2---:R0:W-:Y:S04]  /*4fbf0*/  STL.64 [R1+0x7ed8], R20 ;  /* 0x007ed81401007387 */ /* 0x0041e80000100a00 */
        /* <DEDUP_REMOVED lines=10> */
[----:B------:R-:W3:Y:S01]  /*4fca0*/  LDL R6, [R1+0x18] ;  /* 0x0000180001067983 */ /* 0x000ee20000100800 */
[----:B------:R-:W-:-:S03]  /*4fcb0*/  IMAD.MOV.U32 R7, RZ, RZ, R0 ;  /* 0x000000ffff077224 */ /* 0x000fc600078e0000 */
[----:B------:R-:W4:Y:S01]  /*4fcc0*/  LDL.LU R0, [R1+0x7f00] ;  /* 0x007f000001007983 */ /* 0x000f220000300800 */
[C---:B--2---:R-:W-:Y:S03]  /*4fcd0*/  HMMA.16816.F32 R24, R12.reuse, R24, R20 ;  /* 0x000000180c18723c */ /* 0x044fe60000001814 */
[----:B---3--:R0:W-:Y:S04]  /*4fce0*/  STL.64 [R1+0x7e10], R6 ;  /* 0x007e100601007387 */ /* 0x0081e80000100a00 */
[----:B------:R-:W2:Y:S04]  /*4fcf0*/  LDL.LU.64 R4, [R1+0x1740] ;  /* 0x0017400001047983 */ /* 0x000ea80000300a00 */
[----:B0-----:R-:W2:Y:S04]  /*4fd00*/  LDL.LU.64 R6, [R1+0x1748] ;  /* 0x0017480001067983 */ /* 0x001ea80000300a00 */
[----:B------:R-:W3:Y:S04]  /*4fd10*/  LDL.LU.64 R22, [R1+0x7ef8] ;  /* 0x007ef80001167983 */ /* 0x000ee80000300a00 */
[----:B------:R-:W3:Y:S04]  /*4fd20*/  LDL.LU.64 R20, [R1+0x7ef0] ;  /* 0x007ef00001147983 */ /* 0x000ee80000300a00 */
        /* <DEDUP_REMOVED lines=21> */
[----:B------:R-:W3:Y:S04]  /*4fe80*/  LDL.LU.64 R20, [R1+0x7eb8] ;  /* 0x007eb80001147983 */ /* 0x000ee80000300a00 */
[----:B------:R-:W-:Y:S04]  /*4fe90*/  STL.64 [R1+0x1730], R24 ;  /* 0x0017301801007387 */ /* 0x000fe80000100a00 */
[----:B------:R0:W-:Y:S04]  /*4fea0*/  STL.64 [R1+0x1738], R26 ;  /* 0x0017381a01007387 */ /* 0x0001e80000100a00 */
[----:B0-----:R-:W3:Y:S02]  /*4feb0*/  LDL.LU.64 R26, [R1+0x7eb0] ;  /* 0x007eb000011a7983 */ /* 0x001ee40000300a00 */
[----:B---3--:R-:W-:Y:S02]  /*4fec0*/  HMMA.16816.F32 R24, R12, R26, R20 ;  /* 0x0000001a0c18723c */ /* 0x008fe40000001814 */
[----:B------:R-:W3:Y:S04]  /*4fed0*/  LDL.LU.64 R22, [R1+0x7ea8] ;  /* 0x007ea80001167983 */ /* 0x000ee80000300a00 */
        /* <DEDUP_REMOVED lines=10> */
[----:B----4-:R-:W-:-:S03]  /*4ff80*/  IMAD.MOV.U32 R7, RZ, RZ, R0 ;  /* 0x000000ffff077224 */ /* 0x010fc600078e0000 */
[----:B------:R-:W4:Y:S04]  /*4ff90*/  LDL.LU R0, [R1+0x7e88] ;  /* 0x007e880001007983 */ /* 0x000f280000300800 */
[----:B--2---:R0:W-:Y:S04]  /*4ffa0*/  STL.64 [R1+0x7e40], R6 ;  /* 0x007e400601007387 */ /* 0x0041e80000100a00 */
[----:B------:R-:W2:Y:S04]  /*4ffb0*/  LDL.LU.64 R4, [R1+0x1700] ;  /* 0x0017000001047983 */ /* 0x000ea80000300a00 */
[----:B0-----:R-:W2:Y:S01]  /*4ffc0*/  LDL.LU.64 R6, [R1+0x1708] ;  /* 0x0017080001067983 */ /* 0x001ea20000300a00 */
[C---:B---3--:R-:W-:Y:S08]  /*4ffd0*/  HMMA.16816.F32 R16, R12.reuse, R24, R16 ;  /* 0x000000180c10723c */ /* 0x048ff00000001810 */
[C---:B------:R-:W-:Y:S08]  /*4ffe0*/  HMMA.16816.F32 R8, R12.reuse, R26, R8 ;  /* 0x0000001a0c08723c */ /* 0x040ff00000001808 */
[----:B--2---:R-:W-:-:S15]  /*4fff0*/  HMMA.16816.F32 R4, R12, R22, R4 ;  /* 0x000000160c04723c */ /* 0x004fde0000001804 */
[----:B------:R-:W-:-:S04]  /*50000*/  NOP ;  /* 0x0000000000007918 */ /* 0x000fc80000000000 */
[----:B------:R0:W-:Y:S04]  /*50010*/  STL.64 [R1+0x1700], R4 ;  /* 0x0017000401007387 */ /* 0x0001e80000100a00 */
[----:B------:R1:W-:Y:S04]  /*50020*/  STL.64 [R1+0x1708], R6 ;  /* 0x0017080601007387 */ /* 0x0003e80000100a00 */
[----:B0-----:R-:W2:Y:S04]  /*50030*/  LDL R4, [R1+0x30] ;  /* 0x0000300001047983 */ /* 0x001ea80000100800 */
[----:B------:R-:W-:Y:S04]  /*50040*/  STL.64 [R1+0x16f0], R16 ;  /* 0x0016f01001007387 */ /* 0x000fe80000100a00 */
[----:B------:R-:W-:Y:S04]  /*50050*/  STL.64 [R1+0x16f8], R18 ;  /* 0x0016f81201007387 */ /* 0x000fe80000100a00 */
[----:B------:R-:W-:Y:S04]  /*50060*/  STL.64 [R1+0x16e0], R8 ;  /* 0x0016e00801007387 */ /* 0x000fe80000100a00 */
[----:B------:R-:W-:Y:S04]  /*50070*/  STL.64 [R1+0x16e8], R10 ;  /* 0x0016e80a01007387 */ /* 0x000fe80000100a00 */
[----:B------:R-:W2:Y:S04]  /*50080*/  LDL R5, [R1+0x34] ;  /* 0x0000340001057983 */ /* 0x000ea80000100800 */
[----:B-1----:R-:W3:Y:S04]  /*50090*/  LDL R6, [R1+0x38] ;  /* 0x0000380001067983 */ /* 0x002ee80000100800 */
[----:B------:R-:W3:Y:S04]  /*500a0*/  LDL R7, [R1+0x3c] ;  /* 0x00003c0001077983 */ /* 0x000ee80000100800 */
[----:B--2---:R0:W-:Y:S04]  /*500b0*/  STL.64 [R1+0x7e58], R4 ;  /* 0x007e580401007387 */ /* 0x0041e80000100a00 */
[----:B0-----:R-:W2:Y:S04]  /*500c0*/  LDL R4, [R1+0x40] ;  /* 0x0000400001047983 */ /* 0x001ea80000100800 */
[----:B---3--:R-:W-:Y:S04]  /*500d0*/  STL.64 [R1+0x7e70], R6 ;  /* 0x007e700601007387 */ /* 0x008fe80000100a00 */
[----:B------:R-:W3:Y:S04]  /*500e0*/  LDL.LU.64 R16, [R1+0x1650] ;  /* 0x0016500001107983 */ /* 0x000ee80000300a00 */
[----:B------:R-:W2:Y:S04]  /*500f0*/  LDL.LU.64 R18, [R1+0x1658] ;  /* 0x0016580001127983 */ /* 0x000ea80000300a00 */
[----:B--2---:R-:W-:Y:S04]  /*50100*/  STL.64 [R1+0x7dd8], R18 ;  /* 0x007dd81201007387 */ /* 0x004fe80000100a00 */
[----:B---3--:R0:W-:Y:S04]  /*50110*/  STL.64 [R1+0x7dd0], R16 ;  /* 0x007dd01001007387 */ /* 0x0081e80000100a00 */
        /* <DEDUP_REMOVED lines=25> */
[----:B------:R-:W3:Y:S01]  /*502b0*/  LDL.LU.64 R18, [R1+0x16c8] ;  /* 0x0016c80001127983 */ /* 0x000ee20000300a00 */
[----:B----4-:R-:W-:-:S03]  /*502c0*/  IMAD.MOV.U32 R5, RZ, RZ, R0 ;  /* 0x000000ffff057224 */ /* 0x010fc600078e0000 */
        /* <DEDUP_REMOVED lines=8> */
[----:B------:R-:W3:Y:S04]  /*50350*/  LDL.LU.64 R8, [R1+0x1620] ;  /* 0x0016200001087983 */ /* 0x000ee80000300a00 */
[----:B------:R-:W3:Y:S01]  /*50360*/  LDL.LU.64 R10, [R1+0x1628] ;  /* 0x00162800010a7983 */ /* 0x000ee20000300a00 */
        /* <DEDUP_REMOVED lines=50> */
[----:B0-----:R-:W2:Y:S01]  /*50690*/  LDL.LU.64 R6, [R1+0x7dc8] ;  /* 0x007dc80001067983 */ /* 0x001ea20000300a00 */
[C---:B------:R-:W-:Y:S08]  /*506a0*/  HMMA.16816.F32 R24, R12.reuse, R28, R24 ;  /* 0x0000001c0c18723c */ /* 0x040ff00000001818 */
[----:B--2---:R-:W-:Y:S01]  /*506b0*/  HMMA.16816.F32 R16, R12, R6, R16 ;  /* 0x000000060c10723c */ /* 0x004fe20000001810 */
[----:B------:R-:W-:-:S15]  /*506c0*/  IMAD.MOV.U32 R0, RZ, RZ, R7 ;  /* 0x000000ffff007224 */ /* 0x000fde00078e0007 */
[----:B------:R-:W-:-:S03]  /*506d0*/  NOP ;  /* 0x0000000000007918 */ /* 0x000fc60000000000 */
[----:B------:R-:W-:Y:S04]  /*506e0*/  STL.64 [R1+0x1650], R16 ;  /* 0x0016501001007387 */ /* 0x000fe80000100a00 */
[----:B------:R0:W-:Y:S04]  /*506f0*/  STL.64 [R1+0x1658], R18 ;  /* 0x0016581201007387 */ /* 0x0001e80000100a00 */
[----:B0-----:R-:W2:Y:S04]  /*50700*/  LDL.LU.64 R18, [R1+0x7dc0] ;  /* 0x007dc00001127983 */ /* 0x001ea80000300a00 */
[----:B------:R-:W3:Y:S04]  /*50710*/  LDL.LU.64 R16, [R1+0x7db8] ;  /* 0x007db80001107983 */ /* 0x000ee80000300a00 */
[----:B------:R-:W2:Y:S04]  /*50720*/  LDL.LU.64 R4, [R1+0x1610] ;  /* 0x0016100001047983 */ /* 0x000ea80000300a00 */
[----:B------:R-:W2:Y:S04]  /*50730*/  LDL.LU.64 R6, [R1+0x1618] ;  /* 0x0016180001067983 */ /* 0x000ea80000300a00 */
[----:B------:R-:W-:Y:S04]  /*50740*/  STL.64 [R1+0x1640], R24 ;  /* 0x0016401801007387 */ /* 0x000fe80000100a00 */
[----:B------:R0:W-:Y:S04]  /*50750*/  STL.64 [R1+0x1648], R26 ;  /* 0x0016481a01007387 */ /* 0x0001e80000100a00 */
[----:B0-----:R-:W4:Y:S04]  /*50760*/  LDL.LU.64 R26, [R1+0x7db0] ;  /* 0x007db000011a7983 */ /* 0x001f280000300a00 */
[----:B------:R-:W2:Y:S01]  /*50770*/  LDL.LU.64 R24, [R1+0x7da8] ;  /* 0x007da80001187983 */ /* 0x000ea20000300a00 */
[C---:B----4-:R-:W-:Y:S08]  /*50780*/  HMMA.16816.F32 R20, R12.reuse, R26, R20 ;  /* 0x0000001a0c14723c */ /* 0x050ff00000001814 */
[C---:B--2---:R-:W-:Y:S11]  /*50790*/  HMMA.16816.F32 R8, R12.reuse, R24, R8 ;  /* 0x000000180c08723c */ /* 0x044ff60000001808 */
[----:B------:R-:W-:Y:S04]  /*507a0*/  STL.64 [R1+0x1630], R20 ;  /* 0x0016301401007387 */ /* 0x000fe80000100a00 */
[----:B------:R0:W-:Y:S04]  /*507b0*/  STL.64 [R1+0x1638], R22 ;  /* 0x0016381601007387 */ /* 0x0001e80000100a00 */
[----:B0-----:R-:W2:Y:S04]  /*507c0*/  LDL.LU.64 R22, [R1+0x7da0] ;  /* 0x007da00001167983 */ /* 0x001ea80000300a00 */
[----:B------:R-:W4:Y:S04]  /*507d0*/  LDL.LU.64 R20, [R1+0x7d98] ;  /* 0x007d980001147983 */ /* 0x000f280000300a00 */
[----:B------:R0:W-:Y:S04]  /*507e0*/  STL.64 [R1+0x1620], R8 ;  /* 0x0016200801007387 */ /* 0x0001e80000100a00 */
[----:B------:R1:W-:Y:S04]  /*507f0*/  STL.64 [R1+0x1628], R10 ;  /* 0x0016280a01007387 */ /* 0x0003e80000100a00 */
[----:B0-----:R-:W3:Y:S04]  /*50800*/  LDL.LU.64 R8, [R1+0x15f0] ;  /* 0x0015f00001087983 */ /* 0x001ee80000300a00 */
[----:B-1----:R-:W3:Y:S04]  /*50810*/  LDL.LU.64 R10, [R1+0x15f8] ;  /* 0x0015f800010a7983 */ /* 0x002ee80000300a00 */
[----:B------:R0:W-:Y:S04]  /*50820*/  STL.64 [R1+0x7c38], R26 ;  /* 0x007c381a01007387 */ /* 0x0001e80000100a00 */
[----:B0-----:R-:W3:Y:S04]  /*50830*/  LDL.LU R26, [R1+0x3168] ;  /* 0x00316800011a7983 */ /* 0x001ee80000300800 */
[----:B------:R-:W3:Y:S04]  /*50840*/  LDL.LU R27, [R1+0x3164] ;  /* 0x00316400011b7983 */ /* 0x000ee80000300800 */
[----:B------:R0:W-:Y:S04]  /*50850*/  STL.64 [R1+0x7c30], R24 ;  /* 0x007c301801007387 */ /* 0x0001e80000100a00 */
[----:B0-----:R-:W4:Y:S04]  /*50860*/  LDL.LU R24, [R1+0x3170] ;  /* 0x0031700001187983 */ /* 0x001f280000300800 */
[----:B------:R-:W4:Y:S01]  /*50870*/  LDL.LU R25, [R1+0x316c] ;  /* 0x00316c0001197983 */ /* 0x000f220000300800 */
[C---:B--2---:R-:W-:Y:S03]  /*50880*/  HMMA.16816.F32 R4, R12.reuse, R22, R4 ;  /* 0x000000160c04723c */ /* 0x044fe60000001804 */
[----:B---3--:R-:W-:Y:S04]  /*50890*/  STL.64 [R1+0x7d60], R26 ;  /* 0x007d601a01007387 */ /* 0x008fe80000100a00 */
[----:B----4-:R0:W-:Y:S04]  /*508a0*/  STL.64 [R1+0x7d58], R24 ;  /* 0x007d581801007387 */ /* 0x0101e80000100a00 */
[----:B0-----:R-:W2:Y:S04]  /*508b0*/  LDL.LU.64 R24, [R1+0x1600] ;  /* 0x0016000001187983 */ /* 0x001ea80000300a00 */
[----:B------:R-:W2:Y:S04]  /*508c0*/  LDL.LU.64 R26, [R1+0x1608] ;  /* 0x00160800011a7983 */ /* 0x000ea80000300a00 */
[----:B------:R0:W-:Y:S04]  /*508d0*/  STL.64 [R1+0x1610], R4 ;  /* 0x0016100401007387 */ /* 0x0001e80000100a00 */
[----:B------:R1:W-:Y:S04]  /*508e0*/  STL.64 [R1+0x1618], R6 ;  /* 0x0016180601007387 */ /* 0x0003e80000100a00 */
[----:B0-----:R-:W3:Y:S04]  /*508f0*/  LDL.LU.64 R4, [R1+0x15c0] ;  /* 0x0015c00001047983 */ /* 0x001ee80000300a00 */
[----:B-1----:R-:W4:Y:S01]  /*50900*/  LDL.LU.64 R6, [R1+0x15c8] ;  /* 0x0015c80001067983 */ /* 0x002f220000300a00 */
[C---:B------:R-:W-:Y:S08]  /*50910*/  HMMA.16816.F32 R8, R12.reuse, R18, R8 ;  /* 0x000000120c08723c */ /* 0x040ff00000001808 */
[C---:B--2---:R-:W-:Y:S01]  /*50920*/  HMMA.16816.F32 R24, R12.reuse, R20, R24 ;  /* 0x000000140c18723c */ /* 0x044fe20000001818 */
[----:B----4-:R-:W-:Y:S04]  /*50930*/  STL.64 [R1+0x7d80], R6 ;  /* 0x007d800601007387 */ /* 0x010fe80000100a00 */
[----:B---3--:R0:W-:Y:S04]  /*50940*/  STL.64 [R1+0x7d78], R4 ;  /* 0x007d780401007387 */ /* 0x0081e80000100a00 */
[----:B0-----:R-:W2:Y:S04]  /*50950*/  LDL.LU.64 R4, [R1+0x15d0] ;  /* 0x0015d00001047983 */ /* 0x001ea80000300a00 */
[----:B------:R-:W2:Y:S06]  /*50960*/  LDL.LU.64 R6, [R1+0x15d8] ;  /* 0x0015d80001067983 */ /* 0x000eac0000300a00 */
[----:B------:R0:W-:Y:S04]  /*50970*/  STL.64 [R1+0x1600], R24 ;  /* 0x0016001801007387 */ /* 0x0001e80000100a00 */
[----:B------:R1:W-:Y:S04]  /*50980*/  STL.64 [R1+0x1608], R26 ;  /* 0x0016081a01007387 */ /* 0x0003e80000100a00 */
[----:B0-----:R-:W3:Y:S04]  /*50990*/  LDL.LU.64 R24, [R1+0x15b0] ;  /* 0x0015b00001187983 */ /* 0x001ee80000300a00 */
[----:B-1----:R-:W3:Y:S04]  /*509a0*/  LDL.LU.64 R26, [R1+0x15b8] ;  /* 0x0015b800011a7983 */ /* 0x002ee80000300a00 */
[----:B------:R-:W-:Y:S04]  /*509b0*/  STL.64 [R1+0x7c20], R22 ;  /* 0x007c201601007387 */ /* 0x000fe80000100a00 */
[----:B------:R0:W-:Y:S04]  /*509c0*/  STL.64 [R1+0x7c18], R20 ;  /* 0x007c181401007387 */ /* 0x0001e80000100a00 */
[----:B0-----:R-:W4:Y:S04]  /*509d0*/  LDL.LU.64 R20, [R1+0x15e0] ;  /* 0x0015e00001147983 */ /* 0x001f280000300a00 */
[----:B------:R-:W4:Y:S04]  /*509e0*/  LDL.LU.64 R22, [R1+0x15e8] ;  /* 0x0015e80001167983 */ /* 0x000f280000300a00 */
[----:B------:R-:W-:Y:S04]  /*509f0*/  STL.64 [R1+0x15f0], R8 ;  /* 0x0015f00801007387 */ /* 0x000fe80000100a00 */
[----:B------:R0:W-:Y:S04]  /*50a00*/  STL.64 [R1+0x15f8], R10 ;  /* 0x0015f80a01007387 */ /* 0x0001e80000100a00 */
[----:B0-----:R-:W2:Y:S04]  /*50a10*/  LDL.LU.64 R10, [R1+0x7d90] ;  /* 0x007d9000010a7983 */ /* 0x001ea80000300a00 */
[----:B------:R-:W3:Y:S01]  /*50a20*/  LDL.LU.64 R8, [R1+0x7d88] ;  /* 0x007d880001087983 */ /* 0x000ee20000300a00 */
[C---:B----4-:R-:W-:Y:S08]  /*50a30*/  HMMA.16816.F32 R20, R12.reuse, R16, R20 ;  /* 0x000000100c14723c */ /* 0x050ff00000001814 */
[C---:B--2---:R-:W-:Y:S11]  /*50a40*/  HMMA.16816.F32 R4, R12.reuse, R10, R4 ;  /* 0x0000000a0c04723c */ /* 0x044ff60000001804 */
[----:B------:R0:W-:Y:S04]  /*50a50*/  STL.64 [R1+0x15e0], R20 ;  /* 0x0015e01401007387 */ /* 0x0001e80000100a00 */
[----:B------:R1:W-:Y:S04]  /*50a60*/  STL.64 [R1+0x15e8], R22 ;  /* 0x0015e81601007387 */ /* 0x0003e80000100a00 */
[----:B0-----:R-:W2:Y:S04]  /*50a70*/  LDL.LU.64 R20, [R1+0x1190] ;  /* 0x0011900001147983 */ /* 0x001ea80000300a00 */
[----:B-1----:R-:W2:Y:S04]  /*50a80*/  LDL.LU.64 R22, [R1+0x1198] ;  /* 0x0011980001167983 */ /* 0x002ea80000300a00 */
[----:B------:R0:W-:Y:S04]  /*50a90*/  STL.64 [R1+0x7c10], R18 ;  /* 0x007c101201007387 */ /* 0x0001e80000100a00 */
[----:B0-----:R-:W4:Y:S04]  /*50aa0*/  LDL.LU R19, [R1+0x3154] ;  /* 0x0031540001137983 */ /* 0x001f280000300800 */
[----:B------:R-:W2:Y:S04]  /*50ab0*/  LDL.LU R18, [R1+0x315c] ;  /* 0x00315c0001127983 */ /* 0x000ea80000300800 */
[----:B------:R0:W-:Y:S04]  /*50ac0*/  STL.64 [R1+0x7c08], R16 ;  /* 0x007c081001007387 */ /* 0x0001e80000100a00 */
[----:B0-----:R-:W4:Y:S04]  /*50ad0*/  LDL.LU R16, [R1+0x3158] ;  /* 0x0031580001107983 */ /* 0x001f280000300800 */
[----:B------:R-:W2:Y:S04]  /*50ae0*/  LDL.LU R17, [R1+0x3160] ;  /* 0x0031600001117983 */ /* 0x000ea80000300800 */
        /* <DEDUP_REMOVED lines=17> */
[----:B------:R0:W-:Y:S04]  /*50c00*/  STL.64 [R1+0x15b8], R26 ;  /* 0x0015b81a01007387 */ /* 0x0001e80000100a00 */
[----:B0-----:R-:W3:Y:S04]  /*50c10*/  LDL.LU.64 R26, [R1+0x7d60] ;  /* 0x007d6000011a7983 */ /* 0x001ee80000300a00 */
[----:B------:R-:W3:Y:S01]  /*50c20*/  LDL.LU.64 R24, [R1+0x7d58] ;  /* 0x007d580001187983 */ /* 0x000ee20000300a00 */
[C---:B--2---:R-:W-:Y:S03]  /*50c30*/  HMMA.16816.F32 R8, R12.reuse, R4, R8 ;  /* 0x000000040c08723c */ /* 0x044fe60000001808 */
[----:B------:R-:W-:Y:S04]  /*50c40*/  STL.64 [R1+0x7be0], R6 ;  /* 0x007be00601007387 */ /* 0x000fe80000100a00 */
[----:B------:R0:W-:Y:S02]  /*50c50*/  STL.64 [R1+0x7bd8], R4 ;  /* 0x007bd80401007387 */ /* 0x0001e40000100a00 */
[----:B0-----:R-:W-:Y:S01]  /*50c60*/  HMMA.16816.F32 R4, R12, R2, R20 ;  /* 0x000000020c04723c */ /* 0x001fe20000001814 */
[----:B------:R-:W-:-:S02]  /*50c70*/  IMAD R18, R18, 0x100, R17 ;  /* 0x0000010012127824 */ /* 0x000fc400078e0211 */
[----:B----4-:R-:W-:-:S07]  /*50c80*/  IMAD R19, R19, 0x100, R16 ;  /* 0x0000010013137824 */ /* 0x010fce00078e0210 */
[----:B------:R-:W-:Y:S04]  /*50c90*/  STL.64 [R1+0x15a0], R8 ;  /* 0x0015a00801007387 */ /* 0x000fe80000100a00 */
[----:B------:R0:W-:Y:S04]  /*50ca0*/  STL.64 [R1+0x15a8], R10 ;  /* 0x0015a80a01007387 */ /* 0x0001e80000100a00 */
[----:B0-----:R-:W2:Y:S01]  /*50cb0*/  LDL R10, [R1+0x78] ;  /* 0x00007800010a7983 */ /* 0x001ea20000100800 */
[----:B---3--:R-:W-:-:S03]  /*50cc0*/  IMAD R17, R27, 0x100, R26 ;  /* 0x000001001b117824 */ /* 0x008fc600078e021a */
[----:B------:R-:W3:Y:S04]  /*50cd0*/  LDL R26, [R1+0x80] ;  /* 0x00008000011a7983 */ /* 0x000ee80000100800 */
[----:B------:R-:W3:Y:S04]  /*50ce0*/  LDL R27, [R1+0x84] ;  /* 0x00008400011b7983 */ /* 0x000ee80000100800 */
[----:B------:R-:W-:Y:S01]  /*50cf0*/  STL.64 [R1+0x1190], R4 ;  /* 0x0011900401007387 */ /* 0x000fe20000100a00 */
[----:B------:R-:W-:-:S03]  /*50d00*/  IMAD R16, R25, 0x100, R24 ;  /* 0x0000010019107824 */ /* 0x000fc600078e0218 */
[----:B------:R-:W-:Y:S04]  /*50d10*/  STL.64 [R1+0x1198], R6 ;  /* 0x0011980601007387 */ /* 0x000fe80000100a00 */
[----:B------:R-:W4:Y:S04]  /*50d20*/  LDL R24, [R1+0x70] ;  /* 0x0000700001187983 */ /* 0x000f280000100800 */
[----:B------:R-:W4:Y:S04]  /*50d30*/  LDL R25, [R1+0x74] ;  /* 0x0000740001197983 */ /* 0x000f280000100800 */
[----:B------:R-:W2:Y:S04]  /*50d40*/  LDL R11, [R1+0x7c] ;  /* 0x00007c00010b7983 */ /* 0x000ea80000100800 */
[----:B------:R-:W2:Y:S04]  /*50d50*/  LDL.64 R8, [R1+0x98] ;  /* 0x0000980001087983 */ /* 0x000ea80000100a00 */
[----:B----4-:R0:W-:Y:S04]  /*50d60*/  STL.64 [R1+0x7d18], R24 ;  /* 0x007d181801007387 */ /* 0x0101e80000100a00 */
[----:B0-----:R-:W4:Y:S04]  /*50d70*/  LDL R24, [R1+0x88] ;  /* 0x0000880001187983 */ /* 0x001f280000100800 */
[----:B------:R-:W4:Y:S04]  /*50d80*/  LDL R25, [R1+0x8c] ;  /* 0x00008c0001197983 */ /* 0x000f280000100800 */
[----:B---3--:R0:W-:Y:S01]  /*50d90*/  STL.64 [R1+0x7d28], R26 ;  /* 0x007d281a01007387 */ /* 0x0081e20000100a00 */
[----:B------:R-:W-:-:S02]  /*50da0*/  F2FP.F16.E5M2.UNPACK_B R12, R19 ;  /* 0x00000013ff0c723e */ /* 0x000fc400020004ff */
[----:B------:R-:W-:Y:S02]  /*50db0*/  F2FP.F16.E5M2.UNPACK_B R13, R18 ;  /* 0x00000012ff0d723e */ /* 0x000fe400020004ff */
[----:B------:R-:W-:Y:S02]  /*50dc0*/  F2FP.F16.E5M2.UNPACK_B R14, R17 ;  /* 0x00000011ff0e723e */ /* 0x000fe400020004ff */
[----:B------:R-:W-:Y:S01]  /*50dd0*/  F2FP.F16.E5M2.UNPACK_B R15, R16 ;  /* 0x00000010ff0f723e */ /* 0x000fe200020004ff */
[----:B0-----:R-:W3:Y:S04]  /*50de0*/  LDL R26, [R1+0x90] ;  /* 0x00009000011a7983 */ /* 0x001ee80000100800 */
[----:B------:R-:W3:Y:S04]  /*50df0*/  LDL R27, [R1+0x94] ;  /* 0x00009400011b7983 */ /* 0x000ee80000100800 */
[----:B------:R-:W2:Y:S04]  /*50e00*/  LDL.LU.64 R4, [R1+0x540] ;  /* 0x0005400001047983 */ /* 0x000ea80000300a00 */
[----:B------:R-:W2:Y:S04]  /*50e10*/  LDL.LU.64 R6, [R1+0x548] ;  /* 0x0005480001067983 */ /* 0x000ea80000300a00 */
[----:B----4-:R-:W-:Y:S04]  /*50e20*/  STL.64 [R1+0x7d40], R24 ;  /* 0x007d401801007387 */ /* 0x010fe80000100a00 */
[----:B------:R-:W4:Y:S04]  /*50e30*/  LDL R18, [R1+0x30] ;  /* 0x0000300001127983 */ /* 0x000f280000100800 */
[----:B------:R-:W4:Y:S04]  /*50e40*/  LDL R19, [R1+0x34] ;  /* 0x0000340001137983 */ /* 0x000f280000100800 */
[----:B------:R-:W2:Y:S04]  /*50e50*/  LDL R16, [R1+0x38] ;  /* 0x0000380001107983 */ /* 0x000ea80000100800 */
[----:B------:R-:W2:Y:S04]  /*50e60*/  LDL R17, [R1+0x3c] ;  /* 0x00003c0001117983 */ /* 0x000ea80000100800 */
[----:B----4-:R-:W-:Y:S04]  /*50e70*/  STL.64 [R1+0x7c88], R18 ;  /* 0x007c881201007387 */ /* 0x010fe80000100a00 */
[----:B--2---:R-:W-:Y:S04]  /*50e80*/  STL.64 [R1+0x7ca0], R16 ;  /* 0x007ca01001007387 */ /* 0x004fe80000100a00 */
[----:B------:R-:W2:Y:S04]  /*50e90*/  LDL.64 R20, [R1+0x28] ;  /* 0x0000280001147983 */ /* 0x000ea80000100a00 */
[----:B--2---:R0:W-:Y:S04]  /*50ea0*/  STL.64 [R1+0x7d20], R20 ;  /* 0x007d201401007387 */ /* 0x0041e80000100a00 */
[----:B0-----:R-:W2:Y:S04]  /*50eb0*/  LDL.LU.64 R20, [R1+0x1580] ;  /* 0x0015800001147983 */ /* 0x001ea80000300a00 */
[----:B------:R-:W4:Y:S01]  /*50ec0*/  LDL.LU.64 R22, [R1+0x1588] ;  /* 0x0015880001167983 */ /* 0x000f220000300a00 */
[----:B------:R-:W-:Y:S03]  /*50ed0*/  HMMA.16816.F32 R16, R12, R8, R4 ;  /* 0x000000080c10723c */ /* 0x000fe60000001804 */
[----:B----4-:R-:W-:Y:S04]  /*50ee0*/  STL.64 [R1+0x7d38], R22 ;  /* 0x007d381601007387 */ /* 0x010fe80000100a00 */
[----:B--2---:R0:W-:Y:S04]  /*50ef0*/  STL.64 [R1+0x7d30], R20 ;  /* 0x007d301401007387 */ /* 0x0041e80000100a00 */
[----:B0-----:R-:W2:Y:S04]  /*50f00*/  LDL.LU.64 R20, [R1+0x1590] ;  /* 0x0015900001147983 */ /* 0x001ea80000300a00 */
[----:B------:R-:W4:Y:S01]  /*50f10*/  LDL.LU.64 R22, [R1+0x1598] ;  /* 0x0015980001167983 */ /* 0x000f220000300a00 */
[----:B------:R-:W-:-:S02]  /*50f20*/  IMAD.MOV.U32 R5, RZ, RZ, R8 ;  /* 0x000000ffff057224 */ /* 0x000fc400078e0008 */
[----:B------:R-:W-:Y:S01]  /*50f30*/  IMAD.MOV.U32 R4, RZ, RZ, R9 ;  /* 0x000000ffff047224 */ /* 0x000fe200078e0009 */
[----:B----4-:R-:W-:Y:S04]  /*50f40*/  STL.64 [R1+0x7d50], R22 ;  /* 0x007d501601007387 */ /* 0x010fe80000100a00 */
[----:B--2---:R0:W-:Y:S04]  /*50f50*/  STL.64 [R1+0x7d48], R20 ;  /* 0x007d481401007387 */ /* 0x0041e80000100a00 */
[----:B0-----:R-:W3:Y:S04]  /*50f60*/  LDL.LU.64 R20, [R1+0x530] ;  /* 0x0005300001147983 */ /* 0x001ee80000300a00 */
[----:B------:R-:W3:Y:S04]  /*50f70*/  LDL.LU.64 R22, [R1+0x538] ;  /* 0x0005380001167983 */ /* 0x000ee80000300a00 */
[----:B------:R0:W-:Y:S04]  /*50f80*/  STL.64 [R1+0x540], R16 ;  /* 0x0005401001007387 */ /* 0x0001e80000100a00 */
[----:B------:R1:W-:Y:S04]  /*50f90*/  STL.64 [R1+0x548], R18 ;  /* 0x0005481201007387 */ /* 0x0003e80000100a00 */
[----:B0-----:R-:W2:Y:S04]  /*50fa0*/  LDL.LU.64 R16, [R1+0x1560] ;  /* 0x0015600001107983 */ /* 0x001ea80000300a00 */
[----:B-1----:R-:W2:Y:S04]  /*50fb0*/  LDL.LU.64 R18, [R1+0x1568] ;  /* 0x0015680001127983 */ /* 0x002ea80000300a00 */
[----:B------:R-:W4:Y:S01]  /*50fc0*/  LDL.64 R8, [R1+0x40] ;  /* 0x0000400001087983 */ /* 0x000f220000100a00 */
[C---:B---3--:R-:W-:Y:S03]  /*50fd0*/  HMMA.16816.F32 R24, R12.reuse, R26, R20 ;  /* 0x0000001a0c18723c */ /* 0x048fe60000001814 */
[----:B----4-:R-:W-:Y:S04]  /*50fe0*/  STL.64 [R1+0x7ce0], R8 ;  /* 0x007ce00801007387 */ /* 0x010fe80000100a00 */
[----:B------:R0:W-:Y:S04]  /*50ff0*/  STL.64 [R1+0x7c28], R4 ;  /* 0x007c280401007387 */ /* 0x0001e80000100a00 */
[----:B0-----:R-:W3:Y:S04]  /*51000*/  LDL.LU.64 R4, [R1+0x1570] ;  /* 0x0015700001047983 */ /* 0x001ee80000300a00 */
[----:B------:R-:W3:Y:S04]  /*51010*/  LDL.LU.64 R6, [R1+0x1578] ;  /* 0x0015780001067983 */ /* 0x000ee80000300a00 */
[----:B------:R-:W4:Y:S04]  /*51020*/  LDL.LU.64 R22, [R1+0x7d50] ;  /* 0x007d500001167983 */ /* 0x000f280000300a00 */
[----:B------:R-:W4:Y:S04]  /*51030*/  LDL.LU.64 R20, [R1+0x7d48] ;  /* 0x007d480001147983 */ /* 0x000f280000300a00 */
        /* <DEDUP_REMOVED lines=10> */
[----:B------:R-:W4:-:S15]  /*510e0*/  LDL.LU.64 R20, [R1+0x7d20] ;  /* 0x007d200001147983 */ /* 0x000f1e0000300a00 */
[----:B------:R-:W-:Y:S02]  /*510f0*/  NOP ;  /* 0x0000000000007918 */ /* 0x000fe40000000000 */
[----:B------:R0:W-:Y:S04]  /*51100*/  STL.64 [R1+0x1580], R24 ;  /* 0x0015801801007387 */ /* 0x0001e80000100a00 */
[----:B------:R1:W-:Y:S04]  /*51110*/  STL.64 [R1+0x1588], R26 ;  /* 0x0015881a01007387 */ /* 0x0003e80000100a00 */
[----:B0-----:R-:W2:Y:S04]  /*51120*/  LDL.LU.64 R24, [R1+0x7d18] ;  /* 0x007d180001187983 */ /* 0x001ea80000300a00 */
[----:B-1----:R-:W2:Y:S01]  /*51130*/  LDL R26, [R1] ;  /* 0x00000000011a7983 */ /* 0x002ea20000100800 */
[----:B------:R-:W-:-:S03]  /*51140*/  IMAD.MOV.U32 R27, RZ, RZ, R0 ;  /* 0x000000ffff1b7224 */ /* 0x000fc600078e0000 */
[----:B------:R-:W2:Y:S04]  /*51150*/  LDL.LU R0, [R1+0x7d10] ;  /* 0x007d100001007983 */ /* 0x000ea80000300800 */
[----:B------:R-:W2:Y:S04]  /*51160*/  LDL R22, [R1+0x58] ;  /* 0x0000580001167983 */ /* 0x000ea80000100800 */
[----:B------:R-:W2:Y:S01]  /*51170*/  LDL R23, [R1+0x5c] ;  /* 0x00005c0001177983 */ /* 0x000ea20000100800 */
[C---:B---3--:R-:W-:Y:S03]  /*51180*/  HMMA.16816.F32 R4, R12.reuse, R10, R4 ;  /* 0x0000000a0c04723c */ /* 0x048fe60000001804 */
[----:B--2---:R-:W-:Y:S04]  /*51190*/  STL.64 [R1+0x7cf0], R22 ;  /* 0x007cf01601007387 */ /* 0x004fe80000100a00 */
[----:B----4-:R-:W-:Y:S04]  /*511a0*/  STL.64 [R1+0x7ce8], R20 ;  /* 0x007ce81401007387 */ /* 0x010fe80000100a00 */
[----:B------:R-:W2:Y:S08]  /*511b0*/  LDL R10, [R1+0x60] ;  /* 0x00006000010a7983 */ /* 0x000eb00000100800 */
[----:B------:R-:W-:Y:S04]  /*511c0*/  STL.64 [R1+0x1570], R4 ;  /* 0x0015700401007387 */ /* 0x000fe80000100a00 */
[----:B------:R0:W-:Y:S04]  /*511d0*/  STL.64 [R1+0x1578], R6 ;  /* 0x0015780601007387 */ /* 0x0001e80000100a00 */
[----:B------:R-:W2:Y:S01]  /*511e0*/  LDL R11, [R1+0x64] ;  /* 0x00006400010b7983 */ /* 0x000ea20000100800 */
[----:B0-----:R-:W-:Y:S03]  /*511f0*/  HMMA.16816.F32 R4, R12, R24, R16 ;  /* 0x000000180c04723c */ /* 0x001fe60000001810 */
[----:B--2---:R-:W-:Y:S04]  /*51200*/  STL.64 [R1+0x7cf8], R10 ;  /* 0x007cf80a01007387 */ /* 0x004fe80000100a00 */
[----:B------:R-:W2:-:S12]  /*51210*/  LDL R8, [R1+0x68] ;  /* 0x0000680001087983 */ /* 0x000e980000100800 */
[----:B------:R-:W-:Y:S04]  /*51220*/  STL.64 [R1+0x1560], R4 ;  /* 0x0015600401007387 */ /* 0x000fe80000100a00 */
[----:B------:R-:W-:Y:S04]  /*51230*/  STL.64 [R1+0x1568], R6 ;  /* 0x0015680601007387 */ /* 0x000fe80000100a00 */
[----:B------:R-:W2:Y:S04]  /*51240*/  LDL R9, [R1+0x6c] ;  /* 0x00006c0001097983 */ /* 0x000ea80000100800 */
[----:B------:R-:W3:Y:S04]  /*51250*/  LDL.LU.64 R16, [R1+0x1500] ;  /* 0x0015000001107983 */ /* 0x000ee80000300a00 */
[----:B------:R-:W4:Y:S04]  /*51260*/  LDL.LU.64 R18, [R1+0x1508] ;  /* 0x0015080001127983 */ /* 0x000f280000300a00 */
[----:B----4-:R0:W-:Y:S04]  /*51270*/  STL.64 [R1+0x7cb0], R18 ;  /* 0x007cb01201007387 */ /* 0x0101e80000100a00 */
[----:B0-----:R-:W4:Y:S04]  /*51280*/  LDL R18, [R1+0x48] ;  /* 0x0000480001127983 */ /* 0x001f280000100800 */
[----:B------:R-:W4:Y:S04]  /*51290*/  LDL R19, [R1+0x4c] ;  /* 0x00004c0001137983 */ /* 0x000f280000100800 */
[----:B---3--:R0:W-:Y:S04]  /*512a0*/  STL.64 [R1+0x7ca8], R16 ;  /* 0x007ca81001007387 */ /* 0x0081e80000100a00 */
[----:B0-----:R-:W3:Y:S04]  /*512b0*/  LDL R16, [R1+0x50] ;  /* 0x0000500001107983 */ /* 0x001ee80000100800 */
[----:B------:R-:W3:Y:S04]  /*512c0*/  LDL R17, [R1+0x54] ;  /* 0x0000540001117983 */ /* 0x000ee80000100800 */
[----:B------:R-:W2:Y:S04]  /*512d0*/  LDL.LU.64 R20, [R1+0x1540] ;  /* 0x0015400001147983 */ /* 0x000ea80000300a00 */
[----:B------:R-:W2:Y:S04]  /*512e0*/  LDL.LU.64 R22, [R1+0x1548] ;  /* 0x0015480001167983 */ /* 0x000ea80000300a00 */
[----:B--2---:R-:W-:Y:S04]  /*512f0*/  STL.64 [R1+0x7d08], R22 ;  /* 0x007d081601007387 */ /* 0x004fe80000100a00 */
[----:B------:R0:W-:Y:S04]  /*51300*/  STL.64 [R1+0x7d00], R20 ;  /* 0x007d001401007387 */ /* 0x0001e80000100a00 */
[----:B0-----:R-:W2:Y:S04]  /*51310*/  LDL.LU.64 R20, [R1+0x1550] ;  /* 0x0015500001147983 */ /* 0x001ea80000300a00 */
[----:B------:R-:W2:Y:S04]  /*51320*/  LDL.LU.64 R22, [R1+0x1558] ;  /* 0x0015580001167983 */ /* 0x000ea80000300a00 */
        /* <DEDUP_REMOVED lines=10> */
[----:B------:R-:W4:Y:S01]  /*513d0*/  LDL.LU.64 R6, [R1+0x1518] ;  /* 0x0015180001067983 */ /* 0x000f220000300a00 */
[C---:B------:R-:W-:Y:S03]  /*513e0*/  HMMA.16816.F32 R8, R12.reuse, R8, R20 ;  /* 0x000000080c08723c */ /* 0x040fe60000001814 */
[----:B----4-:R-:W-:Y:S04]  /*513f0*/  STL.64 [R1+0x7cd8], R6 ;  /* 0x007cd80601007387 */ /* 0x010fe80000100a00 */
[----:B--2---:R0:W-:Y:S04]  /*51400*/  STL.64 [R1+0x7cd0], R4 ;  /* 0x007cd00401007387 */ /* 0x0041e80000100a00 */
[----:B0-----:R-:W3:Y:S04]  /*51410*/  LDL.LU.64 R4, [R1+0x1520] ;  /* 0x0015200001047983 */ /* 0x001ee80000300a00 */
[----:B------:R-:W3:Y:S04]  /*51420*/  LDL.LU.64 R6, [R1+0x1528] ;  /* 0x0015280001067983 */ /* 0x000ee80000300a00 */
[----:B------:R-:W2:Y:S04]  /*51430*/  LDL.64 R24, [R1+0x8] ;  /* 0x0000080001187983 */ /* 0x000ea80000100a00 */
[----:B------:R-:W-:Y:S04]  /*51440*/  STL.64 [R1+0x7c68], R26 ;  /* 0x007c681a01007387 */ /* 0x000fe80000100a00 */
[----:B--2---:R0:W-:Y:S04]  /*51450*/  STL.64 [R1+0x7c60], R24 ;  /* 0x007c601801007387 */ /* 0x0041e80000100a00 */
[----:B0-----:R-:W2:Y:S04]  /*51460*/  LDL.LU.64 R24, [R1+0x1530] ;  /* 0x0015300001187983 */ /* 0x001ea80000300a00 */
[----:B------:R-:W2:Y:S04]  /*51470*/  LDL.LU.64 R26, [R1+0x1538] ;  /* 0x00153800011a7983 */ /* 0x000ea80000300a00 */
[----:B------:R-:W4:Y:S04]  /*51480*/  LDL.LU.64 R22, [R1+0x7d08] ;  /* 0x007d080001167983 */ /* 0x000f280000300a00 */
[----:B------:R-:W4:Y:S04]  /*51490*/  LDL.LU.64 R20, [R1+0x7d00] ;  /* 0x007d000001147983 */ /* 0x000f280000300a00 */
[----:B------:R-:W-:Y:S04]  /*514a0*/  STL.64 [R1+0x1550], R8 ;  /* 0x0015500801007387 */ /* 0x000fe80000100a00 */
[----:B------:R0:W-:Y:S04]  /*514b0*/  STL.64 [R1+0x1558], R10 ;  /* 0x0015580a01007387 */ /* 0x0001e80000100a00 */
[----:B0-----:R-:W4:Y:S02]  /*514c0*/  LDL.LU.64 R10, [R1+0x7cf8] ;  /* 0x007cf800010a7983 */ /* 0x001f240000300a00 */
[----:B----4-:R-:W-:Y:S02]  /*514d0*/  HMMA.16816.F32 R8, R12, R10, R20 ;  /* 0x0000000a0c08723c */ /* 0x010fe40000001814 */
[----:B------:R-:W2:Y:S04]  /*514e0*/  LDL.LU.64 R22, [R1+0x7cf0] ;  /* 0x007cf00001167983 */ /* 0x000ea80000300a00 */
[----:B------:R-:W4:-:S13]  /*514f0*/  LDL.LU.64 R20, [R1+0x7ce8] ;  /* 0x007ce80001147983 */ /* 0x000f1a0000300a00 */
[----:B------:R0:W-:Y:S04]  /*51500*/  STL.64 [R1+0x1540], R8 ;  /* 0x0015400801007387 */ /* 0x0001e80000100a00 */
[----:B------:R1:W-:Y:S04]  /*51510*/  STL.64 [R1+0x1548], R10 ;  /* 0x0015480a01007387 */ /* 0x0003e80000100a00 */
[----:B0-----:R-:W4:Y:S01]  /*51520*/  LDL.LU.64 R8, [R1+0x7ce0] ;  /* 0x007ce00001087983 */ /* 0x001f220000300a00 */
[----:B--2---:R-:W-:Y:S03]  /*51530*/  HMMA.16816.F32 R24, R12, R22, R24 ;  /* 0x000000160c18723c */ /* 0x004fe60000001818 */
[----:B------:R-:W2:-:S15]  /*51540*/  LDL R22, [R1+0x20] ;  /* 0x0000200001167983 */ /* 0x000e9e0000100800 */
[----:B------:R-:W-:Y:S01]  /*51550*/  NOP ;  /* 0x0000000000007918 */ /* 0x000fe20000000000 */
[----:B------:R-:W-:Y:S04]  /*51560*/  STL.64 [R1+0x1530], R24 ;  /* 0x0015301801007387 */ /* 0x000fe80000100a00 */
[----:B------:R0:W-:Y:S01]  /*51570*/  STL.64 [R1+0x1538], R26 ;  /* 0x0015381a01007387 */ /* 0x0001e20000100a00 */
[----:B---3--:R-:W-:Y:S03]  /*51580*/  HMMA.16816.F32 R16, R12, R16, R4 ;  /* 0x000000100c10723c */ /* 0x008fe60000001804 */
[----:B------:R-:W2:Y:S04]  /*51590*/  LDL R23, [R1+0x24] ;  /* 0x0000240001177983 */ /* 0x000ea80000100800 */
[----:B-1----:R-:W3:Y:S04]  /*515a0*/  LDL.64 R10, [R1+0x18] ;  /* 0x00001800010a7983 */ /* 0x002ee80000100a00 */
[----:B0-----:R-:W2:Y:S01]  /*515b0*/  LDL R26, [R1+0x10] ;  /* 0x00001000011a7983 */ /* 0x001ea20000100800 */
[----:B------:R-:W-:-:S05]  /*515c0*/  IMAD.MOV.U32 R27, RZ, RZ, R0 ;  /* 0x000000ffff1b7224 */ /* 0x000fca00078e0000 */
[----:B--2---:R0:W-:Y:S04]  /*515d0*/  STL.64 [R1+0x7c80], R26 ;  /* 0x007c801a01007387 */ /* 0x0041e80000100a00 */
[----:B------:R-:W2:Y:S04]  /*515e0*/  LDL.LU.64 R24, [R1+0x14e0] ;  /* 0x0014e00001187983 */ /* 0x000ea80000300a00 */
[----:B0-----:R-:W2:Y:S04]  /*515f0*/  LDL.LU.64 R26, [R1+0x14e8] ;  /* 0x0014e800011a7983 */ /* 0x001ea80000300a00 */
        /* <DEDUP_REMOVED lines=10> */
[----:B0-----:R-:W4:Y:S04]  /*516a0*/  LDL.LU.64 R18, [R1+0x7cb0] ;  /* 0x007cb00001127983 */ /* 0x001f280000300a00 */
[----:B------:R-:W4:Y:S02]  /*516b0*/  LDL.LU.64 R16, [R1+0x7ca8] ;  /* 0x007ca80001107983 */ /* 0x000f240000300a00 */
[----:B----4-:R-:W-:-:S15]  /*516c0*/  HMMA.16816.F32 R16, R12, R8, R16 ;  /* 0x000000080c10723c */ /* 0x010fde0000001810 */
[----:B------:R-:W-:-:S04]  /*516d0*/  NOP ;  /* 0x0000000000007918 */ /* 0x000fc80000000000 */
[----:B------:R0:W-:Y:S04]  /*516e0*/  STL.64 [R1+0x1500], R16 ;  /* 0x0015001001007387 */ /* 0x0001e80000100a00 */
[----:B------:R2:W-:Y:S04]  /*516f0*/  STL.64 [R1+0x1508], R18 ;  /* 0x0015081201007387 */ /* 0x0005e80000100a00 */
[----:B0-----:R-:W2:Y:S01]  /*51700*/  LDL.LU.64 R16, [R1+0x7ca0] ;  /* 0x007ca00001107983 */ /* 0x001ea20000300a00 */
[----:B------:R-:W-:-:S05]  /*51710*/  IMAD.MOV.U32 R0, RZ, RZ, R9 ;  /* 0x000000ffff007224 */ /* 0x000fca00078e0009 */
[----:B------:R-:W-:Y:S01]  /*51720*/  STL [R1+0x7b68], R0 ;  /* 0x007b680001007387 */ /* 0x000fe20000100800 */
[----:B--2---:R-:W-:Y:S03]  /*51730*/  HMMA.16816.F32 R16, R12, R16, R4 ;  /* 0x000000100c10723c */ /* 0x004fe60000001804 */
[----:B------:R-:W2:Y:S04]  /*51740*/  LDL.LU.64 R6, [R1+0x7c98] ;  /* 0x007c980001067983 */ /* 0x000ea80000300a00 */
[----:B------:R-:W2:-:S12]  /*51750*/  LDL.LU.64 R4, [R1+0x7c90] ;  /* 0x007c900001047983 */ /* 0x000e980000300a00 */
[----:B------:R-:W-:Y:S04]  /*51760*/  STL.64 [R1+0x14f0], R16 ;  /* 0x0014f01001007387 */ /* 0x000fe80000100a00 */
[----:B------:R0:W-:Y:S04]  /*51770*/  STL.64 [R1+0x14f8], R18 ;  /* 0x0014f81201007387 */ /* 0x0001e80000100a00 */
[----:B0-----:R-:W4:Y:S02]  /*51780*/  LDL.LU.64 R18, [R1+0x7c88] ;  /* 0x007c880001127983 */ /* 0x001f240000300a00 */
[C---:B----4-:R-:W-:Y:S08]  /*51790*/  HMMA.16816.F32 R24, R12.reuse, R18, R24 ;  /* 0x000000120c18723c */ /* 0x050ff00000001818 */
[----:B--2---:R-:W-:Y:S11]  /*517a0*/  HMMA.16816.F32 R16, R12, R20, R4 ;  /* 0x000000140c10723c */ /* 0x004ff60000001804 */
[----:B------:R0:W-:Y:S04]  /*517b0*/  STL.64 [R1+0x14e0], R24 ;  /* 0x0014e01801007387 */ /* 0x0001e80000100a00 */
[----:B------:R1:W-:Y:S04]  /*517c0*/  STL.64 [R1+0x14e8], R26 ;  /* 0x0014e81a01007387 */ /* 0x0003e80000100a00 */
[----:B------:R-:W2:Y:S04]  /*517d0*/  LDL.LU.64 R4, [R1+0x14c0] ;  /* 0x0014c00001047983 */ /* 0x000ea80000300a00 */
[----:B------:R4:W-:Y:S04]  /*517e0*/  STL.64 [R1+0x14d0], R16 ;  /* 0x0014d01001007387 */ /* 0x0009e80000100a00 */
[----:B------:R1:W-:Y:S04]  /*517f0*/  STL.64 [R1+0x14d8], R18 ;  /* 0x0014d81201007387 */ /* 0x0003e80000100a00 */
[----:B------:R-:W2:Y:S04]  /*51800*/  LDL.LU.64 R6, [R1+0x14c8] ;  /* 0x0014c80001067983 */ /* 0x000ea80000300a00 */
[----:B0-----:R-:W3:Y:S04]  /*51810*/  LDL.LU.64 R24, [R1+0x14b0] ;  /* 0x0014b00001187983 */ /* 0x001ee80000300a00 */
[----:B-1----:R-:W3:Y:S04]  /*51820*/  LDL.LU.64 R26, [R1+0x14b8] ;  /* 0x0014b800011a7983 */ /* 0x002ee80000300a00 */
[----:B----4-:R-:W4:Y:S04]  /*51830*/  LDL.LU.64 R16, [R1+0x1470] ;  /* 0x0014700001107983 */ /* 0x010f280000300a00 */
[----:B------:R-:W2:Y:S04]  /*51840*/  LDL.LU.64 R18, [R1+0x1478] ;  /* 0x0014780001127983 */ /* 0x000ea80000300a00 */
[----:B--2---:R-:W-:Y:S04]  /*51850*/  STL.64 [R1+0x7c48], R18 ;  /* 0x007c481201007387 */ /* 0x004fe80000100a00 */
[----:B----4-:R0:W-:Y:S04]  /*51860*/  STL.64 [R1+0x7c40], R16 ;  /* 0x007c401001007387 */ /* 0x0101e80000100a00 */
[----:B0-----:R-:W2:Y:S04]  /*51870*/  LDL.LU.64 R16, [R1+0x1480] ;  /* 0x0014800001107983 */ /* 0x001ea80000300a00 */
[----:B------:R-:W4:Y:S01]  /*51880*/  LDL.LU.64 R18, [R1+0x1488] ;  /* 0x0014880001127983 */ /* 0x000f220000300a00 */
[----:B------:R-:W-:-:S02]  /*51890*/  IMAD.MOV.U32 R0, RZ, RZ, R21 ;  /* 0x000000ffff007224 */ /* 0x000fc400078e0015 */
[C---:B------:R-:W-:Y:S08]  /*518a0*/  HMMA.16816.F32 R20, R12.reuse, R22, R4 ;  /* 0x000000160c14723c */ /* 0x040ff00000001804 */
[----:B---3--:R-:W-:Y:S01]  /*518b0*/  HMMA.16816.F32 R24, R12, R10, R24 ;  /* 0x0000000a0c18723c */ /* 0x008fe20000001818 */
[----:B----4-:R-:W-:Y:S04]  /*518c0*/  STL.64 [R1+0x7c58], R18 ;  /* 0x007c581201007387 */ /* 0x010fe80000100a00 */
[----:B--2---:R0:W-:Y:S04]  /*518d0*/  STL.64 [R1+0x7c50], R16 ;  /* 0x007c501001007387 */ /* 0x0041e80000100a00 */
[----:B0-----:R-:W2:Y:S04]  /*518e0*/  LDL.LU.64 R16, [R1+0x1490] ;  /* 0x0014900001107983 */ /* 0x001ea80000300a00 */
[----:B------:R-:W3:Y:S04]  /*518f0*/  LDL.LU.64 R18, [R1+0x1498] ;  /* 0x0014980001127983 */ /* 0x000ee80000300a00 */
[----:B---3--:R-:W-:Y:S04]  /*51900*/  STL.64 [R1+0x7c78], R18 ;  /* 0x007c781201007387 */ /* 0x008fe80000100a00 */
[----:B--2---:R0:W-:Y:S04]  /*51910*/  STL.64 [R1+0x7c70], R16 ;  /* 0x007c701001007387 */ /* 0x0041e80000100a00 */
[----:B0-----:R-:W2:Y:S04]  /*51920*/  LDL.LU.64 R16, [R1+0x14a0] ;  /* 0x0014a00001107983 */ /* 0x001ea80000300a00 */
[----:B------:R-:W2:Y:S04]  /*51930*/  LDL.LU.64 R18, [R1+0x14a8] ;  /* 0x0014a80001127983 */ /* 0x000ea80000300a00 */
[----:B------:R-:W-:Y:S04]  /*51940*/  STL [R1+0x7b98], R0 ;  /* 0x007b980001007387 */ /* 0x000fe80000100800 */
[----:B------:R-:W3:Y:S04]  /*51950*/  LDL.LU.64 R4, [R1+0x1460] ;  /* 0x0014600001047983 */ /* 0x000ee80000300a00 */
[----:B------:R-:W3:Y:S04]  /*51960*/  LDL.LU.64 R6, [R1+0x1468] ;  /* 0x0014680001067983 */ /* 0x000ee80000300a00 */
[----:B------:R0:W-:Y:S04]  /*51970*/  STL.64 [R1+0x14c0], R20 ;  /* 0x0014c01401007387 */ /* 0x0001e80000100a00 */
[----:B------:R1:W-:Y:S04]  /*51980*/  STL.64 [R1+0x14c8], R22 ;  /* 0x0014c81601007387 */ /* 0x0003e80000100a00 */
[----:B0-----:R-:W4:Y:S04]  /*51990*/  LDL.LU.64 R20, [R1+0x1450] ;  /* 0x0014500001147983 */ /* 0x001f280000300a00 */
[----:B-1----:R-:W4:Y:S04]  /*519a0*/  LDL.LU.64 R22, [R1+0x1458] ;  /* 0x0014580001167983 */ /* 0x002f280000300a00 */
        /* <DEDUP_REMOVED lines=27> */
[----:B------:R-:W4:Y:S01]  /*51b60*/  LDL.LU.64 R24, [R1+0x7c30] ;  /* 0x007c300001187983 */ /* 0x000f220000300a00 */
[C---:B--2---:R-:W-:Y:S08]  /*51b70*/  HMMA.16816.F32 R16, R12.reuse, R28, R16 ;  /* 0x0000001c0c10723c */ /* 0x044ff00000001810 */
[C---:B---3--:R-:W-:Y:S08]  /*51b80*/  HMMA.16816.F32 R4, R12.reuse, R26, R4 ;  /* 0x0000001a0c04723c */ /* 0x048ff00000001804 */
[C---:B----4-:R-:W-:Y:S03]  /*51b90*/  HMMA.16816.F32 R20, R12.reuse, R24, R20 ;  /* 0x000000180c14723c */ /* 0x050fe60000001814 */
[----:B------:R0:W-:Y:S04]  /*51ba0*/  STL.64 [R1+0x1470], R16 ;  /* 0x0014701001007387 */ /* 0x0001e80000100a00 */
[----:B------:R1:W-:Y:S04]  /*51bb0*/  STL.64 [R1+0x1478], R18 ;  /* 0x0014781201007387 */ /* 0x0003e80000100a00 */
[----:B0-----:R-:W2:Y:S04]  /*51bc0*/  LDL.LU.64 R16, [R1+0x1430] ;  /* 0x0014300001107983 */ /* 0x001ea80000300a00 */
[----:B-1----:R-:W2:Y:S04]  /*51bd0*/  LDL.LU.64 R18, [R1+0x1438] ;  /* 0x0014380001127983 */ /* 0x002ea80000300a00 */
[----:B------:R0:W-:Y:S04]  /*51be0*/  STL.64 [R1+0x7a88], R28 ;  /* 0x007a881c01007387 */ /* 0x0001e80000100a00 */
[----:B0-----:R-:W3:Y:S04]  /*51bf0*/  LDL.LU R28, [R1+0x3180] ;  /* 0x00318000011c7983 */ /* 0x001ee80000300800 */
[----:B------:R-:W3:Y:S04]  /*51c00*/  LDL.LU R29, [R1+0x317c] ;  /* 0x00317c00011d7983 */ /* 0x000ee80000300800 */
[----:B------:R0:W-:Y:S04]  /*51c10*/  STL.64 [R1+0x1460], R4 ;  /* 0x0014600401007387 */ /* 0x0001e80000100a00 */
[----:B------:R-:W-:Y:S04]  /*51c20*/  STL.64 [R1+0x1468], R6 ;  /* 0x0014680601007387 */ /* 0x000fe80000100a00 */
[----:B0-----:R-:W4:Y:S04]  /*51c30*/  LDL.LU.64 R4, [R1+0x7c28] ;  /* 0x007c280001047983 */ /* 0x001f280000300a00 */
[----:B------:R-:W-:Y:S04]  /*51c40*/  STL.64 [R1+0x1450], R20 ;  /* 0x0014501401007387 */ /* 0x000fe80000100a00 */
[----:B------:R0:W-:Y:S04]  /*51c50*/  STL.64 [R1+0x1458], R22 ;  /* 0x0014581601007387 */ /* 0x0001e80000100a00 */
[----:B0-----:R-:W2:Y:S04]  /*51c60*/  LDL.LU.64 R22, [R1+0x7c20] ;  /* 0x007c200001167983 */ /* 0x001ea80000300a00 */
[----:B------:R-:W3:Y:S04]  /*51c70*/  LDL.LU.64 R20, [R1+0x7c18] ;  /* 0x007c180001147983 */ /* 0x000ee80000300a00 */
[----:B------:R0:W-:Y:S04]  /*51c80*/  STL.64 [R1+0x7a98], R26 ;  /* 0x007a981a01007387 */ /* 0x0001e80000100a00 */
[----:B0-----:R-:W3:Y:S04]  /*51c90*/  LDL.LU R26, [R1+0x3190] ;  /* 0x00319000011a7983 */ /* 0x001ee80000300800 */
[----:B------:R-:W3:Y:S04]  /*51ca0*/  LDL.LU R27, [R1+0x318c] ;  /* 0x00318c00011b7983 */ /* 0x000ee80000300800 */
[----:B------:R-:W-:Y:S01]  /*51cb0*/  STL.64 [R1+0x7a90], R24 ;  /* 0x007a901801007387 */ /* 0x000fe20000100a00 */
[----:B--2---:R-:W-:-:S15]  /*51cc0*/  HMMA.16816.F32 R8, R12, R22, R8 ;  /* 0x000000160c08723c */ /* 0x004fde0000001808 */
[----:B------:R-:W-:-:S04]  /*51cd0*/  NOP ;  /* 0x0000000000007918 */ /* 0x000fc80000000000 */
[----:B------:R0:W-:Y:S04]  /*51ce0*/  STL.64 [R1+0x1440], R8 ;  /* 0x0014400801007387 */ /* 0x0001e80000100a00 */
[----:B------:R1:W-:Y:S04]  /*51cf0*/  STL.64 [R1+0x1448], R10 ;  /* 0x0014480a01007387 */ /* 0x0003e80000100a00 */
[----:B0-----:R-:W2:Y:S04]  /*51d00*/  LDL.LU.64 R8, [R1+0x1410] ;  /* 0x0014100001087983 */ /* 0x001ea80000300a00 */
[----:B-1----:R-:W2:Y:S01]  /*51d10*/  LDL.LU.64 R10, [R1+0x1418] ;  /* 0x00141800010a7983 */ /* 0x002ea20000300a00 */
[----:B---3--:R-:W-:Y:S03]  /*51d20*/  HMMA.16816.F32 R16, R12, R20, R16 ;  /* 0x000000140c10723c */ /* 0x008fe60000001810 */
[----:B--2---:R-:W-:Y:S04]  /*51d30*/  STL.64 [R1+0x7c00], R10 ;  /* 0x007c000a01007387 */ /* 0x004fe80000100a00 */
[----:B------:R0:W-:Y:S04]  /*51d40*/  STL.64 [R1+0x7bf8], R8 ;  /* 0x007bf80801007387 */ /* 0x0001e80000100a00 */
[----:B0-----:R-:W2:Y:S04]  /*51d50*/  LDL.LU.64 R8, [R1+0x1420] ;  /* 0x0014200001087983 */ /* 0x001ea80000300a00 */
[----:B------:R-:W2:Y:S04]  /*51d60*/  LDL.LU.64 R10, [R1+0x1428] ;  /* 0x00142800010a7983 */ /* 0x000ea80000300a00 */
[----:B------:R-:W-:Y:S04]  /*51d70*/  STL.64 [R1+0x1430], R16 ;  /* 0x0014301001007387 */ /* 0x000fe80000100a00 */
[----:B------:R0:W-:Y:S04]  /*51d80*/  STL.64 [R1+0x1438], R18 ;  /* 0x0014381201007387 */ /* 0x0001e80000100a00 */
[----:B0-----:R-:W2:Y:S01]  /*51d90*/  LDL.LU.64 R18, [R1+0x7c10] ;  /* 0x007c100001127983 */ /* 0x001ea20000300a00 */
[----:B----4-:R-:W-:-:S02]  /*51da0*/  IMAD.MOV.U32 R24, RZ, RZ, R5 ;  /* 0x000000ffff187224 */ /* 0x010fc400078e0005 */
[----:B------:R-:W-:Y:S01]  /*51db0*/  IMAD.MOV.U32 R25, RZ, RZ, R4 ;  /* 0x000000ffff197224 */ /* 0x000fe200078e0004 */
[----:B------:R-:W3:Y:S04]  /*51dc0*/  LDL.LU.64 R16, [R1+0x7c08] ;  /* 0x007c080001107983 */ /* 0x000ee80000300a00 */
[----:B------:R-:W4:Y:S04]  /*51dd0*/  LDL.LU.64 R4, [R1+0x13f0] ;  /* 0x0013f00001047983 */ /* 0x000f280000300a00 */
[----:B------:R-:W4:Y:S04]  /*51de0*/  LDL.LU.64 R6, [R1+0x13f8] ;  /* 0x0013f80001067983 */ /* 0x000f280000300a00 */
[----:B------:R-:W-:Y:S04]  /*51df0*/  STL.64 [R1+0x7bd0], R26 ;  /* 0x007bd01a01007387 */ /* 0x000fe80000100a00 */
[----:B------:R0:W-:Y:S04]  /*51e00*/  STL.64 [R1+0x7bc8], R24 ;  /* 0x007bc81801007387 */ /* 0x0001e80000100a00 */
[----:B0-----:R-:W3:Y:S04]  /*51e10*/  LDL.LU.64 R24, [R1+0x13e0] ;  /* 0x0013e00001187983 */ /* 0x001ee80000300a00 */
        /* <DEDUP_REMOVED lines=22> */
[----:B------:R-:W2:Y:S01]  /*51f80*/  LDL.LU.64 R18, [R1+0x1408] ;  /* 0x0014080001127983 */ /* 0x000ea20000300a00 */
[C---:B----4-:R-:W-:Y:S08]  /*51f90*/  HMMA.16816.F32 R4, R12.reuse, R8, R4 ;  /* 0x000000080c04723c */ /* 0x050ff00000001804 */
[----:B--2---:R-:W-:-:S15]  /*51fa0*/  HMMA.16816.F32 R16, R12, R10, R16 ;  /* 0x0000000a0c10723c */ /* 0x004fde0000001810 */
[----:B------:R-:W-:-:S04]  /*51fb0*/  NOP ;  /* 0x0000000000007918 */ /* 0x000fc80000000000 */
[----:B------:R0:W-:Y:S04]  /*51fc0*/  STL.64 [R1+0x1400], R16 ;  /* 0x0014001001007387 */ /* 0x0001e80000100a00 */
[----:B------:R1:W-:Y:S04]  /*51fd0*/  STL.64 [R1+0x1408], R18 ;  /* 0x0014081201007387 */ /* 0x0003e80000100a00 */
[----:B0-----:R-:W2:Y:S04]  /*51fe0*/  LDL.LU.64 R16, [R1+0x1180] ;  /* 0x0011800001107983 */ /* 0x001ea80000300a00 */
[----:B-1----:R-:W2:Y:S04]  /*51ff0*/  LDL.LU.64 R18, [R1+0x1188] ;  /* 0x0011880001127983 */ /* 0x002ea80000300a00 */
[----:B------:R-:W-:Y:S04]  /*52000*/  STL.64 [R1+0x13f0], R4 ;  /* 0x0013f00401007387 */ /* 0x000fe80000100a00 */
[----:B------:R0:W-:Y:S04]  /*52010*/  STL.64 [R1+0x13f8], R6 ;  /* 0x0013f80601007387 */ /* 0x0001e80000100a00 */
[----:B0-----:R-:W3:Y:S04]  /*52020*/  LDL.LU.64 R6, [R1+0x7be0] ;  /* 0x007be00001067983 */ /* 0x001ee80000300a00 */
[----:B------:R-:W4:Y:S04]  /*52030*/  LDL.LU.64 R4, [R1+0x7bd8] ;  /* 0x007bd80001047983 */ /* 0x000f280000300a00 */
        /* <DEDUP_REMOVED lines=8> */
[----:B0-----:R-:W3:Y:S01]  /*520c0*/  LDL.LU.64 R26, [R1+0x7bd0] ;  /* 0x007bd000011a7983 */ /* 0x001ee20000300a00 */
[C---:B----4-:R-:W-:Y:S03]  /*520d0*/  HMMA.16816.F32 R8, R12.reuse, R4, R8 ;  /* 0x000000040c08723c */ /* 0x050fe60000001808 */
[----:B------:R-:W4:Y:S04]  /*520e0*/  LDL.LU.64 R24, [R1+0x7bc8] ;  /* 0x007bc80001187983 */ /* 0x000f280000300a00 */
[----:B------:R-:W-:Y:S01]  /*520f0*/  STL.64 [R1+0x7a40], R6 ;  /* 0x007a400601007387 */ /* 0x000fe20000100a00 */
[----:B--2---:R-:W-:Y:S03]  /*52100*/  HMMA.16816.F32 R12, R12, R2, R16 ;  /* 0x000000020c0c723c */ /* 0x004fe60000001810 */
[----:B------:R0:W-:Y:S08]  /*52110*/  STL.64 [R1+0x7a38], R4 ;  /* 0x007a380401007387 */ /* 0x0001f00000100a00 */
[----:B------:R-:W-:Y:S04]  /*52120*/  STL.64 [R1+0x13d0], R8 ;  /* 0x0013d00801007387 */ /* 0x000fe80000100a00 */
[----:B------:R1:W-:Y:S04]  /*52130*/  STL.64 [R1+0x13d8], R10 ;  /* 0x0013d80a01007387 */ /* 0x0003e80000100a00 */
[----:B0-----:R-:W4:Y:S04]  /*52140*/  LDL.LU.64 R4, [R1+0x520] ;  /* 0x0005200001047983 */ /* 0x001f280000300a00 */
[----:B------:R-:W4:Y:S01]  /*52150*/  LDL.LU.64 R6, [R1+0x528] ;  /* 0x0005280001067983 */ /* 0x000f220000300a00 */
[----:B-1----:R-:W-:-:S02]  /*52160*/  IMAD R11, R23, 0x100, R22 ;  /* 0x00000100170b7824 */ /* 0x002fc400078e0216 */
[----:B------:R-:W-:Y:S01]  /*52170*/  IMAD R10, R29, 0x100, R28 ;  /* 0x000001001d0a7824 */ /* 0x000fe200078e021c */
[----:B------:R-:W2:Y:S04]  /*52180*/  LDL.64 R22, [R1+0x90] ;  /* 0x0000900001167983 */ /* 0x000ea80000100a00 */
[----:B------:R-:W2:Y:S04]  /*52190*/  LDL R28, [R1+0x88] ;  /* 0x00008800011c7983 */ /* 0x000ea80000100800 */
[----:B------:R-:W2:Y:S04]  /*521a0*/  LDL R29, [R1+0x8c] ;  /* 0x00008c00011d7983 */ /* 0x000ea80000100800 */
[----:B------:R-:W-:Y:S04]  /*521b0*/  STL [R1+0x7a1c], R2 ;  /* 0x007a1c0201007387 */ /* 0x000fe80000100800 */
[----:B------:R-:W-:Y:S04]  /*521c0*/  STL [R1+0x7a18], R3 ;  /* 0x007a180301007387 */ /* 0x000fe80000100800 */
[----:B------:R0:W-:Y:S04]  /*521d0*/  STL.64 [R1+0x1180], R12 ;  /* 0x0011800c01007387 */ /* 0x0001e80000100a00 */
[----:B------:R1:W-:Y:S01]  /*521e0*/  STL.64 [R1+0x1188], R14 ;  /* 0x0011880e01007387 */ /* 0x0003e20000100a00 */
[----:B---3--:R-:W-:-:S03]  /*521f0*/  IMAD R8, R27, 0x100, R26 ;  /* 0x000001001b087824 */ /* 0x008fc600078e021a */
[----:B------:R-:W3:Y:S04]  /*52200*/  LDL R26, [R1+0x48] ;  /* 0x00004800011a7983 */ /* 0x000ee80000100800 */
[----:B------:R-:W3:Y:S01]  /*52210*/  LDL R27, [R1+0x4c] ;  /* 0x00004c00011b7983 */ /* 0x000ee20000100800 */
[----:B------:R-:W-:Y:S01]  /*52220*/  IMAD R9, R21, 0x100, R20 ;  /* 0x0000010015097824 */ /* 0x000fe200078e0214 */
[----:B0-----:R-:W-:Y:S02]  /*52230*/  F2FP.F16.E5M2.UNPACK_B R12, R11 ;  /* 0x0000000bff0c723e */ /* 0x001fe400020004ff */
[----:B------:R-:W-:Y:S02]  /*52240*/  F2FP.F16.E5M2.UNPACK_B R13, R10 ;  /* 0x0000000aff0d723e */ /* 0x000fe400020004ff */
[----:B-1----:R-:W-:Y:S01]  /*52250*/  F2FP.F16.E5M2.UNPACK_B R15, R8 ;  /* 0x00000008ff0f723e */ /* 0x002fe200020004ff */
[----:B------:R-:W2:Y:S01]  /*52260*/  LDL.64 R20, [R1+0x80] ;  /* 0x0000800001147983 */ /* 0x000ea20000100a00 */
[----:B------:R-:W-:-:S07]  /*52270*/  F2FP.F16.E5M2.UNPACK_B R14, R9 ;  /* 0x00000009ff0e723e */ /* 0x000fce00020004ff */
[C---:B----4-:R-:W-:Y:S01]  /*52280*/  HMMA.16816.F32 R4, R12.reuse, R24, R4 ;  /* 0x000000180c04723c */ /* 0x050fe20000001804 */
[----:B---3--:R0:W-:Y:S04]  /*52290*/  STL.64 [R1+0x7b70], R26 ;  /* 0x007b701a01007387 */ /* 0x0081e80000100a00 */
[----:B------:R-:W2:Y:S04]  /*522a0*/  LDL.LU.64 R8, [R1+0x13c0] ;  /* 0x0013c00001087983 */ /* 0x000ea80000300a00 */
[----:B------:R-:W2:Y:S10]  /*522b0*/  LDL.LU.64 R10, [R1+0x13c8] ;  /* 0x0013c800010a7983 */ /* 0x000eb40000300a00 */
[----:B------:R1:W-:Y:S04]  /*522c0*/  STL.64 [R1+0x520], R4 ;  /* 0x0005200401007387 */ /* 0x0003e80000100a00 */
[----:B------:R3:W-:Y:S04]  /*522d0*/  STL.64 [R1+0x528], R6 ;  /* 0x0005280601007387 */ /* 0x0007e80000100a00 */
[----:B------:R-:W4:Y:S04]  /*522e0*/  LDL R24, [R1+0x50] ;  /* 0x0000500001187983 */ /* 0x000f280000100800 */
[----:B------:R-:W4:Y:S04]  /*522f0*/  LDL R25, [R1+0x54] ;  /* 0x0000540001197983 */ /* 0x000f280000100800 */
[----:B------:R-:W2:Y:S04]  /*52300*/  LDL R16, [R1+0x60] ;  /* 0x0000600001107983 */ /* 0x000ea80000100800 */
[----:B------:R-:W2:Y:S04]  /*52310*/  LDL R17, [R1+0x64] ;  /* 0x0000640001117983 */ /* 0x000ea80000100800 */
[----:B0-----:R-:W2:Y:S04]  /*52320*/  LDL.64 R26, [R1+0x68] ;  /* 0x00006800011a7983 */ /* 0x001ea80000100a00 */
[----:B-1----:R-:W4:Y:S04]  /*52330*/  LDL.LU.64 R4, [R1+0x13b0] ;  /* 0x0013b00001047983 */ /* 0x002f280000300a00 */
[----:B---3--:R-:W3:Y:S04]  /*52340*/  LDL.LU.64 R6, [R1+0x13b8] ;  /* 0x0013b80001067983 */ /* 0x008ee80000300a00 */
[----:B--2---:R-:W-:Y:S04]  /*52350*/  STL.64 [R1+0x7b90], R26 ;  /* 0x007b901a01007387 */ /* 0x004fe80000100a00 */
[----:B----4-:R0:W-:Y:S04]  /*52360*/  STL.64 [R1+0x7b88], R24 ;  /* 0x007b881801007387 */ /* 0x0101e80000100a00 */
[----:B0-----:R-:W2:Y:S04]  /*52370*/  LDL.LU.64 R24, [R1+0x510] ;  /* 0x0005100001187983 */ /* 0x001ea80000300a00 */
[----:B------:R-:W2:Y:S04]  /*52380*/  LDL.LU.64 R26, [R1+0x518] ;  /* 0x00051800011a7983 */ /* 0x000ea80000300a00 */
[----:B------:R-:W4:Y:S04]  /*52390*/  LDL R18, [R1+0x58] ;  /* 0x0000580001127983 */ /* 0x000f280000100800 */
[----:B------:R-:W4:Y:S01]  /*523a0*/  LDL R19, [R1+0x5c] ;  /* 0x00005c0001137983 */ /* 0x000f220000100800 */
[----:B------:R-:W-:Y:S01]  /*523b0*/  HMMA.16816.F32 R8, R12, R28, R8 ;  /* 0x0000001c0c08723c */ /* 0x000fe20000001808 */
[----:B------:R-:W-:-:S02]  /*523c0*/  IMAD.MOV.U32 R3, RZ, RZ, R22 ;  /* 0x000000ffff037224 */ /* 0x000fc400078e0016 */
[----:B----4-:R-:W-:Y:S04]  /*523d0*/  STL.64 [R1+0x7b80], R18 ;  /* 0x007b801201007387 */ /* 0x010fe80000100a00 */
[----:B------:R2:W-:Y:S02]  /*523e0*/  STL.64 [R1+0x7b78], R16 ;  /* 0x007b781001007387 */ /* 0x0005e40000100a00 */
[----:B--2---:R-:W-:Y:S02]  /*523f0*/  HMMA.16816.F32 R16, R12, R22, R24 ;  /* 0x000000160c10723c */ /* 0x004fe40000001818 */
[----:B------:R-:W-:Y:S01]  /*52400*/  STL [R1+0x7a20], R3 ;  /* 0x007a200301007387 */ /* 0x000fe20000100800 */
[----:B------:R-:W-:-:S15]  /*52410*/  IMAD.MOV.U32 R23, RZ, RZ, R0 ;  /* 0x000000ffff177224 */ /* 0x000fde00078e0000 */
[----:B------:R-:W-:Y:S01]  /*52420*/  NOP ;  /* 0x0000000000007918 */ /* 0x000fe20000000000 */
[----:B------:R-:W-:Y:S04]  /*52430*/  STL.64 [R1+0x510], R16 ;  /* 0x0005101001007387 */ /* 0x000fe80000100a00 */
[----:B------:R-:W-:Y:S04]  /*52440*/  STL.64 [R1+0x518], R18 ;  /* 0x0005181201007387 */ /* 0x000fe80000100a00 */
[----:B------:R-:W2:Y:S04]  /*52450*/  LDL R22, [R1+0x8] ;  /* 0x0000080001167983 */ /* 0x000ea80000100800 */
[----:B------:R-:W-:Y:S04]  /*52460*/  STL.64 [R1+0x13c0], R8 ;  /* 0x0013c00801007387 */ /* 0x000fe80000100a00 */
[----:B------:R-:W-:Y:S04]  /*52470*/  STL.64 [R1+0x13c8], R10 ;  /* 0x0013c80a01007387 */ /* 0x000fe80000100a00 */
[----:B------:R-:W4:Y:S04]  /*52480*/  LDL.LU R0, [R1+0x7bc0] ;  /* 0x007bc00001007983 */ /* 0x000f280000300800 */
[----:B------:R-:W2:Y:S04]  /*52490*/  LDL.LU.64 R24, [R1+0x1390] ;  /* 0x0013900001187983 */ /* 0x000ea80000300a00 */
[----:B------:R-:W2:Y:S01]  /*524a0*/  LDL.LU.64 R26, [R1+0x1398] ;  /* 0x00139800011a7983 */ /* 0x000ea20000300a00 */
[----:B---3--:R-:W-:Y:S03]  /*524b0*/  HMMA.16816.F32 R4, R12, R20, R4 ;  /* 0x000000140c04723c */ /* 0x008fe60000001804 */
[----:B--2---:R0:W-:Y:S04]  /*524c0*/  STL.64 [R1+0x7ba8], R26 ;  /* 0x007ba81a01007387 */ /* 0x0041e80000100a00 */
[----:B0-----:R-:W2:Y:S04]  /*524d0*/  LDL R26, [R1+0x78] ;  /* 0x00007800011a7983 */ /* 0x001ea80000100800 */
[----:B------:R-:W2:Y:S04]  /*524e0*/  LDL R27, [R1+0x7c] ;  /* 0x00007c00011b7983 */ /* 0x000ea80000100800 */
[----:B------:R-:W-:Y:S04]  /*524f0*/  STL.64 [R1+0x7ba0], R24 ;  /* 0x007ba01801007387 */ /* 0x000fe80000100a00 */
[----:B------:R-:W3:Y:S04]  /*52500*/  LDL.64 R28, [R1] ;  /* 0x00000000011c7983 */ /* 0x000ee80000100a00 */
[----:B------:R-:W2:Y:S04]  /*52510*/  LDL.LU.64 R16, [R1+0x1380] ;  /* 0x0013800001107983 */ /* 0x000ea80000300a00 */
[----:B------:R-:W-:Y:S04]  /*52520*/  STL.64 [R1+0x13b0], R4 ;  /* 0x0013b00401007387 */ /* 0x000fe80000100a00 */
[----:B------:R-:W-:Y:S04]  /*52530*/  STL.64 [R1+0x13b8], R6 ;  /* 0x0013b80601007387 */ /* 0x000fe80000100a00 */
[----:B------:R-:W2:Y:S01]  /*52540*/  LDL.LU.64 R18, [R1+0x1388] ;  /* 0x0013880001127983 */ /* 0x000ea20000300a00 */
[----:B------:R-:W-:-:S03]  /*52550*/  IMAD.MOV.U32 R2, RZ, RZ, R21 ;  /* 0x000000ffff027224 */ /* 0x000fc600078e0015 */
[----:B--2---:R-:W-:Y:S04]  /*52560*/  STL.64 [R1+0x7bb8], R18 ;  /* 0x007bb81201007387 */ /* 0x004fe80000100a00 */
[----:B------:R0:W-:Y:S04]  /*52570*/  STL.64 [R1+0x7bb0], R16 ;  /* 0x007bb01001007387 */ /* 0x0001e80000100a00 */
[----:B0-----:R-:W2:Y:S04]  /*52580*/  LDL.LU.64 R16, [R1+0x13a0] ;  /* 0x0013a00001107983 */ /* 0x001ea80000300a00 */
[----:B------:R-:W2:Y:S04]  /*52590*/  LDL.LU.64 R18, [R1+0x13a8] ;  /* 0x0013a80001127983 */ /* 0x000ea80000300a00 */
[----:B------:R-:W3:Y:S04]  /*525a0*/  LDL.LU.64 R8, [R1+0x1350] ;  /* 0x0013500001087983 */ /* 0x000ee80000300a00 */
[----:B------:R-:W3:Y:S04]  /*525b0*/  LDL.LU.64 R10, [R1+0x1358] ;  /* 0x00135800010a7983 */ /* 0x000ee80000300a00 */
[----:B------:R-:W3:Y:S04]  /*525c0*/  LDL.LU.64 R4, [R1+0x1340] ;  /* 0x0013400001047983 */ /* 0x000ee80000300a00 */
[----:B------:R-:W3:Y:S04]  /*525d0*/  LDL.LU.64 R6, [R1+0x1348] ;  /* 0x0013480001067983 */ /* 0x000ee80000300a00 */
[----:B------:R-:W3:Y:S04]  /*525e0*/  LDL.64 R20, [R1+0x10] ;  /* 0x0000100001147983 */ /* 0x000ee80000100a00 */
[----:B------:R-:W-:Y:S01]  /*525f0*/  STL.64 [R1+0x7ad8], R22 ;  /* 0x007ad81601007387 */ /* 0x000fe20000100a00 */
[----:B--2---:R-:W-:Y:S03]  /*52600*/  HMMA.16816.F32 R24, R12, R26, R16 ;  /* 0x0000001a0c18723c */ /* 0x004fe60000001810 */
[----:B---3--:R0:W-:Y:S04]  /*52610*/  STL.64 [R1+0x7ad0], R20 ;  /* 0x007ad01401007387 */ /* 0x0081e80000100a00 */
[----:B0-----:R-:W2:Y:S04]  /*52620*/  LDL.64 R20, [R1+0x70] ;  /* 0x0000700001147983 */ /* 0x001ea80000100a00 */
[----:B------:R-:W-:Y:S04]  /*52630*/  STL [R1+0x7a24], R2 ;  /* 0x007a240201007387 */ /* 0x000fe80000100800 */
[----:B------:R-:W3:Y:S04]  /*52640*/  LDL.LU.64 R18, [R1+0x7bb8] ;  /* 0x007bb80001127983 */ /* 0x000ee80000300a00 */
[----:B------:R-:W3:Y:S04]  /*52650*/  LDL.LU.64 R16, [R1+0x7bb0] ;  /* 0x007bb00001107983 */ /* 0x000ee80000300a00 */
[----:B------:R-:W-:Y:S04]  /*52660*/  STL.64 [R1+0x13a0], R24 ;  /* 0x0013a01801007387 */ /* 0x000fe80000100a00 */
[----:B------:R0:W-:Y:S04]  /*52670*/  STL.64 [R1+0x13a8], R26 ;  /* 0x0013a81a01007387 */ /* 0x0001e80000100a00 */
[----:B0-----:R-:W2:Y:S04]  /*52680*/  LDL.LU.64 R26, [R1+0x7ba8] ;  /* 0x007ba800011a7983 */ /* 0x001ea80000300a00 */
[----:B------:R-:W2:Y:S04]  /*52690*/  LDL.LU.64 R24, [R1+0x7ba0] ;  /* 0x007ba00001187983 */ /* 0x000ea80000300a00 */
[----:B------:R-:W3:Y:S01]  /*526a0*/  LDL R22, [R1+0x18] ;  /* 0x0000180001167983 */ /* 0x000ee20000100800 */
[----:B----4-:R-:W-:-:S03]  /*526b0*/  IMAD.MOV.U32 R23, RZ, RZ, R0 ;  /* 0x000000ffff177224 */ /* 0x010fc600078e0000 */
[----:B------:R-:W4:Y:S01]  /*526c0*/  LDL.LU R0, [R1+0x7b98] ;  /* 0x007b980001007983 */ /* 0x000f220000300800 */
[----:B--2---:R-:W-:Y:S01]  /*526d0*/  HMMA.16816.F32 R24, R12, R20, R24 ;  /* 0x000000140c18723c */ /* 0x004fe20000001818 */
[----:B------:R-:W-:-:S15]  /*526e0*/  IMAD.MOV.U32 R2, RZ, RZ, R21 ;  /* 0x000000ffff027224 */ /* 0x000fde00078e0015 */
[----:B------:R-:W-:-:S03]  /*526f0*/  NOP ;  /* 0x0000000000007918 */ /* 0x000fc60000000000 */
[----:B------:R-:W-:Y:S04]  /*52700*/  STL.64 [R1+0x1390], R24 ;  /* 0x0013901801007387 */ /* 0x000fe80000100a00 */
[----:B------:R0:W-:Y:S04]  /*52710*/  STL.64 [R1+0x1398], R26 ;  /* 0x0013981a01007387 */ /* 0x0001e80000100a00 */
[----:B0-----:R-:W2:Y:S04]  /*52720*/  LDL.LU.64 R26, [R1+0x7b90] ;  /* 0x007b9000011a7983 */ /* 0x001ea80000300a00 */
[----:B------:R-:W4:Y:S04]  /*52730*/  LDL.LU.64 R24, [R1+0x7b88] ;  /* 0x007b880001187983 */ /* 0x000f280000300a00 */
[----:B------:R-:W4:Y:S04]  /*52740*/  LDL.64 R20, [R1+0x20] ;  /* 0x0000200001147983 */ /* 0x000f280000100a00 */
[----:B---3--:R-:W-:Y:S01]  /*52750*/  STL.64 [R1+0x7b08], R22 ;  /* 0x007b081601007387 */ /* 0x008fe20000100a00 */
[----:B--2---:R-:W-:Y:S03]  /*52760*/  HMMA.16816.F32 R16, R12, R26, R16 ;  /* 0x0000001a0c10723c */ /* 0x004fe60000001810 */
[----:B----4-:R0:W-:Y:S04]  /*52770*/  STL.64 [R1+0x7b00], R20 ;  /* 0x007b001401007387 */ /* 0x0101e80000100a00 */
[----:B0-----:R-:W2:Y:S04]  /*52780*/  LDL.LU.64 R20, [R1+0x1370] ;  /* 0x0013700001147983 */ /* 0x001ea80000300a00 */
[----:B------:R-:W2:Y:S08]  /*52790*/  LDL.LU.64 R22, [R1+0x1378] ;  /* 0x0013780001167983 */ /* 0x000eb00000300a00 */
[----:B------:R-:W-:Y:S04]  /*527a0*/  STL.64 [R1+0x1380], R16 ;  /* 0x0013801001007387 */ /* 0x000fe80000100a00 */
[----:B------:R0:W-:Y:S04]  /*527b0*/  STL.64 [R1+0x1388], R18 ;  /* 0x0013881201007387 */ /* 0x0001e80000100a00 */
[----:B0-----:R-:W3:Y:S04]  /*527c0*/  LDL.LU.64 R18, [R1+0x7b80] ;  /* 0x007b800001127983 */ /* 0x001ee80000300a00 */
[----:B------:R-:W2:Y:S01]  /*527d0*/  LDL.LU.64 R16, [R1+0x7b78] ;  /* 0x007b780001107983 */ /* 0x000ea20000300a00 */
[----:B------:R-:W-:-:S03]  /*527e0*/  IMAD.MOV.U32 R3, RZ, RZ, R26 ;  /* 0x000000ffff037224 */ /* 0x000fc600078e001a */
[----:B------:R-:W4:Y:S01]  /*527f0*/  LDL.LU.64 R26, [R1+0x7b70] ;  /* 0x007b7000011a7983 */ /* 0x000f220000300a00 */
[----:B--2---:R-:W-:-:S15]  /*52800*/  HMMA.16816.F32 R20, R12, R16, R20 ;  /* 0x000000100c14723c */ /* 0x004fde0000001814 */
[----:B------:R-:W-:-:S04]  /*52810*/  NOP ;  /* 0x0000000000007918 */ /* 0x000fc80000000000 */
[----:B------:R-:W-:Y:S04]  /*52820*/  STL.64 [R1+0x1370], R20 ;  /* 0x0013701401007387 */ /* 0x000fe80000100a00 */
[----:B------:R0:W-:Y:S04]  /*52830*/  STL.64 [R1+0x1378], R22 ;  /* 0x0013781601007387 */ /* 0x0001e80000100a00 */
[----:B0-----:R-:W2:Y:S01]  /*52840*/  LDL R22, [R1+0x28] ;  /* 0x0000280001167983 */ /* 0x001ea20000100800 */
[----:B------:R-:W-:-:S03]  /*52850*/  IMAD.MOV.U32 R23, RZ, RZ, R0 ;  /* 0x000000ffff177224 */ /* 0x000fc600078e0000 */
[----:B------:R-:W3:Y:S04]  /*52860*/  LDL.LU R0, [R1+0x7b68] ;  /* 0x007b680001007983 */ /* 0x000ee80000300800 */
[----:B--2---:R0:W-:Y:S04]  /*52870*/  STL.64 [R1+0x7b20], R22 ;  /* 0x007b201601007387 */ /* 0x0041e80000100a00 */
[----:B------:R-:W3:Y:S04]  /*52880*/  LDL.LU.64 R20, [R1+0x1360] ;  /* 0x0013600001147983 */ /* 0x000ee80000300a00 */
[----:B0-----:R-:W3:Y:S01]  /*52890*/  LDL.LU.64 R22, [R1+0x1368] ;  /* 0x0013680001167983 */ /* 0x001ee20000300a00 */
[C---:B------:R-:W-:Y:S08]  /*528a0*/  HMMA.16816.F32 R8, R12.reuse, R24, R8 ;  /* 0x000000180c08723c */ /* 0x040ff00000001808 */
[C---:B----4-:R-:W-:Y:S08]  /*528b0*/  HMMA.16816.F32 R4, R12.reuse, R26, R4 ;  /* 0x0000001a0c04723c */ /* 0x050ff00000001804 */
[----:B---3--:R-:W-:-:S15]  /*528c0*/  HMMA.16816.F32 R16, R12, R18, R20 ;  /* 0x000000120c10723c */ /* 0x008fde0000001814 */
[----:B------:R-:W-:-:S04]  /*528d0*/  NOP ;  /* 0x0000000000007918 */ /* 0x000fc80000000000 */
[----:B------:R-:W-:Y:S04]  /*528e0*/  STL.64 [R1+0x1360], R16 ;  /* 0x0013601001007387 */ /* 0x000fe80000100a00 */
[----:B------:R-:W-:Y:S04]  /*528f0*/  STL.64 [R1+0x1368], R18 ;  /* 0x0013681201007387 */ /* 0x000fe80000100a00 */
[----:B------:R-:W2:Y:S04]  /*52900*/  LDL R20, [R1+0x30] ;  /* 0x0000300001147983 */ /* 0x000ea80000100800 */
[----:B------:R-:W-:Y:S04]  /*52910*/  STL.64 [R1+0x1350], R8 ;  /* 0x0013500801007387 */ /* 0x000fe80000100a00 */
[----:B------:R-:W-:Y:S04]  /*52920*/  STL.64 [R1+0x1358], R10 ;  /* 0x0013580a01007387 */ /* 0x000fe80000100a00 */
[----:B------:R-:W-:Y:S04]  /*52930*/  STL.64 [R1+0x1340], R4 ;  /* 0x0013400401007387 */ /* 0x000fe80000100a00 */
[----:B------:R-:W-:Y:S04]  /*52940*/  STL.64 [R1+0x1348], R6 ;  /* 0x0013480601007387 */ /* 0x000fe80000100a00 */
[----:B------:R-:W2:Y:S04]  /*52950*/  LDL R21, [R1+0x34] ;  /* 0x0000340001157983 */ /* 0x000ea80000100800 */
[----:B------:R-:W3:Y:S04]  /*52960*/  LDL R22, [R1+0x38] ;  /* 0x0000380001167983 */ /* 0x000ee80000100800 */
[----:B------:R-:W3:Y:S04]  /*52970*/  LDL R23, [R1+0x3c] ;  /* 0x00003c0001177983 */ /* 0x000ee80000100800 */
[----:B--2---:R0:W-:Y:S04]  /*52980*/  STL.64 [R1+0x7b38], R20 ;  /* 0x007b381401007387 */ /* 0x0041e80000100a00 */
[----:B0-----:R-:W2:Y:S04]  /*52990*/  LDL R20, [R1+0x40] ;  /* 0x0000400001147983 */ /* 0x001ea80000100800 */
[----:B---3--:R-:W-:Y:S04]  /*529a0*/  STL.64 [R1+0x7b50], R22 ;  /* 0x007b501601007387 */ /* 0x008fe80000100a00 */
        /* <DEDUP_REMOVED lines=88> */
[----:B------:R0:W-:Y:S01]  /*52f30*/  STL [R1+0x7a14], R0 ;  /* 0x007a140001007387 */ /* 0x0001e20000100800 */
[----:B--2---:R-:W-:Y:S03]  /*52f40*/  HMMA.16816.F32 R20, R12, R22, R24 ;  /* 0x000000160c14723c */ /* 0x004fe60000001818 */
[----:B------:R-:W2:Y:S04]  /*52f50*/  LDL.LU.64 R26, [R1+0x7ab8] ;  /* 0x007ab800011a7983 */ /* 0x000ea80000300a00 */
[----:B------:R-:W2:Y:S01]  /*52f60*/  LDL.LU.64 R24, [R1+0x7ab0] ;  /* 0x007ab00001187983 */ /* 0x000ea20000300a00 */
[----:B0-----:R-:W-:-:S11]  /*52f70*/  IMAD.MOV.U32 R0, RZ, RZ, R29 ;  /* 0x000000ffff007224 */ /* 0x001fd600078e001d */
        /* <DEDUP_REMOVED lines=9> */
[----:B------:R-:W2:Y:S04]  /*53010*/  LDL.LU.64 R24, [R1+0x7a90] ;  /* 0x007a900001187983 */ /* 0x000ea80000300a00 */
[----:B------:R-:W3:Y:S02]  /*53020*/  LDL.LU.64 R28, [R1+0x7a88] ;  /* 0x007a8800011c7983 */ /* 0x000ee40000300a00 */
[C---:B---3--:R-:W-:Y:S08]  /*53030*/  HMMA.16816.F32 R16, R12.reuse, R28, R16 ;  /* 0x0000001c0c10723c */ /* 0x048ff00000001810 */
[C---:B----4-:R-:W-:Y:S08]  /*53040*/  HMMA.16816.F32 R8, R12.reuse, R26, R8 ;  /* 0x0000001a0c08723c */ /* 0x050ff00000001808 */
[C---:B--2---:R-:W-:Y:S03]  /*53050*/  HMMA.16816.F32 R4, R12.reuse, R24, R4 ;  /* 0x000000180c04723c */ /* 0x044fe60000001804 */
[----:B------:R0:W-:Y:S04]  /*53060*/  STL.64 [R1+0x12a0], R16 ;  /* 0x0012a01001007387 */ /* 0x0001e80000100a00 */
[----:B------:R1:W-:Y:S04]  /*53070*/  STL.64 [R1+0x12a8], R18 ;  /* 0x0012a81201007387 */ /* 0x0003e80000100a00 */
[----:B0-----:R-:W2:Y:S04]  /*53080*/  LDL.LU.64 R16, [R1+0x1270] ;  /* 0x0012700001107983 */ /* 0x001ea80000300a00 */
[----:B------:R0:W-:Y:S04]  /*53090*/  STL.64 [R1+0x1290], R8 ;  /* 0x0012900801007387 */ /* 0x0001e80000100a00 */
[----:B------:R3:W-:Y:S04]  /*530a0*/  STL.64 [R1+0x1298], R10 ;  /* 0x0012980a01007387 */ /* 0x0007e80000100a00 */
[----:B-1----:R-:W2:Y:S04]  /*530b0*/  LDL.LU.64 R18, [R1+0x1278] ;  /* 0x0012780001127983 */ /* 0x002ea80000300a00 */
[----:B------:R-:W-:Y:S04]  /*530c0*/  STL.64 [R1+0x1280], R4 ;  /* 0x0012800401007387 */ /* 0x000fe80000100a00 */
[----:B------:R-:W-:Y:S04]  /*530d0*/  STL.64 [R1+0x1288], R6 ;  /* 0x0012880601007387 */ /* 0x000fe80000100a00 */
[----:B0-----:R-:W4:Y:S04]  /*530e0*/  LDL.LU.64 R8, [R1+0x1240] ;  /* 0x0012400001087983 */ /* 0x001f280000300a00 */
[----:B---3--:R-:W3:Y:S04]  /*530f0*/  LDL.LU.64 R10, [R1+0x1248] ;  /* 0x00124800010a7983 */ /* 0x008ee80000300a00 */
[----:B---3--:R-:W-:Y:S04]  /*53100*/  STL.64 [R1+0x7a70], R10 ;  /* 0x007a700a01007387 */ /* 0x008fe80000100a00 */
[----:B----4-:R0:W-:Y:S04]  /*53110*/  STL.64 [R1+0x7a68], R8 ;  /* 0x007a680801007387 */ /* 0x0101e80000100a00 */
        /* <DEDUP_REMOVED lines=15> */
[----:B---3--:R-:W-:Y:S04]  /*53210*/  STL.64 [R1+0x7a30], R26 ;  /* 0x007a301a01007387 */ /* 0x008fe80000100a00 */
[----:B----4-:R0:W-:Y:S04]  /*53220*/  STL.64 [R1+0x7a28], R24 ;  /* 0x007a281801007387 */ /* 0x0101e80000100a00 */
[----:B0-----:R-:W3:Y:S04]  /*53230*/  LDL.LU.64 R24, [R1+0x1260] ;  /* 0x0012600001187983 */ /* 0x001ee80000300a00 */
[----:B------:R-:W3:Y:S04]  /*53240*/  LDL.LU.64 R26, [R1+0x1268] ;  /* 0x00126800011a7983 */ /* 0x000ee80000300a00 */
[----:B------:R-:W-:Y:S04]  /*53250*/  STL.64 [R1+0x1270], R16 ;  /* 0x0012701001007387 */ /* 0x000fe80000100a00 */
[----:B------:R0:W-:Y:S04]  /*53260*/  STL.64 [R1+0x1278], R18 ;  /* 0x0012781201007387 */ /* 0x0001e80000100a00 */
[----:B0-----:R-:W4:Y:S04]  /*53270*/  LDL.LU.64 R18, [R1+0x7a80] ;  /* 0x007a800001127983 */ /* 0x001f280000300a00 */
[----:B------:R-:W2:Y:S01]  /*53280*/  LDL.LU.64 R16, [R1+0x7a78] ;  /* 0x007a780001107983 */ /* 0x000ea20000300a00 */
[C---:B---3--:R-:W-:Y:S08]  /*53290*/  HMMA.16816.F32 R24, R12.reuse, R20, R24 ;  /* 0x000000140c18723c */ /* 0x048ff00000001818 */
[C---:B----4-:R-:W-:Y:S11]  /*532a0*/  HMMA.16816.F32 R8, R12.reuse, R18, R8 ;  /* 0x000000120c08723c */ /* 0x050ff60000001808 */
[----:B------:R0:W-:Y:S04]  /*532b0*/  STL.64 [R1+0x1260], R24 ;  /* 0x0012601801007387 */ /* 0x0001e80000100a00 */
[----:B------:R1:W-:Y:S04]  /*532c0*/  STL.64 [R1+0x1268], R26 ;  /* 0x0012681a01007387 */ /* 0x0003e80000100a00 */
[----:B0-----:R-:W3:Y:S04]  /*532d0*/  LDL.LU.64 R24, [R1+0x1210] ;  /* 0x0012100001187983 */ /* 0x001ee80000300a00 */
[----:B-1----:R-:W3:Y:S04]  /*532e0*/  LDL.LU.64 R26, [R1+0x1218] ;  /* 0x00121800011a7983 */ /* 0x002ee80000300a00 */
[----:B------:R0:W-:Y:S04]  /*532f0*/  STL.64 [R1+0x7898], R22 ;  /* 0x0078981601007387 */ /* 0x0001e80000100a00 */
[----:B0-----:R-:W4:Y:S04]  /*53300*/  LDL.LU R22, [R1+0x3198] ;  /* 0x0031980001167983 */ /* 0x001f280000300800 */
[----:B------:R-:W4:Y:S04]  /*53310*/  LDL.LU R23, [R1+0x3194] ;  /* 0x0031940001177983 */ /* 0x000f280000300800 */
[----:B------:R-:W-:Y:S04]  /*53320*/  STL.64 [R1+0x7890], R20 ;  /* 0x0078901401007387 */ /* 0x000fe80000100a00 */
        /* <DEDUP_REMOVED lines=29> */
[----:B------:R4:W-:Y:S02]  /*53500*/  STL.64 [R1+0x7840], R8 ;  /* 0x0078400801007387 */ /* 0x0009e40000100a00 */
[----:B----4-:R-:W-:Y:S01]  /*53510*/  IMAD R8, R23, 0x100, R22 ;  /* 0x0000010017087824 */ /* 0x010fe200078e0216 */
[C---:B--2---:R-:W-:Y:S08]  /*53520*/  HMMA.16816.F32 R24, R12.reuse, R6, R24 ;  /* 0x000000060c18723c */ /* 0x044ff00000001818 */
[----:B---3--:R-:W-:Y:S11]  /*53530*/  HMMA.16816.F32 R16, R12, R4, R16 ;  /* 0x000000040c10723c */ /* 0x008ff60000001810 */
[----:B------:R-:W-:Y:S04]  /*53540*/  STL.64 [R1+0x1210], R24 ;  /* 0x0012101801007387 */ /* 0x000fe80000100a00 */
[----:B------:R0:W-:Y:S04]  /*53550*/  STL.64 [R1+0x1218], R26 ;  /* 0x0012181a01007387 */ /* 0x0001e80000100a00 */
[----:B0-----:R-:W2:Y:S04]  /*53560*/  LDL.LU.64 R26, [R1+0x7a30] ;  /* 0x007a3000011a7983 */ /* 0x001ea80000300a00 */
[----:B------:R-:W3:Y:S04]  /*53570*/  LDL.LU.64 R24, [R1+0x7a28] ;  /* 0x007a280001187983 */ /* 0x000ee80000300a00 */
[----:B------:R-:W-:Y:S04]  /*53580*/  STL.64 [R1+0x7828], R6 ;  /* 0x0078280601007387 */ /* 0x000fe80000100a00 */
[----:B------:R-:W-:Y:S04]  /*53590*/  STL.64 [R1+0x7820], R4 ;  /* 0x0078200401007387 */ /* 0x000fe80000100a00 */
[----:B------:R-:W-:Y:S04]  /*535a0*/  STL.64 [R1+0x1200], R16 ;  /* 0x0012001001007387 */ /* 0x000fe80000100a00 */
[----:B------:R0:W-:Y:S04]  /*535b0*/  STL.64 [R1+0x1208], R18 ;  /* 0x0012081201007387 */ /* 0x0001e80000100a00 */
[----:B------:R-:W4:Y:S04]  /*535c0*/  LDL.LU R22, [R1+0x60] ;  /* 0x0000600001167983 */ /* 0x000f280000300800 */
[----:B------:R-:W4:Y:S04]  /*535d0*/  LDL.LU R23, [R1+0x64] ;  /* 0x0000640001177983 */ /* 0x000f280000300800 */
[----:B0-----:R-:W4:Y:S01]  /*535e0*/  LDL.LU R18, [R1+0x70] ;  /* 0x0000700001127983 */ /* 0x001f220000300800 */
[----:B------:R-:W-:-:S03]  /*535f0*/  IMAD.MOV.U32 R19, RZ, RZ, R2 ;  /* 0x000000ffff137224 */ /* 0x000fc600078e0002 */
[----:B------:R-:W4:Y:S01]  /*53600*/  LDL.LU R2, [R1+0x7a24] ;  /* 0x007a240001027983 */ /* 0x000f220000300800 */
[----:B--2---:R-:W-:Y:S02]  /*53610*/  IMAD R5, R27, 0x100, R26 ;  /* 0x000001001b057824 */ /* 0x004fe400078e021a */
[----:B---3--:R-:W-:Y:S01]  /*53620*/  IMAD R6, R25, 0x100, R24 ;  /* 0x0000010019067824 */ /* 0x008fe200078e0218 */
[----:B----4-:R-:W-:Y:S04]  /*53630*/  STL.64 [R1+0x79a8], R18 ;  /* 0x0079a81201007387 */ /* 0x010fe80000100a00 */
[----:B------:R-:W2:Y:S04]  /*53640*/  LDL.LU.64 R24, [R1+0x1170] ;  /* 0x0011700001187983 */ /* 0x000ea80000300a00 */
[----:B------:R-:W2:Y:S04]  /*53650*/  LDL.LU.64 R26, [R1+0x1178] ;  /* 0x00117800011a7983 */ /* 0x000ea80000300a00 */
[----:B------:R-:W3:Y:S04]  /*53660*/  LDL.LU R16, [R1+0x78] ;  /* 0x0000780001107983 */ /* 0x000ee80000300800 */
[----:B------:R-:W3:Y:S01]  /*53670*/  LDL.LU R17, [R1+0x7c] ;  /* 0x00007c0001117983 */ /* 0x000ee20000300800 */
[----:B------:R-:W-:-:S03]  /*53680*/  IMAD.MOV.U32 R20, RZ, RZ, R3 ;  /* 0x000000ffff147224 */ /* 0x000fc600078e0003 */
[----:B---3--:R0:W-:Y:S04]  /*53690*/  STL.64 [R1+0x79c0], R16 ;  /* 0x0079c01001007387 */ /* 0x0081e80000100a00 */
[----:B------:R-:W3:Y:S04]  /*536a0*/  LDL.LU R3, [R1+0x7a20] ;  /* 0x007a200001037983 */ /* 0x000ee80000300800 */
[----:B------:R-:W4:Y:S04]  /*536b0*/  LDL.LU R21, [R1+0x6c] ;  /* 0x00006c0001157983 */ /* 0x000f280000300800 */
[----:B0-----:R-:W2:Y:S04]  /*536c0*/  LDL.LU R16, [R1+0x88] ;  /* 0x0000880001107983 */ /* 0x001ea80000300800 */
[----:B------:R-:W2:Y:S04]  /*536d0*/  LDL.LU R17, [R1+0x8c] ;  /* 0x00008c0001117983 */ /* 0x000ea80000300800 */
[----:B------:R-:W2:Y:S01]  /*536e0*/  LDL.LU R18, [R1+0x80] ;  /* 0x0000800001127983 */ /* 0x000ea20000300800 */
[----:B------:R-:W-:-:S03]  /*536f0*/  IMAD.MOV.U32 R19, RZ, RZ, R2 ;  /* 0x000000ffff137224 */ /* 0x000fc600078e0002 */
[----:B------:R-:W3:Y:S04]  /*53700*/  LDL.LU R2, [R1+0x7a1c] ;  /* 0x007a1c0001027983 */ /* 0x000ee80000300800 */
[----:B--2---:R3:W-:Y:S02]  /*53710*/  STL.64 [R1+0x79e0], R18 ;  /* 0x0079e01201007387 */ /* 0x0047e40000100a00 */
[----:B---3--:R-:W-:Y:S02]  /*53720*/  IMAD.MOV.U32 R18, RZ, RZ, R3 ;  /* 0x000000ffff127224 */ /* 0x008fe400078e0003 */
[----:B------:R-:W2:Y:S04]  /*53730*/  LDL.LU R3, [R1+0x7a18] ;  /* 0x007a180001037983 */ /* 0x000ea80000300800 */
[----:B------:R-:W3:Y:S04]  /*53740*/  LDL.LU R19, [R1+0x94] ;  /* 0x0000940001137983 */ /* 0x000ee80000300800 */
[----:B------:R0:W-:Y:S04]  /*53750*/  STL.64 [R1+0x79d8], R16 ;  /* 0x0079d81001007387 */ /* 0x0001e80000100a00 */
[----:B---3--:R-:W-:Y:S04]  /*53760*/  STL.64 [R1+0x79f8], R18 ;  /* 0x0079f81201007387 */ /* 0x008fe80000100a00 */
[----:B------:R-:W-:Y:S04]  /*53770*/  STL.64 [R1+0x79b8], R22 ;  /* 0x0079b81601007387 */ /* 0x000fe80000100a00 */
[----:B----4-:R1:W-:Y:S04]  /*53780*/  STL.64 [R1+0x79b0], R20 ;  /* 0x0079b01401007387 */ /* 0x0103e80000100a00 */
[----:B0-----:R-:W3:Y:S04]  /*53790*/  LDL.LU R16, [R1+0x98] ;  /* 0x0000980001107983 */ /* 0x001ee80000300800 */
[----:B------:R-:W3:Y:S01]  /*537a0*/  LDL.LU R17, [R1+0x9c] ;  /* 0x00009c0001117983 */ /* 0x000ee20000300800 */
[----:B--2---:R-:W-:Y:S03]  /*537b0*/  HMMA.16816.F32 R12, R12, R2, R24 ;  /* 0x000000020c0c723c */ /* 0x004fe60000001818 */
[----:B------:R-:W2:Y:S01]  /*537c0*/  LDL.LU R26, [R1] ;  /* 0x00000000011a7983 */ /* 0x000ea20000300800 */
[----:B------:R-:W-:-:S15]  /*537d0*/  IMAD.MOV.U32 R27, RZ, RZ, R0 ;  /* 0x000000ffff1b7224 */ /* 0x000fde00078e0000 */
[----:B------:R-:W-:Y:S04]  /*537e0*/  STL.64 [R1+0x1170], R12 ;  /* 0x0011700c01007387 */ /* 0x000fe80000100a00 */
[----:B------:R-:W-:Y:S04]  /*537f0*/  STL.64 [R1+0x1178], R14 ;  /* 0x0011780e01007387 */ /* 0x000fe80000100a00 */
[----:B------:R-:W4:Y:S04]  /*53800*/  LDL.LU R0, [R1+0x7a14] ;  /* 0x007a140001007983 */ /* 0x000f280000300800 */
[----:B--2---:R-:W-:Y:S04]  /*53810*/  STL.64 [R1+0x78a0], R26 ;  /* 0x0078a01a01007387 */ /* 0x004fe80000100a00 */
[----:B------:R-:W2:Y:S04]  /*53820*/  LDL.LU R24, [R1+0x8] ;  /* 0x0000080001187983 */ /* 0x000ea80000300800 */
[----:B------:R-:W2:Y:S04]  /*53830*/  LDL.LU R25, [R1+0xc] ;  /* 0x00000c0001197983 */ /* 0x000ea80000300800 */
[----:B--2---:R-:W-:Y:S04]  /*53840*/  STL.64 [R1+0x78b8], R24 ;  /* 0x0078b81801007387 */ /* 0x004fe80000100a00 */
[----:B-1----:R-:W2:Y:S04]  /*53850*/  LDL.LU.64 R20, [R1+0x1140] ;  /* 0x0011400001147983 */ /* 0x002ea80000300a00 */
        /* <DEDUP_REMOVED lines=9> */
[----:B------:R-:W-:Y:S01]  /*538f0*/  IMAD R4, R11, 0x100, R10 ;  /* 0x000001000b047824 */ /* 0x000fe200078e020a */
[----:B------:R-:W-:-:S02]  /*53900*/  F2FP.F16.E5M2.UNPACK_B R12, R8 ;  /* 0x00000008ff0c723e */ /* 0x000fc400020004ff */
[----:B------:R-:W-:Y:S02]  /*53910*/  F2FP.F16.E5M2.UNPACK_B R14, R5 ;  /* 0x00000005ff0e723e */ /* 0x000fe400020004ff */
[----:B------:R-:W-:Y:S02]  /*53920*/  F2FP.F16.E5M2.UNPACK_B R13, R6 ;  /* 0x00000006ff0d723e */ /* 0x000fe400020004ff */
[----:B------:R-:W-:Y:S01]  /*53930*/  F2FP.F16.E5M2.UNPACK_B R15, R4 ;  /* 0x00000004ff0f723e */ /* 0x000fe200020004ff */
[----:B--2---:R-:W-:Y:S04]  /*53940*/  STL.64 [R1+0x7a08], R22 ;  /* 0x007a081601007387 */ /* 0x004fe80000100a00 */
[----:B------:R0:W-:Y:S04]  /*53950*/  STL.64 [R1+0x7a00], R20 ;  /* 0x007a001401007387 */ /* 0x0001e80000100a00 */
[----:B0-----:R-:W3:Y:S04]  /*53960*/  LDL.LU.64 R20, [R1+0x480] ;  /* 0x0004800001147983 */ /* 0x001ee80000300a00 */
[----:B------:R-:W3:Y:S04]  /*53970*/  LDL.LU.64 R22, [R1+0x488] ;  /* 0x0004880001167983 */ /* 0x000ee80000300a00 */
[----:B------:R-:W2:Y:S04]  /*53980*/  LDL.LU.64 R8, [R1+0x1120] ;  /* 0x0011200001087983 */ /* 0x000ea80000300a00 */
[----:B------:R-:W2:Y:S04]  /*53990*/  LDL.LU.64 R10, [R1+0x1128] ;  /* 0x00112800010a7983 */ /* 0x000ea80000300a00 */
[----:B------:R-:W2:Y:S04]  /*539a0*/  LDL.LU.64 R4, [R1+0x1110] ;  /* 0x0011100001047983 */ /* 0x000ea80000300a00 */
[----:B------:R-:W2:Y:S04]  /*539b0*/  LDL.LU.64 R6, [R1+0x1118] ;  /* 0x0011180001067983 */ /* 0x000ea80000300a00 */
[----:B------:R-:W2:Y:S01]  /*539c0*/  LDL.LU R26, [R1+0x10] ;  /* 0x00001000011a7983 */ /* 0x000ea20000300800 */
[----:B----4-:R-:W-:-:S03]  /*539d0*/  IMAD.MOV.U32 R27, RZ, RZ, R0 ;  /* 0x000000ffff1b7224 */ /* 0x010fc600078e0000 */
[----:B------:R-:W4:Y:S01]  /*539e0*/  LDL.LU R0, [R1+0x7a10] ;  /* 0x007a100001007983 */ /* 0x000f220000300800 */
[C---:B---3--:R-:W-:Y:S03]  /*539f0*/  HMMA.16816.F32 R16, R12.reuse, R16, R20 ;  /* 0x000000100c10723c */ /* 0x048fe60000001814 */
[----:B--2---:R0:W-:Y:S04]  /*53a00*/  STL.64 [R1+0x78d0], R26 ;  /* 0x0078d01a01007387 */ /* 0x0041e80000100a00 */
        /* <DEDUP_REMOVED lines=12> */
[----:B0-----:R-:W3:Y:S04]  /*53ad0*/  LDL.LU.64 R18, [R1+0x79e0] ;  /* 0x0079e00001127983 */ /* 0x001ee80000300a00 */
[----:B------:R-:W2:Y:S02]  /*53ae0*/  LDL.LU.64 R16, [R1+0x79d8] ;  /* 0x0079d80001107983 */ /* 0x000ea40000300a00 */
[----:B--2---:R-:W-:-:S15]  /*53af0*/  HMMA.16816.F32 R24, R12, R16, R24 ;  /* 0x000000100c18723c */ /* 0x004fde0000001818 */
[----:B------:R-:W-:-:S04]  /*53b00*/  NOP ;  /* 0x0000000000007918 */ /* 0x000fc80000000000 */
[----:B------:R0:W-:Y:S04]  /*53b10*/  STL.64 [R1+0x1160], R24 ;  /* 0x0011601801007387 */ /* 0x0001e80000100a00 */
[----:B------:R-:W-:Y:S04]  /*53b20*/  STL.64 [R1+0x1168], R26 ;  /* 0x0011681a01007387 */ /* 0x000fe80000100a00 */
[----:B0-----:R-:W2:Y:S04]  /*53b30*/  LDL.LU R24, [R1+0x18] ;  /* 0x0000180001187983 */ /* 0x001ea80000300800 */
[----:B------:R-:W2:Y:S01]  /*53b40*/  LDL.LU R25, [R1+0x1c] ;  /* 0x00001c0001197983 */ /* 0x000ea20000300800 */
[C---:B---3--:R-:W-:Y:S03]  /*53b50*/  HMMA.16816.F32 R16, R12.reuse, R18, R20 ;  /* 0x000000120c10723c */ /* 0x048fe60000001814 */
[----:B--2---:R0:W-:Y:S04]  /*53b60*/  STL.64 [R1+0x78e8], R24 ;  /* 0x0078e81801007387 */ /* 0x0041e80000100a00 */
[----:B0-----:R-:W2:Y:S04]  /*53b70*/  LDL.LU.64 R24, [R1+0x1130] ;  /* 0x0011300001187983 */ /* 0x001ea80000300a00 */
[----:B------:R-:W2:Y:S04]  /*53b80*/  LDL.LU.64 R26, [R1+0x1138] ;  /* 0x00113800011a7983 */ /* 0x000ea80000300a00 */
[----:B------:R-:W3:Y:S04]  /*53b90*/  LDL.LU.64 R22, [R1+0x79d0] ;  /* 0x0079d00001167983 */ /* 0x000ee80000300a00 */
[----:B------:R-:W3:Y:S04]  /*53ba0*/  LDL.LU.64 R20, [R1+0x79c8] ;  /* 0x0079c80001147983 */ /* 0x000ee80000300a00 */
[----:B------:R0:W-:Y:S04]  /*53bb0*/  STL.64 [R1+0x1150], R16 ;  /* 0x0011501001007387 */ /* 0x0001e80000100a00 */
[----:B------:R3:W-:Y:S04]  /*53bc0*/  STL.64 [R1+0x1158], R18 ;  /* 0x0011581201007387 */ /* 0x0007e80000100a00 */
[----:B0-----:R-:W3:Y:S02]  /*53bd0*/  LDL.LU.64 R16, [R1+0x79c0] ;  /* 0x0079c00001107983 */ /* 0x001ee40000300a00 */
[----:B---3--:R-:W-:Y:S02]  /*53be0*/  HMMA.16816.F32 R16, R12, R16, R20 ;  /* 0x000000100c10723c */ /* 0x008fe40000001814 */
[----:B------:R-:W3:Y:S04]  /*53bf0*/  LDL.LU.64 R22, [R1+0x79b8] ;  /* 0x0079b80001167983 */ /* 0x000ee80000300a00 */
[----:B------:R-:W2:-:S13]  /*53c00*/  LDL.LU.64 R20, [R1+0x79b0] ;  /* 0x0079b00001147983 */ /* 0x000e9a0000300a00 */
[----:B------:R-:W-:Y:S04]  /*53c10*/  STL.64 [R1+0x1140], R16 ;  /* 0x0011401001007387 */ /* 0x000fe80000100a00 */
[----:B------:R0:W-:Y:S04]  /*53c20*/  STL.64 [R1+0x1148], R18 ;  /* 0x0011481201007387 */ /* 0x0001e80000100a00 */
[----:B0-----:R-:W2:Y:S02]  /*53c30*/  LDL.LU.64 R18, [R1+0x79a8] ;  /* 0x0079a80001127983 */ /* 0x001ea40000300a00 */
[C---:B--2---:R-:W-:Y:S02]  /*53c40*/  HMMA.16816.F32 R16, R12.reuse, R18, R24 ;  /* 0x000000120c10723c */ /* 0x044fe40000001818 */
[----:B------:R-:W2:Y:S06]  /*53c50*/  LDL.LU R26, [R1+0x20] ;  /* 0x00002000011a7983 */ /* 0x000eac0000300800 */
[C---:B------:R-:W-:Y:S08]  /*53c60*/  HMMA.16816.F32 R8, R12.reuse, R20, R8 ;  /* 0x000000140c08723c */ /* 0x040ff00000001808 */
[----:B---3--:R-:W-:Y:S01]  /*53c70*/  HMMA.16816.F32 R4, R12, R22, R4 ;  /* 0x000000160c04723c */ /* 0x008fe20000001804 */
[----:B----4-:R-:W-:-:S02]  /*53c80*/  IMAD.MOV.U32 R27, RZ, RZ, R0 ;  /* 0x000000ffff1b7224 */ /* 0x010fc400078e0000 */
[----:B------:R-:W-:Y:S04]  /*53c90*/  STL.64 [R1+0x1130], R16 ;  /* 0x0011301001007387 */ /* 0x000fe80000100a00 */
[----:B------:R-:W-:Y:S04]  /*53ca0*/  STL.64 [R1+0x1138], R18 ;  /* 0x0011381201007387 */ /* 0x000fe80000100a00 */
[----:B--2---:R0:W-:Y:S04]  /*53cb0*/  STL.64 [R1+0x7900], R26 ;  /* 0x0079001a01007387 */ /* 0x0041e80000100a00 */
[----:B------:R-:W2:Y:S04]  /*53cc0*/  LDL.LU R0, [R1+0x31cc] ;  /* 0x0031cc0001007983 */ /* 0x000ea80000300800 */
[----:B------:R-:W3:Y:S04]  /*53cd0*/  LDL.LU R24, [R1+0x28] ;  /* 0x0000280001187983 */ /* 0x000ee80000300800 */
[----:B------:R-:W-:Y:S04]  /*53ce0*/  STL.64 [R1+0x1120], R8 ;  /* 0x0011200801007387 */ /* 0x000fe80000100a00 */
[----:B------:R-:W-:Y:S04]  /*53cf0*/  STL.64 [R1+0x1128], R10 ;  /* 0x0011280a01007387 */ /* 0x000fe80000100a00 */
[----:B------:R-:W-:Y:S04]  /*53d00*/  STL.64 [R1+0x1110], R4 ;  /* 0x0011100401007387 */ /* 0x000fe80000100a00 */
[----:B------:R-:W-:Y:S04]  /*53d10*/  STL.64 [R1+0x1118], R6 ;  /* 0x0011180601007387 */ /* 0x000fe80000100a00 */
[----:B------:R-:W3:Y:S04]  /*53d20*/  LDL.LU R25, [R1+0x2c] ;  /* 0x00002c0001197983 */ /* 0x000ee80000300800 */
[----:B0-----:R-:W4:Y:S04]  /*53d30*/  LDL.LU R26, [R1+0x30] ;  /* 0x00003000011a7983 */ /* 0x001f280000300800 */
[----:B------:R-:W4:Y:S04]  /*53d40*/  LDL.LU R27, [R1+0x34] ;  /* 0x00003400011b7983 */ /* 0x000f280000300800 */
[----:B---3--:R0:W-:Y:S04]  /*53d50*/  STL.64 [R1+0x7918], R24 ;  /* 0x0079181801007387 */ /* 0x0081e80000100a00 */
[----:B0-----:R-:W3:Y:S04]  /*53d60*/  LDL.LU R24, [R1+0x38] ;  /* 0x0000380001187983 */ /* 0x001ee80000300800 */
[----:B------:R-:W3:Y:S04]  /*53d70*/  LDL.LU R25, [R1+0x3c] ;  /* 0x00003c0001197983 */ /* 0x000ee80000300800 */
[----:B----4-:R0:W-:Y:S04]  /*53d80*/  STL.64 [R1+0x7930], R26 ;  /* 0x0079301a01007387 */ /* 0x0101e80000100a00 */
        /* <DEDUP_REMOVED lines=135> */
[----:B0-----:R-:W4:Y:S01]  /*54600*/  LDL.LU.64 R26, [R1+0x7888] ;  /* 0x00788800011a7983 */ /* 0x001f220000300a00 */
[C---:B--2---:R-:W-:Y:S03]  /*54610*/  HMMA.16816.F32 R16, R12.reuse, R28, R16 ;  /* 0x0000001c0c10723c */ /* 0x044fe60000001810 */
[----:B------:R-:W2:Y:S04]  /*54620*/  LDL.LU.64 R24, [R1+0x7880] ;  /* 0x0078800001187983 */ /* 0x000ea80000300a00 */
[----:B------:R-:W2:Y:S04]  /*54630*/  LDL.LU R28, [R1+0x31c4] ;  /* 0x0031c400011c7983 */ /* 0x000ea80000300800 */
[----:B------:R-:W2:Y:S08]  /*54640*/  LDL.LU R29, [R1+0x31d0] ;  /* 0x0031d000011d7983 */ /* 0x000eb00000300800 */
[----:B------:R0:W-:Y:S04]  /*54650*/  STL.64 [R1+0x440], R16 ;  /* 0x0004401001007387 */ /* 0x0001e80000100a00 */
[----:B------:R1:W-:Y:S04]  /*54660*/  STL.64 [R1+0x448], R18 ;  /* 0x0004481201007387 */ /* 0x0003e80000100a00 */
        /* <DEDUP_REMOVED lines=33> */
[----:B------:R-:W-:Y:S04]  /*54880*/  STL.64 [R1+0x3e0], R16 ;  /* 0x0003e01001007387 */ /* 0x000fe80000100a00 */
[----:B------:R0:W-:Y:S04]  /*54890*/  STL.64 [R1+0x3e8], R18 ;  /* 0x0003e81201007387 */ /* 0x0001e80000100a00 */
[----:B0-----:R-:W4:Y:S04]  /*548a0*/  LDL.LU.64 R18, [R1+0x7878] ;  /* 0x0078780001127983 */ /* 0x001f280000300a00 */
[----:B------:R-:W4:Y:S04]  /*548b0*/  LDL.LU.64 R16, [R1+0x7870] ;  /* 0x0078700001107983 */ /* 0x000f280000300a00 */
[----:B------:R-:W2:Y:S04]  /*548c0*/  LDL.LU R22, [R1+0x31bc] ;  /* 0x0031bc0001167983 */ /* 0x000ea80000300800 */
[----:B------:R-:W2:Y:S01]  /*548d0*/  LDL.LU R23, [R1+0x31c8] ;  /* 0x0031c80001177983 */ /* 0x000ea20000300800 */
[----:B----4-:R-:W-:-:S15]  /*548e0*/  HMMA.16816.F32 R16, R12, R20, R16 ;  /* 0x000000140c10723c */ /* 0x010fde0000001810 */
[----:B------:R-:W-:-:S04]  /*548f0*/  NOP ;  /* 0x0000000000007918 */ /* 0x000fc80000000000 */
[----:B------:R-:W-:Y:S04]  /*54900*/  STL.64 [R1+0x3c0], R16 ;  /* 0x0003c01001007387 */ /* 0x000fe80000100a00 */
[----:B------:R0:W-:Y:S04]  /*54910*/  STL.64 [R1+0x3c8], R18 ;  /* 0x0003c81201007387 */ /* 0x0001e80000100a00 */
[----:B0-----:R-:W4:Y:S04]  /*54920*/  LDL.LU.64 R18, [R1+0x7868] ;  /* 0x0078680001127983 */ /* 0x001f280000300a00 */
[----:B------:R-:W2:Y:S04]  /*54930*/  LDL.LU.64 R16, [R1+0x7860] ;  /* 0x0078600001107983 */ /* 0x000ea80000300a00 */
[----:B------:R-:W2:Y:S04]  /*54940*/  LDL.LU R20, [R1+0x31b4] ;  /* 0x0031b40001147983 */ /* 0x000ea80000300800 */
[----:B------:R-:W2:Y:S01]  /*54950*/  LDL.LU R21, [R1+0x31c0] ;  /* 0x0031c00001157983 */ /* 0x000ea20000300800 */
[----:B----4-:R-:W-:-:S15]  /*54960*/  HMMA.16816.F32 R8, R12, R18, R8 ;  /* 0x000000120c08723c */ /* 0x010fde0000001808 */
[----:B------:R-:W-:-:S04]  /*54970*/  NOP ;  /* 0x0000000000007918 */ /* 0x000fc80000000000 */
[----:B------:R-:W-:Y:S04]  /*54980*/  STL.64 [R1+0x3a0], R8 ;  /* 0x0003a00801007387 */ /* 0x000fe80000100a00 */
[----:B------:R0:W-:Y:S04]  /*54990*/  STL.64 [R1+0x3a8], R10 ;  /* 0x0003a80a01007387 */ /* 0x0001e80000100a00 */
[----:B0-----:R-:W2:Y:S04]  /*549a0*/  LDL.LU.64 R10, [R1+0x7858] ;  /* 0x00785800010a7983 */ /* 0x001ea80000300a00 */
[----:B------:R-:W2:Y:S04]  /*549b0*/  LDL.LU.64 R8, [R1+0x7850] ;  /* 0x0078500001087983 */ /* 0x000ea80000300a00 */
[----:B------:R-:W4:Y:S01]  /*549c0*/  LDL.LU R19, [R1+0x31b8] ;  /* 0x0031b80001137983 */ /* 0x000f220000300800 */
        /* <DEDUP_REMOVED lines=12> */
[----:B---3--:R-:W-:Y:S02]  /*54a90*/  HMMA.16816.F32 R8, R12, R8, R4 ;  /* 0x000000080c08723c */ /* 0x008fe40000001804 */
[----:B------:R-:W2:Y:S04]  /*54aa0*/  LDL.LU.64 R6, [R1+0x7828] ;  /* 0x0078280001067983 */ /* 0x000ea80000300a00 */
[----:B------:R-:W3:-:S13]  /*54ab0*/  LDL.LU.64 R4, [R1+0x7820] ;  /* 0x0078200001047983 */ /* 0x000eda0000300a00 */
[----:B------:R0:W-:Y:S04]  /*54ac0*/  STL.64 [R1+0x210], R8 ;  /* 0x0002100801007387 */ /* 0x0001e80000100a00 */
[----:B------:R1:W-:Y:S04]  /*54ad0*/  STL.64 [R1+0x218], R10 ;  /* 0x0002180a01007387 */ /* 0x0003e80000100a00 */
        /* <DEDUP_REMOVED lines=12> */
[----:B--2---:R-:W-:-:S15]  /*54ba0*/  HMMA.16816.F32 R8, R12, R2, R24 ;  /* 0x000000020c08723c */ /* 0x004fde0000001818 */
[----:B------:R-:W-:-:S04]  /*54bb0*/  NOP ;  /* 0x0000000000007918 */ /* 0x000fc80000000000 */
[----:B------:R0:W-:Y:S04]  /*54bc0*/  STL.64 [R1+0x1c0], R8 ;  /* 0x0001c00801007387 */ /* 0x0001e80000100a00 */
[----:B------:R1:W-:Y:S04]  /*54bd0*/  STL [R1+0x1c8], R10 ;  /* 0x0001c80a01007387 */ /* 0x0003e80000100800 */
[----:B------:R-:W2:Y:S04]  /*54be0*/  LDL.LU R24, [R1+0x2a0] ;  /* 0x0002a00001187983 */ /* 0x000ea80000300800 */
[----:B------:R-:W2:Y:S04]  /*54bf0*/  LDL.LU R25, [R1+0x2a4] ;  /* 0x0002a40001197983 */ /* 0x000ea80000300800 */
[----:B------:R-:W3:Y:S04]  /*54c00*/  LDL.LU R26, [R1+0x2a8] ;  /* 0x0002a800011a7983 */ /* 0x000ee80000300800 */
[----:B------:R-:W3:Y:S01]  /*54c10*/  LDL.LU R27, [R1+0x2ac] ;  /* 0x0002ac00011b7983 */ /* 0x000ee20000300800 */
[----:B----4-:R-:W-:-:S02]  /*54c20*/  IMAD R4, R20, 0x100, R19 ;  /* 0x0000010014047824 */ /* 0x010fc400078e0213 */
[----:B------:R-:W-:Y:S02]  /*54c30*/  IMAD R5, R22, 0x100, R21 ;  /* 0x0000010016057824 */ /* 0x000fe400078e0215 */
[----:B------:R-:W-:Y:S01]  /*54c40*/  IMAD R6, R28, 0x100, R23 ;  /* 0x000001001c067824 */ /* 0x000fe200078e0217 */
[----:B---3--:R-:W-:Y:S04]  /*54c50*/  STL.64 [R1+0x7778], R26 ;  /* 0x0077781a01007387 */ /* 0x008fe80000100a00 */
[----:B--2---:R2:W-:Y:S04]  /*54c60*/  STL.64 [R1+0x7770], R24 ;  /* 0x0077701801007387 */ /* 0x0045e80000100a00 */
[----:B------:R-:W3:Y:S04]  /*54c70*/  LDL.LU R20, [R1+0x290] ;  /* 0x0002900001147983 */ /* 0x000ee80000300800 */
[----:B------:R-:W3:Y:S04]  /*54c80*/  LDL.LU R21, [R1+0x294] ;  /* 0x0002940001157983 */ /* 0x000ee80000300800 */
[----:B------:R-:W4:Y:S04]  /*54c90*/  LDL.LU R22, [R1+0x298] ;  /* 0x0002980001167983 */ /* 0x000f280000300800 */
[----:B------:R-:W4:Y:S01]  /*54ca0*/  LDL.LU R23, [R1+0x29c] ;  /* 0x00029c0001177983 */ /* 0x000f220000300800 */
[----:B------:R-:W-:-:S02]  /*54cb0*/  IMAD R7, R0, 0x100, R29 ;  /* 0x0000010000077824 */ /* 0x000fc400078e021d */
[----:B------:R-:W-:Y:S01]  /*54cc0*/  IMAD.MOV.U32 R0, RZ, RZ, R11 ;  /* 0x000000ffff007224 */ /* 0x000fe200078e000b */
[----:B----4-:R-:W-:Y:S04]  /*54cd0*/  STL.64 [R1+0x7788], R22 ;  /* 0x0077881601007387 */ /* 0x010fe80000100a00 */
[----:B---3--:R3:W-:Y:S04]  /*54ce0*/  STL.64 [R1+0x7780], R20 ;  /* 0x0077801401007387 */ /* 0x0087e80000100a00 */
[----:B0-----:R-:W4:Y:S04]  /*54cf0*/  LDL.LU R8, [R1+0x280] ;  /* 0x0002800001087983 */ /* 0x001f280000300800 */
[----:B------:R-:W4:Y:S04]  /*54d00*/  LDL.LU R9, [R1+0x284] ;  /* 0x0002840001097983 */ /* 0x000f280000300800 */
[----:B-1----:R-:W2:Y:S04]  /*54d10*/  LDL.LU R10, [R1+0x288] ;  /* 0x00028800010a7983 */ /* 0x002ea80000300800 */
[----:B------:R-:W2:Y:S04]  /*54d20*/  LDL.LU R11, [R1+0x28c] ;  /* 0x00028c00010b7983 */ /* 0x000ea80000300800 */
[----:B--2---:R-:W-:Y:S04]  /*54d30*/  STL.64 [R1+0x7798], R10 ;  /* 0x0077980a01007387 */ /* 0x004fe80000100a00 */
[----:B----4-:R-:W-:Y:S04]  /*54d40*/  STL.64 [R1+0x7790], R8 ;  /* 0x0077900801007387 */ /* 0x010fe80000100a00 */
[----:B------:R-:W2:Y:S04]  /*54d50*/  LDL.LU R24, [R1+0x270] ;  /* 0x0002700001187983 */ /* 0x000ea80000300800 */
[----:B------:R-:W2:Y:S04]  /*54d60*/  LDL.LU R25, [R1+0x274] ;  /* 0x0002740001197983 */ /* 0x000ea80000300800 */
[----:B------:R-:W4:Y:S04]  /*54d70*/  LDL.LU R26, [R1+0x278] ;  /* 0x00027800011a7983 */ /* 0x000f280000300800 */
[----:B------:R-:W4:Y:S04]  /*54d80*/  LDL.LU R27, [R1+0x27c] ;  /* 0x00027c00011b7983 */ /* 0x000f280000300800 */
[----:B----4-:R-:W-:Y:S04]  /*54d90*/  STL.64 [R1+0x77a8], R26 ;  /* 0x0077a81a01007387 */ /* 0x010fe80000100a00 */
[----:B--2---:R-:W-:Y:S04]  /*54da0*/  STL.64 [R1+0x77a0], R24 ;  /* 0x0077a01801007387 */ /* 0x004fe80000100a00 */
[----:B---3--:R-:W2:Y:S04]  /*54db0*/  LDL.LU R20, [R1+0x260] ;  /* 0x0002600001147983 */ /* 0x008ea80000300800 */
[----:B------:R-:W2:Y:S04]  /*54dc0*/  LDL.LU R21, [R1+0x264] ;  /* 0x0002640001157983 */ /* 0x000ea80000300800 */
[----:B------:R-:W3:Y:S04]  /*54dd0*/  LDL.LU R22, [R1+0x268] ;  /* 0x0002680001167983 */ /* 0x000ee80000300800 */
[----:B------:R-:W3:Y:S04]  /*54de0*/  LDL.LU R23, [R1+0x26c] ;  /* 0x00026c0001177983 */ /* 0x000ee80000300800 */
[----:B---3--:R-:W-:Y:S04]  /*54df0*/  STL.64 [R1+0x77b8], R22 ;  /* 0x0077b81601007387 */ /* 0x008fe80000100a00 */
[----:B--2---:R0:W-:Y:S04]  /*54e00*/  STL.64 [R1+0x77b0], R20 ;  /* 0x0077b01401007387 */ /* 0x0041e80000100a00 */
[----:B0-----:R-:W2:Y:S04]  /*54e10*/  LDL.LU R20, [R1+0x240] ;  /* 0x0002400001147983 */ /* 0x001ea80000300800 */
[----:B------:R-:W2:Y:S04]  /*54e20*/  LDL.LU R21, [R1+0x244] ;  /* 0x0002440001157983 */ /* 0x000ea80000300800 */
[----:B------:R-:W3:Y:S04]  /*54e30*/  LDL.LU R22, [R1+0x248] ;  /* 0x0002480001167983 */ /* 0x000ee80000300800 */
[----:B------:R-:W3:Y:S04]  /*54e40*/  LDL.LU R23, [R1+0x24c] ;  /* 0x00024c0001177983 */ /* 0x000ee80000300800 */
[----:B---3--:R0:W-:Y:S04]  /*54e50*/  STL.64 [R1+0x77c8], R22 ;  /* 0x0077c81601007387 */ /* 0x0081e80000100a00 */
[----:B0-----:R-:W3:Y:S04]  /*54e60*/  LDL.LU R22, [R1+0xc4] ;  /* 0x0000c40001167983 */ /* 0x001ee80000300800 */
[----:B------:R-:W3:Y:S04]  /*54e70*/  LDL.LU R23, [R1+0xc8] ;  /* 0x0000c80001177983 */ /* 0x000ee80000300800 */
[----:B--2---:R-:W-:Y:S04]  /*54e80*/  STL.64 [R1+0x77c0], R20 ;  /* 0x0077c01401007387 */ /* 0x004fe80000100a00 */
[----:B------:R-:W2:Y:S04]  /*54e90*/  LDL.LU R8, [R1+0xcc] ;  /* 0x0000cc0001087983 */ /* 0x000ea80000300800 */
[----:B------:R-:W2:Y:S04]  /*54ea0*/  LDL.LU R9, [R1+0xe0] ;  /* 0x0000e00001097983 */ /* 0x000ea80000300800 */
[----:B------:R-:W4:Y:S04]  /*54eb0*/  LDL.LU R10, [R1+0xe4] ;  /* 0x0000e400010a7983 */ /* 0x000f280000300800 */
[----:B------:R-:W4:Y:S04]  /*54ec0*/  LDL.LU R11, [R1+0xe8] ;  /* 0x0000e800010b7983 */ /* 0x000f280000300800 */
[----:B----4-:R-:W-:Y:S04]  /*54ed0*/  STL.64 [R1+0x77d8], R10 ;  /* 0x0077d80a01007387 */ /* 0x010fe80000100a00 */
[----:B--2---:R0:W-:Y:S04]  /*54ee0*/  STL.64 [R1+0x77d0], R8 ;  /* 0x0077d00801007387 */ /* 0x0041e80000100a00 */
[----:B0-----:R-:W2:Y:S04]  /*54ef0*/  LDL.LU R8, [R1+0x220] ;  /* 0x0002200001087983 */ /* 0x001ea80000300800 */
[----:B------:R-:W2:Y:S04]  /*54f00*/  LDL.LU R9, [R1+0x224] ;  /* 0x0002240001097983 */ /* 0x000ea80000300800 */
[----:B------:R-:W4:Y:S04]  /*54f10*/  LDL.LU R10, [R1+0x228] ;  /* 0x00022800010a7983 */ /* 0x000f280000300800 */
[----:B------:R-:W4:Y:S04]  /*54f20*/  LDL.LU R11, [R1+0x22c] ;  /* 0x00022c00010b7983 */ /* 0x000f280000300800 */
[----:B------:R-:W2:Y:S04]  /*54f30*/  LDL.LU R20, [R1+0xbc] ;  /* 0x0000bc0001147983 */ /* 0x000ea80000300800 */
[----:B------:R-:W2:Y:S04]  /*54f40*/  LDL.LU R21, [R1+0xc0] ;  /* 0x0000c00001157983 */ /* 0x000ea80000300800 */
[----:B---3--:R-:W-:Y:S04]  /*54f50*/  STL.64 [R1+0x7808], R22 ;  /* 0x0078081601007387 */ /* 0x008fe80000100a00 */
[----:B--2---:R0:W-:Y:S04]  /*54f60*/  STL.64 [R1+0x7800], R20 ;  /* 0x0078001401007387 */ /* 0x0041e80000100a00 */
[----:B0-----:R-:W2:Y:S04]  /*54f70*/  LDL.LU R20, [R1+0x1e0] ;  /* 0x0001e00001147983 */ /* 0x001ea80000300800 */
[----:B------:R-:W2:Y:S04]  /*54f80*/  LDL.LU R21, [R1+0x1e4] ;  /* 0x0001e40001157983 */ /* 0x000ea80000300800 */
[----:B------:R-:W2:Y:S04]  /*54f90*/  LDL.LU R22, [R1+0x1e8] ;  /* 0x0001e80001167983 */ /* 0x000ea80000300800 */
[----:B------:R-:W2:Y:S04]  /*54fa0*/  LDL.LU R23, [R1+0x1ec] ;  /* 0x0001ec0001177983 */ /* 0x000ea80000300800 */
[----:B----4-:R0:W-:Y:S04]  /*54fb0*/  STL.64 [R1+0x77e8], R10 ;  /* 0x0077e80a01007387 */ /* 0x0101e80000100a00 */
[----:B0-----:R-:W3:Y:S04]  /*54fc0*/  LDL.LU R10, [R1+0xb0] ;  /* 0x0000b000010a7983 */ /* 0x001ee80000300800 */
[----:B------:R-:W4:Y:S04]  /*54fd0*/  LDL.LU R11, [R1+0xb4] ;  /* 0x0000b400010b7983 */ /* 0x000f280000300800 */
[----:B------:R0:W-:Y:S04]  /*54fe0*/  STL.64 [R1+0x77e0], R8 ;  /* 0x0077e00801007387 */ /* 0x0001e80000100a00 */
[----:B0-----:R-:W2:Y:S04]  /*54ff0*/  LDL.LU R9, [R1+0xb8] ;  /* 0x0000b80001097983 */ /* 0x001ea80000300800 */
[----:B------:R-:W2:Y:S04]  /*55000*/  LDL.LU R24, [R1+0x250] ;  /* 0x0002500001187983 */ /* 0x000ea80000300800 */
[----:B------:R-:W2:Y:S04]  /*55010*/  LDL.LU R25, [R1+0x254] ;  /* 0x0002540001197983 */ /* 0x000ea80000300800 */
[----:B------:R-:W2:Y:S04]  /*55020*/  LDL.LU R26, [R1+0x258] ;  /* 0x00025800011a7983 */ /* 0x000ea80000300800 */
[----:B------:R-:W2:Y:S01]  /*55030*/  LDL.LU R27, [R1+0x25c] ;  /* 0x00025c00011b7983 */ /* 0x000ea20000300800 */
[----:B------:R-:W-:-:S02]  /*55040*/  F2FP.F16.E5M2.UNPACK_B R12, R4 ;  /* 0x00000004ff0c723e */ /* 0x000fc400020004ff */
[----:B------:R-:W-:Y:S02]  /*55050*/  F2FP.F16.E5M2.UNPACK_B R13, R5 ;  /* 0x00000005ff0d723e */ /* 0x000fe400020004ff */
[----:B------:R-:W-:Y:S02]  /*55060*/  F2FP.F16.E5M2.UNPACK_B R14, R6 ;  /* 0x00000006ff0e723e */ /* 0x000fe400020004ff */
[----:B------:R-:W-:Y:S02]  /*55070*/  F2FP.F16.E5M2.UNPACK_B R15, R7 ;  /* 0x00000007ff0f723e */ /* 0x000fe400020004ff */
[----:B---3--:R-:W-:Y:S02]  /*55080*/  F2FP.F16.E5M2.UNPACK_B R10, R10.H1 ;  /* 0x0000000aff0a723e */ /* 0x008fe400030004ff */
[----:B----4-:R-:W-:-:S07]  /*55090*/  F2FP.F16.E5M2.UNPACK_B R11, R11.H1 ;  /* 0x0000000bff0b723e */ /* 0x010fce00030004ff */
[----:B--2---:R-:W-:Y:S01]  /*550a0*/  HMMA.16816.F32 R20, R12, R10, R20 ;  /* 0x0000000a0c14723c */ /* 0x004fe20000001814 */
[----:B------:R-:W-:Y:S04]  /*550b0*/  STL.64 [R1+0x77f8], R26 ;  /* 0x0077f81a01007387 */ /* 0x000fe80000100a00 */
[----:B------:R0:W-:Y:S04]  /*550c0*/  STL.64 [R1+0x77f0], R24 ;  /* 0x0077f01801007387 */ /* 0x0001e80000100a00 */
[----:B0-----:R-:W2:Y:S04]  /*550d0*/  LDL.LU R24, [R1+0x200] ;  /* 0x0002000001187983 */ /* 0x001ea80000300800 */
[----:B------:R-:W2:Y:S04]  /*550e0*/  LDL.LU R25, [R1+0x204] ;  /* 0x0002040001197983 */ /* 0x000ea80000300800 */
[----:B------:R-:W2:Y:S04]  /*550f0*/  LDL.LU R26, [R1+0x208] ;  /* 0x00020800011a7983 */ /* 0x000ea80000300800 */
[----:B------:R-:W2:Y:S04]  /*55100*/  LDL.LU R27, [R1+0x20c] ;  /* 0x00020c00011b7983 */ /* 0x000ea80000300800 */
[----:B------:R-:W3:Y:S04]  /*55110*/  LDL.LU R2, [R1+0xf4] ;  /* 0x0000f40001027983 */ /* 0x000ee80000300800 */
[----:B------:R-:W4:Y:S04]  /*55120*/  LDL.LU R3, [R1+0xf8] ;  /* 0x0000f80001037983 */ /* 0x000f280000300800 */
[----:B------:R-:W2:Y:S04]  /*55130*/  LDL.LU R16, [R1+0xfc] ;  /* 0x0000fc0001107983 */ /* 0x000ea80000300800 */
[----:B------:R-:W2:Y:S04]  /*55140*/  LDL.LU R17, [R1+0x100] ;  /* 0x0001000001117983 */ /* 0x000ea80000300800 */
[----:B------:R-:W2:Y:S04]  /*55150*/  LDL.LU R18, [R1+0x104] ;  /* 0x0001040001127983 */ /* 0x000ea80000300800 */
[----:B------:R-:W2:Y:S04]  /*55160*/  LDL.LU R19, [R1+0x108] ;  /* 0x0001080001137983 */ /* 0x000ea80000300800 */
[----:B------:R-:W2:Y:S04]  /*55170*/  LDL.LU R28, [R1+0x10c] ;  /* 0x00010c00011c7983 */ /* 0x000ea80000300800 */
[----:B------:R-:W2:Y:S04]  /*55180*/  LDL.LU R29, [R1+0x110] ;  /* 0x00011000011d7983 */ /* 0x000ea80000300800 */
[----:B------:R0:W-:Y:S04]  /*55190*/  STL [R1+0x56d8], R0 ;  /* 0x0056d80001007387 */ /* 0x0001e80000100800 */
[----:B0-----:R-:W2:Y:S04]  /*551a0*/  LDL.LU R0, [R1+0xf0] ;  /* 0x0000f00001007983 */ /* 0x001ea80000300800 */
[----:B------:R-:W2:Y:S04]  /*551b0*/  LDL.LU R4, [R1+0xec] ;  /* 0x0000ec0001047983 */ /* 0x000ea80000300800 */
[----:B------:R-:W-:Y:S04]  /*551c0*/  STL.64 [R1+0x98], R10 ;  /* 0x0000980a01007387 */ /* 0x000fe80000100a00 */
[----:B------:R-:W-:Y:S04]  /*551d0*/  STL.64 [R1+0x1e0], R20 ;  /* 0x0001e01401007387 */ /* 0x000fe80000100a00 */
[----:B------:R0:W-:Y:S04]  /*551e0*/  STL.64 [R1+0x1e8], R22 ;  /* 0x0001e81601007387 */ /* 0x0001e80000100a00 */
[----:B0-----:R-:W2:Y:S04]  /*551f0*/  LDL.LU.64 R22, [R1+0x7808] ;  /* 0x0078080001167983 */ /* 0x001ea80000300a00 */
[----:B------:R-:W2:Y:S01]  /*55200*/  LDL.LU.64 R20, [R1+0x7800] ;  /* 0x0078000001147983 */ /* 0x000ea20000300a00 */
[----:B------:R-:W-:-:S02]  /*55210*/  F2FP.F16.E5M2.UNPACK_B R8, R9.H1 ;  /* 0x00000009ff08723e */ /* 0x000fc400030004ff */
[----:B--2---:R-:W-:-:S05]  /*55220*/  F2FP.F16.E5M2.UNPACK_B R9, R20.H1 ;  /* 0x00000014ff09723e */ /* 0x004fca00030004ff */
[----:B------:R0:W-:Y:S02]  /*55230*/  STL.64 [R1+0x90], R8 ;  /* 0x0000900801007387 */ /* 0x0001e40000100a00 */
[----:B0-----:R-:W-:Y:S02]  /*55240*/  HMMA.16816.F32 R8, R12, R8, R24 ;  /* 0x000000080c08723c */ /* 0x001fe40000001818 */
[----:B------:R-:W2:Y:S04]  /*55250*/  LDL.LU.64 R26, [R1+0x77f8] ;  /* 0x0077f800011a7983 */ /* 0x000ea80000300a00 */
[----:B------:R-:W2:-:S13]  /*55260*/  LDL.LU.64 R24, [R1+0x77f0] ;  /* 0x0077f00001187983 */ /* 0x000e9a0000300a00 */
[----:B------:R-:W-:Y:S04]  /*55270*/  STL.64 [R1+0x200], R8 ;  /* 0x0002000801007387 */ /* 0x000fe80000100a00 */
[----:B------:R0:W-:Y:S04]  /*55280*/  STL.64 [R1+0x208], R10 ;  /* 0x0002080a01007387 */ /* 0x0001e80000100a00 */
[----:B0-----:R-:W2:Y:S04]  /*55290*/  LDL.LU.64 R10, [R1+0x77e8] ;  /* 0x0077e800010a7983 */ /* 0x001ea80000300a00 */
[----:B------:R-:W2:Y:S01]  /*552a0*/  LDL.LU.64 R8, [R1+0x77e0] ;  /* 0x0077e00001087983 */ /* 0x000ea20000300a00 */
[----:B------:R-:W-:-:S02]  /*552b0*/  F2FP.F16.E5M2.UNPACK_B R20, R21.H1 ;  /* 0x00000015ff14723e */ /* 0x000fc400030004ff */
[----:B------:R-:W-:Y:S02]  /*552c0*/  F2FP.F16.E5M2.UNPACK_B R21, R22.H1 ;  /* 0x00000016ff15723e */ /* 0x000fe400030004ff */
[----:B------:R-:W-:-:S03]  /*552d0*/  F2FP.F16.E5M2.UNPACK_B R6, R23.H1 ;  /* 0x00000017ff06723e */ /* 0x000fc600030004ff */
[----:B------:R2:W-:Y:S02]  /*552e0*/  STL.64 [R1+0x88], R20 ;  /* 0x0000881401007387 */ /* 0x0005e40000100a00 */
[----:B--2---:R-:W-:Y:S02]  /*552f0*/  HMMA.16816.F32 R20, R12, R20, R8 ;  /* 0x000000140c14723c */ /* 0x004fe40000001808 */
[----:B------:R-:W2:Y:S04]  /*55300*/  LDL.LU.64 R10, [R1+0x77d8] ;  /* 0x0077d800010a7983 */ /* 0x000ea80000300a00 */
[----:B------:R-:W2:-:S13]  /*55310*/  LDL.LU.64 R8, [R1+0x77d0] ;  /* 0x0077d00001087983 */ /* 0x000e9a0000300a00 */
[----:B------:R-:W-:Y:S04]  /*55320*/  STL.64 [R1+0x220], R20 ;  /* 0x0002201401007387 */ /* 0x000fe80000100a00 */
[----:B------:R0:W-:Y:S04]  /*55330*/  STL.64 [R1+0x228], R22 ;  /* 0x0002281601007387 */ /* 0x0001e80000100a00 */
[----:B0-----:R-:W3:Y:S04]  /*55340*/  LDL.LU.64 R22, [R1+0x77c8] ;  /* 0x0077c80001167983 */ /* 0x001ee80000300a00 */
[----:B------:R-:W3:Y:S01]  /*55350*/  LDL.LU.64 R20, [R1+0x77c0] ;  /* 0x0077c00001147983 */ /* 0x000ee20000300a00 */
[----:B--2---:R-:W-:-:S05]  /*55360*/  F2FP.F16.E5M2.UNPACK_B R7, R8.H1 ;  /* 0x00000008ff07723e */ /* 0x004fca00030004ff */
[----:B------:R-:W-:Y:S02]  /*55370*/  STL.64 [R1+0x80], R6 ;  /* 0x0000800601007387 */ /* 0x000fe40000100a00 */
[----:B---3--:R-:W-:-:S15]  /*55380*/  HMMA.16816.F32 R20, R12, R6, R20 ;  /* 0x000000060c14723c */ /* 0x008fde0000001814 */
[----:B------:R-:W-:-:S04]  /*55390*/  NOP ;  /* 0x0000000000007918 */ /* 0x000fc80000000000 */
        /* <DEDUP_REMOVED lines=8> */
[----:B0-----:R-:W-:Y:S02]  /*55420*/  HMMA.16816.F32 R8, R12, R8, R24 ;  /* 0x000000080c08723c */ /* 0x001fe40000001818 */
[----:B------:R-:W3:Y:S04]  /*55430*/  LDL.LU.64 R26, [R1+0x77a8] ;  /* 0x0077a800011a7983 */ /* 0x000ee80000300a00 */
[----:B------:R-:W3:Y:S01]  /*55440*/  LDL.LU.64 R24, [R1+0x77a0] ;  /* 0x0077a00001187983 */ /* 0x000ee20000300a00 */
[----:B------:R-:W-:-:S12]  /*55450*/  F2FP.F16.E5M2.UNPACK_B R7, R4.H1 ;  /* 0x00000004ff07723e */ /* 0x000fd800030004ff */
[----:B------:R-:W-:Y:S04]  /*55460*/  STL.64 [R1+0x250], R8 ;  /* 0x0002500801007387 */ /* 0x000fe80000100a00 */
[----:B------:R0:W-:Y:S04]  /*55470*/  STL.64 [R1+0x258], R10 ;  /* 0x0002580a01007387 */ /* 0x0001e80000100a00 */
[----:B0-----:R-:W3:Y:S04]  /*55480*/  LDL.LU.64 R10, [R1+0x7798] ;  /* 0x00779800010a7983 */ /* 0x001ee80000300a00 */
[----:B------:R-:W4:Y:S04]  /*55490*/  LDL.LU.64 R8, [R1+0x7790] ;  /* 0x0077900001087983 */ /* 0x000f280000300a00 */
[----:B------:R-:W-:Y:S01]  /*554a0*/  STL.64 [R1+0x70], R6 ;  /* 0x0000700601007387 */ /* 0x000fe20000100a00 */
[----:B------:R-:W-:-:S02]  /*554b0*/  F2FP.F16.E5M2.UNPACK_B R4, R0.H1 ;  /* 0x00000000ff04723e */ /* 0x000fc400030004ff */
[----:B------:R-:W-:Y:S01]  /*554c0*/  F2FP.F16.E5M2.UNPACK_B R5, R2.H1 ;  /* 0x00000002ff05723e */ /* 0x000fe200030004ff */
[----:B--2---:R-:W-:-:S15]  /*554d0*/  HMMA.16816.F32 R20, R12, R6, R20 ;  /* 0x000000060c14723c */ /* 0x004fde0000001814 */
[----:B------:R-:W-:-:S04]  /*554e0*/  NOP ;  /* 0x0000000000007918 */ /* 0x000fc80000000000 */
[----:B------:R-:W-:Y:S04]  /*554f0*/  STL.64 [R1+0x260], R20 ;  /* 0x0002601401007387 */ /* 0x000fe80000100a00 */
[----:B------:R0:W-:Y:S04]  /*55500*/  STL.64 [R1+0x268], R22 ;  /* 0x0002681601007387 */ /* 0x0001e80000100a00 */
[----:B0-----:R-:W2:Y:S04]  /*55510*/  LDL.LU.64 R22, [R1+0x7788] ;  /* 0x0077880001167983 */ /* 0x001ea80000300a00 */
[----:B------:R-:W2:Y:S04]  /*55520*/  LDL.LU.64 R20, [R1+0x7780] ;  /* 0x0077800001147983 */ /* 0x000ea80000300a00 */
[----:B------:R3:W-:Y:S02]  /*55530*/  STL.64 [R1+0x68], R4 ;  /* 0x0000680401007387 */ /* 0x0007e40000100a00 */
[----:B---3--:R-:W-:Y:S02]  /*55540*/  HMMA.16816.F32 R4, R12, R4, R24 ;  /* 0x000000040c04723c */ /* 0x008fe40000001818 */
[----:B------:R-:W3:Y:S04]  /*55550*/  LDL.LU.64 R26, [R1+0x7778] ;  /* 0x00777800011a7983 */ /* 0x000ee80000300a00 */
[----:B------:R-:W3:Y:S01]  /*55560*/  LDL.LU.64 R24, [R1+0x7770] ;  /* 0x0077700001187983 */ /* 0x000ee20000300a00 */
[----:B----4-:R-:W-:-:S02]  /*55570*/  F2FP.F16.E5M2.UNPACK_B R2, R3.H1 ;  /* 0x00000003ff02723e */ /* 0x010fc400030004ff */
[----:B------:R-:W-:-:S07]  /*55580*/  F2FP.F16.E5M2.UNPACK_B R3, R16.H1 ;  /* 0x00000010ff03723e */ /* 0x000fce00030004ff */
[----:B------:R-:W-:Y:S03]  /*55590*/  HMMA.16816.F32 R8, R12, R2, R8 ;  /* 0x000000020c08723c */ /* 0x000fe60000001808 */
[----:B------:R0:W-:Y:S04]  /*555a0*/  STL.64 [R1+0x270], R4 ;  /* 0x0002700401007387 */ /* 0x0001e80000100a00 */
[----:B------:R-:W-:Y:S04]  /*555b0*/  STL.64 [R1+0x278], R6 ;  /* 0x0002780601007387 */ /* 0x000fe80000100a00 */
[----:B------:R1:W-:Y:S01]  /*555c0*/  STL.64 [R1+0x60], R2 ;  /* 0x0000600201007387 */ /* 0x0003e20000100a00 */
[----:B0-----:R-:W-:-:S02]  /*555d0*/  F2FP.F16.E5M2.UNPACK_B R4, R17.H1 ;  /* 0x00000011ff04723e */ /* 0x001fc400030004ff */
[----:B------:R-:W-:-:S05]  /*555e0*/  F2FP.F16.E5M2.UNPACK_B R5, R18.H1 ;  /* 0x00000012ff05723e */ /* 0x000fca00030004ff */
[----:B------:R-:W-:Y:S04]  /*555f0*/  STL.64 [R1+0x280], R8 ;  /* 0x0002800801007387 */ /* 0x000fe80000100a00 */
[----:B------:R-:W-:Y:S04]  /*55600*/  STL.64 [R1+0x288], R10 ;  /* 0x0002880a01007387 */ /* 0x000fe80000100a00 */
[----:B------:R2:W-:Y:S01]  /*55610*/  STL.64 [R1+0x58], R4 ;  /* 0x0000580401007387 */ /* 0x0005e20000100a00 */
[----:B-1----:R-:W-:Y:S02]  /*55620*/  F2FP.F16.E5M2.UNPACK_B R2, R19.H1 ;  /* 0x00000013ff02723e */ /* 0x002fe400030004ff */
[----:B------:R-:W-:-:S02]  /*55630*/  F2FP.F16.E5M2.UNPACK_B R3, R28.H1 ;  /* 0x0000001cff03723e */ /* 0x000fc400030004ff */
[----:B------:R-:W-:Y:S01]  /*55640*/  F2FP.F16.E5M2.UNPACK_B R16, R29.H1 ;  /* 0x0000001dff10723e */ /* 0x000fe200030004ff */
[----:B--2---:R-:W-:-:S15]  /*55650*/  HMMA.16816.F32 R4, R12, R4, R20 ;  /* 0x000000040c04723c */ /* 0x004fde0000001814 */
[----:B------:R-:W-:-:S04]  /*55660*/  NOP ;  /* 0x0000000000007918 */ /* 0x000fc80000000000 */
[----:B------:R-:W-:Y:S04]  /*55670*/  STL.64 [R1+0x290], R4 ;  /* 0x0002900401007387 */ /* 0x000fe80000100a00 */
[----:B------:R3:W-:Y:S02]  /*55680*/  STL.64 [R1+0x298], R6 ;  /* 0x0002980601007387 */ /* 0x0007e40000100a00 */
[----:B---3--:R-:W-:Y:S02]  /*55690*/  HMMA.16816.F32 R4, R12, R2, R24 ;  /* 0x000000020c04723c */ /* 0x008fe40000001818 */
[----:B------:R-:W-:Y:S04]  /*556a0*/  STL.64 [R1+0x50], R2 ;  /* 0x0000500201007387 */ /* 0x000fe80000100a00 */
[----:B------:R-:W2:-:S13]  /*556b0*/  LDL.LU R20, [R1+0x330] ;  /* 0x0003300001147983 */ /* 0x000e9a0000300800 */
[----:B------:R-:W-:Y:S04]  /*556c0*/  STL.64 [R1+0x2a0], R4 ;  /* 0x0002a00401007387 */ /* 0x000fe80000100a00 */
[----:B------:R-:W-:Y:S04]  /*556d0*/  STL.64 [R1+0x2a8], R6 ;  /* 0x0002a80601007387 */ /* 0x000fe80000100a00 */
[----:B------:R-:W2:Y:S04]  /*556e0*/  LDL.LU R21, [R1+0x334] ;  /* 0x0003340001157983 */ /* 0x000ea80000300800 */
[----:B------:R-:W-:Y:S04]  /*556f0*/  STL [R1+0x48], R16 ;  /* 0x0000481001007387 */ /* 0x000fe80000100800 */
[----:B------:R-:W3:Y:S04]  /*55700*/  LDL.LU R22, [R1+0x338] ;  /* 0x0003380001167983 */ /* 0x000ee80000300800 */
[----:B------:R-:W3:Y:S04]  /*55710*/  LDL.LU R23, [R1+0x33c] ;  /* 0x00033c0001177983 */ /* 0x000ee80000300800 */
[----:B---3--:R-:W-:Y:S04]  /*55720*/  STL.64 [R1+0x76c8], R22 ;  /* 0x0076c81601007387 */ /* 0x008fe80000100a00 */
[----:B--2---:R-:W-:Y:S04]  /*55730*/  STL.64 [R1+0x76c0], R20 ;  /* 0x0076c01401007387 */ /* 0x004fe80000100a00 */
[----:B------:R-:W2:Y:S04]  /*55740*/  LDL.LU R8, [R1+0x320] ;  /* 0x0003200001087983 */ /* 0x000ea80000300800 */
        /* <DEDUP_REMOVED lines=9> */
[----:B------:R-:W4:Y:S04]  /*557e0*/  LDL.LU R6, [R1+0x134] ;  /* 0x0001340001067983 */ /* 0x000f280000300800 */
[----:B------:R-:W4:Y:S04]  /*557f0*/  LDL.LU R5, [R1+0x138] ;  /* 0x0001380001057983 */ /* 0x000f280000300800 */
[----:B---3--:R-:W-:Y:S04]  /*55800*/  STL.64 [R1+0x76e8], R10 ;  /* 0x0076e80a01007387 */ /* 0x008fe80000100a00 */
[----:B--2---:R0:W-:Y:S04]  /*55810*/  STL.64 [R1+0x76e0], R8 ;  /* 0x0076e00801007387 */ /* 0x0041e80000100a00 */
[----:B------:R-:W2:Y:S04]  /*55820*/  LDL.LU R4, [R1+0x13c] ;  /* 0x00013c0001047983 */ /* 0x000ea80000300800 */
[----:B----4-:R-:W-:Y:S04]  /*55830*/  STL [R1+0x7708], R6 ;  /* 0x0077080601007387 */ /* 0x010fe80000100800 */
[----:B--2---:R-:W-:Y:S04]  /*55840*/  STL.64 [R1+0x7700], R4 ;  /* 0x0077000401007387 */ /* 0x004fe80000100a00 */
[----:B------:R-:W2:Y:S04]  /*55850*/  LDL.LU R0, [R1+0x140] ;  /* 0x0001400001007983 */ /* 0x000ea80000300800 */
[----:B------:R-:W3:Y:S04]  /*55860*/  LDL.LU R2, [R1+0x144] ;  /* 0x0001440001027983 */ /* 0x000ee80000300800 */
[----:B------:R-:W4:Y:S04]  /*55870*/  LDL.LU R3, [R1+0x148] ;  /* 0x0001480001037983 */ /* 0x000f280000300800 */
[----:B------:R-:W2:Y:S04]  /*55880*/  LDL.LU R20, [R1+0x310] ;  /* 0x0003100001147983 */ /* 0x000ea80000300800 */
[----:B------:R-:W2:Y:S04]  /*55890*/  LDL.LU R21, [R1+0x314] ;  /* 0x0003140001157983 */ /* 0x000ea80000300800 */
[----:B------:R-:W2:Y:S04]  /*558a0*/  LDL.LU R22, [R1+0x318] ;  /* 0x0003180001167983 */ /* 0x000ea80000300800 */
[----:B------:R-:W2:Y:S04]  /*558b0*/  LDL.LU R23, [R1+0x31c] ;  /* 0x00031c0001177983 */ /* 0x000ea80000300800 */
[----:B0-----:R-:W2:Y:S04]  /*558c0*/  LDL.LU R9, [R1+0x124] ;  /* 0x0001240001097983 */ /* 0x001ea80000300800 */
[----:B------:R-:W2:Y:S04]  /*558d0*/  LDL.LU R10, [R1+0x128] ;  /* 0x00012800010a7983 */ /* 0x000ea80000300800 */
[----:B------:R-:W2:Y:S04]  /*558e0*/  LDL.LU R11, [R1+0x12c] ;  /* 0x00012c00010b7983 */ /* 0x000ea80000300800 */
[----:B--2---:R-:W-:Y:S04]  /*558f0*/  STL [R1+0x7720], R11 ;  /* 0x0077200b01007387 */ /* 0x004fe80000100800 */
[----:B------:R-:W2:Y:S04]  /*55900*/  LDL.LU R7, [R1+0x130] ;  /* 0x0001300001077983 */ /* 0x000ea80000300800 */
[----:B--2---:R-:W-:Y:S04]  /*55910*/  STL [R1+0x7738], R7 ;  /* 0x0077380701007387 */ /* 0x004fe80000100800 */
[----:B------:R-:W-:Y:S04]  /*55920*/  STL.64 [R1+0x76f8], R22 ;  /* 0x0076f81601007387 */ /* 0x000fe80000100a00 */
[----:B------:R0:W-:Y:S04]  /*55930*/  STL.64 [R1+0x76f0], R20 ;  /* 0x0076f01401007387 */ /* 0x0001e80000100a00 */
[----:B0-----:R-:W2:Y:S04]  /*55940*/  LDL.LU R20, [R1+0x2f0] ;  /* 0x0002f00001147983 */ /* 0x001ea80000300800 */
[----:B------:R-:W2:Y:S04]  /*55950*/  LDL.LU R21, [R1+0x2f4] ;  /* 0x0002f40001157983 */ /* 0x000ea80000300800 */
[----:B------:R-:W2:Y:S04]  /*55960*/  LDL.LU R22, [R1+0x2f8] ;  /* 0x0002f80001167983 */ /* 0x000ea80000300800 */
[----:B------:R-:W2:Y:S04]  /*55970*/  LDL.LU R23, [R1+0x2fc] ;  /* 0x0002fc0001177983 */ /* 0x000ea80000300800 */
[----:B------:R-:W2:Y:S04]  /*55980*/  LDL.LU R6, [R1+0x11c] ;  /* 0x00011c0001067983 */ /* 0x000ea80000300800 */
[----:B------:R-:W2:Y:S04]  /*55990*/  LDL.LU R8, [R1+0x120] ;  /* 0x0001200001087983 */ /* 0x000ea80000300800 */
[----:B------:R-:W-:Y:S04]  /*559a0*/  STL [R1+0x7758], R10 ;  /* 0x0077580a01007387 */ /* 0x000fe80000100800 */
[----:B------:R-:W3:Y:S04]  /*559b0*/  LDL.LU R4, [R1+0x114] ;  /* 0x0001140001047983 */ /* 0x000ee80000300800 */
[----:B------:R-:W3:Y:S04]  /*559c0*/  LDL.LU R5, [R1+0x118] ;  /* 0x0001180001057983 */ /* 0x000ee80000300800 */
[----:B--2---:R-:W-:Y:S04]  /*559d0*/  STL.64 [R1+0x7750], R8 ;  /* 0x0077500801007387 */ /* 0x004fe80000100a00 */
[----:B------:R-:W-:Y:S04]  /*559e0*/  STL.64 [R1+0x7718], R22 ;  /* 0x0077181601007387 */ /* 0x000fe80000100a00 */
[----:B------:R0:W-:Y:S04]  /*559f0*/  STL.64 [R1+0x7710], R20 ;  /* 0x0077101401007387 */ /* 0x0001e80000100a00 */
[----:B0-----:R-:W2:Y:S04]  /*55a00*/  LDL.LU R20, [R1+0x2e0] ;  /* 0x0002e00001147983 */ /* 0x001ea80000300800 */
[----:B------:R-:W2:Y:S04]  /*55a10*/  LDL.LU R21, [R1+0x2e4] ;  /* 0x0002e40001157983 */ /* 0x000ea80000300800 */
[----:B------:R-:W2:Y:S04]  /*55a20*/  LDL.LU R22, [R1+0x2e8] ;  /* 0x0002e80001167983 */ /* 0x000ea80000300800 */
[----:B------:R-:W2:Y:S04]  /*55a30*/  LDL.LU R23, [R1+0x2ec] ;  /* 0x0002ec0001177983 */ /* 0x000ea80000300800 */
[----:B--2---:R-:W-:Y:S04]  /*55a40*/  STL.64 [R1+0x7730], R22 ;  /* 0x0077301601007387 */ /* 0x004fe80000100a00 */
        /* <DEDUP_REMOVED lines=10> */
[----:B------:R-:W2:Y:S01]  /*55af0*/  LDL.LU R23, [R1+0x2dc] ;  /* 0x0002dc0001177983 */ /* 0x000ea20000300800 */
[----:B------:R-:W-:Y:S01]  /*55b00*/  IMAD.MOV.U32 R10, RZ, RZ, R16 ;  /* 0x000000ffff0a7224 */ /* 0x000fe200078e0010 */
[----:B---3--:R-:W-:-:S02]  /*55b10*/  F2FP.F16.E5M2.UNPACK_B R11, R4.H1 ;  /* 0x00000004ff0b723e */ /* 0x008fc400030004ff */
[----:B--2---:R-:W-:Y:S04]  /*55b20*/  STL.64 [R1+0x7768], R22 ;  /* 0x0077681601007387 */ /* 0x004fe80000100a00 */
[----:B------:R0:W-:Y:S04]  /*55b30*/  STL.64 [R1+0x7760], R20 ;  /* 0x0077601401007387 */ /* 0x0001e80000100a00 */
[----:B0-----:R-:W2:Y:S04]  /*55b40*/  LDL.LU R20, [R1+0x2b0] ;  /* 0x0002b00001147983 */ /* 0x001ea80000300800 */
[----:B------:R-:W2:Y:S04]  /*55b50*/  LDL.LU R21, [R1+0x2b4] ;  /* 0x0002b40001157983 */ /* 0x000ea80000300800 */
[----:B------:R-:W2:Y:S04]  /*55b60*/  LDL.LU R22, [R1+0x2b8] ;  /* 0x0002b80001167983 */ /* 0x000ea80000300800 */
[----:B------:R-:W2:Y:S04]  /*55b70*/  LDL.LU R23, [R1+0x2bc] ;  /* 0x0002bc0001177983 */ /* 0x000ea80000300800 */
        /* <DEDUP_REMOVED lines=10> */
[----:B------:R2:W-:Y:S02]  /*55c20*/  STL [R1+0x4c], R11 ;  /* 0x00004c0b01007387 */ /* 0x0005e40000100800 */
[----:B--2---:R-:W-:Y:S02]  /*55c30*/  HMMA.16816.F32 R8, R12, R10, R20 ;  /* 0x0000000a0c08723c */ /* 0x004fe40000001814 */
[----:B------:R-:W2:Y:S04]  /*55c40*/  LDL.LU.64 R22, [R1+0x7768] ;  /* 0x0077680001167983 */ /* 0x000ea80000300a00 */
[----:B------:R-:W2:Y:S01]  /*55c50*/  LDL.LU.64 R20, [R1+0x7760] ;  /* 0x0077600001147983 */ /* 0x000ea20000300a00 */
[----:B------:R-:W-:-:S02]  /*55c60*/  F2FP.F16.E5M2.UNPACK_B R4, R5.H1 ;  /* 0x00000005ff04723e */ /* 0x000fc400030004ff */
[----:B------:R-:W-:-:S10]  /*55c70*/  F2FP.F16.E5M2.UNPACK_B R5, R6.H1 ;  /* 0x00000006ff05723e */ /* 0x000fd400030004ff */
[----:B------:R-:W-:Y:S04]  /*55c80*/  STL.64 [R1+0x2b0], R8 ;  /* 0x0002b00801007387 */ /* 0x000fe80000100a00 */
[----:B------:R0:W-:Y:S04]  /*55c90*/  STL.64 [R1+0x2b8], R10 ;  /* 0x0002b80a01007387 */ /* 0x0001e80000100a00 */
[----:B0-----:R-:W3:Y:S04]  /*55ca0*/  LDL.LU R10, [R1+0x7758] ;  /* 0x00775800010a7983 */ /* 0x001ee80000300800 */
[----:B------:R-:W3:Y:S04]  /*55cb0*/  LDL.LU.64 R8, [R1+0x7750] ;  /* 0x0077500001087983 */ /* 0x000ee80000300a00 */
[----:B------:R2:W-:Y:S02]  /*55cc0*/  STL.64 [R1+0x40], R4 ;  /* 0x0000400401007387 */ /* 0x0005e40000100a00 */
[----:B--2---:R-:W-:Y:S02]  /*55cd0*/  HMMA.16816.F32 R4, R12, R4, R20 ;  /* 0x000000040c04723c */ /* 0x004fe40000001814 */
[----:B------:R-:W2:Y:S04]  /*55ce0*/  LDL.LU.64 R22, [R1+0x7748] ;  /* 0x0077480001167983 */ /* 0x000ea80000300a00 */
[----:B------:R-:W2:-:S13]  /*55cf0*/  LDL.LU.64 R20, [R1+0x7740] ;  /* 0x0077400001147983 */ /* 0x000e9a0000300a00 */
[----:B------:R-:W-:Y:S04]  /*55d00*/  STL.64 [R1+0x2d0], R4 ;  /* 0x0002d00401007387 */ /* 0x000fe80000100a00 */
[----:B------:R0:W-:Y:S01]  /*55d10*/  STL.64 [R1+0x2d8], R6 ;  /* 0x0002d80601007387 */ /* 0x0001e20000100a00 */
[----:B---3--:R-:W-:Y:S02]  /*55d20*/  F2FP.F16.E5M2.UNPACK_B R8, R8.H1 ;  /* 0x00000008ff08723e */ /* 0x008fe400030004ff */
[----:B------:R-:W-:Y:S01]  /*55d30*/  F2FP.F16.E5M2.UNPACK_B R9, R9.H1 ;  /* 0x00000009ff09723e */ /* 0x000fe200030004ff */
[----:B0-----:R-:W3:Y:S01]  /*55d40*/  LDL.LU R7, [R1+0x7738] ;  /* 0x0077380001077983 */ /* 0x001ee20000300800 */
[----:B------:R-:W-:-:S03]  /*55d50*/  F2FP.F16.E5M2.UNPACK_B R4, R10.H1 ;  /* 0x0000000aff04723e */ /* 0x000fc600030004ff */
[----:B------:R2:W-:Y:S02]  /*55d60*/  STL.64 [R1+0x38], R8 ;  /* 0x0000380801007387 */ /* 0x0005e40000100a00 */
[----:B--2---:R-:W-:Y:S02]  /*55d70*/  HMMA.16816.F32 R8, R12, R8, R20 ;  /* 0x000000080c08723c */ /* 0x004fe40000001814 */
[----:B------:R-:W2:Y:S04]  /*55d80*/  LDL.LU.64 R22, [R1+0x7730] ;  /* 0x0077300001167983 */ /* 0x000ea80000300a00 */
[----:B------:R-:W2:-:S13]  /*55d90*/  LDL.LU.64 R20, [R1+0x7728] ;  /* 0x0077280001147983 */ /* 0x000e9a0000300a00 */
[----:B------:R-:W-:Y:S04]  /*55da0*/  STL.64 [R1+0x2c0], R8 ;  /* 0x0002c00801007387 */ /* 0x000fe80000100a00 */
[----:B------:R0:W-:Y:S04]  /*55db0*/  STL.64 [R1+0x2c8], R10 ;  /* 0x0002c80a01007387 */ /* 0x0001e80000100a00 */
[----:B0-----:R-:W2:Y:S01]  /*55dc0*/  LDL.LU R11, [R1+0x7720] ;  /* 0x00772000010b7983 */ /* 0x001ea20000300800 */
[----:B---3--:R-:W-:Y:S02]  /*55dd0*/  F2FP.F16.E5M2.UNPACK_B R8, R7.H1 ;  /* 0x00000007ff08723e */ /* 0x008fe400030004ff */
[----:B--2---:R-:W-:-:S05]  /*55de0*/  F2FP.F16.E5M2.UNPACK_B R5, R11.H1 ;  /* 0x0000000bff05723e */ /* 0x004fca00030004ff */
[----:B------:R0:W-:Y:S02]  /*55df0*/  STL.64 [R1+0x30], R4 ;  /* 0x0000300401007387 */ /* 0x0001e40000100a00 */
[----:B0-----:R-:W-:Y:S02]  /*55e00*/  HMMA.16816.F32 R4, R12, R4, R20 ;  /* 0x000000040c04723c */ /* 0x001fe40000001814 */
[----:B------:R-:W2:Y:S04]  /*55e10*/  LDL.LU.64 R22, [R1+0x7718] ;  /* 0x0077180001167983 */ /* 0x000ea80000300a00 */
[----:B------:R-:W2:-:S13]  /*55e20*/  LDL.LU.64 R20, [R1+0x7710] ;  /* 0x0077100001147983 */ /* 0x000e9a0000300a00 */
[----:B------:R-:W-:Y:S04]  /*55e30*/  STL.64 [R1+0x2e0], R4 ;  /* 0x0002e00401007387 */ /* 0x000fe80000100a00 */
[----:B------:R0:W-:Y:S04]  /*55e40*/  STL.64 [R1+0x2e8], R6 ;  /* 0x0002e80601007387 */ /* 0x0001e80000100a00 */
[----:B0-----:R-:W3:Y:S04]  /*55e50*/  LDL.LU R6, [R1+0x7708] ;  /* 0x0077080001067983 */ /* 0x001ee80000300800 */
[----:B------:R-:W2:Y:S01]  /*55e60*/  LDL.LU.64 R4, [R1+0x7700] ;  /* 0x0077000001047983 */ /* 0x000ea20000300a00 */
[----:B---3--:R-:W-:-:S05]  /*55e70*/  F2FP.F16.E5M2.UNPACK_B R9, R6.H1 ;  /* 0x00000006ff09723e */ /* 0x008fca00030004ff */
        /* <DEDUP_REMOVED lines=8> */
[----:B------:R-:W-:-:S02]  /*55f00*/  F2FP.F16.E5M2.UNPACK_B R6, R5.H1 ;  /* 0x00000005ff06723e */ /* 0x000fc400030004ff */
[----:B------:R-:W-:-:S05]  /*55f10*/  F2FP.F16.E5M2.UNPACK_B R7, R4.H1 ;  /* 0x00000004ff07723e */ /* 0x000fca00030004ff */
[----:B------:R-:W-:Y:S01]  /*55f20*/  STL.64 [R1+0x20], R6 ;  /* 0x0000200601007387 */ /* 0x000fe20000100a00 */
[----:B------:R-:W-:Y:S02]  /*55f30*/  F2FP.F16.E5M2.UNPACK_B R4, R0.H1 ;  /* 0x00000000ff04723e */ /* 0x000fe400030004ff */
[----:B------:R-:W-:Y:S01]  /*55f40*/  F2FP.F16.E5M2.UNPACK_B R5, R2.H1 ;  /* 0x00000002ff05723e */ /* 0x000fe200030004ff */
[----:B---3--:R-:W-:-:S15]  /*55f50*/  HMMA.16816.F32 R8, R12, R6, R8 ;  /* 0x000000060c08723c */ /* 0x008fde0000001808 */
[----:B------:R-:W-:-:S04]  /*55f60*/  NOP ;  /* 0x0000000000007918 */ /* 0x000fc80000000000 */
[----:B------:R-:W-:Y:S04]  /*55f70*/  STL.64 [R1+0x300], R8 ;  /* 0x0003000801007387 */ /* 0x000fe80000100a00 */
[----:B------:R0:W-:Y:S04]  /*55f80*/  STL.64 [R1+0x308], R10 ;  /* 0x0003080a01007387 */ /* 0x0001e80000100a00 */
[----:B0-----:R-:W3:Y:S04]  /*55f90*/  LDL.LU.64 R10, [R1+0x76d8] ;  /* 0x0076d800010a7983 */ /* 0x001ee80000300a00 */
[----:B------:R-:W3:Y:S04]  /*55fa0*/  LDL.LU.64 R8, [R1+0x76d0] ;  /* 0x0076d00001087983 */ /* 0x000ee80000300a00 */
[----:B------:R2:W-:Y:S02]  /*55fb0*/  STL.64 [R1+0x18], R4 ;  /* 0x0000180401007387 */ /* 0x0005e40000100a00 */
[----:B--2---:R-:W-:Y:S02]  /*55fc0*/  HMMA.16816.F32 R4, R12, R4, R20 ;  /* 0x000000040c04723c */ /* 0x004fe40000001814 */
[----:B------:R-:W2:Y:S04]  /*55fd0*/  LDL.LU.64 R22, [R1+0x76c8] ;  /* 0x0076c80001167983 */ /* 0x000ea80000300a00 */
[----:B------:R-:W2:Y:S01]  /*55fe0*/  LDL.LU.64 R20, [R1+0x76c0] ;  /* 0x0076c00001147983 */ /* 0x000ea20000300a00 */
[----:B----4-:R-:W-:-:S02]  /*55ff0*/  F2FP.F16.E5M2.UNPACK_B R2, R3.H1 ;  /* 0x00000003ff02723e */ /* 0x010fc400030004ff */
[----:B------:R-:W-:-:S10]  /*56000*/  F2FP.F16.E5M2.UNPACK_B R3, R16.H1 ;  /* 0x00000010ff03723e */ /* 0x000fd400030004ff */
[----:B------:R0:W-:Y:S04]  /*56010*/  STL.64 [R1+0x310], R4 ;  /* 0x0003100401007387 */ /* 0x0001e80000100a00 */
[----:B------:R-:W-:Y:S04]  /*56020*/  STL.64 [R1+0x318], R6 ;  /* 0x0003180601007387 */ /* 0x000fe80000100a00 */
[----:B------:R1:W-:Y:S01]  /*56030*/  STL.64 [R1+0x10], R2 ;  /* 0x0000100201007387 */ /* 0x0003e20000100a00 */
[----:B0-----:R-:W-:Y:S02]  /*56040*/  F2FP.F16.E5M2.UNPACK_B R4, R17.H1 ;  /* 0x00000011ff04723e */ /* 0x001fe400030004ff */
[----:B------:R-:W-:Y:S01]  /*56050*/  F2FP.F16.E5M2.UNPACK_B R5, R18.H1 ;  /* 0x00000012ff05723e */ /* 0x000fe200030004ff */
[----:B---3--:R-:W-:Y:S01]  /*56060*/  HMMA.16816.F32 R8, R12, R2, R8 ;  /* 0x000000020c08723c */ /* 0x008fe20000001808 */
[----:B-1----:R-:W-:-:S02]  /*56070*/  F2FP.F16.E5M2.UNPACK_B R2, R19.H1 ;  /* 0x00000013ff02723e */ /* 0x002fc400030004ff */
[----:B------:R-:W-:-:S15]  /*56080*/  F2FP.F16.E5M2.UNPACK_B R3, R28.H1 ;  /* 0x0000001cff03723e */ /* 0x000fde00030004ff */
[----:B------:R-:W-:Y:S01]  /*56090*/  NOP ;  /* 0x0000000000007918 */ /* 0x000fe20000000000 */
[----:B------:R-:W-:Y:S04]  /*560a0*/  STL.64 [R1+0x320], R8 ;  /* 0x0003200801007387 */ /* 0x000fe80000100a00 */
[----:B------:R-:W-:Y:S04]  /*560b0*/  STL.64 [R1+0x328], R10 ;  /* 0x0003280a01007387 */ /* 0x000fe80000100a00 */
[----:B------:R2:W-:Y:S02]  /*560c0*/  STL.64 [R1+0x8], R4 ;  /* 0x0000080401007387 */ /* 0x0005e40000100a00 */
[----:B--2---:R-:W-:-:S15]  /*560d0*/  HMMA.16816.F32 R4, R12, R4, R20 ;  /* 0x000000040c04723c */ /* 0x004fde0000001814 */
[----:B------:R-:W-:-:S04]  /*560e0*/  NOP ;  /* 0x0000000000007918 */ /* 0x000fc80000000000 */
[----:B------:R-:W-:Y:S04]  /*560f0*/  STL.64 [R1+0x330], R4 ;  /* 0x0003300401007387 */ /* 0x000fe80000100a00 */
[----:B------:R0:W-:Y:S02]  /*56100*/  STL.64 [R1+0x338], R6 ;  /* 0x0003380601007387 */ /* 0x0001e40000100a00 */
[----:B0-----:R-:W-:Y:S02]  /*56110*/  HMMA.16816.F32 R4, R12, R2, R24 ;  /* 0x000000020c04723c */ /* 0x001fe40000001818 */
[----:B------:R-:W-:Y:S04]  /*56120*/  STL.64 [R1], R2 ;  /* 0x0000000201007387 */ /* 0x000fe80000100a00 */
[----:B------:R-:W2:Y:S04]  /*56130*/  LDL.LU R25, [R1+0x174] ;  /* 0x0001740001197983 */ /* 0x000ea80000300800 */
[----:B------:R-:W3:Y:S09]  /*56140*/  LDL.LU R22, [R1+0x178] ;  /* 0x0001780001167983 */ /* 0x000ef20000300800 */
[----:B------:R-:W-:Y:S04]  /*56150*/  STL.64 [R1+0x340], R4 ;  /* 0x0003400401007387 */ /* 0x000fe80000100a00 */
[----:B------:R-:W-:Y:S04]  /*56160*/  STL.64 [R1+0x348], R6 ;  /* 0x0003480601007387 */ /* 0x000fe80000100a00 */
[----:B------:R-:W4:Y:S04]  /*56170*/  LDL.LU R21, [R1+0x184] ;  /* 0x0001840001157983 */ /* 0x000f280000300800 */
[----:B------:R-:W2:Y:S04]  /*56180*/  LDL.LU R18, [R1+0x188] ;  /* 0x0001880001127983 */ /* 0x000ea80000300800 */
[----:B------:R-:W2:Y:S04]  /*56190*/  LDL.LU R19, [R1+0x18c] ;  /* 0x00018c0001137983 */ /* 0x000ea80000300800 */
[----:B------:R-:W3:Y:S04]  /*561a0*/  LDL.LU R16, [R1+0x190] ;  /* 0x0001900001107983 */ /* 0x000ee80000300800 */
[----:B------:R-:W3:Y:S04]  /*561b0*/  LDL.LU R17, [R1+0x194] ;  /* 0x0001940001117983 */ /* 0x000ee80000300800 */
[----:B--2---:R-:W-:Y:S04]  /*561c0*/  STL.64 [R1+0x7688], R18 ;  /* 0x0076881201007387 */ /* 0x004fe80000100a00 */
[----:B---3--:R0:W-:Y:S04]  /*561d0*/  STL.64 [R1+0x7680], R16 ;  /* 0x0076801001007387 */ /* 0x0081e80000100a00 */
[----:B0-----:R-:W2:Y:S04]  /*561e0*/  LDL.LU R16, [R1+0x390] ;  /* 0x0003900001107983 */ /* 0x001ea80000300800 */
[----:B------:R-:W2:Y:S04]  /*561f0*/  LDL.LU R17, [R1+0x394] ;  /* 0x0003940001117983 */ /* 0x000ea80000300800 */
[----:B------:R-:W3:Y:S04]  /*56200*/  LDL.LU R18, [R1+0x398] ;  /* 0x0003980001127983 */ /* 0x000ee80000300800 */
[----:B------:R-:W3:Y:S01]  /*56210*/  LDL.LU R19, [R1+0x39c] ;  /* 0x00039c0001137983 */ /* 0x000ee20000300800 */
[----:B------:R-:W-:-:S03]  /*56220*/  F2FP.F16.E5M2.UNPACK_B R28, R29.H1 ;  /* 0x0000001dff1c723e */ /* 0x000fc600030004ff */
[----:B------:R-:W2:Y:S04]  /*56230*/  LDL.LU R29, [R1+0x164] ;  /* 0x00016400011d7983 */ /* 0x000ea80000300800 */
[----:B------:R-:W4:Y:S04]  /*56240*/  LDL.LU R26, [R1+0x168] ;  /* 0x00016800011a7983 */ /* 0x000f280000300800 */
[----:B------:R-:W4:Y:S04]  /*56250*/  LDL.LU R27, [R1+0x16c] ;  /* 0x00016c00011b7983 */ /* 0x000f280000300800 */
[----:B------:R-:W4:Y:S04]  /*56260*/  LDL.LU R24, [R1+0x170] ;  /* 0x0001700001187983 */ /* 0x000f280000300800 */
[----:B---3--:R-:W-:Y:S04]  /*56270*/  STL.64 [R1+0x7698], R18 ;  /* 0x0076981201007387 */ /* 0x008fe80000100a00 */
[----:B--2---:R0:W-:Y:S04]  /*56280*/  STL.64 [R1+0x7690], R16 ;  /* 0x0076901001007387 */ /* 0x0041e80000100a00 */
[----:B0-----:R-:W2:Y:S04]  /*56290*/  LDL.LU R16, [R1+0x370] ;  /* 0x0003700001107983 */ /* 0x001ea80000300800 */
        /* <DEDUP_REMOVED lines=8> */
[----:B------:R-:W3:Y:S01]  /*56320*/  LDL.LU R19, [R1+0x36c] ;  /* 0x00036c0001137983 */ /* 0x000ee20000300800 */
[----:B------:R-:W-:-:S03]  /*56330*/  F2FP.F16.E5M2.UNPACK_B R29, R29.H1 ;  /* 0x0000001dff1d723e */ /* 0x000fc600030004ff */
[----:B---3--:R-:W-:Y:S04]  /*56340*/  STL.64 [R1+0x76b8], R18 ;  /* 0x0076b81201007387 */ /* 0x008fe80000100a00 */
[----:B--2---:R0:W-:Y:S04]  /*56350*/  STL.64 [R1+0x76b0], R16 ;  /* 0x0076b01001007387 */ /* 0x0041e80000100a00 */
        /* <DEDUP_REMOVED lines=8> */
[----:B------:R-:W4:Y:S01]  /*563e0*/  LDL.LU R9, [R1+0x1a0] ;  /* 0x0001a00001097983 */ /* 0x000f220000300800 */
[----:B--2---:R-:W-:Y:S03]  /*563f0*/  HMMA.16816.F32 R16, R12, R28, R16 ;  /* 0x0000001c0c10723c */ /* 0x004fe60000001810 */
[----:B---3--:R-:W-:Y:S04]  /*56400*/  STL.64 [R1+0x7678], R10 ;  /* 0x0076780a01007387 */ /* 0x008fe80000100a00 */
[----:B----4-:R0:W-:Y:S04]  /*56410*/  STL [R1+0x7670], R9 ;  /* 0x0076700901007387 */ /* 0x0101e80000100800 */
[----:B------:R-:W2:Y:S04]  /*56420*/  LDL.LU R8, [R1+0x3b0] ;  /* 0x0003b00001087983 */ /* 0x000ea80000300800 */
[----:B0-----:R-:W2:Y:S04]  /*56430*/  LDL.LU R9, [R1+0x3b4] ;  /* 0x0003b40001097983 */ /* 0x001ea80000300800 */
[----:B------:R-:W2:Y:S04]  /*56440*/  LDL.LU R10, [R1+0x3b8] ;  /* 0x0003b800010a7983 */ /* 0x000ea80000300800 */
[----:B------:R-:W2:Y:S04]  /*56450*/  LDL.LU R11, [R1+0x3bc] ;  /* 0x0003bc00010b7983 */ /* 0x000ea80000300800 */
[----:B------:R-:W3:Y:S04]  /*56460*/  LDL.LU R4, [R1+0x410] ;  /* 0x0004100001047983 */ /* 0x000ee80000300800 */
[----:B------:R-:W3:Y:S04]  /*56470*/  LDL.LU R5, [R1+0x414] ;  /* 0x0004140001057983 */ /* 0x000ee80000300800 */
[----:B------:R-:W3:Y:S04]  /*56480*/  LDL.LU R6, [R1+0x418] ;  /* 0x0004180001067983 */ /* 0x000ee80000300800 */
[----:B------:R-:W3:Y:S04]  /*56490*/  LDL.LU R7, [R1+0x41c] ;  /* 0x00041c0001077983 */ /* 0x000ee80000300800 */
[----:B------:R-:W-:Y:S04]  /*564a0*/  STL.64 [R1+0x350], R16 ;  /* 0x0003501001007387 */ /* 0x000fe80000100a00 */
[----:B------:R0:W-:Y:S04]  /*564b0*/  STL.64 [R1+0x358], R18 ;  /* 0x0003581201007387 */ /* 0x0001e80000100a00 */
[----:B0-----:R-:W4:Y:S04]  /*564c0*/  LDL.LU.64 R18, [R1+0x76b8] ;  /* 0x0076b80001127983 */ /* 0x001f280000300a00 */
[----:B------:R-:W4:Y:S01]  /*564d0*/  LDL.LU.64 R16, [R1+0x76b0] ;  /* 0x0076b00001107983 */ /* 0x000f220000300a00 */
[----:B------:R-:W-:-:S02]  /*564e0*/  F2FP.F16.E5M2.UNPACK_B R26, R26.H1 ;  /* 0x0000001aff1a723e */ /* 0x000fc400030004ff */
[----:B------:R-:W-:Y:S01]  /*564f0*/  F2FP.F16.E5M2.UNPACK_B R27, R27.H1 ;  /* 0x0000001bff1b723e */ /* 0x000fe200030004ff */
[----:B------:R-:W-:Y:S06]  /*56500*/  STL.64 [R1+0x7560], R28 ;  /* 0x0075601c01007387 */ /* 0x000fec0000100a00 */
[----:B----4-:R-:W-:-:S15]  /*56510*/  HMMA.16816.F32 R16, R12, R26, R16 ;  /* 0x0000001a0c10723c */ /* 0x010fde0000001810 */
[----:B------:R-:W-:-:S04]  /*56520*/  NOP ;  /* 0x0000000000007918 */ /* 0x000fc80000000000 */
[----:B------:R-:W-:Y:S04]  /*56530*/  STL.64 [R1+0x360], R16 ;  /* 0x0003601001007387 */ /* 0x000fe80000100a00 */
[----:B------:R0:W-:Y:S04]  /*56540*/  STL.64 [R1+0x368], R18 ;  /* 0x0003681201007387 */ /* 0x0001e80000100a00 */
[----:B0-----:R-:W4:Y:S04]  /*56550*/  LDL.LU.64 R18, [R1+0x76a8] ;  /* 0x0076a80001127983 */ /* 0x001f280000300a00 */
[----:B------:R-:W4:Y:S01]  /*56560*/  LDL.LU.64 R16, [R1+0x76a0] ;  /* 0x0076a00001107983 */ /* 0x000f220000300a00 */
[----:B------:R-:W-:-:S02]  /*56570*/  F2FP.F16.E5M2.UNPACK_B R24, R24.H1 ;  /* 0x00000018ff18723e */ /* 0x000fc400030004ff */
[----:B------:R-:W-:-:S07]  /*56580*/  F2FP.F16.E5M2.UNPACK_B R25, R25.H1 ;  /* 0x00000019ff19723e */ /* 0x000fce00030004ff */
[----:B----4-:R-:W-:-:S15]  /*56590*/  HMMA.16816.F32 R16, R12, R24, R16 ;  /* 0x000000180c10723c */ /* 0x010fde0000001810 */
[----:B------:R-:W-:-:S04]  /*565a0*/  NOP ;  /* 0x0000000000007918 */ /* 0x000fc80000000000 */
[----:B------:R-:W-:Y:S04]  /*565b0*/  STL.64 [R1+0x370], R16 ;  /* 0x0003701001007387 */ /* 0x000fe80000100a00 */
[----:B------:R0:W-:Y:S04]  /*565c0*/  STL.64 [R1+0x378], R18 ;  /* 0x0003781201007387 */ /* 0x0001e80000100a00 */
[----:B0-----:R-:W4:Y:S04]  /*565d0*/  LDL.LU.64 R18, [R1+0x7698] ;  /* 0x0076980001127983 */ /* 0x001f280000300a00 */
[----:B------:R-:W4:Y:S01]  /*565e0*/  LDL.LU.64 R16, [R1+0x7690] ;  /* 0x0076900001107983 */ /* 0x000f220000300a00 */
[----:B------:R-:W-:-:S02]  /*565f0*/  F2FP.F16.E5M2.UNPACK_B R22, R22.H1 ;  /* 0x00000016ff16723e */ /* 0x000fc400030004ff */
[----:B------:R-:W-:Y:S02]  /*56600*/  F2FP.F16.E5M2.UNPACK_B R23, R23.H1 ;  /* 0x00000017ff17723e */ /* 0x000fe400030004ff */
[----:B------:R-:W-:Y:S02]  /*56610*/  F2FP.F16.E5M2.UNPACK_B R20, R20.H1 ;  /* 0x00000014ff14723e */ /* 0x000fe400030004ff */
[----:B------:R-:W-:-:S07]  /*56620*/  F2FP.F16.E5M2.UNPACK_B R21, R21.H1 ;  /* 0x00000015ff15723e */ /* 0x000fce00030004ff */
[C---:B--2---:R-:W-:Y:S01]  /*56630*/  HMMA.16816.F32 R8, R12.reuse, R20, R8 ;  /* 0x000000140c08723c */ /* 0x044fe20000001808 */
[----:B------:R-:W-:Y:S04]  /*56640*/  STL.64 [R1+0x7558], R26 ;  /* 0x0075581a01007387 */ /* 0x000fe80000100a00 */
[----:B------:R0:W-:Y:S04]  /*56650*/  STL.64 [R1+0x7550], R24 ;  /* 0x0075501801007387 */ /* 0x0001e80000100a00 */
[----:B0-----:R-:W2:Y:S04]  /*56660*/  LDL.LU R24, [R1+0x3f0] ;  /* 0x0003f00001187983 */ /* 0x001ea80000300800 */
[----:B------:R-:W2:Y:S04]  /*56670*/  LDL.LU R25, [R1+0x3f4] ;  /* 0x0003f40001197983 */ /* 0x000ea80000300800 */
        /* <DEDUP_REMOVED lines=10> */
[----:B0-----:R-:W3:Y:S04]  /*56720*/  LDL.LU.64 R10, [R1+0x7678] ;  /* 0x00767800010a7983 */ /* 0x001ee80000300a00 */
[----:B------:R-:W3:Y:S04]  /*56730*/  LDL.LU R9, [R1+0x7670] ;  /* 0x0076700001097983 */ /* 0x000ee80000300800 */
[----:B------:R-:W-:Y:S04]  /*56740*/  STL.64 [R1+0x7538], R22 ;  /* 0x0075381601007387 */ /* 0x000fe80000100a00 */
[----:B------:R0:W-:Y:S04]  /*56750*/  STL.64 [R1+0x7530], R20 ;  /* 0x0075301401007387 */ /* 0x0001e80000100a00 */
[----:B0-----:R-:W3:Y:S04]  /*56760*/  LDL.LU R20, [R1+0x3d0] ;  /* 0x0003d00001147983 */ /* 0x001ee80000300800 */
[----:B------:R-:W3:Y:S04]  /*56770*/  LDL.LU R21, [R1+0x3d4] ;  /* 0x0003d40001157983 */ /* 0x000ee80000300800 */
[----:B------:R-:W3:Y:S04]  /*56780*/  LDL.LU R22, [R1+0x3d8] ;  /* 0x0003d80001167983 */ /* 0x000ee80000300800 */
[----:B------:R-:W3:Y:S01]  /*56790*/  LDL.LU R23, [R1+0x3dc] ;  /* 0x0003dc0001177983 */ /* 0x000ee20000300800 */
[----:B----4-:R-:W-:-:S02]  /*567a0*/  F2FP.F16.E5M2.UNPACK_B R18, R18.H1 ;  /* 0x00000012ff12723e */ /* 0x010fc400030004ff */
[----:B------:R-:W-:Y:S02]  /*567b0*/  F2FP.F16.E5M2.UNPACK_B R19, R19.H1 ;  /* 0x00000013ff13723e */ /* 0x000fe400030004ff */
[----:B--2---:R-:W-:Y:S02]  /*567c0*/  F2FP.F16.E5M2.UNPACK_B R16, R16.H1 ;  /* 0x00000010ff10723e */ /* 0x004fe400030004ff */
[----:B------:R-:W-:Y:S02]  /*567d0*/  F2FP.F16.E5M2.UNPACK_B R17, R17.H1 ;  /* 0x00000011ff11723e */ /* 0x000fe400030004ff */
[----:B---3--:R-:W-:Y:S01]  /*567e0*/  F2FP.F16.E5M2.UNPACK_B R10, R10.H1 ;  /* 0x0000000aff0a723e */ /* 0x008fe200030004ff */
[----:B------:R-:W-:Y:S01]  /*567f0*/  HMMA.16816.F32 R20, R12, R18, R20 ;  /* 0x000000120c14723c */ /* 0x000fe20000001814 */
[----:B------:R-:W-:-:S15]  /*56800*/  F2FP.F16.E5M2.UNPACK_B R11, R11.H1 ;  /* 0x0000000bff0b723e */ /* 0x000fde00030004ff */
[----:B------:R-:W-:-:S03]  /*56810*/  NOP ;  /* 0x0000000000007918 */ /* 0x000fc60000000000 */
[----:B------:R-:W-:Y:S04]  /*56820*/  STL.64 [R1+0x3d0], R20 ;  /* 0x0003d01401007387 */ /* 0x000fe80000100a00 */
[----:B------:R0:W-:Y:S04]  /*56830*/  STL.64 [R1+0x3d8], R22 ;  /* 0x0003d81601007387 */ /* 0x0001e80000100a00 */
[----:B------:R-:W-:Y:S04]  /*56840*/  STL.64 [R1+0x7518], R18 ;  /* 0x0075181201007387 */ /* 0x000fe80000100a00 */
[----:B------:R1:W-:Y:S01]  /*56850*/  STL.64 [R1+0x7510], R16 ;  /* 0x0075101001007387 */ /* 0x0003e20000100a00 */
[C---:B0-----:R-:W-:Y:S08]  /*56860*/  HMMA.16816.F32 R20, R12.reuse, R16, R24 ;  /* 0x000000100c14723c */ /* 0x041ff00000001818 */
[----:B-1----:R-:W-:Y:S01]  /*56870*/  HMMA.16816.F32 R16, R12, R10, R4 ;  /* 0x0000000a0c10723c */ /* 0x002fe20000001804 */
[----:B------:R-:W-:-:S10]  /*56880*/  F2FP.F16.E5M2.UNPACK_B R8, R9.H1 ;  /* 0x00000009ff08723e */ /* 0x000fd400030004ff */
[----:B------:R0:W-:Y:S04]  /*56890*/  STL.64 [R1+0x3f0], R20 ;  /* 0x0003f01401007387 */ /* 0x0001e80000100a00 */
[----:B------:R-:W-:Y:S04]  /*568a0*/  STL.64 [R1+0x3f8], R22 ;  /* 0x0003f81601007387 */ /* 0x000fe80000100a00 */
[----:B------:R-:W2:Y:S04]  /*568b0*/  LDL.LU R9, [R1+0x1a4] ;  /* 0x0001a40001097983 */ /* 0x000ea80000300800 */
[----:B------:R-:W3:Y:S04]  /*568c0*/  LDL.LU R6, [R1+0x1a8] ;  /* 0x0001a80001067983 */ /* 0x000ee80000300800 */
[----:B------:R-:W-:Y:S04]  /*568d0*/  STL.64 [R1+0x410], R16 ;  /* 0x0004101001007387 */ /* 0x000fe80000100a00 */
[----:B------:R-:W-:Y:S04]  /*568e0*/  STL.64 [R1+0x418], R18 ;  /* 0x0004181201007387 */ /* 0x000fe80000100a00 */
[----:B------:R-:W4:Y:S04]  /*568f0*/  LDL.LU R7, [R1+0x1ac] ;  /* 0x0001ac0001077983 */ /* 0x000f280000300800 */
[----:B------:R-:W2:Y:S04]  /*56900*/  LDL.LU R4, [R1+0x1b0] ;  /* 0x0001b00001047983 */ /* 0x000ea80000300800 */
[----:B------:R-:W2:Y:S04]  /*56910*/  LDL.LU R5, [R1+0x1b4] ;  /* 0x0001b40001057983 */ /* 0x000ea80000300800 */
[----:B------:R-:W2:Y:S04]  /*56920*/  LDL.LU R2, [R1+0x1b8] ;  /* 0x0001b80001027983 */ /* 0x000ea80000300800 */
[----:B------:R-:W2:Y:S04]  /*56930*/  LDL.LU R3, [R1+0x1bc] ;  /* 0x0001bc0001037983 */ /* 0x000ea80000300800 */
[----:B0-----:R-:W2:Y:S04]  /*56940*/  LDL.LU R20, [R1+0x31e4] ;  /* 0x0031e40001147983 */ /* 0x001ea80000300800 */
        /* <DEDUP_REMOVED lines=20> */
[----:B------:R-:W-:-:S03]  /*56a90*/  F2FP.F16.E5M2.UNPACK_B R9, R9.H1 ;  /* 0x00000009ff09723e */ /* 0x000fc600030004ff */
[----:B--2---:R-:W-:Y:S04]  /*56aa0*/  STL.64 [R1+0x7668], R18 ;  /* 0x0076681201007387 */ /* 0x004fe80000100a00 */
[----:B------:R0:W-:Y:S04]  /*56ab0*/  STL.64 [R1+0x7660], R16 ;  /* 0x0076601001007387 */ /* 0x0001e80000100a00 */
[----:B0-----:R-:W2:Y:S04]  /*56ac0*/  LDL.LU R16, [R1+0x430] ;  /* 0x0004300001107983 */ /* 0x001ea80000300800 */
[----:B------:R-:W2:Y:S04]  /*56ad0*/  LDL.LU R17, [R1+0x434] ;  /* 0x0004340001117983 */ /* 0x000ea80000300800 */
[----:B------:R-:W2:Y:S04]  /*56ae0*/  LDL.LU R18, [R1+0x438] ;  /* 0x0004380001127983 */ /* 0x000ea80000300800 */
[----:B------:R-:W2:Y:S04]  /*56af0*/  LDL.LU R19, [R1+0x43c] ;  /* 0x00043c0001137983 */ /* 0x000ea80000300800 */
[----:B------:R-:W3:Y:S04]  /*56b00*/  LDL.64 R22, [R1+0x98] ;  /* 0x0000980001167983 */ /* 0x000ee80000100a00 */
[----:B------:R-:W3:Y:S04]  /*56b10*/  LDL.LU R24, [R1+0x1050] ;  /* 0x0010500001187983 */ /* 0x000ee80000300800 */
[----:B------:R-:W3:Y:S04]  /*56b20*/  LDL.LU R25, [R1+0x1054] ;  /* 0x0010540001197983 */ /* 0x000ee80000300800 */
[----:B------:R-:W3:Y:S04]  /*56b30*/  LDL.LU R26, [R1+0x1058] ;  /* 0x00105800011a7983 */ /* 0x000ee80000300800 */
[----:B------:R-:W3:Y:S04]  /*56b40*/  LDL.LU R27, [R1+0x105c] ;  /* 0x00105c00011b7983 */ /* 0x000ee80000300800 */
[----:B------:R-:W3:Y:S01]  /*56b50*/  LDL.64 R28, [R1+0x90] ;  /* 0x00009000011c7983 */ /* 0x000ee20000100a00 */
[----:B--2---:R-:W-:-:S15]  /*56b60*/  HMMA.16816.F32 R16, R12, R8, R16 ;  /* 0x000000080c10723c */ /* 0x004fde0000001810 */
[----:B------:R-:W-:-:S04]  /*56b70*/  NOP ;  /* 0x0000000000007918 */ /* 0x000fc80000000000 */
[----:B------:R-:W-:Y:S04]  /*56b80*/  STL.64 [R1+0x430], R16 ;  /* 0x0004301001007387 */ /* 0x000fe80000100a00 */
[----:B------:R0:W-:Y:S04]  /*56b90*/  STL.64 [R1+0x438], R18 ;  /* 0x0004381201007387 */ /* 0x0001e80000100a00 */
[----:B0-----:R-:W2:Y:S04]  /*56ba0*/  LDL.LU.64 R18, [R1+0x7668] ;  /* 0x0076680001127983 */ /* 0x001ea80000300a00 */
[----:B------:R-:W2:Y:S01]  /*56bb0*/  LDL.LU.64 R16, [R1+0x7660] ;  /* 0x0076600001107983 */ /* 0x000ea20000300a00 */
[----:B---3--:R-:W-:-:S02]  /*56bc0*/  F2FP.F16.E5M2.UNPACK_B R6, R6.H1 ;  /* 0x00000006ff06723e */ /* 0x008fc400030004ff */
[----:B----4-:R-:W-:Y:S01]  /*56bd0*/  F2FP.F16.E5M2.UNPACK_B R7, R7.H1 ;  /* 0x00000007ff07723e */ /* 0x010fe200030004ff */
[----:B------:R-:W-:Y:S04]  /*56be0*/  STL.64 [R1+0x74f8], R10 ;  /* 0x0074f80a01007387 */ /* 0x000fe80000100a00 */
[----:B------:R0:W-:Y:S04]  /*56bf0*/  STL.64 [R1+0x74f0], R8 ;  /* 0x0074f00801007387 */ /* 0x0001e80000100a00 */
[----:B0-----:R-:W3:Y:S04]  /*56c00*/  LDL.LU R8, [R1+0x4e0] ;  /* 0x0004e00001087983 */ /* 0x001ee80000300800 */
[----:B------:R-:W3:Y:S04]  /*56c10*/  LDL.LU R9, [R1+0x4e4] ;  /* 0x0004e40001097983 */ /* 0x000ee80000300800 */
[----:B------:R-:W3:Y:S04]  /*56c20*/  LDL.LU R10, [R1+0x4e8] ;  /* 0x0004e800010a7983 */ /* 0x000ee80000300800 */
[----:B------:R-:W3:Y:S01]  /*56c30*/  LDL.LU R11, [R1+0x4ec] ;  /* 0x0004ec00010b7983 */ /* 0x000ee20000300800 */
[----:B--2---:R-:W-:-:S15]  /*56c40*/  HMMA.16816.F32 R16, R12, R6, R16 ;  /* 0x000000060c10723c */ /* 0x004fde0000001810 */
[----:B------:R-:W-:-:S04]  /*56c50*/  NOP ;  /* 0x0000000000007918 */ /* 0x000fc80000000000 */
[----:B------:R-:W-:Y:S04]  /*56c60*/  STL.64 [R1+0x460], R16 ;  /* 0x0004601001007387 */ /* 0x000fe80000100a00 */
[----:B------:R0:W-:Y:S04]  /*56c70*/  STL.64 [R1+0x468], R18 ;  /* 0x0004681201007387 */ /* 0x0001e80000100a00 */
[----:B0-----:R-:W2:Y:S04]  /*56c80*/  LDL.LU.64 R18, [R1+0x7658] ;  /* 0x0076580001127983 */ /* 0x001ea80000300a00 */
[----:B------:R-:W2:Y:S01]  /*56c90*/  LDL.LU.64 R16, [R1+0x7650] ;  /* 0x0076500001107983 */ /* 0x000ea20000300a00 */
[----:B------:R-:W-:-:S02]  /*56ca0*/  F2FP.F16.E5M2.UNPACK_B R4, R4.H1 ;  /* 0x00000004ff04723e */ /* 0x000fc400030004ff */
[----:B------:R-:W-:-:S07]  /*56cb0*/  F2FP.F16.E5M2.UNPACK_B R5, R5.H1 ;  /* 0x00000005ff05723e */ /* 0x000fce00030004ff */
[----:B--2---:R-:W-:-:S15]  /*56cc0*/  HMMA.16816.F32 R16, R12, R4, R16 ;  /* 0x000000040c10723c */ /* 0x004fde0000001810 */
[----:B------:R-:W-:-:S04]  /*56cd0*/  NOP ;  /* 0x0000000000007918 */ /* 0x000fc80000000000 */
[----:B------:R-:W-:Y:S04]  /*56ce0*/  STL.64 [R1+0x4f0], R16 ;  /* 0x0004f01001007387 */ /* 0x000fe80000100a00 */
[----:B------:R0:W-:Y:S04]  /*56cf0*/  STL.64 [R1+0x4f8], R18 ;  /* 0x0004f81201007387 */ /* 0x0001e80000100a00 */
[----:B0-----:R-:W2:Y:S04]  /*56d00*/  LDL.LU.64 R18, [R1+0x7648] ;  /* 0x0076480001127983 */ /* 0x001ea80000300a00 */
[----:B------:R-:W2:Y:S04]  /*56d10*/  LDL.LU.64 R16, [R1+0x7640] ;  /* 0x0076400001107983 */ /* 0x000ea80000300a00 */
[----:B------:R0:W-:Y:S04]  /*56d20*/  STL.64 [R1+0x74e8], R6 ;  /* 0x0074e80601007387 */ /* 0x0001e80000100a00 */
[----:B0-----:R-:W4:Y:S04]  /*56d30*/  LDL.LU R6, [R1+0x31d4] ;  /* 0x0031d40001067983 */ /* 0x001f280000300800 */
[----:B------:R-:W2:Y:S04]  /*56d40*/  LDL.LU R7, [R1+0x31e8] ;  /* 0x0031e80001077983 */ /* 0x000ea80000300800 */
[----:B------:R0:W-:Y:S04]  /*56d50*/  STL.64 [R1+0x74e0], R4 ;  /* 0x0074e00401007387 */ /* 0x0001e80000100a00 */
[----:B0-----:R-:W2:Y:S04]  /*56d60*/  LDL.LU R4, [R1+0x31e0] ;  /* 0x0031e00001047983 */ /* 0x001ea80000300800 */
[----:B------:R-:W2:Y:S01]  /*56d70*/  LDL.LU R5, [R1+0x31dc] ;  /* 0x0031dc0001057983 */ /* 0x000ea20000300800 */
[----:B----4-:R-:W-:-:S03]  /*56d80*/  IMAD R6, R6, 0x100, R20 ;  /* 0x0000010006067824 */ /* 0x010fc600078e0214 */
[----:B------:R-:W4:Y:S01]  /*56d90*/  LDL.LU R20, [R1+0x7638] ;  /* 0x0076380001147983 */ /* 0x000f220000300800 */
[----:B------:R-:W-:Y:S02]  /*56da0*/  F2FP.F16.E5M2.UNPACK_B R2, R2.H1 ;  /* 0x00000002ff02723e */ /* 0x000fe400030004ff */
[----:B------:R-:W-:Y:S01]  /*56db0*/  F2FP.F16.E5M2.UNPACK_B R3, R3.H1 ;  /* 0x00000003ff03723e */ /* 0x000fe200030004ff */
[----:B------:R-:W-:Y:S02]  /*56dc0*/  IMAD R0, R0, 0x100, R21 ;  /* 0x0000010000007824 */ /* 0x000fe400078e0215 */
[----:B--2---:R-:W-:-:S04]  /*56dd0*/  IMAD R5, R5, 0x100, R4 ;  /* 0x0000010005057824 */ /* 0x004fc800078e0204 */
[----:B---3--:R-:W-:Y:S01]  /*56de0*/  HMMA.16816.F32 R8, R12, R2, R8 ;  /* 0x000000020c08723c */ /* 0x008fe20000001808 */
[----:B------:R-:W-:Y:S02]  /*56df0*/  F2FP.F16.E5M2.UNPACK_B R12, R6 ;  /* 0x00000006ff0c723e */ /* 0x000fe400020004ff */
[----:B------:R-:W-:Y:S02]  /*56e00*/  F2FP.F16.E5M2.UNPACK_B R15, R0 ;  /* 0x00000000ff0f723e */ /* 0x000fe400020004ff */
[----:B------:R-:W-:Y:S01]  /*56e10*/  F2FP.F16.E5M2.UNPACK_B R13, R5 ;  /* 0x00000005ff0d723e */ /* 0x000fe200020004ff */
[----:B------:R0:W-:Y:S04]  /*56e20*/  STL [R1+0x7464], R2 ;  /* 0x0074640201007387 */ /* 0x0001e80000100800 */
[----:B------:R-:W-:Y:S01]  /*56e30*/  STL [R1+0x7460], R3 ;  /* 0x0074600301007387 */ /* 0x000fe20000100800 */
[----:B------:R-:W-:-:S02]  /*56e40*/  IMAD.MOV.U32 R0, RZ, RZ, R23 ;  /* 0x000000ffff007224 */ /* 0x000fc400078e0017 */
[----:B0-----:R-:W-:-:S06]  /*56e50*/  IMAD.MOV.U32 R2, RZ, RZ, R22 ;  /* 0x000000ffff027224 */ /* 0x001fcc00078e0016 */
[----:B------:R-:W-:Y:S04]  /*56e60*/  STL.64 [R1+0x4e0], R8 ;  /* 0x0004e00801007387 */ /* 0x000fe80000100a00 */
[----:B------:R-:W-:Y:S01]  /*56e70*/  STL.64 [R1+0x4e8], R10 ;  /* 0x0004e80a01007387 */ /* 0x000fe20000100a00 */
[----:B----4-:R-:W-:-:S05]  /*56e80*/  IMAD R4, R20, 0x100, R7 ;  /* 0x0000010014047824 */ /* 0x010fca00078e0207 */
[----:B------:R-:W-:-:S07]  /*56e90*/  F2FP.F16.E5M2.UNPACK_B R14, R4 ;  /* 0x00000004ff0e723e */ /* 0x000fce00020004ff */
[----:B------:R-:W-:-:S15]  /*56ea0*/  HMMA.16816.F32 R4, R12, R22, R16 ;  /* 0x000000160c04723c */ /* 0x000fde0000001810 */
[----:B------:R-:W-:-:S04]  /*56eb0*/  NOP ;  /* 0x0000000000007918 */ /* 0x000fc80000000000 */
[----:B------:R-:W-:Y:S04]  /*56ec0*/  STL.64 [R1+0x1060], R4 ;  /* 0x0010600401007387 */ /* 0x000fe80000100a00 */
[----:B------:R0:W-:Y:S04]  /*56ed0*/  STL.64 [R1+0x1068], R6 ;  /* 0x0010680601007387 */ /* 0x0001e80000100a00 */
[----:B------:R-:W-:Y:S04]  /*56ee0*/  STL [R1+0x7474], R0 ;  /* 0x0074740001007387 */ /* 0x000fe80000100800 */
[----:B------:R-:W-:Y:S04]  /*56ef0*/  STL [R1+0x7470], R2 ;  /* 0x0074700201007387 */ /* 0x000fe80000100800 */
[----:B0-----:R-:W2:Y:S01]  /*56f00*/  LDL.64 R6, [R1+0x68] ;  /* 0x0000680001067983 */ /* 0x001ea20000100a00 */
[----:B------:R-:W-:-:S15]  /*56f10*/  HMMA.16816.F32 R8, R12, R28, R24 ;  /* 0x0000001c0c08723c */ /* 0x000fde0000001818 */
[----:B------:R-:W-:-:S04]  /*56f20*/  NOP ;  /* 0x0000000000007918 */ /* 0x000fc80000000000 */
[----:B------:R0:W-:Y:S04]  /*56f30*/  STL.64 [R1+0x1050], R8 ;  /* 0x0010500801007387 */ /* 0x0001e80000100a00 */
[----:B------:R1:W-:Y:S04]  /*56f40*/  STL.64 [R1+0x1058], R10 ;  /* 0x0010580a01007387 */ /* 0x0003e80000100a00 */
[----:B--2---:R2:W-:Y:S04]  /*56f50*/  STL.64 [R1+0x7600], R6 ;  /* 0x0076000601007387 */ /* 0x0045e80000100a00 */
[----:B0-----:R-:W3:Y:S04]  /*56f60*/  LDL.LU R8, [R1+0xff0] ;  /* 0x000ff00001087983 */ /* 0x001ee80000300800 */
[----:B------:R-:W3:Y:S04]  /*56f70*/  LDL.LU R9, [R1+0xff4] ;  /* 0x000ff40001097983 */ /* 0x000ee80000300800 */
[----:B-1----:R-:W4:Y:S04]  /*56f80*/  LDL.LU R10, [R1+0xff8] ;  /* 0x000ff800010a7983 */ /* 0x002f280000300800 */
[----:B------:R-:W4:Y:S04]  /*56f90*/  LDL.LU R11, [R1+0xffc] ;  /* 0x000ffc00010b7983 */ /* 0x000f280000300800 */
[----:B------:R-:W3:Y:S04]  /*56fa0*/  LDL.64 R4, [R1+0x70] ;  /* 0x0000700001047983 */ /* 0x000ee80000100a00 */
[----:B--2---:R-:W2:Y:S04]  /*56fb0*/  LDL.64 R6, [R1+0x78] ;  /* 0x0000780001067983 */ /* 0x004ea80000100a00 */
[----:B--2---:R-:W-:Y:S04]  /*56fc0*/  STL.64 [R1+0x7620], R6 ;  /* 0x0076200601007387 */ /* 0x004fe80000100a00 */
[----:B---3--:R-:W-:Y:S04]  /*56fd0*/  STL.64 [R1+0x7618], R4 ;  /* 0x0076180401007387 */ /* 0x008fe80000100a00 */
[----:B----4-:R-:W-:Y:S04]  /*56fe0*/  STL.64 [R1+0x75e8], R10 ;  /* 0x0075e80a01007387 */ /* 0x010fe80000100a00 */
[----:B------:R0:W-:Y:S04]  /*56ff0*/  STL.64 [R1+0x75e0], R8 ;  /* 0x0075e00801007387 */ /* 0x0001e80000100a00 */
[----:B0-----:R-:W2:Y:S04]  /*57000*/  LDL.LU R8, [R1+0x1000] ;  /* 0x0010000001087983 */ /* 0x001ea80000300800 */
[----:B------:R-:W2:Y:S04]  /*57010*/  LDL.LU R9, [R1+0x1004] ;  /* 0x0010040001097983 */ /* 0x000ea80000300800 */
[----:B------:R-:W3:Y:S04]  /*57020*/  LDL.LU R10, [R1+0x1008] ;  /* 0x00100800010a7983 */ /* 0x000ee80000300800 */
[----:B------:R-:W3:Y:S04]  /*57030*/  LDL.LU R11, [R1+0x100c] ;  /* 0x00100c00010b7983 */ /* 0x000ee80000300800 */
[----:B------:R-:W4:Y:S04]  /*57040*/  LDL.LU R4, [R1+0x1030] ;  /* 0x0010300001047983 */ /* 0x000f280000300800 */
[----:B------:R-:W4:Y:S04]  /*57050*/  LDL.LU R5, [R1+0x1034] ;  /* 0x0010340001057983 */ /* 0x000f280000300800 */
[----:B------:R-:W2:Y:S04]  /*57060*/  LDL.LU R6, [R1+0x1038] ;  /* 0x0010380001067983 */ /* 0x000ea80000300800 */
[----:B------:R-:W2:Y:S04]  /*57070*/  LDL.LU R7, [R1+0x103c] ;  /* 0x00103c0001077983 */ /* 0x000ea80000300800 */
[----:B--2---:R-:W-:Y:S04]  /*57080*/  STL.64 [R1+0x7630], R6 ;  /* 0x0076300601007387 */ /* 0x004fe80000100a00 */
[----:B----4-:R0:W-:Y:S04]  /*57090*/  STL.64 [R1+0x7628], R4 ;  /* 0x0076280401007387 */ /* 0x0101e80000100a00 */
[----:B0-----:R-:W2:Y:S04]  /*570a0*/  LDL.LU R4, [R1+0x1040] ;  /* 0x0010400001047983 */ /* 0x001ea80000300800 */
[----:B------:R-:W2:Y:S04]  /*570b0*/  LDL.LU R5, [R1+0x1044] ;  /* 0x0010440001057983 */ /* 0x000ea80000300800 */
[----:B------:R-:W2:Y:S04]  /*570c0*/  LDL.LU R6, [R1+0x1048] ;  /* 0x0010480001067983 */ /* 0x000ea80000300800 */
[----:B------:R-:W2:Y:S04]  /*570d0*/  LDL.LU R7, [R1+0x104c] ;  /* 0x00104c0001077983 */ /* 0x000ea80000300800 */
[----:B---3--:R-:W-:Y:S04]  /*570e0*/  STL.64 [R1+0x75f8], R10 ;  /* 0x0075f80a01007387 */ /* 0x008fe80000100a00 */
[----:B------:R0:W-:Y:S04]  /*570f0*/  STL.64 [R1+0x75f0], R8 ;  /* 0x0075f00801007387 */ /* 0x0001e80000100a00 */
[----:B0-----:R-:W3:Y:S04]  /*57100*/  LDL.LU R8, [R1+0x1010] ;  /* 0x0010100001087983 */ /* 0x001ee80000300800 */
[----:B------:R-:W3:Y:S04]  /*57110*/  LDL.LU R9, [R1+0x1014] ;  /* 0x0010140001097983 */ /* 0x000ee80000300800 */
[----:B------:R-:W4:Y:S04]  /*57120*/  LDL.LU R10, [R1+0x1018] ;  /* 0x00101800010a7983 */ /* 0x000f280000300800 */
[----:B------:R-:W4:Y:S01]  /*57130*/  LDL.LU R11, [R1+0x101c] ;  /* 0x00101c00010b7983 */ /* 0x000f220000300800 */
[----:B------:R-:W-:-:S03]  /*57140*/  IMAD.MOV.U32 R3, RZ, RZ, R29 ;  /* 0x000000ffff037224 */ /* 0x000fc600078e001d */
[----:B----4-:R-:W-:Y:S04]  /*57150*/  STL.64 [R1+0x7610], R10 ;  /* 0x0076100a01007387 */ /* 0x010fe80000100a00 */
[----:B---3--:R0:W-:Y:S04]  /*57160*/  STL.64 [R1+0x7608], R8 ;  /* 0x0076080801007387 */ /* 0x0081e80000100a00 */
[----:B0-----:R-:W3:Y:S04]  /*57170*/  LDL.LU R8, [R1+0x1020] ;  /* 0x0010200001087983 */ /* 0x001ee80000300800 */
[----:B------:R-:W3:Y:S04]  /*57180*/  LDL.LU R9, [R1+0x1024] ;  /* 0x0010240001097983 */ /* 0x000ee80000300800 */
[----:B------:R-:W3:Y:S04]  /*57190*/  LDL.LU R10, [R1+0x1028] ;  /* 0x00102800010a7983 */ /* 0x000ee80000300800 */
[----:B------:R-:W3:Y:S04]  /*571a0*/  LDL.LU R11, [R1+0x102c] ;  /* 0x00102c00010b7983 */ /* 0x000ee80000300800 */
[----:B------:R-:W4:Y:S04]  /*571b0*/  LDL.64 R20, [R1+0x60] ;  /* 0x0000600001147983 */ /* 0x000f280000100a00 */
[----:B------:R-:W2:Y:S04]  /*571c0*/  LDL.LU R16, [R1+0xfe0] ;  /* 0x000fe00001107983 */ /* 0x000ea80000300800 */
[----:B------:R-:W2:Y:S04]  /*571d0*/  LDL.LU R17, [R1+0xfe4] ;  /* 0x000fe40001117983 */ /* 0x000ea80000300800 */
[----:B------:R-:W2:Y:S04]  /*571e0*/  LDL.LU R18, [R1+0xfe8] ;  /* 0x000fe80001127983 */ /* 0x000ea80000300800 */
[----:B------:R-:W2:Y:S04]  /*571f0*/  LDL.LU R19, [R1+0xfec] ;  /* 0x000fec0001137983 */ /* 0x000ea80000300800 */
[----:B------:R-:W2:Y:S04]  /*57200*/  LDL.64 R22, [R1+0x58] ;  /* 0x0000580001167983 */ /* 0x000ea80000100a00 */
[----:B------:R-:W2:Y:S04]  /*57210*/  LDL.LU R24, [R1+0xfd0] ;  /* 0x000fd00001187983 */ /* 0x000ea80000300800 */
[----:B------:R-:W2:Y:S04]  /*57220*/  LDL.LU R25, [R1+0xfd4] ;  /* 0x000fd40001197983 */ /* 0x000ea80000300800 */
[----:B------:R-:W2:Y:S04]  /*57230*/  LDL.LU R26, [R1+0xfd8] ;  /* 0x000fd800011a7983 */ /* 0x000ea80000300800 */
[----:B------:R-:W2:Y:S04]  /*57240*/  LDL.LU R27, [R1+0xfdc] ;  /* 0x000fdc00011b7983 */ /* 0x000ea80000300800 */
[----:B------:R-:W2:Y:S04]  /*57250*/  LDL.64 R28, [R1+0x50] ;  /* 0x00005000011c7983 */ /* 0x000ea80000100a00 */
[----:B------:R0:W-:Y:S04]  /*57260*/  STL [R1+0x7478], R3 ;  /* 0x0074780301007387 */ /* 0x0001e80000100800 */
[----:B0-----:R-:W2:Y:S02]  /*57270*/  LDL.64 R2, [R1+0x88] ;  /* 0x0000880001027983 */ /* 0x001ea40000100a00 */
[----:B--2---:R-:W-:Y:S01]  /*57280*/  HMMA.16816.F32 R4, R12, R2, R4 ;  /* 0x000000020c04723c */ /* 0x004fe20000001804 */
[----:B------:R-:W-:-:S02]  /*57290*/  IMAD.MOV.U32 R0, RZ, RZ, R2 ;  /* 0x000000ffff007224 */ /* 0x000fc400078e0002 */
[----:B------:R-:W-:-:S15]  /*572a0*/  IMAD.MOV.U32 R2, RZ, RZ, R3 ;  /* 0x000000ffff027224 */ /* 0x000fde00078e0003 */
[----:B------:R-:W-:Y:S01]  /*572b0*/  NOP ;  /* 0x0000000000007918 */ /* 0x000fe20000000000 */
[----:B------:R-:W-:Y:S04]  /*572c0*/  STL.64 [R1+0x1040], R4 ;  /* 0x0010400401007387 */ /* 0x000fe80000100a00 */
[----:B------:R0:W-:Y:S04]  /*572d0*/  STL.64 [R1+0x1048], R6 ;  /* 0x0010480601007387 */ /* 0x0001e80000100a00 */
[----:B0-----:R-:W2:Y:S04]  /*572e0*/  LDL.LU.64 R6, [R1+0x7630] ;  /* 0x0076300001067983 */ /* 0x001ea80000300a00 */
[----:B------:R-:W2:Y:S04]  /*572f0*/  LDL.LU.64 R4, [R1+0x7628] ;  /* 0x0076280001047983 */ /* 0x000ea80000300a00 */
[----:B------:R0:W-:Y:S04]  /*57300*/  STL [R1+0x7480], R2 ;  /* 0x0074800201007387 */ /* 0x0001e80000100800 */
[----:B0-----:R-:W2:Y:S04]  /*57310*/  LDL.64 R2, [R1+0x80] ;  /* 0x0000800001027983 */ /* 0x001ea80000100a00 */
[----:B------:R-:W-:Y:S01]  /*57320*/  STL [R1+0x747c], R0 ;  /* 0x00747c0001007387 */ /* 0x000fe20000100800 */
[----:B--2---:R-:W-:-:S15]  /*57330*/  HMMA.16816.F32 R4, R12, R2, R4 ;  /* 0x000000020c04723c */ /* 0x004fde0000001804 */
[----:B------:R-:W-:-:S04]  /*57340*/  NOP ;  /* 0x0000000000007918 */ /* 0x000fc80000000000 */
[----:B------:R-:W-:Y:S04]  /*57350*/  STL.64 [R1+0x1030], R4 ;  /* 0x0010300401007387 */ /* 0x000fe80000100a00 */
[----:B------:R0:W-:Y:S04]  /*57360*/  STL.64 [R1+0x1038], R6 ;  /* 0x0010380601007387 */ /* 0x0001e80000100a00 */
[----:B0-----:R-:W3:Y:S04]  /*57370*/  LDL.LU.64 R6, [R1+0x7620] ;  /* 0x0076200001067983 */ /* 0x001ee80000300a00 */
[----:B------:R-:W2:Y:S04]  /*57380*/  LDL.LU.64 R4, [R1+0x7618] ;  /* 0x0076180001047983 */ /* 0x000ea80000300a00 */
[----:B------:R-:W-:Y:S01]  /*57390*/  STL [R1+0x7484], R3 ;  /* 0x0074840301007387 */ /* 0x000fe20000100800 */
[----:B---3--:R-:W-:-:S15]  /*573a0*/  HMMA.16816.F32 R8, R12, R6, R8 ;  /* 0x000000060c08723c */ /* 0x008fde0000001808 */
[----:B------:R-:W-:-:S04]  /*573b0*/  NOP ;  /* 0x0000000000007918 */ /* 0x000fc80000000000 */
[----:B------:R-:W-:Y:S04]  /*573c0*/  STL.64 [R1+0x1020], R8 ;  /* 0x0010200801007387 */ /* 0x000fe80000100a00 */
[----:B------:R0:W-:Y:S04]  /*573d0*/  STL.64 [R1+0x1028], R10 ;  /* 0x0010280a01007387 */ /* 0x0001e80000100a00 */
[----:B0-----:R-:W2:Y:S04]  /*573e0*/  LDL.LU.64 R10, [R1+0x7610] ;  /* 0x00761000010a7983 */ /* 0x001ea80000300a00 */
[----:B------:R-:W2:Y:S01]  /*573f0*/  LDL.LU.64 R8, [R1+0x7608] ;  /* 0x0076080001087983 */ /* 0x000ea20000300a00 */
[----:B------:R-:W-:-:S02]  /*57400*/  IMAD.MOV.U32 R0, RZ, RZ, R7 ;  /* 0x000000ffff007224 */ /* 0x000fc400078e0007 */
[----:B------:R-:W-:Y:S02]  /*57410*/  IMAD.MOV.U32 R2, RZ, RZ, R6 ;  /* 0x000000ffff027224 */ /* 0x000fe400078e0006 */
[----:B------:R-:W3:Y:S04]  /*57420*/  LDL.LU.64 R6, [R1+0x7600] ;  /* 0x0076000001067983 */ /* 0x000ee80000300a00 */
[----:B------:R-:W-:Y:S04]  /*57430*/  STL [R1+0x748c], R0 ;  /* 0x00748c0001007387 */ /* 0x000fe80000100800 */
[----:B------:R-:W-:Y:S01]  /*57440*/  STL [R1+0x7488], R2 ;  /* 0x0074880201007387 */ /* 0x000fe20000100800 */
        /* <DEDUP_REMOVED lines=16> */
[----:B----4-:R-:W-:-:S03]  /*57550*/  IMAD.MOV.U32 R3, RZ, RZ, R21 ;  /* 0x000000ffff037224 */ /* 0x010fc600078e0015 */
[----:B------:R0:W-:Y:S04]  /*57560*/  STL [R1+0x7498], R2 ;  /* 0x0074980201007387 */ /* 0x0001e80000100800 */
[----:B------:R1:W-:Y:S04]  /*57570*/  STL [R1+0x7494], R0 ;  /* 0x0074940001007387 */ /* 0x0003e80000100800 */
[----:B------:R-:W-:Y:S01]  /*57580*/  STL [R1+0x749c], R3 ;  /* 0x00749c0301007387 */ /* 0x000fe20000100800 */
[----:B0-----:R-:W-:Y:S02]  /*57590*/  IMAD.MOV.U32 R2, RZ, RZ, R22 ;  /* 0x000000ffff027224 */ /* 0x001fe400078e0016 */
[----:B-1----:R-:W-:Y:S01]  /*575a0*/  IMAD.MOV.U32 R0, RZ, RZ, R23 ;  /* 0x000000ffff007224 */ /* 0x002fe200078e0017 */
[----:B--2---:R-:W-:-:S15]  /*575b0*/  HMMA.16816.F32 R4, R12, R20, R8 ;  /* 0x000000140c04723c */ /* 0x004fde0000001808 */
[----:B------:R-:W-:-:S04]  /*575c0*/  NOP ;  /* 0x0000000000007918 */ /* 0x000fc80000000000 */
[----:B------:R-:W-:Y:S04]  /*575d0*/  STL.64 [R1+0xff0], R4 ;  /* 0x000ff00401007387 */ /* 0x000fe80000100a00 */
[----:B------:R0:W-:Y:S02]  /*575e0*/  STL.64 [R1+0xff8], R6 ;  /* 0x000ff80601007387 */ /* 0x0001e40000100a00 */
[----:B0-----:R-:W-:-:S15]  /*575f0*/  HMMA.16816.F32 R4, R12, R22, R16 ;  /* 0x000000160c04723c */ /* 0x001fde0000001810 */
        /* <DEDUP_REMOVED lines=119> */
[----:B------:R0:W-:Y:S02]  /*57d70*/  STL.64 [R1+0xf68], R6 ;  /* 0x000f680601007387 */ /* 0x0001e40000100a00 */
[----:B0-----:R-:W-:Y:S02]  /*57d80*/  HMMA.16816.F32 R4, R12, R28, R24 ;  /* 0x0000001c0c04723c */ /* 0x001fe40000001818 */
[----:B------:R-:W-:Y:S04]  /*57d90*/  STL [R1+0x74d4], R0 ;  /* 0x0074d40001007387 */ /* 0x000fe80000100800 */
[----:B------:R-:W-:Y:S04]  /*57da0*/  STL [R1+0x74d0], R2 ;  /* 0x0074d00201007387 */ /* 0x000fe80000100800 */
[----:B------:R-:W2:Y:S09]  /*57db0*/  LDL.LU R16, [R1+0xee0] ;  /* 0x000ee00001107983 */ /* 0x000eb20000300800 */
[----:B------:R-:W-:Y:S04]  /*57dc0*/  STL.64 [R1+0xf50], R4 ;  /* 0x000f500401007387 */ /* 0x000fe80000100a00 */
[----:B------:R-:W-:Y:S04]  /*57dd0*/  STL.64 [R1+0xf58], R6 ;  /* 0x000f580601007387 */ /* 0x000fe80000100a00 */
[----:B------:R-:W2:Y:S04]  /*57de0*/  LDL.LU R17, [R1+0xee4] ;  /* 0x000ee40001117983 */ /* 0x000ea80000300800 */
[----:B------:R-:W3:Y:S04]  /*57df0*/  LDL.LU R18, [R1+0xee8] ;  /* 0x000ee80001127983 */ /* 0x000ee80000300800 */
[----:B------:R-:W3:Y:S04]  /*57e00*/  LDL.LU R19, [R1+0xeec] ;  /* 0x000eec0001137983 */ /* 0x000ee80000300800 */
[----:B------:R-:W4:Y:S04]  /*57e10*/  LDL.LU R20, [R1+0xf00] ;  /* 0x000f000001147983 */ /* 0x000f280000300800 */
[----:B------:R-:W4:Y:S04]  /*57e20*/  LDL.LU R21, [R1+0xf04] ;  /* 0x000f040001157983 */ /* 0x000f280000300800 */
        /* <DEDUP_REMOVED lines=12> */
[----:B------:R-:W-:-:S03]  /*57ef0*/  IMAD.MOV.U32 R3, RZ, RZ, R29 ;  /* 0x000000ffff037224 */ /* 0x000fc600078e001d */
[----:B--2---:R-:W-:Y:S04]  /*57f00*/  STL.64 [R1+0x7580], R26 ;  /* 0x0075801a01007387 */ /* 0x004fe80000100a00 */
[----:B------:R0:W-:Y:S04]  /*57f10*/  STL.64 [R1+0x7578], R24 ;  /* 0x0075781801007387 */ /* 0x0001e80000100a00 */
[----:B0-----:R-:W2:Y:S04]  /*57f20*/  LDL.LU R24, [R1+0xf40] ;  /* 0x000f400001187983 */ /* 0x001ea80000300800 */
[----:B------:R-:W2:Y:S04]  /*57f30*/  LDL.LU R25, [R1+0xf44] ;  /* 0x000f440001197983 */ /* 0x000ea80000300800 */
[----:B------:R-:W2:Y:S04]  /*57f40*/  LDL.LU R26, [R1+0xf48] ;  /* 0x000f4800011a7983 */ /* 0x000ea80000300800 */
[----:B------:R-:W2:Y:S04]  /*57f50*/  LDL.LU R27, [R1+0xf4c] ;  /* 0x000f4c00011b7983 */ /* 0x000ea80000300800 */
[----:B------:R-:W2:Y:S04]  /*57f60*/  LDL.64 R28, [R1] ;  /* 0x00000000011c7983 */ /* 0x000ea80000100a00 */
[----:B------:R-:W-:Y:S04]  /*57f70*/  STL.64 [R1+0x7548], R22 ;  /* 0x0075481601007387 */ /* 0x000fe80000100a00 */
[----:B----4-:R0:W-:Y:S04]  /*57f80*/  STL.64 [R1+0x7540], R20 ;  /* 0x0075401401007387 */ /* 0x0101e80000100a00 */
[----:B0-----:R-:W4:Y:S04]  /*57f90*/  LDL.LU R20, [R1+0xf10] ;  /* 0x000f100001147983 */ /* 0x001f280000300800 */
[----:B------:R-:W4:Y:S04]  /*57fa0*/  LDL.LU R21, [R1+0xf14] ;  /* 0x000f140001157983 */ /* 0x000f280000300800 */
[----:B------:R-:W4:Y:S04]  /*57fb0*/  LDL.LU R22, [R1+0xf18] ;  /* 0x000f180001167983 */ /* 0x000f280000300800 */
[----:B------:R-:W4:Y:S04]  /*57fc0*/  LDL.LU R23, [R1+0xf1c] ;  /* 0x000f1c0001177983 */ /* 0x000f280000300800 */
[----:B---3--:R-:W-:Y:S04]  /*57fd0*/  STL.64 [R1+0x7528], R18 ;  /* 0x0075281201007387 */ /* 0x008fe80000100a00 */
[----:B------:R0:W-:Y:S04]  /*57fe0*/  STL.64 [R1+0x7520], R16 ;  /* 0x0075201001007387 */ /* 0x0001e80000100a00 */
[----:B0-----:R-:W3:Y:S04]  /*57ff0*/  LDL.LU R16, [R1+0xef0] ;  /* 0x000ef00001107983 */ /* 0x001ee80000300800 */
[----:B------:R-:W3:Y:S04]  /*58000*/  LDL.LU R17, [R1+0xef4] ;  /* 0x000ef40001117983 */ /* 0x000ee80000300800 */
[----:B------:R-:W3:Y:S04]  /*58010*/  LDL.LU R18, [R1+0xef8] ;  /* 0x000ef80001127983 */ /* 0x000ee80000300800 */
[----:B------:R-:W3:Y:S04]  /*58020*/  LDL.LU R19, [R1+0xefc] ;  /* 0x000efc0001137983 */ /* 0x000ee80000300800 */
        /* <DEDUP_REMOVED lines=14> */
[----:B------:R0:W-:Y:S04]  /*58110*/  STL [R1+0x74d8], R3 ;  /* 0x0074d80301007387 */ /* 0x0001e80000100800 */
[----:B0-----:R-:W2:Y:S02]  /*58120*/  LDL.64 R2, [R1+0x8] ;  /* 0x0000080001027983 */ /* 0x001ea40000100a00 */
        /* <DEDUP_REMOVED lines=8> */
[----:B------:R-:W-:Y:S01]  /*581b0*/  IMAD.MOV.U32 R3, RZ, RZ, R29 ;  /* 0x000000ffff037224 */ /* 0x000fe200078e001d */
[----:B--2---:R-:W-:-:S15]  /*581c0*/  HMMA.16816.F32 R24, R12, R28, R24 ;  /* 0x0000001c0c18723c */ /* 0x004fde0000001818 */
[----:B------:R-:W-:-:S04]  /*581d0*/  NOP ;  /* 0x0000000000007918 */ /* 0x000fc80000000000 */
[----:B------:R-:W-:Y:S04]  /*581e0*/  STL.64 [R1+0xf30], R24 ;  /* 0x000f301801007387 */ /* 0x000fe80000100a00 */
[----:B------:R0:W-:Y:S04]  /*581f0*/  STL.64 [R1+0xf38], R26 ;  /* 0x000f381a01007387 */ /* 0x0001e80000100a00 */
[----:B0-----:R-:W2:Y:S04]  /*58200*/  LDL.LU.64 R26, [R1+0x7570] ;  /* 0x00757000011a7983 */ /* 0x001ea80000300a00 */
[----:B------:R-:W2:Y:S04]  /*58210*/  LDL.LU.64 R24, [R1+0x7568] ;  /* 0x0075680001187983 */ /* 0x000ea80000300a00 */
[----:B------:R-:W2:Y:S02]  /*58220*/  LDL.LU.64 R28, [R1+0x7560] ;  /* 0x00756000011c7983 */ /* 0x000ea40000300a00 */
[----:B--2---:R-:W-:-:S15]  /*58230*/  HMMA.16816.F32 R24, R12, R28, R24 ;  /* 0x0000001c0c18723c */ /* 0x004fde0000001818 */
[----:B------:R-:W-:-:S04]  /*58240*/  NOP ;  /* 0x0000000000007918 */ /* 0x000fc80000000000 */
[----:B------:R-:W-:Y:S04]  /*58250*/  STL.64 [R1+0xf20], R24 ;  /* 0x000f201801007387 */ /* 0x000fe80000100a00 */
[----:B------:R0:W-:Y:S04]  /*58260*/  STL.64 [R1+0xf28], R26 ;  /* 0x000f281a01007387 */ /* 0x0001e80000100a00 */
[----:B0-----:R-:W4:Y:S04]  /*58270*/  LDL.LU.64 R26, [R1+0x7558] ;  /* 0x00755800011a7983 */ /* 0x001f280000300a00 */
[----:B------:R-:W2:Y:S04]  /*58280*/  LDL.LU.64 R24, [R1+0x7550] ;  /* 0x0075500001187983 */ /* 0x000ea80000300a00 */
[----:B------:R-:W-:Y:S04]  /*58290*/  STL [R1+0x7468], R28 ;  /* 0x0074681c01007387 */ /* 0x000fe80000100800 */
[----:B------:R-:W-:Y:S01]  /*582a0*/  STL [R1+0x7448], R29 ;  /* 0x0074481d01007387 */ /* 0x000fe20000100800 */
        /* <DEDUP_REMOVED lines=10> */
[----:B0-----:R-:W3:Y:S04]  /*58350*/  LDL.LU.64 R22, [R1+0x7538] ;  /* 0x0075380001167983 */ /* 0x001ee80000300a00 */
[----:B------:R-:W2:Y:S04]  /*58360*/  LDL.LU.64 R20, [R1+0x7530] ;  /* 0x0075300001147983 */ /* 0x000ea80000300a00 */
[----:B------:R-:W-:Y:S04]  /*58370*/  STL.64 [R1+0x7298], R26 ;  /* 0x0072981a01007387 */ /* 0x000fe80000100a00 */
[----:B------:R0:W-:Y:S04]  /*58380*/  STL.64 [R1+0x7290], R24 ;  /* 0x0072901801007387 */ /* 0x0001e80000100a00 */
[----:B0-----:R-:W4:Y:S04]  /*58390*/  LDL.LU R24, [R1+0xe80] ;  /* 0x000e800001187983 */ /* 0x001f280000300800 */
[----:B------:R-:W4:Y:S04]  /*583a0*/  LDL.LU R25, [R1+0xe84] ;  /* 0x000e840001197983 */ /* 0x000f280000300800 */
[----:B------:R-:W4:Y:S04]  /*583b0*/  LDL.LU R26, [R1+0xe88] ;  /* 0x000e8800011a7983 */ /* 0x000f280000300800 */
[----:B------:R-:W4:Y:S01]  /*583c0*/  LDL.LU R27, [R1+0xe8c] ;  /* 0x000e8c00011b7983 */ /* 0x000f220000300800 */
[----:B---3--:R-:W-:-:S15]  /*583d0*/  HMMA.16816.F32 R16, R12, R22, R16 ;  /* 0x000000160c10723c */ /* 0x008fde0000001810 */
        /* <DEDUP_REMOVED lines=40> */
[----:B------:R-:W4:Y:S01]  /*58660*/  LDL.LU.64 R4, [R1+0x74e0] ;  /* 0x0074e00001047983 */ /* 0x000f220000300a00 */
[----:B---3--:R-:W-:Y:S03]  /*58670*/  HMMA.16816.F32 R16, R12, R8, R16 ;  /* 0x000000080c10723c */ /* 0x008fe60000001810 */
[----:B------:R-:W-:Y:S04]  /*58680*/  STL.64 [R1+0x7238], R10 ;  /* 0x0072380a01007387 */ /* 0x000fe80000100a00 */
[----:B------:R-:W-:-:S12]  /*58690*/  STL.64 [R1+0x7230], R8 ;  /* 0x0072300801007387 */ /* 0x000fd80000100a00 */
[----:B------:R-:W-:Y:S04]  /*586a0*/  STL.64 [R1+0xea0], R16 ;  /* 0x000ea01001007387 */ /* 0x000fe80000100a00 */
[----:B------:R2:W-:Y:S04]  /*586b0*/  STL.64 [R1+0xea8], R18 ;  /* 0x000ea81201007387 */ /* 0x0005e80000100a00 */
[----:B------:R-:W-:Y:S01]  /*586c0*/  STL [R1+0x746c], R15 ;  /* 0x00746c0f01007387 */ /* 0x000fe20000100800 */
[C---:B--2---:R-:W-:Y:S08]  /*586d0*/  HMMA.16816.F32 R16, R12.reuse, R6, R20 ;  /* 0x000000060c10723c */ /* 0x044ff00000001814 */
[----:B----4-:R-:W-:Y:S11]  /*586e0*/  HMMA.16816.F32 R8, R12, R4, R24 ;  /* 0x000000040c08723c */ /* 0x010ff60000001818 */
[----:B------:R-:W-:Y:S04]  /*586f0*/  STL.64 [R1+0xe90], R16 ;  /* 0x000e901001007387 */ /* 0x000fe80000100a00 */
[----:B------:R0:W-:Y:S04]  /*58700*/  STL.64 [R1+0xe98], R18 ;  /* 0x000e981201007387 */ /* 0x0001e80000100a00 */
[----:B------:R-:W2:Y:S04]  /*58710*/  LDL.LU R20, [R1+0xd30] ;  /* 0x000d300001147983 */ /* 0x000ea80000300800 */
[----:B------:R1:W-:Y:S04]  /*58720*/  STL.64 [R1+0xe80], R8 ;  /* 0x000e800801007387 */ /* 0x0003e80000100a00 */
[----:B------:R3:W-:Y:S04]  /*58730*/  STL.64 [R1+0xe88], R10 ;  /* 0x000e880a01007387 */ /* 0x0007e80000100a00 */
[----:B------:R-:W2:Y:S04]  /*58740*/  LDL.LU R21, [R1+0xd34] ;  /* 0x000d340001157983 */ /* 0x000ea80000300800 */
[----:B------:R-:W4:Y:S04]  /*58750*/  LDL.LU R22, [R1+0xd38] ;  /* 0x000d380001167983 */ /* 0x000f280000300800 */
[----:B------:R-:W4:Y:S04]  /*58760*/  LDL.LU R23, [R1+0xd3c] ;  /* 0x000d3c0001177983 */ /* 0x000f280000300800 */
[----:B----4-:R-:W-:Y:S04]  /*58770*/  STL.64 [R1+0x72a8], R22 ;  /* 0x0072a81601007387 */ /* 0x010fe80000100a00 */
[----:B--2---:R2:W-:Y:S04]  /*58780*/  STL.64 [R1+0x72a0], R20 ;  /* 0x0072a01401007387 */ /* 0x0045e80000100a00 */
[----:B0-----:R-:W4:Y:S01]  /*58790*/  LDL R18, [R1] ;  /* 0x0000000001127983 */ /* 0x001f220000100800 */
[----:B------:R-:W-:-:S02]  /*587a0*/  IMAD.MOV.U32 R19, RZ, RZ, R3 ;  /* 0x000000ffff137224 */ /* 0x000fc400078e0003 */
[----:B------:R-:W-:Y:S02]  /*587b0*/  IMAD.MOV.U32 R16, RZ, RZ, R0 ;  /* 0x000000ffff107224 */ /* 0x000fe400078e0000 */
[----:B------:R-:W-:Y:S01]  /*587c0*/  IMAD.MOV.U32 R17, RZ, RZ, R2 ;  /* 0x000000ffff117224 */ /* 0x000fe200078e0002 */
[----:B------:R-:W2:Y:S04]  /*587d0*/  LDL.LU R3, [R1+0x74d8] ;  /* 0x0074d80001037983 */ /* 0x000ea80000300800 */
[----:B------:R-:W2:Y:S04]  /*587e0*/  LDL.LU R0, [R1+0x74d4] ;  /* 0x0074d40001007983 */ /* 0x000ea80000300800 */
[----:B------:R-:W2:Y:S04]  /*587f0*/  LDL.LU R2, [R1+0x74d0] ;  /* 0x0074d00001027983 */ /* 0x000ea80000300800 */
[----:B----4-:R-:W-:Y:S04]  /*58800*/  STL.64 [R1+0x72b8], R18 ;  /* 0x0072b81201007387 */ /* 0x010fe80000100a00 */
[----:B------:R0:W-:Y:S04]  /*58810*/  STL.64 [R1+0x72b0], R16 ;  /* 0x0072b01001007387 */ /* 0x0001e80000100a00 */
[----:B-1----:R-:W4:Y:S04]  /*58820*/  LDL.LU R8, [R1+0xd40] ;  /* 0x000d400001087983 */ /* 0x002f280000300800 */
[----:B------:R-:W4:Y:S04]  /*58830*/  LDL.LU R9, [R1+0xd44] ;  /* 0x000d440001097983 */ /* 0x000f280000300800 */
[----:B---3--:R-:W3:Y:S04]  /*58840*/  LDL.LU R10, [R1+0xd48] ;  /* 0x000d4800010a7983 */ /* 0x008ee80000300800 */
[----:B------:R-:W3:Y:S01]  /*58850*/  LDL.LU R11, [R1+0xd4c] ;  /* 0x000d4c00010b7983 */ /* 0x000ee20000300800 */
[----:B--2---:R-:W-:-:S03]  /*58860*/  IMAD.MOV.U32 R27, RZ, RZ, R3 ;  /* 0x000000ffff1b7224 */ /* 0x004fc600078e0003 */
[----:B---3--:R1:W-:Y:S04]  /*58870*/  STL.64 [R1+0x72c8], R10 ;  /* 0x0072c80a01007387 */ /* 0x0083e80000100a00 */
[----:B----4-:R2:W-:Y:S04]  /*58880*/  STL.64 [R1+0x72c0], R8 ;  /* 0x0072c00801007387 */ /* 0x0105e80000100a00 */
[----:B------:R-:W3:Y:S04]  /*58890*/  LDL R26, [R1+0x10] ;  /* 0x00001000011a7983 */ /* 0x000ee80000100800 */
[----:B------:R-:W1:Y:S04]  /*588a0*/  LDL.LU R3, [R1+0x74cc] ;  /* 0x0074cc0001037983 */ /* 0x000e680000300800 */
[----:B------:R-:W4:Y:S04]  /*588b0*/  LDL.LU R20, [R1+0xd60] ;  /* 0x000d600001147983 */ /* 0x000f280000300800 */
[----:B------:R-:W4:Y:S04]  /*588c0*/  LDL.LU R21, [R1+0xd64] ;  /* 0x000d640001157983 */ /* 0x000f280000300800 */
[----:B------:R-:W2:Y:S04]  /*588d0*/  LDL.LU R22, [R1+0xd68] ;  /* 0x000d680001167983 */ /* 0x000ea80000300800 */
[----:B------:R-:W2:Y:S01]  /*588e0*/  LDL.LU R23, [R1+0xd6c] ;  /* 0x000d6c0001177983 */ /* 0x000ea20000300800 */
[----:B------:R-:W-:-:S02]  /*588f0*/  IMAD.MOV.U32 R24, RZ, RZ, R2 ;  /* 0x000000ffff187224 */ /* 0x000fc400078e0002 */
[----:B------:R-:W-:Y:S01]  /*58900*/  IMAD.MOV.U32 R25, RZ, RZ, R0 ;  /* 0x000000ffff197224 */ /* 0x000fe200078e0000 */
[----:B--2---:R-:W-:Y:S04]  /*58910*/  STL.64 [R1+0x72d8], R22 ;  /* 0x0072d81601007387 */ /* 0x004fe80000100a00 */
[----:B----4-:R-:W-:Y:S04]  /*58920*/  STL.64 [R1+0x72d0], R20 ;  /* 0x0072d01401007387 */ /* 0x010fe80000100a00 */
[----:B------:R-:W2:Y:S04]  /*58930*/  LDL.LU R2, [R1+0x74c8] ;  /* 0x0074c80001027983 */ /* 0x000ea80000300800 */
[----:B------:R-:W4:Y:S04]  /*58940*/  LDL.LU R0, [R1+0x74c4] ;  /* 0x0074c40001007983 */ /* 0x000f280000300800 */
[----:B---3--:R-:W-:Y:S04]  /*58950*/  STL.64 [R1+0x72e8], R26 ;  /* 0x0072e81a01007387 */ /* 0x008fe80000100a00 */
[----:B------:R3:W-:Y:S04]  /*58960*/  STL.64 [R1+0x72e0], R24 ;  /* 0x0072e01801007387 */ /* 0x0007e80000100a00 */
[----:B0-----:R-:W2:Y:S04]  /*58970*/  LDL.LU R16, [R1+0xd70] ;  /* 0x000d700001107983 */ /* 0x001ea80000300800 */
[----:B------:R-:W2:Y:S04]  /*58980*/  LDL.LU R17, [R1+0xd74] ;  /* 0x000d740001117983 */ /* 0x000ea80000300800 */
[----:B------:R-:W2:Y:S04]  /*58990*/  LDL.LU R18, [R1+0xd78] ;  /* 0x000d780001127983 */ /* 0x000ea80000300800 */
[----:B------:R-:W2:Y:S01]  /*589a0*/  LDL.LU R19, [R1+0xd7c] ;  /* 0x000d7c0001137983 */ /* 0x000ea20000300800 */
[----:B-1----:R-:W-:-:S03]  /*589b0*/  IMAD.MOV.U32 R11, RZ, RZ, R3 ;  /* 0x000000ffff0b7224 */ /* 0x002fc600078e0003 */
[----:B--2---:R0:W-:Y:S04]  /*589c0*/  STL.64 [R1+0x72f8], R18 ;  /* 0x0072f81201007387 */ /* 0x0041e80000100a00 */
[----:B------:R-:W-:Y:S04]  /*589d0*/  STL.64 [R1+0x72f0], R16 ;  /* 0x0072f01001007387 */ /* 0x000fe80000100a00 */
[----:B------:R-:W2:Y:S01]  /*589e0*/  LDL R10, [R1+0x20] ;  /* 0x00002000010a7983 */ /* 0x000ea20000100800 */
[----:B----4-:R-:W-:Y:S02]  /*589f0*/  IMAD.MOV.U32 R8, RZ, RZ, R0 ;  /* 0x000000ffff087224 */ /* 0x010fe400078e0000 */
[----:B------:R-:W-:Y:S01]  /*58a00*/  IMAD.MOV.U32 R9, RZ, RZ, R2 ;  /* 0x000000ffff097224 */ /* 0x000fe200078e0002 */
[----:B------:R-:W0:Y:S04]  /*58a10*/  LDL.LU R3, [R1+0x74c0] ;  /* 0x0074c00001037983 */ /* 0x000e280000300800 */
[----:B------:R-:W4:Y:S04]  /*58a20*/  LDL.LU R0, [R1+0x74bc] ;  /* 0x0074bc0001007983 */ /* 0x000f280000300800 */
[----:B------:R-:W4:Y:S04]  /*58a30*/  LDL.LU R2, [R1+0x74b8] ;  /* 0x0074b80001027983 */ /* 0x000f280000300800 */
[----:B--2---:R-:W-:Y:S04]  /*58a40*/  STL.64 [R1+0x7308], R10 ;  /* 0x0073080a01007387 */ /* 0x004fe80000100a00 */
[----:B------:R1:W-:Y:S04]  /*58a50*/  STL.64 [R1+0x7300], R8 ;  /* 0x0073000801007387 */ /* 0x0003e80000100a00 */
[----:B---3--:R-:W2:Y:S04]  /*58a60*/  LDL.LU R24, [R1+0xd90] ;  /* 0x000d900001187983 */ /* 0x008ea80000300800 */
[----:B------:R-:W2:Y:S04]  /*58a70*/  LDL.LU R25, [R1+0xd94] ;  /* 0x000d940001197983 */ /* 0x000ea80000300800 */
[----:B------:R-:W3:Y:S04]  /*58a80*/  LDL.LU R26, [R1+0xd98] ;  /* 0x000d9800011a7983 */ /* 0x000ee80000300800 */
[----:B------:R-:W3:Y:S01]  /*58a90*/  LDL.LU R27, [R1+0xd9c] ;  /* 0x000d9c00011b7983 */ /* 0x000ee20000300800 */
[----:B0-----:R-:W-:-:S03]  /*58aa0*/  IMAD.MOV.U32 R19, RZ, RZ, R3 ;  /* 0x000000ffff137224 */ /* 0x001fc600078e0003 */
[----:B---3--:R-:W-:Y:S04]  /*58ab0*/  STL.64 [R1+0x7318], R26 ;  /* 0x0073181a01007387 */ /* 0x008fe80000100a00 */
[----:B--2---:R0:W-:Y:S04]  /*58ac0*/  STL.64 [R1+0x7310], R24 ;  /* 0x0073101801007387 */ /* 0x0041e80000100a00 */
[----:B------:R-:W2:Y:S04]  /*58ad0*/  LDL R18, [R1+0x30] ;  /* 0x0000300001127983 */ /* 0x000ea80000100800 */
[----:B------:R-:W3:Y:S04]  /*58ae0*/  LDL.LU R3, [R1+0x74b4] ;  /* 0x0074b40001037983 */ /* 0x000ee80000300800 */
[----:B-1----:R-:W2:Y:S04]  /*58af0*/  LDL.LU R8, [R1+0xda0] ;  /* 0x000da00001087983 */ /* 0x002ea80000300800 */
[----:B------:R-:W2:Y:S04]  /*58b00*/  LDL.LU R9, [R1+0xda4] ;  /* 0x000da40001097983 */ /* 0x000ea80000300800 */
[----:B------:R-:W2:Y:S04]  /*58b10*/  LDL.LU R10, [R1+0xda8] ;  /* 0x000da800010a7983 */ /* 0x000ea80000300800 */
[----:B------:R-:W2:Y:S01]  /*58b20*/  LDL.LU R11, [R1+0xdac] ;  /* 0x000dac00010b7983 */ /* 0x000ea20000300800 */
[----:B----4-:R-:W-:-:S02]  /*58b30*/  IMAD.MOV.U32 R16, RZ, RZ, R2 ;  /* 0x000000ffff107224 */ /* 0x010fc400078e0002 */
[----:B------:R-:W-:Y:S01]  /*58b40*/  IMAD.MOV.U32 R17, RZ, RZ, R0 ;  /* 0x000000ffff117224 */ /* 0x000fe200078e0000 */
[----:B--2---:R3:W-:Y:S04]  /*58b50*/  STL.64 [R1+0x7328], R10 ;  /* 0x0073280a01007387 */ /* 0x0047e80000100a00 */
[----:B------:R1:W-:Y:S04]  /*58b60*/  STL.64 [R1+0x7320], R8 ;  /* 0x0073200801007387 */ /* 0x0003e80000100a00 */
[----:B------:R-:W2:Y:S04]  /*58b70*/  LDL.LU R2, [R1+0x74b0] ;  /* 0x0074b00001027983 */ /* 0x000ea80000300800 */
[----:B------:R-:W1:Y:S04]  /*58b80*/  LDL.LU R0, [R1+0x74ac] ;  /* 0x0074ac0001007983 */ /* 0x000e680000300800 */
[----:B------:R-:W-:Y:S04]  /*58b90*/  STL.64 [R1+0x7338], R18 ;  /* 0x0073381201007387 */ /* 0x000fe80000100a00 */
[----:B------:R-:W-:Y:S04]  /*58ba0*/  STL.64 [R1+0x7330], R16 ;  /* 0x0073301001007387 */ /* 0x000fe80000100a00 */
[----:B0-----:R-:W4:Y:S04]  /*58bb0*/  LDL.LU R24, [R1+0xdb0] ;  /* 0x000db00001187983 */ /* 0x001f280000300800 */
[----:B------:R-:W4:Y:S04]  /*58bc0*/  LDL.LU R25, [R1+0xdb4] ;  /* 0x000db40001197983 */ /* 0x000f280000300800 */
[----:B------:R-:W2:Y:S04]  /*58bd0*/  LDL.LU R26, [R1+0xdb8] ;  /* 0x000db800011a7983 */ /* 0x000ea80000300800 */
[----:B------:R-:W2:Y:S01]  /*58be0*/  LDL.LU R27, [R1+0xdbc] ;  /* 0x000dbc00011b7983 */ /* 0x000ea20000300800 */
[----:B---3--:R-:W-:-:S03]  /*58bf0*/  IMAD.MOV.U32 R11, RZ, RZ, R3 ;  /* 0x000000ffff0b7224 */ /* 0x008fc600078e0003 */
[----:B--2---:R-:W-:Y:S04]  /*58c00*/  STL.64 [R1+0x7348], R26 ;  /* 0x0073481a01007387 */ /* 0x004fe80000100a00 */
[----:B----4-:R0:W-:Y:S04]  /*58c10*/  STL.64 [R1+0x7340], R24 ;  /* 0x0073401801007387 */ /* 0x0101e80000100a00 */
[----:B------:R-:W2:Y:S01]  /*58c20*/  LDL R10, [R1+0x40] ;  /* 0x00004000010a7983 */ /* 0x000ea20000100800 */
[----:B-1----:R-:W-:Y:S02]  /*58c30*/  IMAD.MOV.U32 R8, RZ, RZ, R0 ;  /* 0x000000ffff087224 */ /* 0x002fe400078e0000 */
[----:B------:R-:W-:Y:S01]  /*58c40*/  IMAD.MOV.U32 R9, RZ, RZ, R2 ;  /* 0x000000ffff097224 */ /* 0x000fe200078e0002 */
[----:B------:R-:W3:Y:S04]  /*58c50*/  LDL.LU R3, [R1+0x74a8] ;  /* 0x0074a80001037983 */ /* 0x000ee80000300800 */
[----:B------:R-:W4:Y:S04]  /*58c60*/  LDL.LU R0, [R1+0x74a4] ;  /* 0x0074a40001007983 */ /* 0x000f280000300800 */
[----:B------:R-:W3:Y:S04]  /*58c70*/  LDL.LU R2, [R1+0x74a0] ;  /* 0x0074a00001027983 */ /* 0x000ee80000300800 */
[----:B--2---:R1:W-:Y:S04]  /*58c80*/  STL.64 [R1+0x7358], R10 ;  /* 0x0073580a01007387 */ /* 0x0043e80000100a00 */
[----:B------:R-:W-:Y:S04]  /*58c90*/  STL.64 [R1+0x7350], R8 ;  /* 0x0073500801007387 */ /* 0x000fe80000100a00 */
[----:B0-----:R-:W2:Y:S04]  /*58ca0*/  LDL.LU R24, [R1+0xdd0] ;  /* 0x000dd00001187983 */ /* 0x001ea80000300800 */
[----:B------:R-:W2:Y:S04]  /*58cb0*/  LDL.LU R25, [R1+0xdd4] ;  /* 0x000dd40001197983 */ /* 0x000ea80000300800 */
[----:B------:R-:W2:Y:S04]  /*58cc0*/  LDL.LU R26, [R1+0xdd8] ;  /* 0x000dd800011a7983 */ /* 0x000ea80000300800 */
[----:B------:R-:W2:Y:S04]  /*58cd0*/  LDL.LU R27, [R1+0xddc] ;  /* 0x000ddc00011b7983 */ /* 0x000ea80000300800 */
[----:B--2---:R-:W-:Y:S04]  /*58ce0*/  STL.64 [R1+0x7368], R26 ;  /* 0x0073681a01007387 */ /* 0x004fe80000100a00 */
[----:B------:R0:W-:Y:S04]  /*58cf0*/  STL.64 [R1+0x7360], R24 ;  /* 0x0073601801007387 */ /* 0x0001e80000100a00 */
[----:B-1----:R-:W2:Y:S01]  /*58d00*/  LDL R10, [R1+0x50] ;  /* 0x00005000010a7983 */ /* 0x002ea20000100800 */
[----:B---3--:R-:W-:-:S03]  /*58d10*/  IMAD.MOV.U32 R11, RZ, RZ, R3 ;  /* 0x000000ffff0b7224 */ /* 0x008fc600078e0003 */
[----:B------:R-:W3:Y:S04]  /*58d20*/  LDL.LU R3, [R1+0x749c] ;  /* 0x00749c0001037983 */ /* 0x000ee80000300800 */
[----:B--2---:R-:W-:Y:S04]  /*58d30*/  STL.64 [R1+0x7370], R10 ;  /* 0x0073700a01007387 */ /* 0x004fe80000100a00 */
[----:B0-----:R-:W2:Y:S04]  /*58d40*/  LDL.LU R24, [R1+0xde0] ;  /* 0x000de00001187983 */ /* 0x001ea80000300800 */
[----:B------:R-:W2:Y:S04]  /*58d50*/  LDL.LU R25, [R1+0xde4] ;  /* 0x000de40001197983 */ /* 0x000ea80000300800 */
[----:B------:R-:W2:Y:S04]  /*58d60*/  LDL.LU R26, [R1+0xde8] ;  /* 0x000de800011a7983 */ /* 0x000ea80000300800 */
[----:B------:R-:W2:Y:S01]  /*58d70*/  LDL.LU R27, [R1+0xdec] ;  /* 0x000dec00011b7983 */ /* 0x000ea20000300800 */
[----:B------:R-:W-:-:S02]  /*58d80*/  IMAD.MOV.U32 R8, RZ, RZ, R2 ;  /* 0x000000ffff087224 */ /* 0x000fc400078e0002 */
[----:B----4-:R-:W-:Y:S01]  /*58d90*/  IMAD.MOV.U32 R9, RZ, RZ, R0 ;  /* 0x000000ffff097224 */ /* 0x010fe200078e0000 */
[----:B--2---:R-:W-:Y:S04]  /*58da0*/  STL.64 [R1+0x7380], R26 ;  /* 0x0073801a01007387 */ /* 0x004fe80000100a00 */
[----:B------:R0:W-:Y:S04]  /*58db0*/  STL.64 [R1+0x7378], R24 ;  /* 0x0073781801007387 */ /* 0x0001e80000100a00 */
[----:B------:R-:W2:Y:S04]  /*58dc0*/  LDL.LU R2, [R1+0x7498] ;  /* 0x0074980001027983 */ /* 0x000ea80000300800 */
[----:B------:R-:W4:Y:S04]  /*58dd0*/  LDL.LU R0, [R1+0x7494] ;  /* 0x0074940001007983 */ /* 0x000f280000300800 */
[----:B------:R4:W-:Y:S04]  /*58de0*/  STL.64 [R1+0x7388], R8 ;  /* 0x0073880801007387 */ /* 0x0009e80000100a00 */
[----:B0-----:R-:W2:Y:S04]  /*58df0*/  LDL.LU R24, [R1+0xdf0] ;  /* 0x000df00001187983 */ /* 0x001ea80000300800 */
[----:B------:R-:W2:Y:S04]  /*58e00*/  LDL.LU R25, [R1+0xdf4] ;  /* 0x000df40001197983 */ /* 0x000ea80000300800 */
[----:B------:R-:W2:Y:S04]  /*58e10*/  LDL.LU R26, [R1+0xdf8] ;  /* 0x000df800011a7983 */ /* 0x000ea80000300800 */
[----:B------:R-:W2:Y:S01]  /*58e20*/  LDL.LU R27, [R1+0xdfc] ;  /* 0x000dfc00011b7983 */ /* 0x000ea20000300800 */
[----:B---3--:R-:W-:-:S03]  /*58e30*/  IMAD.MOV.U32 R11, RZ, RZ, R3 ;  /* 0x000000ffff0b7224 */ /* 0x008fc600078e0003 */
[----:B--2---:R-:W-:Y:S04]  /*58e40*/  STL.64 [R1+0x7398], R26 ;  /* 0x0073981a01007387 */ /* 0x004fe80000100a00 */
[----:B------:R0:W-:Y:S04]  /*58e50*/  STL.64 [R1+0x7390], R24 ;  /* 0x0073901801007387 */ /* 0x0001e80000100a00 */
[----:B------:R-:W2:Y:S01]  /*58e60*/  LDL R10, [R1+0x60] ;  /* 0x00006000010a7983 */ /* 0x000ea20000100800 */
[----:B----4-:R-:W-:Y:S02]  /*58e70*/  IMAD.MOV.U32 R8, RZ, RZ, R0 ;  /* 0x000000ffff087224 */ /* 0x010fe400078e0000 */
        /* <DEDUP_REMOVED lines=10> */
[----:B-1----:R-:W2:Y:S01]  /*58f20*/  LDL R10, [R1+0x70] ;  /* 0x00007000010a7983 */ /* 0x002ea20000100800 */
[----:B---3--:R-:W-:-:S03]  /*58f30*/  IMAD.MOV.U32 R11, RZ, RZ, R3 ;  /* 0x000000ffff0b7224 */ /* 0x008fc600078e0003 */
[----:B------:R-:W3:Y:S04]  /*58f40*/  LDL.LU R3, [R1+0x7484] ;  /* 0x0074840001037983 */ /* 0x000ee80000300800 */
[----:B--2---:R-:W-:Y:S04]  /*58f50*/  STL.64 [R1+0x73d0], R10 ;  /* 0x0073d00a01007387 */ /* 0x004fe80000100a00 */
[----:B------:R-:W-:Y:S04]  /*58f60*/  STL.64 [R1+0x73b0], R26 ;  /* 0x0073b01a01007387 */ /* 0x000fe80000100a00 */
[----:B------:R0:W-:Y:S04]  /*58f70*/  STL.64 [R1+0x73a8], R24 ;  /* 0x0073a81801007387 */ /* 0x0001e80000100a00 */
[----:B0-----:R-:W2:Y:S04]  /*58f80*/  LDL.LU R24, [R1+0xe10] ;  /* 0x000e100001187983 */ /* 0x001ea80000300800 */
[----:B------:R-:W2:Y:S04]  /*58f90*/  LDL.LU R25, [R1+0xe14] ;  /* 0x000e140001197983 */ /* 0x000ea80000300800 */
[----:B------:R-:W2:Y:S04]  /*58fa0*/  LDL.LU R26, [R1+0xe18] ;  /* 0x000e1800011a7983 */ /* 0x000ea80000300800 */
[----:B------:R-:W2:Y:S01]  /*58fb0*/  LDL.LU R27, [R1+0xe1c] ;  /* 0x000e1c00011b7983 */ /* 0x000ea20000300800 */
[----:B------:R-:W-:-:S02]  /*58fc0*/  IMAD.MOV.U32 R8, RZ, RZ, R2 ;  /* 0x000000ffff087224 */ /* 0x000fc400078e0002 */
[----:B----4-:R-:W-:Y:S01]  /*58fd0*/  IMAD.MOV.U32 R9, RZ, RZ, R0 ;  /* 0x000000ffff097224 */ /* 0x010fe200078e0000 */
[----:B------:R-:W4:Y:S04]  /*58fe0*/  LDL.LU R2, [R1+0x7480] ;  /* 0x0074800001027983 */ /* 0x000f280000300800 */
[----:B------:R-:W3:Y:S04]  /*58ff0*/  LDL.LU R0, [R1+0x747c] ;  /* 0x00747c0001007983 */ /* 0x000ee80000300800 */
[----:B------:R-:W-:Y:S04]  /*59000*/  STL.64 [R1+0x73e8], R8 ;  /* 0x0073e80801007387 */ /* 0x000fe80000100a00 */
[----:B--2---:R-:W-:Y:S04]  /*59010*/  STL.64 [R1+0x73c8], R26 ;  /* 0x0073c81a01007387 */ /* 0x004fe80000100a00 */
[----:B------:R0:W-:Y:S04]  /*59020*/  STL.64 [R1+0x73c0], R24 ;  /* 0x0073c01801007387 */ /* 0x0001e80000100a00 */
[----:B0-----:R-:W2:Y:S04]  /*59030*/  LDL.LU R24, [R1+0xe20] ;  /* 0x000e200001187983 */ /* 0x001ea80000300800 */
[----:B------:R-:W2:Y:S04]  /*59040*/  LDL.LU R25, [R1+0xe24] ;  /* 0x000e240001197983 */ /* 0x000ea80000300800 */
[----:B------:R-:W2:Y:S04]  /*59050*/  LDL.LU R26, [R1+0xe28] ;  /* 0x000e2800011a7983 */ /* 0x000ea80000300800 */
[----:B------:R-:W2:Y:S04]  /*59060*/  LDL.LU R27, [R1+0xe2c] ;  /* 0x000e2c00011b7983 */ /* 0x000ea80000300800 */
[----:B------:R-:W2:Y:S01]  /*59070*/  LDL R10, [R1+0x80] ;  /* 0x00008000010a7983 */ /* 0x000ea20000100800 */
        /* <DEDUP_REMOVED lines=21> */
[----:B---3--:R-:W-:-:S05]  /*591d0*/  IMAD.MOV.U32 R11, RZ, RZ, R3 ;  /* 0x000000ffff0b7224 */ /* 0x008fca00078e0003 */
[----:B--2---:R-:W-:Y:S04]  /*591e0*/  STL.64 [R1+0x7430], R10 ;  /* 0x0074300a01007387 */ /* 0x004fe80000100a00 */
[----:B------:R-:W-:Y:S04]  /*591f0*/  STL.64 [R1+0x7410], R26 ;  /* 0x0074101a01007387 */ /* 0x000fe80000100a00 */
[----:B------:R0:W-:Y:S04]  /*59200*/  STL.64 [R1+0x7408], R24 ;  /* 0x0074081801007387 */ /* 0x0001e80000100a00 */
[----:B0-----:R-:W2:Y:S04]  /*59210*/  LDL.LU R24, [R1+0xe50] ;  /* 0x000e500001187983 */ /* 0x001ea80000300800 */
[----:B------:R-:W2:Y:S04]  /*59220*/  LDL.LU R25, [R1+0xe54] ;  /* 0x000e540001197983 */ /* 0x000ea80000300800 */
[----:B------:R-:W3:Y:S04]  /*59230*/  LDL.LU R26, [R1+0xe58] ;  /* 0x000e5800011a7983 */ /* 0x000ee80000300800 */
[----:B------:R-:W3:Y:S04]  /*59240*/  LDL.LU R27, [R1+0xe5c] ;  /* 0x000e5c00011b7983 */ /* 0x000ee80000300800 */
[----:B------:R-:W2:Y:S04]  /*59250*/  LDL.LU R15, [R1+0x31f8] ;  /* 0x0031f800010f7983 */ /* 0x000ea80000300800 */
[----:B------:R-:W2:Y:S04]  /*59260*/  LDL.LU R29, [R1+0x31f4] ;  /* 0x0031f400011d7983 */ /* 0x000ea80000300800 */
[----:B------:R-:W2:Y:S01]  /*59270*/  LDL.LU R28, [R1+0x3200] ;  /* 0x00320000011c7983 */ /* 0x000ea20000300800 */
[----:B------:R-:W-:-:S03]  /*59280*/  IMAD.MOV.U32 R8, RZ, RZ, R2 ;  /* 0x000000ffff087224 */ /* 0x000fc600078e0002 */
[----:B------:R-:W2:Y:S04]  /*59290*/  LDL.LU R11, [R1+0x31fc] ;  /* 0x0031fc00010b7983 */ /* 0x000ea80000300800 */
[----:B------:R-:W2:Y:S04]  /*592a0*/  LDL.LU R2, [R1+0x3208] ;  /* 0x0032080001027983 */ /* 0x000ea80000300800 */
[----:B------:R-:W2:Y:S01]  /*592b0*/  LDL.LU R10, [R1+0x3204] ;  /* 0x00320400010a7983 */ /* 0x000ea20000300800 */
[----:B----4-:R-:W-:-:S03]  /*592c0*/  IMAD.MOV.U32 R9, RZ, RZ, R0 ;  /* 0x000000ffff097224 */ /* 0x010fc600078e0000 */
        /* <DEDUP_REMOVED lines=14> */
[----:B------:R-:W-:-:S02]  /*593b0*/  IMAD R29, R29, 0x100, R15 ;  /* 0x000001001d1d7824 */ /* 0x000fc400078e020f */
[----:B------:R-:W-:Y:S02]  /*593c0*/  IMAD R11, R11, 0x100, R28 ;  /* 0x000001000b0b7824 */ /* 0x000fe400078e021c */
[----:B------:R-:W-:Y:S02]  /*593d0*/  IMAD R10, R10, 0x100, R2 ;  /* 0x000001000a0a7824 */ /* 0x000fe400078e0202 */
[----:B----4-:R-:W-:Y:S01]  /*593e0*/  IMAD R0, R0, 0x100, R3 ;  /* 0x0000010000007824 */ /* 0x010fe200078e0203 */
        /* <DEDUP_REMOVED lines=10> */
[----:B------:R-:W4:Y:S04]  /*59490*/  LDL.LU R20, [R1+0xd80] ;  /* 0x000d800001147983 */ /* 0x000f280000300800 */
[----:B------:R-:W4:Y:S04]  /*594a0*/  LDL.LU R21, [R1+0xd84] ;  /* 0x000d840001157983 */ /* 0x000f280000300800 */
[----:B------:R-:W4:Y:S04]  /*594b0*/  LDL.LU R22, [R1+0xd88] ;  /* 0x000d880001167983 */ /* 0x000f280000300800 */
[----:B------:R-:W4:Y:S04]  /*594c0*/  LDL.LU R23, [R1+0xd8c] ;  /* 0x000d8c0001177983 */ /* 0x000f280000300800 */
        /* <DEDUP_REMOVED lines=9> */
[----:B------:R-:W2:Y:S02]  /*59560*/  LDL.LU R3, [R1+0x7460] ;  /* 0x0074600001037983 */ /* 0x000ea40000300800 */
[----:B--2---:R-:W-:Y:S02]  /*59570*/  HMMA.16816.F32 R12, R12, R2, R24 ;  /* 0x000000020c0c723c */ /* 0x004fe40000001818 */
[----:B------:R-:W2:Y:S04]  /*59580*/  LDL.LU.64 R26, [R1+0x7458] ;  /* 0x00745800011a7983 */ /* 0x000ea80000300a00 */
[----:B------:R-:W2:-:S13]  /*59590*/  LDL.LU.64 R24, [R1+0x7450] ;  /* 0x0074500001187983 */ /* 0x000e9a0000300a00 */
[----:B------:R0:W-:Y:S04]  /*595a0*/  STL.64 [R1+0x4d0], R12 ;  /* 0x0004d00c01007387 */ /* 0x0001e80000100a00 */
[----:B------:R1:W-:Y:S01]  /*595b0*/  STL.64 [R1+0x4d8], R14 ;  /* 0x0004d80e01007387 */ /* 0x0003e20000100a00 */
[----:B0-----:R-:W-:Y:S02]  /*595c0*/  F2FP.F16.E5M2.UNPACK_B R12, R29 ;  /* 0x0000001dff0c723e */ /* 0x001fe400020004ff */
[----:B------:R-:W-:Y:S02]  /*595d0*/  F2FP.F16.E5M2.UNPACK_B R13, R11 ;  /* 0x0000000bff0d723e */ /* 0x000fe400020004ff */
[----:B-1----:R-:W-:Y:S02]  /*595e0*/  F2FP.F16.E5M2.UNPACK_B R14, R10 ;  /* 0x0000000aff0e723e */ /* 0x002fe400020004ff */
[----:B------:R-:W-:Y:S01]  /*595f0*/  F2FP.F16.E5M2.UNPACK_B R15, R0 ;  /* 0x00000000ff0f723e */ /* 0x000fe200020004ff */
[----:B------:R-:W3:Y:S06]  /*59600*/  LDL.LU R29, [R1+0x7448] ;  /* 0x00744800011d7983 */ /* 0x000eec0000300800 */
[----:B--2---:R-:W-:Y:S01]  /*59610*/  HMMA.16816.F32 R8, R12, R8, R24 ;  /* 0x000000080c08723c */ /* 0x004fe20000001818 */
        /* <DEDUP_REMOVED lines=60> */
[C---:B--2---:R-:W-:Y:S08]  /*599e0*/  HMMA.16816.F32 R24, R12.reuse, R8, R24 ;  /* 0x000000080c18723c */ /* 0x044ff00000001818 */
[C---:B---3--:R-:W-:Y:S11]  /*599f0*/  HMMA.16816.F32 R8, R12.reuse, R10, R16 ;  /* 0x0000000a0c08723c */ /* 0x048ff60000001810 */
[----:B------:R-:W-:Y:S04]  /*59a00*/  STL.64 [R1+0xdd0], R24 ;  /* 0x000dd01801007387 */ /* 0x000fe80000100a00 */
[----:B------:R0:W-:Y:S04]  /*59a10*/  STL.64 [R1+0xdd8], R26 ;  /* 0x000dd81a01007387 */ /* 0x0001e80000100a00 */
[----:B0-----:R-:W2:Y:S04]  /*59a20*/  LDL.LU.64 R26, [R1+0x7348] ;  /* 0x00734800011a7983 */ /* 0x001ea80000300a00 */
[----:B------:R-:W2:Y:S04]  /*59a30*/  LDL.LU.64 R24, [R1+0x7340] ;  /* 0x0073400001187983 */ /* 0x000ea80000300a00 */
[----:B------:R-:W3:Y:S04]  /*59a40*/  LDL.LU.64 R18, [R1+0x7338] ;  /* 0x0073380001127983 */ /* 0x000ee80000300a00 */
[----:B------:R-:W2:Y:S04]  /*59a50*/  LDL.LU.64 R16, [R1+0x7330] ;  /* 0x0073300001107983 */ /* 0x000ea80000300a00 */
[----:B------:R-:W-:Y:S04]  /*59a60*/  STL.64 [R1+0xdc0], R8 ;  /* 0x000dc00801007387 */ /* 0x000fe80000100a00 */
[----:B------:R0:W-:Y:S04]  /*59a70*/  STL.64 [R1+0xdc8], R10 ;  /* 0x000dc80a01007387 */ /* 0x0001e80000100a00 */
[----:B0-----:R-:W3:Y:S04]  /*59a80*/  LDL.LU.64 R10, [R1+0x7328] ;  /* 0x00732800010a7983 */ /* 0x001ee80000300a00 */
[----:B------:R-:W3:Y:S01]  /*59a90*/  LDL.LU.64 R8, [R1+0x7320] ;  /* 0x0073200001087983 */ /* 0x000ee20000300a00 */
[C---:B--2---:R-:W-:Y:S08]  /*59aa0*/  HMMA.16816.F32 R24, R12.reuse, R16, R24 ;  /* 0x000000100c18723c */ /* 0x044ff00000001818 */
[C---:B---3--:R-:W-:Y:S11]  /*59ab0*/  HMMA.16816.F32 R16, R12.reuse, R18, R8 ;  /* 0x000000120c10723c */ /* 0x048ff60000001808 */
[----:B------:R-:W-:Y:S04]  /*59ac0*/  STL.64 [R1+0xdb0], R24 ;  /* 0x000db01801007387 */ /* 0x000fe80000100a00 */
[----:B------:R0:W-:Y:S04]  /*59ad0*/  STL.64 [R1+0xdb8], R26 ;  /* 0x000db81a01007387 */ /* 0x0001e80000100a00 */
[----:B0-----:R-:W2:Y:S04]  /*59ae0*/  LDL.LU.64 R26, [R1+0x7318] ;  /* 0x00731800011a7983 */ /* 0x001ea80000300a00 */
[----:B------:R-:W2:Y:S04]  /*59af0*/  LDL.LU.64 R24, [R1+0x7310] ;  /* 0x0073100001187983 */ /* 0x000ea80000300a00 */
[----:B------:R-:W4:Y:S04]  /*59b00*/  LDL.LU.64 R10, [R1+0x7308] ;  /* 0x00730800010a7983 */ /* 0x000f280000300a00 */
[----:B------:R-:W2:Y:S04]  /*59b10*/  LDL.LU.64 R8, [R1+0x7300] ;  /* 0x0073000001087983 */ /* 0x000ea80000300a00 */
        /* <DEDUP_REMOVED lines=9> */
[----:B------:R-:W3:Y:S01]  /*59bb0*/  LDL.LU.64 R24, [R1+0x72e0] ;  /* 0x0072e00001187983 */ /* 0x000ee20000300a00 */
[----:B----4-:R-:W-:Y:S03]  /*59bc0*/  HMMA.16816.F32 R8, R12, R10, R20 ;  /* 0x0000000a0c08723c */ /* 0x010fe60000001814 */
[----:B------:R-:W2:Y:S04]  /*59bd0*/  LDL.LU.64 R22, [R1+0x72d8] ;  /* 0x0072d80001167983 */ /* 0x000ea80000300a00 */
[----:B------:R-:W2:-:S12]  /*59be0*/  LDL.LU.64 R20, [R1+0x72d0] ;  /* 0x0072d00001147983 */ /* 0x000e980000300a00 */
        /* <DEDUP_REMOVED lines=8> */
[----:B0-----:R-:W4:Y:S04]  /*59c70*/  LDL.LU.64 R18, [R1+0x72b8] ;  /* 0x0072b80001127983 */ /* 0x001f280000300a00 */
[----:B------:R-:W3:Y:S01]  /*59c80*/  LDL.LU.64 R16, [R1+0x72b0] ;  /* 0x0072b00001107983 */ /* 0x000ee20000300a00 */
[----:B--2---:R-:W-:Y:S03]  /*59c90*/  HMMA.16816.F32 R24, R12, R26, R20 ;  /* 0x0000001a0c18723c */ /* 0x004fe60000001814 */
[----:B------:R-:W2:Y:S04]  /*59ca0*/  LDL.LU.64 R22, [R1+0x72a8] ;  /* 0x0072a80001167983 */ /* 0x000ea80000300a00 */
[----:B------:R-:W2:-:S12]  /*59cb0*/  LDL.LU.64 R20, [R1+0x72a0] ;  /* 0x0072a00001147983 */ /* 0x000e980000300a00 */
        /* <DEDUP_REMOVED lines=8> */
[----:B------:R-:W3:Y:S01]  /*59d40*/  LDL.LU R0, [R1+0x322c] ;  /* 0x00322c0001007983 */ /* 0x000ee20000300800 */
[C---:B----4-:R-:W-:Y:S08]  /*59d50*/  HMMA.16816.F32 R4, R12.reuse, R18, R8 ;  /* 0x000000120c04723c */ /* 0x050ff00000001808 */
[C---:B--2---:R-:W-:Y:S11]  /*59d60*/  HMMA.16816.F32 R8, R12.reuse, R28, R20 ;  /* 0x0000001c0c08723c */ /* 0x044ff60000001814 */
[----:B------:R0:W-:Y:S04]  /*59d70*/  STL.64 [R1+0xd40], R4 ;  /* 0x000d400401007387 */ /* 0x0001e80000100a00 */
[----:B------:R1:W-:Y:S04]  /*59d80*/  STL.64 [R1+0xd48], R6 ;  /* 0x000d480601007387 */ /* 0x0003e80000100a00 */
[----:B0-----:R-:W2:Y:S04]  /*59d90*/  LDL.LU R4, [R1+0xcb0] ;  /* 0x000cb00001047983 */ /* 0x001ea80000300800 */
[----:B------:R-:W-:Y:S04]  /*59da0*/  STL.64 [R1+0xd30], R8 ;  /* 0x000d300801007387 */ /* 0x000fe80000100a00 */
[----:B------:R-:W-:Y:S04]  /*59db0*/  STL.64 [R1+0xd38], R10 ;  /* 0x000d380a01007387 */ /* 0x000fe80000100a00 */
[----:B------:R-:W2:Y:S04]  /*59dc0*/  LDL.LU R5, [R1+0xcb4] ;  /* 0x000cb40001057983 */ /* 0x000ea80000300800 */
[----:B-1----:R-:W4:Y:S04]  /*59dd0*/  LDL.LU R6, [R1+0xcb8] ;  /* 0x000cb80001067983 */ /* 0x002f280000300800 */
[----:B------:R-:W4:Y:S04]  /*59de0*/  LDL.LU R7, [R1+0xcbc] ;  /* 0x000cbc0001077983 */ /* 0x000f280000300800 */
        /* <DEDUP_REMOVED lines=18> */
[C---:B--2---:R-:W-:Y:S03]  /*59f10*/  HMMA.16816.F32 R20, R12.reuse, R26, R20 ;  /* 0x0000001a0c14723c */ /* 0x044fe60000001814 */
[----:B---3--:R-:W-:Y:S04]  /*59f20*/  STL.64 [R1+0x7268], R18 ;  /* 0x0072681201007387 */ /* 0x008fe80000100a00 */
[----:B------:R0:W-:Y:S04]  /*59f30*/  STL.64 [R1+0x7260], R16 ;  /* 0x0072601001007387 */ /* 0x0001e80000100a00 */
[----:B0-----:R-:W2:Y:S04]  /*59f40*/  LDL.LU R16, [R1+0xd00] ;  /* 0x000d000001107983 */ /* 0x001ea80000300800 */
[----:B------:R-:W2:Y:S04]  /*59f50*/  LDL.LU R17, [R1+0xd04] ;  /* 0x000d040001117983 */ /* 0x000ea80000300800 */
[----:B------:R-:W2:Y:S04]  /*59f60*/  LDL.LU R18, [R1+0xd08] ;  /* 0x000d080001127983 */ /* 0x000ea80000300800 */
[----:B------:R-:W2:Y:S04]  /*59f70*/  LDL.LU R19, [R1+0xd0c] ;  /* 0x000d0c0001137983 */ /* 0x000ea80000300800 */
[----:B------:R-:W-:Y:S04]  /*59f80*/  STL.64 [R1+0x7248], R10 ;  /* 0x0072480a01007387 */ /* 0x000fe80000100a00 */
[----:B------:R0:W-:Y:S04]  /*59f90*/  STL.64 [R1+0x7240], R8 ;  /* 0x0072400801007387 */ /* 0x0001e80000100a00 */
[----:B0-----:R-:W3:Y:S04]  /*59fa0*/  LDL.LU R8, [R1+0xce0] ;  /* 0x000ce00001087983 */ /* 0x001ee80000300800 */
[----:B------:R-:W3:Y:S04]  /*59fb0*/  LDL.LU R9, [R1+0xce4] ;  /* 0x000ce40001097983 */ /* 0x000ee80000300800 */
[----:B------:R-:W3:Y:S04]  /*59fc0*/  LDL.LU R10, [R1+0xce8] ;  /* 0x000ce800010a7983 */ /* 0x000ee80000300800 */
[----:B------:R-:W3:Y:S04]  /*59fd0*/  LDL.LU R11, [R1+0xcec] ;  /* 0x000cec00010b7983 */ /* 0x000ee80000300800 */
[----:B----4-:R-:W-:Y:S04]  /*59fe0*/  STL.64 [R1+0x7228], R6 ;  /* 0x0072280601007387 */ /* 0x010fe80000100a00 */
[----:B------:R0:W-:Y:S04]  /*59ff0*/  STL.64 [R1+0x7220], R4 ;  /* 0x0072200401007387 */ /* 0x0001e80000100a00 */
[----:B0-----:R-:W4:Y:S04]  /*5a000*/  LDL.LU R4, [R1+0xcc0] ;  /* 0x000cc00001047983 */ /* 0x001f280000300800 */
[----:B------:R-:W4:Y:S04]  /*5a010*/  LDL.LU R5, [R1+0xcc4] ;  /* 0x000cc40001057983 */ /* 0x000f280000300800 */
[----:B------:R-:W4:Y:S04]  /*5a020*/  LDL.LU R6, [R1+0xcc8] ;  /* 0x000cc80001067983 */ /* 0x000f280000300800 */
[----:B------:R-:W4:Y:S04]  /*5a030*/  LDL.LU R7, [R1+0xccc] ;  /* 0x000ccc0001077983 */ /* 0x000f280000300800 */
[----:B------:R0:W-:Y:S04]  /*5a040*/  STL [R1+0x71fc], R28 ;  /* 0x0071fc1c01007387 */ /* 0x0001e80000100800 */
[----:B0-----:R-:W2:Y:S04]  /*5a050*/  LDL.LU R28, [R1+0x321c] ;  /* 0x00321c00011c7983 */ /* 0x001ea80000300800 */
[----:B------:R0:W-:Y:S04]  /*5a060*/  STL [R1+0x71f8], R29 ;  /* 0x0071f81d01007387 */ /* 0x0001e80000100800 */
[----:B0-----:R-:W2:Y:S04]  /*5a070*/  LDL.LU R29, [R1+0x3224] ;  /* 0x00322400011d7983 */ /* 0x001ea80000300800 */
        /* <DEDUP_REMOVED lines=33> */
[----:B------:R0:W-:Y:S04]  /*5a290*/  STL.64 [R1+0x6fe8], R22 ;  /* 0x006fe81601007387 */ /* 0x0001e80000100a00 */
[----:B0-----:R-:W2:Y:S04]  /*5a2a0*/  LDL.LU R22, [R1+0x3228] ;  /* 0x0032280001167983 */ /* 0x001ea80000300800 */
[----:B------:R-:W2:Y:S04]  /*5a2b0*/  LDL.LU R23, [R1+0x3230] ;  /* 0x0032300001177983 */ /* 0x000ea80000300800 */
[----:B------:R0:W-:Y:S04]  /*5a2c0*/  STL.64 [R1+0x6fe0], R20 ;  /* 0x006fe01401007387 */ /* 0x0001e80000100a00 */
[----:B0-----:R-:W2:Y:S04]  /*5a2d0*/  LDL.LU R20, [R1+0x3214] ;  /* 0x0032140001147983 */ /* 0x001ea80000300800 */
[----:B------:R-:W2:Y:S01]  /*5a2e0*/  LDL.LU R21, [R1+0x3220] ;  /* 0x0032200001157983 */ /* 0x000ea20000300800 */
        /* <DEDUP_REMOVED lines=12> */
[----:B------:R0:W-:Y:S04]  /*5a3b0*/  STL.64 [R1+0x6ff8], R18 ;  /* 0x006ff81201007387 */ /* 0x0001e80000100a00 */
[----:B0-----:R-:W3:Y:S04]  /*5a3c0*/  LDL.LU R19, [R1+0x3218] ;  /* 0x0032180001137983 */ /* 0x001ee80000300800 */
[----:B------:R-:W-:Y:S01]  /*5a3d0*/  STL.64 [R1+0x6ff0], R16 ;  /* 0x006ff01001007387 */ /* 0x000fe20000100a00 */
        /* <DEDUP_REMOVED lines=14> */
[----:B0-----:R-:W4:Y:S04]  /*5a4c0*/  LDL.LU R8, [R1+0xc90] ;  /* 0x000c900001087983 */ /* 0x001f280000300800 */
[----:B------:R-:W4:Y:S04]  /*5a4d0*/  LDL.LU R9, [R1+0xc94] ;  /* 0x000c940001097983 */ /* 0x000f280000300800 */
[----:B------:R-:W4:Y:S04]  /*5a4e0*/  LDL.LU R10, [R1+0xc98] ;  /* 0x000c9800010a7983 */ /* 0x000f280000300800 */
[----:B------:R-:W4:Y:S01]  /*5a4f0*/  LDL.LU R11, [R1+0xc9c] ;  /* 0x000c9c00010b7983 */ /* 0x000f220000300800 */
[----:B--2---:R-:W-:-:S15]  /*5a500*/  HMMA.16816.F32 R24, R12, R6, R24 ;  /* 0x000000060c18723c */ /* 0x004fde0000001818 */
[----:B------:R-:W-:-:S04]  /*5a510*/  NOP ;  /* 0x0000000000007918 */ /* 0x000fc80000000000 */
[----:B------:R-:W-:Y:S04]  /*5a520*/  STL.64 [R1+0xca0], R24 ;  /* 0x000ca01801007387 */ /* 0x000fe80000100a00 */
[----:B------:R0:W-:Y:S04]  /*5a530*/  STL.64 [R1+0xca8], R26 ;  /* 0x000ca81a01007387 */ /* 0x0001e80000100a00 */
[----:B0-----:R-:W2:Y:S04]  /*5a540*/  LDL.LU.64 R26, [R1+0x7208] ;  /* 0x00720800011a7983 */ /* 0x001ea80000300a00 */
[----:B------:R-:W2:Y:S01]  /*5a550*/  LDL.LU.64 R24, [R1+0x7200] ;  /* 0x0072000001187983 */ /* 0x000ea20000300a00 */
[----:B----4-:R-:W-:Y:S03]  /*5a560*/  HMMA.16816.F32 R8, R12, R4, R8 ;  /* 0x000000040c08723c */ /* 0x010fe60000001808 */
[----:B------:R-:W-:Y:S04]  /*5a570*/  STL.64 [R1+0x6fa8], R6 ;  /* 0x006fa80601007387 */ /* 0x000fe80000100a00 */
[----:B------:R-:W-:-:S12]  /*5a580*/  STL.64 [R1+0x6fa0], R4 ;  /* 0x006fa00401007387 */ /* 0x000fd80000100a00 */
[----:B------:R3:W-:Y:S02]  /*5a590*/  STL.64 [R1+0xc90], R8 ;  /* 0x000c900801007387 */ /* 0x0007e40000100a00 */
[----:B---3--:R-:W-:Y:S02]  /*5a5a0*/  IMAD R8, R20, 0x100, R19 ;  /* 0x0000010014087824 */ /* 0x008fe400078e0213 */
[----:B------:R-:W-:Y:S04]  /*5a5b0*/  STL.64 [R1+0xc98], R10 ;  /* 0x000c980a01007387 */ /* 0x000fe80000100a00 */
[----:B------:R-:W3:Y:S01]  /*5a5c0*/  LDL.LU R4, [R1+0xb10] ;  /* 0x000b100001047983 */ /* 0x000ee20000300800 */
[----:B--2---:R-:W-:-:S15]  /*5a5d0*/  HMMA.16816.F32 R16, R12, R2, R24 ;  /* 0x000000020c10723c */ /* 0x004fde0000001818 */
[----:B------:R-:W-:-:S04]  /*5a5e0*/  NOP ;  /* 0x0000000000007918 */ /* 0x000fc80000000000 */
[----:B------:R0:W-:Y:S04]  /*5a5f0*/  STL.64 [R1+0x4c0], R16 ;  /* 0x0004c01001007387 */ /* 0x0001e80000100a00 */
[----:B------:R1:W-:Y:S04]  /*5a600*/  STL.64 [R1+0x4c8], R18 ;  /* 0x0004c81201007387 */ /* 0x0003e80000100a00 */
[----:B------:R-:W3:Y:S04]  /*5a610*/  LDL.LU R5, [R1+0xb14] ;  /* 0x000b140001057983 */ /* 0x000ee80000300800 */
[----:B------:R-:W2:Y:S04]  /*5a620*/  LDL.LU R6, [R1+0xb18] ;  /* 0x000b180001067983 */ /* 0x000ea80000300800 */
[----:B------:R-:W2:Y:S04]  /*5a630*/  LDL.LU R7, [R1+0xb1c] ;  /* 0x000b1c0001077983 */ /* 0x000ea80000300800 */
[----:B--2---:R2:W-:Y:S04]  /*5a640*/  STL.64 [R1+0x7018], R6 ;  /* 0x0070180601007387 */ /* 0x0045e80000100a00 */
        /* <DEDUP_REMOVED lines=12> */
[----:B--2---:R0:W-:Y:S04]  /*5a710*/  STL.64 [R1+0x7030], R24 ;  /* 0x0070301801007387 */ /* 0x0041e80000100a00 */
[----:B------:R-:W2:Y:S04]  /*5a720*/  LDL R6, [R1] ;  /* 0x0000000001067983 */ /* 0x000ea80000100800 */
[----:B------:R-:W2:Y:S04]  /*5a730*/  LDL R7, [R1+0x4] ;  /* 0x0000040001077983 */ /* 0x000ea80000100800 */
[----:B---3--:R-:W3:Y:S04]  /*5a740*/  LDL R4, [R1+0x8] ;  /* 0x0000080001047983 */ /* 0x008ee80000100800 */
[----:B------:R-:W3:Y:S04]  /*5a750*/  LDL R5, [R1+0xc] ;  /* 0x00000c0001057983 */ /* 0x000ee80000100800 */
[----:B--2---:R1:W-:Y:S04]  /*5a760*/  STL.64 [R1+0x7048], R6 ;  /* 0x0070480601007387 */ /* 0x0043e80000100a00 */
[----:B---3--:R-:W-:Y:S04]  /*5a770*/  STL.64 [R1+0x7040], R4 ;  /* 0x0070400401007387 */ /* 0x008fe80000100a00 */
[----:B0-----:R-:W2:Y:S04]  /*5a780*/  LDL.LU R24, [R1+0xb60] ;  /* 0x000b600001187983 */ /* 0x001ea80000300800 */
[----:B------:R-:W2:Y:S04]  /*5a790*/  LDL.LU R25, [R1+0xb64] ;  /* 0x000b640001197983 */ /* 0x000ea80000300800 */
[----:B------:R-:W3:Y:S04]  /*5a7a0*/  LDL.LU R26, [R1+0xb68] ;  /* 0x000b6800011a7983 */ /* 0x000ee80000300800 */
[----:B------:R-:W3:Y:S04]  /*5a7b0*/  LDL.LU R27, [R1+0xb6c] ;  /* 0x000b6c00011b7983 */ /* 0x000ee80000300800 */
[----:B---3--:R-:W-:Y:S04]  /*5a7c0*/  STL.64 [R1+0x7058], R26 ;  /* 0x0070581a01007387 */ /* 0x008fe80000100a00 */
[----:B--2---:R0:W-:Y:S04]  /*5a7d0*/  STL.64 [R1+0x7050], R24 ;  /* 0x0070501801007387 */ /* 0x0041e80000100a00 */
[----:B-1----:R-:W2:Y:S04]  /*5a7e0*/  LDL R6, [R1+0x10] ;  /* 0x0000100001067983 */ /* 0x002ea80000100800 */
[----:B------:R-:W2:Y:S04]  /*5a7f0*/  LDL R7, [R1+0x14] ;  /* 0x0000140001077983 */ /* 0x000ea80000100800 */
[----:B--2---:R-:W-:Y:S04]  /*5a800*/  STL.64 [R1+0x7060], R6 ;  /* 0x0070600601007387 */ /* 0x004fe80000100a00 */
[----:B0-----:R-:W2:Y:S04]  /*5a810*/  LDL.LU R24, [R1+0xb70] ;  /* 0x000b700001187983 */ /* 0x001ea80000300800 */
[----:B------:R-:W2:Y:S04]  /*5a820*/  LDL.LU R25, [R1+0xb74] ;  /* 0x000b740001197983 */ /* 0x000ea80000300800 */
[----:B------:R-:W3:Y:S04]  /*5a830*/  LDL.LU R26, [R1+0xb78] ;  /* 0x000b7800011a7983 */ /* 0x000ee80000300800 */
[----:B------:R-:W3:Y:S04]  /*5a840*/  LDL.LU R27, [R1+0xb7c] ;  /* 0x000b7c00011b7983 */ /* 0x000ee80000300800 */
[----:B---3--:R-:W-:Y:S04]  /*5a850*/  STL.64 [R1+0x7070], R26 ;  /* 0x0070701a01007387 */ /* 0x008fe80000100a00 */
[----:B--2---:R0:W-:Y:S04]  /*5a860*/  STL.64 [R1+0x7068], R24 ;  /* 0x0070681801007387 */ /* 0x0041e80000100a00 */
[----:B------:R-:W2:Y:S04]  /*5a870*/  LDL R4, [R1+0x18] ;  /* 0x0000180001047983 */ /* 0x000ea80000100800 */
[----:B------:R-:W2:Y:S04]  /*5a880*/  LDL R5, [R1+0x1c] ;  /* 0x00001c0001057983 */ /* 0x000ea80000100800 */
[----:B--2---:R1:W-:Y:S04]  /*5a890*/  STL.64 [R1+0x7078], R4 ;  /* 0x0070780401007387 */ /* 0x0043e80000100a00 */
        /* <DEDUP_REMOVED lines=8> */
[----:B-1----:R-:W3:Y:S04]  /*5a920*/  LDL R4, [R1+0x28] ;  /* 0x0000280001047983 */ /* 0x002ee80000100800 */
[----:B------:R-:W3:Y:S04]  /*5a930*/  LDL R5, [R1+0x2c] ;  /* 0x00002c0001057983 */ /* 0x000ee80000100800 */
[----:B--2---:R1:W-:Y:S04]  /*5a940*/  STL.64 [R1+0x7090], R6 ;  /* 0x0070900601007387 */ /* 0x0043e80000100a00 */
[----:B---3--:R-:W-:Y:S04]  /*5a950*/  STL.64 [R1+0x70a8], R4 ;  /* 0x0070a80401007387 */ /* 0x008fe80000100a00 */
[----:B0-----:R-:W2:Y:S04]  /*5a960*/  LDL.LU R24, [R1+0xb90] ;  /* 0x000b900001187983 */ /* 0x001ea80000300800 */
[----:B------:R-:W2:Y:S04]  /*5a970*/  LDL.LU R25, [R1+0xb94] ;  /* 0x000b940001197983 */ /* 0x000ea80000300800 */
[----:B------:R-:W3:Y:S04]  /*5a980*/  LDL.LU R26, [R1+0xb98] ;  /* 0x000b9800011a7983 */ /* 0x000ee80000300800 */
[----:B------:R-:W3:Y:S04]  /*5a990*/  LDL.LU R27, [R1+0xb9c] ;  /* 0x000b9c00011b7983 */ /* 0x000ee80000300800 */
[----:B-1----:R-:W4:Y:S04]  /*5a9a0*/  LDL R6, [R1+0x30] ;  /* 0x0000300001067983 */ /* 0x002f280000100800 */
[----:B------:R-:W4:Y:S04]  /*5a9b0*/  LDL R7, [R1+0x34] ;  /* 0x0000340001077983 */ /* 0x000f280000100800 */
[----:B----4-:R-:W-:Y:S04]  /*5a9c0*/  STL.64 [R1+0x70c0], R6 ;  /* 0x0070c00601007387 */ /* 0x010fe80000100a00 */
[----:B---3--:R-:W-:Y:S04]  /*5a9d0*/  STL.64 [R1+0x70a0], R26 ;  /* 0x0070a01a01007387 */ /* 0x008fe80000100a00 */
[----:B--2---:R0:W-:Y:S04]  /*5a9e0*/  STL.64 [R1+0x7098], R24 ;  /* 0x0070981801007387 */ /* 0x0041e80000100a00 */
[----:B0-----:R-:W2:Y:S04]  /*5a9f0*/  LDL.LU R24, [R1+0xba0] ;  /* 0x000ba00001187983 */ /* 0x001ea80000300800 */
[----:B------:R-:W2:Y:S04]  /*5aa00*/  LDL.LU R25, [R1+0xba4] ;  /* 0x000ba40001197983 */ /* 0x000ea80000300800 */
[----:B------:R-:W3:Y:S04]  /*5aa10*/  LDL.LU R26, [R1+0xba8] ;  /* 0x000ba800011a7983 */ /* 0x000ee80000300800 */
[----:B------:R-:W3:Y:S04]  /*5aa20*/  LDL.LU R27, [R1+0xbac] ;  /* 0x000bac00011b7983 */ /* 0x000ee80000300800 */
[----:B------:R-:W4:Y:S04]  /*5aa30*/  LDL R4, [R1+0x38] ;  /* 0x0000380001047983 */ /* 0x000f280000100800 */
        /* <DEDUP_REMOVED lines=28> */
[----:B------:R-:W2:Y:S04]  /*5ac00*/  LDL R4, [R1+0x58] ;  /* 0x0000580001047983 */ /* 0x000ea80000100800 */
[----:B------:R-:W2:Y:S04]  /*5ac10*/  LDL R5, [R1+0x5c] ;  /* 0x00005c0001057983 */ /* 0x000ea80000100800 */
[----:B----4-:R-:W-:Y:S04]  /*5ac20*/  STL.64 [R1+0x7120], R6 ;  /* 0x0071200601007387 */ /* 0x010fe80000100a00 */
[----:B--2---:R-:W-:Y:S04]  /*5ac30*/  STL.64 [R1+0x7138], R4 ;  /* 0x0071380401007387 */ /* 0x004fe80000100a00 */
[----:B---3--:R-:W-:Y:S04]  /*5ac40*/  STL.64 [R1+0x7100], R26 ;  /* 0x0071001a01007387 */ /* 0x008fe80000100a00 */
[----:B------:R0:W-:Y:S04]  /*5ac50*/  STL.64 [R1+0x70f8], R24 ;  /* 0x0070f81801007387 */ /* 0x0001e80000100a00 */
        /* <DEDUP_REMOVED lines=83> */
[----:B------:R-:W-:Y:S01]  /*5b190*/  IMAD R0, R0, 0x100, R23 ;  /* 0x0000010000007824 */ /* 0x000fe200078e0217 */
[----:B---3--:R-:W-:Y:S04]  /*5b1a0*/  STL.64 [R1+0x71f0], R26 ;  /* 0x0071f01a01007387 */ /* 0x008fe80000100a00 */
[----:B--2---:R0:W-:Y:S04]  /*5b1b0*/  STL.64 [R1+0x71e8], R24 ;  /* 0x0071e81801007387 */ /* 0x0041e80000100a00 */
[----:B0-----:R-:W4:Y:S04]  /*5b1c0*/  LDL.LU R24, [R1+0xc80] ;  /* 0x000c800001187983 */ /* 0x001f280000300800 */
[----:B------:R-:W4:Y:S04]  /*5b1d0*/  LDL.LU R25, [R1+0xc84] ;  /* 0x000c840001197983 */ /* 0x000f280000300800 */
[----:B------:R-:W4:Y:S04]  /*5b1e0*/  LDL.LU R26, [R1+0xc88] ;  /* 0x000c8800011a7983 */ /* 0x000f280000300800 */
[----:B------:R-:W4:Y:S01]  /*5b1f0*/  LDL.LU R27, [R1+0xc8c] ;  /* 0x000c8c00011b7983 */ /* 0x000f220000300800 */
[----:B------:R-:W-:-:S02]  /*5b200*/  F2FP.F16.E5M2.UNPACK_B R12, R8 ;  /* 0x00000008ff0c723e */ /* 0x000fc400020004ff */
[----:B------:R-:W-:Y:S02]  /*5b210*/  F2FP.F16.E5M2.UNPACK_B R13, R28 ;  /* 0x0000001cff0d723e */ /* 0x000fe400020004ff */
[----:B------:R-:W-:Y:S02]  /*5b220*/  F2FP.F16.E5M2.UNPACK_B R14, R29 ;  /* 0x0000001dff0e723e */ /* 0x000fe400020004ff */
[----:B------:R-:W-:Y:S01]  /*5b230*/  F2FP.F16.E5M2.UNPACK_B R15, R0 ;  /* 0x00000000ff0f723e */ /* 0x000fe200020004ff */
[----:B------:R-:W2:Y:S04]  /*5b240*/  LDL.LU R16, [R1+0xb50] ;  /* 0x000b500001107983 */ /* 0x000ea80000300800 */
[----:B------:R-:W2:Y:S04]  /*5b250*/  LDL.LU R17, [R1+0xb54] ;  /* 0x000b540001117983 */ /* 0x000ea80000300800 */
[----:B------:R-:W2:Y:S04]  /*5b260*/  LDL.LU R18, [R1+0xb58] ;  /* 0x000b580001127983 */ /* 0x000ea80000300800 */
[----:B------:R-:W2:Y:S04]  /*5b270*/  LDL.LU R19, [R1+0xb5c] ;  /* 0x000b5c0001137983 */ /* 0x000ea80000300800 */
[----:B------:R-:W3:Y:S04]  /*5b280*/  LDL.LU R20, [R1+0xb20] ;  /* 0x000b200001147983 */ /* 0x000ee80000300800 */
[----:B------:R-:W3:Y:S04]  /*5b290*/  LDL.LU R21, [R1+0xb24] ;  /* 0x000b240001157983 */ /* 0x000ee80000300800 */
[----:B------:R-:W3:Y:S04]  /*5b2a0*/  LDL.LU R22, [R1+0xb28] ;  /* 0x000b280001167983 */ /* 0x000ee80000300800 */
[----:B------:R-:W3:Y:S04]  /*5b2b0*/  LDL.LU R23, [R1+0xb2c] ;  /* 0x000b2c0001177983 */ /* 0x000ee80000300800 */
[----:B------:R-:W2:Y:S04]  /*5b2c0*/  LDL.LU R8, [R1+0xb00] ;  /* 0x000b000001087983 */ /* 0x000ea80000300800 */
[----:B------:R-:W2:Y:S04]  /*5b2d0*/  LDL.LU R9, [R1+0xb04] ;  /* 0x000b040001097983 */ /* 0x000ea80000300800 */
[----:B------:R-:W2:Y:S04]  /*5b2e0*/  LDL.LU R10, [R1+0xb08] ;  /* 0x000b0800010a7983 */ /* 0x000ea80000300800 */
[----:B------:R-:W2:Y:S04]  /*5b2f0*/  LDL.LU R11, [R1+0xb0c] ;  /* 0x000b0c00010b7983 */ /* 0x000ea80000300800 */
[----:B------:R-:W2:Y:S04]  /*5b300*/  LDL.LU R28, [R1+0x71fc] ;  /* 0x0071fc00011c7983 */ /* 0x000ea80000300800 */
[----:B------:R-:W2:Y:S01]  /*5b310*/  LDL.LU R29, [R1+0x71f8] ;  /* 0x0071f800011d7983 */ /* 0x000ea20000300800 */
        /* <DEDUP_REMOVED lines=107> */
[----:B0-----:R-:W2:Y:S04]  /*5b9d0*/  LDL.LU.64 R6, [R1+0x7048] ;  /* 0x0070480001067983 */ /* 0x001ea80000300a00 */
[----:B------:R-:W4:Y:S02]  /*5b9e0*/  LDL.LU.64 R4, [R1+0x7040] ;  /* 0x0070400001047983 */ /* 0x000f240000300a00 */
[----:B----4-:R-:W-:-:S15]  /*5b9f0*/  HMMA.16816.F32 R24, R12, R4, R24 ;  /* 0x000000040c18723c */ /* 0x010fde0000001818 */
[----:B------:R-:W-:-:S04]  /*5ba00*/  NOP ;  /* 0x0000000000007918 */ /* 0x000fc80000000000 */
[----:B------:R-:W-:Y:S04]  /*5ba10*/  STL.64 [R1+0xb60], R24 ;  /* 0x000b601801007387 */ /* 0x000fe80000100a00 */
[----:B------:R0:W-:Y:S04]  /*5ba20*/  STL.64 [R1+0xb68], R26 ;  /* 0x000b681a01007387 */ /* 0x0001e80000100a00 */
[----:B0-----:R-:W4:Y:S04]  /*5ba30*/  LDL.LU.64 R26, [R1+0x7038] ;  /* 0x00703800011a7983 */ /* 0x001f280000300a00 */
[----:B------:R-:W4:Y:S01]  /*5ba40*/  LDL.LU.64 R24, [R1+0x7030] ;  /* 0x0070300001187983 */ /* 0x000f220000300a00 */
[----:B--2---:R-:W-:Y:S03]  /*5ba50*/  HMMA.16816.F32 R4, R12, R6, R16 ;  /* 0x000000060c04723c */ /* 0x004fe60000001810 */
[----:B------:R-:W2:Y:S04]  /*5ba60*/  LDL.LU.64 R18, [R1+0x7028] ;  /* 0x0070280001127983 */ /* 0x000ea80000300a00 */
[----:B------:R-:W2:-:S12]  /*5ba70*/  LDL.LU.64 R16, [R1+0x7020] ;  /* 0x0070200001107983 */ /* 0x000e980000300a00 */
        /* <DEDUP_REMOVED lines=29> */
[----:B------:R0:W-:Y:S04]  /*5bc50*/  STL.64 [R1+0xb00], R4 ;  /* 0x000b000401007387 */ /* 0x0001e80000100a00 */
[----:B------:R4:W-:Y:S04]  /*5bc60*/  STL.64 [R1+0xb08], R6 ;  /* 0x000b080601007387 */ /* 0x0009e80000100a00 */
[----:B------:R-:W2:Y:S04]  /*5bc70*/  LDL.LU R25, [R1+0xa84] ;  /* 0x000a840001197983 */ /* 0x000ea80000300800 */
[----:B-1----:R-:W2:Y:S04]  /*5bc80*/  LDL.LU R26, [R1+0xa88] ;  /* 0x000a8800011a7983 */ /* 0x002ea80000300800 */
[----:B------:R-:W2:Y:S04]  /*5bc90*/  LDL.LU R27, [R1+0xa8c] ;  /* 0x000a8c00011b7983 */ /* 0x000ea80000300800 */
[----:B0-----:R-:W2:Y:S04]  /*5bca0*/  LDL.LU R4, [R1+0xac0] ;  /* 0x000ac00001047983 */ /* 0x001ea80000300800 */
[----:B------:R-:W2:Y:S04]  /*5bcb0*/  LDL.LU R5, [R1+0xac4] ;  /* 0x000ac40001057983 */ /* 0x000ea80000300800 */
[----:B----4-:R-:W4:Y:S04]  /*5bcc0*/  LDL.LU R6, [R1+0xac8] ;  /* 0x000ac80001067983 */ /* 0x010f280000300800 */
        /* <DEDUP_REMOVED lines=11> */
[----:B----4-:R-:W-:Y:S04]  /*5bd80*/  STL.64 [R1+0x6fb8], R6 ;  /* 0x006fb80601007387 */ /* 0x010fe80000100a00 */
[----:B------:R0:W-:Y:S04]  /*5bd90*/  STL.64 [R1+0x6fb0], R4 ;  /* 0x006fb00401007387 */ /* 0x0001e80000100a00 */
[----:B0-----:R-:W4:Y:S04]  /*5bda0*/  LDL.LU R4, [R1+0xad0] ;  /* 0x000ad00001047983 */ /* 0x001f280000300800 */
        /* <DEDUP_REMOVED lines=15> */
[C---:B------:R-:W-:Y:S03]  /*5bea0*/  HMMA.16816.F32 R8, R12.reuse, R18, R8 ;  /* 0x000000120c08723c */ /* 0x040fe60000001808 */
[----:B--2---:R-:W-:Y:S04]  /*5beb0*/  STL.64 [R1+0x6f98], R26 ;  /* 0x006f981a01007387 */ /* 0x004fe80000100a00 */
[----:B------:R0:W-:Y:S04]  /*5bec0*/  STL.64 [R1+0x6f90], R24 ;  /* 0x006f901801007387 */ /* 0x0001e80000100a00 */
[----:B0-----:R-:W2:Y:S04]  /*5bed0*/  LDL.LU R24, [R1+0xab0] ;  /* 0x000ab00001187983 */ /* 0x001ea80000300800 */
[----:B------:R-:W2:Y:S04]  /*5bee0*/  LDL.LU R25, [R1+0xab4] ;  /* 0x000ab40001197983 */ /* 0x000ea80000300800 */
[----:B------:R-:W2:Y:S04]  /*5bef0*/  LDL.LU R26, [R1+0xab8] ;  /* 0x000ab800011a7983 */ /* 0x000ea80000300800 */
[----:B------:R-:W2:Y:S04]  /*5bf00*/  LDL.LU R27, [R1+0xabc] ;  /* 0x000abc00011b7983 */ /* 0x000ea80000300800 */
[----:B------:R-:W2:Y:S04]  /*5bf10*/  LDL.64 R28, [R1+0x90] ;  /* 0x00009000011c7983 */ /* 0x000ea80000100a00 */
[----:B------:R0:W-:Y:S04]  /*5bf20*/  STL.64 [R1+0x6e70], R22 ;  /* 0x006e701601007387 */ /* 0x0001e80000100a00 */
[----:B0-----:R-:W2:Y:S04]  /*5bf30*/  LDL.64 R22, [R1+0x98] ;  /* 0x0000980001167983 */ /* 0x001ea80000100a00 */
[----:B------:R0:W-:Y:S04]  /*5bf40*/  STL.64 [R1+0x6e68], R20 ;  /* 0x006e681401007387 */ /* 0x0001e80000100a00 */
[----:B0-----:R-:W2:Y:S04]  /*5bf50*/  LDL.LU R20, [R1+0x3244] ;  /* 0x0032440001147983 */ /* 0x001ea80000300800 */
        /* <DEDUP_REMOVED lines=9> */
[----:B0-----:R-:W4:Y:S04]  /*5bff0*/  LDL.LU.64 R10, [R1+0x6fc8] ;  /* 0x006fc800010a7983 */ /* 0x001f280000300a00 */
[----:B------:R-:W3:Y:S04]  /*5c000*/  LDL.LU.64 R8, [R1+0x6fc0] ;  /* 0x006fc00001087983 */ /* 0x000ee80000300a00 */
        /* <DEDUP_REMOVED lines=19> */
[----:B0-----:R-:W4:Y:S04]  /*5c140*/  LDL.LU R10, [R1+0x323c] ;  /* 0x00323c00010a7983 */ /* 0x001f280000300800 */
[----:B------:R-:W3:Y:S04]  /*5c150*/  LDL.LU R11, [R1+0x3248] ;  /* 0x00324800010b7983 */ /* 0x000ee80000300800 */
[----:B------:R0:W-:Y:S04]  /*5c160*/  STL.64 [R1+0x6e28], R8 ;  /* 0x006e280801007387 */ /* 0x0001e80000100a00 */
[----:B0-----:R-:W3:Y:S04]  /*5c170*/  LDL.LU R8, [R1+0x3234] ;  /* 0x0032340001087983 */ /* 0x001ee80000300800 */
[----:B------:R-:W4:Y:S01]  /*5c180*/  LDL.LU R9, [R1+0x3240] ;  /* 0x0032400001097983 */ /* 0x000f220000300800 */
        /* <DEDUP_REMOVED lines=11> */
[----:B------:R-:W2:Y:S04]  /*5c240*/  LDL.LU.64 R24, [R1+0x6f80] ;  /* 0x006f800001187983 */ /* 0x000ea80000300a00 */
[----:B------:R0:W-:Y:S04]  /*5c250*/  STL.64 [R1+0x6e20], R6 ;  /* 0x006e200601007387 */ /* 0x0001e80000100a00 */
[----:B0-----:R-:W3:Y:S04]  /*5c260*/  LDL.LU R7, [R1+0x3238] ;  /* 0x0032380001077983 */ /* 0x001ee80000300800 */
[----:B------:R4:W-:Y:S01]  /*5c270*/  STL.64 [R1+0x6e18], R4 ;  /* 0x006e180401007387 */ /* 0x0009e20000100a00 */
[----:B------:R-:W-:-:S02]  /*5c280*/  IMAD R0, R0, 0x100, R21 ;  /* 0x0000010000007824 */ /* 0x000fc400078e0215 */
[----:B----4-:R-:W-:Y:S02]  /*5c290*/  IMAD R5, R10, 0x100, R9 ;  /* 0x000001000a057824 */ /* 0x010fe400078e0209 */
[----:B------:R-:W-:Y:S01]  /*5c2a0*/  IMAD R4, R20, 0x100, R11 ;  /* 0x0000010014047824 */ /* 0x000fe200078e020b */
[----:B--2---:R-:W-:Y:S01]  /*5c2b0*/  HMMA.16816.F32 R12, R12, R2, R24 ;  /* 0x000000020c0c723c */ /* 0x004fe20000001818 */
[----:B------:R-:W2:Y:S04]  /*5c2c0*/  LDL.LU.64 R26, [R1+0x6f78] ;  /* 0x006f7800011a7983 */ /* 0x000ea80000300a00 */
[----:B------:R-:W2:Y:S04]  /*5c2d0*/  LDL.LU.64 R24, [R1+0x6f70] ;  /* 0x006f700001187983 */ /* 0x000ea80000300a00 */
[----:B------:R-:W-:Y:S04]  /*5c2e0*/  STL [R1+0x6d9c], R2 ;  /* 0x006d9c0201007387 */ /* 0x000fe80000100800 */
[----:B------:R-:W-:Y:S01]  /*5c2f0*/  STL [R1+0x6d98], R3 ;  /* 0x006d980301007387 */ /* 0x000fe20000100800 */
[----:B---3--:R-:W-:-:S05]  /*5c300*/  IMAD R8, R8, 0x100, R7 ;  /* 0x0000010008087824 */ /* 0x008fca00078e0207 */
[----:B------:R0:W-:Y:S04]  /*5c310*/  STL.64 [R1+0x4b0], R12 ;  /* 0x0004b00c01007387 */ /* 0x0001e80000100a00 */
[----:B------:R1:W-:Y:S01]  /*5c320*/  STL.64 [R1+0x4b8], R14 ;  /* 0x0004b80e01007387 */ /* 0x0003e20000100a00 */
[----:B0-----:R-:W-:Y:S02]  /*5c330*/  F2FP.F16.E5M2.UNPACK_B R12, R8 ;  /* 0x00000008ff0c723e */ /* 0x001fe400020004ff */
[----:B------:R-:W-:Y:S02]  /*5c340*/  F2FP.F16.E5M2.UNPACK_B R13, R5 ;  /* 0x00000005ff0d723e */ /* 0x000fe400020004ff */
[----:B-1----:R-:W-:Y:S02]  /*5c350*/  F2FP.F16.E5M2.UNPACK_B R14, R4 ;  /* 0x00000004ff0e723e */ /* 0x002fe400020004ff */
[----:B------:R-:W-:-:S07]  /*5c360*/  F2FP.F16.E5M2.UNPACK_B R15, R0 ;  /* 0x00000000ff0f723e */ /* 0x000fce00020004ff */
[----:B------:R-:W-:Y:S01]  /*5c370*/  HMMA.16816.F32 R4, R12, R22, R16 ;  /* 0x000000160c04723c */ /* 0x000fe20000001810 */
[----:B------:R-:W-:Y:S02]  /*5c380*/  IMAD.MOV.U32 R0, RZ, RZ, R23 ;  /* 0x000000ffff007224 */ /* 0x000fe400078e0017 */
[----:B------:R-:W-:-:S15]  /*5c390*/  IMAD.MOV.U32 R2, RZ, RZ, R22 ;  /* 0x000000ffff027224 */ /* 0x000fde00078e0016 */
[----:B------:R-:W-:Y:S01]  /*5c3a0*/  NOP ;  /* 0x0000000000007918 */ /* 0x000fe20000000000 */
[----:B------:R-:W-:Y:S04]  /*5c3b0*/  STL.64 [R1+0xa90], R4 ;  /* 0x000a900401007387 */ /* 0x000fe80000100a00 */
[----:B------:R0:W-:Y:S04]  /*5c3c0*/  STL.64 [R1+0xa98], R6 ;  /* 0x000a980601007387 */ /* 0x0001e80000100a00 */
[----:B------:R-:W-:Y:S04]  /*5c3d0*/  STL [R1+0x6dac], R0 ;  /* 0x006dac0001007387 */ /* 0x000fe80000100800 */
[----:B------:R-:W-:Y:S04]  /*5c3e0*/  STL [R1+0x6da8], R2 ;  /* 0x006da80201007387 */ /* 0x000fe80000100800 */
[----:B0-----:R-:W3:Y:S01]  /*5c3f0*/  LDL.64 R6, [R1+0x68] ;  /* 0x0000680001067983 */ /* 0x001ee20000100a00 */
[----:B--2---:R-:W-:-:S15]  /*5c400*/  HMMA.16816.F32 R8, R12, R28, R24 ;  /* 0x0000001c0c08723c */ /* 0x004fde0000001818 */
[----:B------:R-:W-:-:S04]  /*5c410*/  NOP ;  /* 0x0000000000007918 */ /* 0x000fc80000000000 */
[----:B------:R0:W-:Y:S04]  /*5c420*/  STL.64 [R1+0xa80], R8 ;  /* 0x000a800801007387 */ /* 0x0001e80000100a00 */
[----:B------:R1:W-:Y:S04]  /*5c430*/  STL.64 [R1+0xa88], R10 ;  /* 0x000a880a01007387 */ /* 0x0003e80000100a00 */
[----:B---3--:R2:W-:Y:S04]  /*5c440*/  STL.64 [R1+0x6f38], R6 ;  /* 0x006f380601007387 */ /* 0x0085e80000100a00 */
        /* <DEDUP_REMOVED lines=4806> */
[----:B------:R-:W2:Y:S04]  /*6f0b0*/  LDL.LU.64 R24, [R1+0x5770] ;  /* 0x0057700001187983 */ /* 0x000ea80000300a00 */
[----:B------:R-:W2:Y:S01]  /*6f0c0*/  LDL.LU R0, [R1+0x33ac] ;  /* 0x0033ac0001007983 */ /* 0x000ea20000300800 */
[C---:B---3--:R-:W-:Y:S08]  /*6f0d0*/  HMMA.16816.F32 R4, R12.reuse, R16, R4 ;  /* 0x000000100c04723c */ /* 0x048ff00000001804 */
[C---:B----4-:R-:W-:Y:S11]  /*6f0e0*/  HMMA.16816.F32 R8, R12.reuse, R18, R8 ;  /* 0x000000120c08723c */ /* 0x050ff60000001808 */
[----:B------:R-:W-:Y:S04]  /*6f0f0*/  STL.64 [R1+0x12c0], R4 ;  /* 0x0012c00401007387 */ /* 0x000fe80000100a00 */
[----:B------:R2:W-:Y:S02]  /*6f100*/  STL.64 [R1+0x12c8], R6 ;  /* 0x0012c80601007387 */ /* 0x0005e40000100a00 */
[C---:B--2---:R-:W-:Y:S02]  /*6f110*/  HMMA.16816.F32 R4, R12.reuse, R28, R20 ;  /* 0x0000001c0c04723c */ /* 0x044fe40000001814 */
[----:B------:R-:W2:Y:S04]  /*6f120*/  LDL.LU R20, [R1+0x1280] ;  /* 0x0012800001147983 */ /* 0x000ea80000300800 */
[----:B------:R-:W-:Y:S04]  /*6f130*/  STL.64 [R1+0x12b0], R8 ;  /* 0x0012b00801007387 */ /* 0x000fe80000100a00 */
[----:B------:R-:W-:Y:S09]  /*6f140*/  STL.64 [R1+0x12b8], R10 ;  /* 0x0012b80a01007387 */ /* 0x000ff20000100a00 */
[----:B------:R-:W-:Y:S04]  /*6f150*/  STL.64 [R1+0x12a0], R4 ;  /* 0x0012a00401007387 */ /* 0x000fe80000100a00 */
[----:B------:R-:W-:Y:S04]  /*6f160*/  STL.64 [R1+0x12a8], R6 ;  /* 0x0012a80601007387 */ /* 0x000fe80000100a00 */
[----:B------:R-:W2:Y:S04]  /*6f170*/  LDL.LU R21, [R1+0x1284] ;  /* 0x0012840001157983 */ /* 0x000ea80000300800 */
[----:B------:R-:W3:Y:S04]  /*6f180*/  LDL.LU R22, [R1+0x1288] ;  /* 0x0012880001167983 */ /* 0x000ee80000300800 */
[----:B------:R-:W3:Y:S04]  /*6f190*/  LDL.LU R23, [R1+0x128c] ;  /* 0x00128c0001177983 */ /* 0x000ee80000300800 */
        /* <DEDUP_REMOVED lines=31> */
[----:B----4-:R-:W-:Y:S04]  /*6f390*/  STL.64 [R1+0x5708], R6 ;  /* 0x0057080601007387 */ /* 0x010fe80000100a00 */
[----:B---3--:R0:W-:Y:S04]  /*6f3a0*/  STL.64 [R1+0x5700], R4 ;  /* 0x0057000401007387 */ /* 0x0081e80000100a00 */
[----:B0-----:R-:W3:Y:S04]  /*6f3b0*/  LDL.LU R4, [R1+0x1230] ;  /* 0x0012300001047983 */ /* 0x001ee80000300800 */
[----:B------:R-:W3:Y:S04]  /*6f3c0*/  LDL.LU R5, [R1+0x1234] ;  /* 0x0012340001057983 */ /* 0x000ee80000300800 */
[----:B------:R-:W3:Y:S04]  /*6f3d0*/  LDL.LU R6, [R1+0x1238] ;  /* 0x0012380001067983 */ /* 0x000ee80000300800 */
[----:B------:R-:W3:Y:S04]  /*6f3e0*/  LDL.LU R7, [R1+0x123c] ;  /* 0x00123c0001077983 */ /* 0x000ee80000300800 */
[----:B------:R0:W-:Y:S04]  /*6f3f0*/  STL [R1+0x56dc], R29 ;  /* 0x0056dc1d01007387 */ /* 0x0001e80000100800 */
[----:B0-----:R-:W4:Y:S04]  /*6f400*/  LDL.LU R29, [R1+0x33a4] ;  /* 0x0033a400011d7983 */ /* 0x001f280000300800 */
        /* <DEDUP_REMOVED lines=34> */
[----:B0-----:R-:W4:Y:S04]  /*6f630*/  LDL.LU R22, [R1+0x33a8] ;  /* 0x0033a80001167983 */ /* 0x001f280000300800 */
        /* <DEDUP_REMOVED lines=46> */
[----:B------:R0:W-:-:S12]  /*6f920*/  STL.64 [R1+0x5480], R4 ;  /* 0x0054800401007387 */ /* 0x0001d80000100a00 */
[----:B------:R1:W-:Y:S04]  /*6f930*/  STL.64 [R1+0x1200], R8 ;  /* 0x0012000801007387 */ /* 0x0003e80000100a00 */
[----:B------:R-:W-:Y:S04]  /*6f940*/  STL.64 [R1+0x1208], R10 ;  /* 0x0012080a01007387 */ /* 0x000fe80000100a00 */
[----:B0-----:R-:W3:Y:S01]  /*6f950*/  LDL.LU R4, [R1+0x380] ;  /* 0x0003800001047983 */ /* 0x001ee20000300800 */
[----:B--2---:R-:W-:-:S15]  /*6f960*/  HMMA.16816.F32 R12, R12, R2, R24 ;  /* 0x000000020c0c723c */ /* 0x004fde0000001818 */
[----:B------:R-:W-:-:S04]  /*6f970*/  NOP ;  /* 0x0000000000007918 */ /* 0x000fc80000000000 */
[----:B------:R-:W-:Y:S04]  /*6f980*/  STL.64 [R1+0x1170], R12 ;  /* 0x0011700c01007387 */ /* 0x000fe80000100a00 */
[----:B------:R-:W-:Y:S04]  /*6f990*/  STL.64 [R1+0x1178], R14 ;  /* 0x0011780e01007387 */ /* 0x000fe80000100a00 */
[----:B------:R-:W3:Y:S04]  /*6f9a0*/  LDL.LU R5, [R1+0x384] ;  /* 0x0003840001057983 */ /* 0x000ee80000300800 */
[----:B------:R-:W2:Y:S04]  /*6f9b0*/  LDL.LU R6, [R1+0x388] ;  /* 0x0003880001067983 */ /* 0x000ea80000300800 */
[----:B------:R-:W2:Y:S01]  /*6f9c0*/  LDL.LU R7, [R1+0x38c] ;  /* 0x00038c0001077983 */ /* 0x000ea20000300800 */
[----:B-1----:R-:W-:-:S02]  /*6f9d0*/  IMAD R8, R21, 0x100, R20 ;  /* 0x0000010015087824 */ /* 0x002fc400078e0214 */
[----:B----4-:R-:W-:Y:S02]  /*6f9e0*/  IMAD R29, R29, 0x100, R22 ;  /* 0x000001001d1d7824 */ /* 0x010fe400078e0216 */
[----:B------:R-:W-:Y:S01]  /*6f9f0*/  IMAD R0, R0, 0x100, R23 ;  /* 0x0000010000007824 */ /* 0x000fe200078e0217 */
[----:B--2---:R-:W-:Y:S04]  /*6fa00*/  STL.64 [R1+0x54d8], R6 ;  /* 0x0054d80601007387 */ /* 0x004fe80000100a00 */
[----:B---3--:R0:W-:Y:S04]  /*6fa10*/  STL.64 [R1+0x54d0], R4 ;  /* 0x0054d00401007387 */ /* 0x0081e80000100a00 */
[----:B------:R-:W2:Y:S04]  /*6fa20*/  LDL.LU R20, [R1+0x400] ;  /* 0x0004000001147983 */ /* 0x000ea80000300800 */
[----:B------:R-:W2:Y:S04]  /*6fa30*/  LDL.LU R21, [R1+0x404] ;  /* 0x0004040001157983 */ /* 0x000ea80000300800 */
[----:B------:R-:W3:Y:S04]  /*6fa40*/  LDL.LU R22, [R1+0x408] ;  /* 0x0004080001167983 */ /* 0x000ee80000300800 */
[----:B------:R-:W3:Y:S04]  /*6fa50*/  LDL.LU R23, [R1+0x40c] ;  /* 0x00040c0001177983 */ /* 0x000ee80000300800 */
[----:B---3--:R1:W-:Y:S04]  /*6fa60*/  STL.64 [R1+0x54f8], R22 ;  /* 0x0054f81601007387 */ /* 0x0083e80000100a00 */
[----:B--2---:R-:W-:Y:S04]  /*6fa70*/  STL.64 [R1+0x54f0], R20 ;  /* 0x0054f01401007387 */ /* 0x004fe80000100a00 */
[----:B0-----:R-:W2:Y:S04]  /*6fa80*/  LDL.LU R4, [R1+0x420] ;  /* 0x0004200001047983 */ /* 0x001ea80000300800 */
[----:B------:R-:W2:Y:S04]  /*6fa90*/  LDL.LU R5, [R1+0x424] ;  /* 0x0004240001057983 */ /* 0x000ea80000300800 */
[----:B------:R-:W3:Y:S04]  /*6faa0*/  LDL.LU R6, [R1+0x428] ;  /* 0x0004280001067983 */ /* 0x000ee80000300800 */
[----:B------:R-:W3:Y:S04]  /*6fab0*/  LDL.LU R7, [R1+0x42c] ;  /* 0x00042c0001077983 */ /* 0x000ee80000300800 */
[----:B---3--:R-:W-:Y:S04]  /*6fac0*/  STL.64 [R1+0x5508], R6 ;  /* 0x0055080601007387 */ /* 0x008fe80000100a00 */
[----:B--2---:R0:W-:Y:S04]  /*6fad0*/  STL.64 [R1+0x5500], R4 ;  /* 0x0055000401007387 */ /* 0x0041e80000100a00 */
[----:B-1----:R-:W2:Y:S04]  /*6fae0*/  LDL.LU R22, [R1] ;  /* 0x0000000001167983 */ /* 0x002ea80000300800 */
[----:B------:R-:W2:Y:S04]  /*6faf0*/  LDL.LU R23, [R1+0x4] ;  /* 0x0000040001177983 */ /* 0x000ea80000300800 */
[----:B--2---:R-:W-:Y:S04]  /*6fb00*/  STL.64 [R1+0x5510], R22 ;  /* 0x0055101601007387 */ /* 0x004fe80000100a00 */
[----:B0-----:R-:W2:Y:S04]  /*6fb10*/  LDL.LU R4, [R1+0x470] ;  /* 0x0004700001047983 */ /* 0x001ea80000300800 */
[----:B------:R-:W2:Y:S04]  /*6fb20*/  LDL.LU R5, [R1+0x474] ;  /* 0x0004740001057983 */ /* 0x000ea80000300800 */
[----:B------:R-:W3:Y:S04]  /*6fb30*/  LDL.LU R6, [R1+0x478] ;  /* 0x0004780001067983 */ /* 0x000ee80000300800 */
[----:B------:R-:W3:Y:S04]  /*6fb40*/  LDL.LU R7, [R1+0x47c] ;  /* 0x00047c0001077983 */ /* 0x000ee80000300800 */
[----:B---3--:R-:W-:Y:S04]  /*6fb50*/  STL.64 [R1+0x5520], R6 ;  /* 0x0055200601007387 */ /* 0x008fe80000100a00 */
[----:B--2---:R0:W-:Y:S04]  /*6fb60*/  STL.64 [R1+0x5518], R4 ;  /* 0x0055180401007387 */ /* 0x0041e80000100a00 */
[----:B------:R-:W2:Y:S04]  /*6fb70*/  LDL.LU R20, [R1+0x8] ;  /* 0x0000080001147983 */ /* 0x000ea80000300800 */
        /* <DEDUP_REMOVED lines=10> */
[----:B--2---:R1:W-:Y:S04]  /*6fc20*/  STL.64 [R1+0x5540], R22 ;  /* 0x0055401601007387 */ /* 0x0043e80000100a00 */
        /* <DEDUP_REMOVED lines=8> */
[----:B-1----:R-:W3:Y:S04]  /*6fcb0*/  LDL.LU R22, [R1+0x20] ;  /* 0x0000200001167983 */ /* 0x002ee80000300800 */
[----:B------:R-:W3:Y:S04]  /*6fcc0*/  LDL.LU R23, [R1+0x24] ;  /* 0x0000240001177983 */ /* 0x000ee80000300800 */
[----:B--2---:R1:W-:Y:S04]  /*6fcd0*/  STL.64 [R1+0x5558], R20 ;  /* 0x0055581401007387 */ /* 0x0043e80000100a00 */
[----:B---3--:R-:W-:Y:S04]  /*6fce0*/  STL.64 [R1+0x5570], R22 ;  /* 0x0055701601007387 */ /* 0x008fe80000100a00 */
[----:B0-----:R-:W2:Y:S04]  /*6fcf0*/  LDL.LU R4, [R1+0x1080] ;  /* 0x0010800001047983 */ /* 0x001ea80000300800 */
[----:B------:R-:W2:Y:S04]  /*6fd00*/  LDL.LU R5, [R1+0x1084] ;  /* 0x0010840001057983 */ /* 0x000ea80000300800 */
[----:B------:R-:W3:Y:S04]  /*6fd10*/  LDL.LU R6, [R1+0x1088] ;  /* 0x0010880001067983 */ /* 0x000ee80000300800 */
[----:B------:R-:W3:Y:S04]  /*6fd20*/  LDL.LU R7, [R1+0x108c] ;  /* 0x00108c0001077983 */ /* 0x000ee80000300800 */
[----:B-1----:R-:W4:Y:S04]  /*6fd30*/  LDL.LU R20, [R1+0x28] ;  /* 0x0000280001147983 */ /* 0x002f280000300800 */
[----:B------:R-:W4:Y:S04]  /*6fd40*/  LDL.LU R21, [R1+0x2c] ;  /* 0x00002c0001157983 */ /* 0x000f280000300800 */
[----:B----4-:R-:W-:Y:S04]  /*6fd50*/  STL.64 [R1+0x5588], R20 ;  /* 0x0055881401007387 */ /* 0x010fe80000100a00 */
        /* <DEDUP_REMOVED lines=131> */
[----:B------:R-:W-:Y:S01]  /*70590*/  IMAD R9, R19, 0x100, R18 ;  /* 0x0000010013097824 */ /* 0x000fe200078e0212 */
[----:B------:R-:W-:-:S02]  /*705a0*/  F2FP.F16.E5M2.UNPACK_B R13, R8 ;  /* 0x00000008ff0d723e */ /* 0x000fc400020004ff */
        /* <DEDUP_REMOVED lines=137> */
[C---:B--2---:R-:W-:Y:S08]  /*70e40*/  HMMA.16816.F32 R24, R12.reuse, R28, R24 ;  /* 0x0000001c0c18723c */ /* 0x044ff00000001818 */
[----:B----4-:R-:W-:Y:S01]  /*70e50*/  HMMA.16816.F32 R20, R12, R22, R4 ;  /* 0x000000160c14723c */ /* 0x010fe20000001804 */
[----:B------:R-:W2:Y:S04]  /*70e60*/  LDL.LU.64 R6, [R1+0x5508] ;  /* 0x0055080001067983 */ /* 0x000ea80000300a00 */
[----:B------:R-:W2:-:S14]  /*70e70*/  LDL.LU.64 R4, [R1+0x5500] ;  /* 0x0055000001047983 */ /* 0x000e9c0000300a00 */
[----:B------:R-:W-:Y:S04]  /*70e80*/  STL.64 [R1+0x470], R20 ;  /* 0x0004701401007387 */ /* 0x000fe80000100a00 */
[----:B------:R0:W-:Y:S04]  /*70e90*/  STL.64 [R1+0x478], R22 ;  /* 0x0004781601007387 */ /* 0x0001e80000100a00 */
[----:B0-----:R-:W4:Y:S04]  /*70ea0*/  LDL.LU.64 R22, [R1+0x54f8] ;  /* 0x0054f80001167983 */ /* 0x001f280000300a00 */
[----:B------:R-:W4:Y:S04]  /*70eb0*/  LDL.LU.64 R20, [R1+0x54f0] ;  /* 0x0054f00001147983 */ /* 0x000f280000300a00 */
        /* <DEDUP_REMOVED lines=8> */
[----:B0-----:R-:W2:Y:S04]  /*70f40*/  LDL.LU.64 R6, [R1+0x54d8] ;  /* 0x0054d80001067983 */ /* 0x001ea80000300a00 */
[----:B------:R-:W2:Y:S04]  /*70f50*/  LDL.LU.64 R4, [R1+0x54d0] ;  /* 0x0054d00001047983 */ /* 0x000ea80000300a00 */
[----:B------:R-:W3:Y:S04]  /*70f60*/  LDL.LU.64 R22, [R1+0x54c8] ;  /* 0x0054c80001167983 */ /* 0x000ee80000300a00 */
[----:B------:R-:W4:Y:S04]  /*70f70*/  LDL.LU.64 R20, [R1+0x54c0] ;  /* 0x0054c00001147983 */ /* 0x000f280000300a00 */
[----:B------:R0:W-:Y:S04]  /*70f80*/  STL.64 [R1+0x400], R24 ;  /* 0x0004001801007387 */ /* 0x0001e80000100a00 */
[----:B------:R1:W-:Y:S04]  /*70f90*/  STL.64 [R1+0x408], R26 ;  /* 0x0004081a01007387 */ /* 0x0003e80000100a00 */
[----:B0-----:R-:W2:Y:S04]  /*70fa0*/  LDL.LU R24, [R1+0x3a0] ;  /* 0x0003a00001187983 */ /* 0x001ea80000300800 */
[----:B------:R-:W2:Y:S04]  /*70fb0*/  LDL.LU R25, [R1+0x3a4] ;  /* 0x0003a40001197983 */ /* 0x000ea80000300800 */
[----:B-1----:R-:W2:Y:S04]  /*70fc0*/  LDL.LU R26, [R1+0x3a8] ;  /* 0x0003a800011a7983 */ /* 0x002ea80000300800 */
[----:B------:R-:W2:Y:S01]  /*70fd0*/  LDL.LU R27, [R1+0x3ac] ;  /* 0x0003ac00011b7983 */ /* 0x000ea20000300800 */
[C---:B---3--:R-:W-:Y:S08]  /*70fe0*/  HMMA.16816.F32 R8, R12.reuse, R22, R8 ;  /* 0x000000160c08723c */ /* 0x048ff00000001808 */
[C---:B----4-:R-:W-:Y:S11]  /*70ff0*/  HMMA.16816.F32 R20, R12.reuse, R20, R16 ;  /* 0x000000140c14723c */ /* 0x050ff60000001810 */
[----:B------:R-:W-:Y:S04]  /*71000*/  STL.64 [R1+0x3e0], R8 ;  /* 0x0003e00801007387 */ /* 0x000fe80000100a00 */
[----:B------:R0:W-:Y:S04]  /*71010*/  STL.64 [R1+0x3e8], R10 ;  /* 0x0003e80a01007387 */ /* 0x0001e80000100a00 */
[----:B0-----:R-:W3:Y:S04]  /*71020*/  LDL.LU.64 R10, [R1+0x54b8] ;  /* 0x0054b800010a7983 */ /* 0x001ee80000300a00 */
[----:B------:R-:W4:Y:S04]  /*71030*/  LDL.LU.64 R8, [R1+0x54b0] ;  /* 0x0054b00001087983 */ /* 0x000f280000300a00 */
[----:B------:R-:W2:Y:S04]  /*71040*/  LDL.LU.64 R18, [R1+0x54a8] ;  /* 0x0054a80001127983 */ /* 0x000ea80000300a00 */
[----:B------:R-:W3:Y:S04]  /*71050*/  LDL.LU.64 R16, [R1+0x54a0] ;  /* 0x0054a00001107983 */ /* 0x000ee80000300a00 */
[----:B------:R-:W-:Y:S04]  /*71060*/  STL.64 [R1+0x3c0], R20 ;  /* 0x0003c01401007387 */ /* 0x000fe80000100a00 */
[----:B------:R2:W-:Y:S02]  /*71070*/  STL.64 [R1+0x3c8], R22 ;  /* 0x0003c81601007387 */ /* 0x0005e40000100a00 */
[C---:B--2---:R-:W-:Y:S08]  /*71080*/  HMMA.16816.F32 R20, R12.reuse, R18, R24 ;  /* 0x000000120c14723c */ /* 0x044ff00000001818 */
[C---:B---3--:R-:W-:Y:S01]  /*71090*/  HMMA.16816.F32 R16, R12.reuse, R16, R4 ;  /* 0x000000100c10723c */ /* 0x048fe20000001804 */
[----:B------:R-:W2:Y:S10]  /*710a0*/  LDL.LU R4, [R1+0x210] ;  /* 0x0002100001047983 */ /* 0x000eb40000300800 */
[----:B------:R-:W-:Y:S04]  /*710b0*/  STL.64 [R1+0x3a0], R20 ;  /* 0x0003a01401007387 */ /* 0x000fe80000100a00 */
[----:B------:R-:W-:Y:S04]  /*710c0*/  STL.64 [R1+0x3a8], R22 ;  /* 0x0003a81601007387 */ /* 0x000fe80000100a00 */
        /* <DEDUP_REMOVED lines=12> */
[----:B---3--:R0:W-:Y:S04]  /*71190*/  STL [R1+0x5448], R16 ;  /* 0x0054481001007387 */ /* 0x0081e80000100800 */
[----:B0-----:R-:W3:Y:S04]  /*711a0*/  LDL.LU R16, [R1+0x2430] ;  /* 0x0024300001107983 */ /* 0x001ee80000300800 */
[----:B------:R-:W3:Y:S04]  /*711b0*/  LDL.LU R17, [R1+0x23c0] ;  /* 0x0023c00001117983 */ /* 0x000ee80000300800 */
[----:B------:R-:W2:Y:S04]  /*711c0*/  LDL.LU R18, [R1+0x2894] ;  /* 0x0028940001127983 */ /* 0x000ea80000300800 */
[----:B------:R-:W2:Y:S04]  /*711d0*/  LDL.LU R19, [R1+0x23b8] ;  /* 0x0023b80001137983 */ /* 0x000ea80000300800 */
[----:B--2---:R-:W-:Y:S04]  /*711e0*/  STL.64 [R1+0x5468], R18 ;  /* 0x0054681201007387 */ /* 0x004fe80000100a00 */
[----:B---3--:R0:W-:Y:S04]  /*711f0*/  STL.64 [R1+0x5460], R16 ;  /* 0x0054601001007387 */ /* 0x0081e80000100a00 */
        /* <DEDUP_REMOVED lines=12> */
[----:B------:R-:W2:Y:S04]  /*712c0*/  LDL.LU R22, [R1+0x2884] ;  /* 0x0028840001167983 */ /* 0x000ea80000300800 */
[----:B------:R-:W2:Y:S01]  /*712d0*/  LDL.LU R23, [R1+0x28a8] ;  /* 0x0028a80001177983 */ /* 0x000ea20000300800 */
[----:B------:R-:W-:Y:S03]  /*712e0*/  HMMA.16816.F32 R4, R12, R10, R4 ;  /* 0x0000000a0c04723c */ /* 0x000fe60000001804 */
[----:B--2---:R-:W-:Y:S04]  /*712f0*/  STL.64 [R1+0x5458], R22 ;  /* 0x0054581601007387 */ /* 0x004fe80000100a00 */
[----:B---3--:R0:W-:Y:S04]  /*71300*/  STL.64 [R1+0x5450], R20 ;  /* 0x0054501401007387 */ /* 0x0081e80000100a00 */
[----:B0-----:R-:W2:Y:S04]  /*71310*/  LDL.LU R20, [R1+0x1c0] ;  /* 0x0001c00001147983 */ /* 0x001ea80000300800 */
[----:B------:R-:W2:Y:S04]  /*71320*/  LDL.LU R21, [R1+0x1c4] ;  /* 0x0001c40001157983 */ /* 0x000ea80000300800 */
[----:B------:R-:W2:Y:S04]  /*71330*/  LDL.LU R22, [R1+0x1c8] ;  /* 0x0001c80001167983 */ /* 0x000ea80000300800 */
[----:B------:R-:W3:Y:S04]  /*71340*/  LDL.LU R24, [R1+0x287c] ;  /* 0x00287c0001187983 */ /* 0x000ee80000300800 */
[----:B------:R-:W2:Y:S04]  /*71350*/  LDL.LU R25, [R1+0x28a0] ;  /* 0x0028a00001197983 */ /* 0x000ea80000300800 */
[----:B------:R-:W2:Y:S04]  /*71360*/  LDL.LU R26, [R1+0x2874] ;  /* 0x00287400011a7983 */ /* 0x000ea80000300800 */
[----:B------:R-:W2:Y:S04]  /*71370*/  LDL.LU R27, [R1+0x2898] ;  /* 0x00289800011b7983 */ /* 0x000ea80000300800 */
[----:B------:R-:W2:Y:S01]  /*71380*/  LDL.LU R28, [R1+0x286c] ;  /* 0x00286c00011c7983 */ /* 0x000ea20000300800 */
[----:B------:R-:W-:-:S03]  /*71390*/  IMAD.MOV.U32 R23, RZ, RZ, R0 ;  /* 0x000000ffff177224 */ /* 0x000fc600078e0000 */
[----:B------:R-:W2:Y:S04]  /*713a0*/  LDL.LU R29, [R1+0x2890] ;  /* 0x00289000011d7983 */ /* 0x000ea80000300800 */
[----:B------:R-:W2:Y:S04]  /*713b0*/  LDL.LU R0, [R1+0x2864] ;  /* 0x0028640001007983 */ /* 0x000ea80000300800 */
        /* <DEDUP_REMOVED lines=20> */
[----:B------:R-:W4:Y:S04]  /*71500*/  LDL.LU R6, [R1+0x23bc] ;  /* 0x0023bc0001067983 */ /* 0x000f280000300800 */
[----:B------:R-:W3:Y:S01]  /*71510*/  LDL.LU R7, [R1+0x28b4] ;  /* 0x0028b40001077983 */ /* 0x000ee20000300800 */
[----:B--2---:R-:W-:-:S15]  /*71520*/  HMMA.16816.F32 R16, R12, R4, R16 ;  /* 0x000000040c10723c */ /* 0x004fde0000001810 */
[----:B------:R-:W-:-:S04]  /*71530*/  NOP ;  /* 0x0000000000007918 */ /* 0x000fc80000000000 */
[----:B------:R-:W-:Y:S04]  /*71540*/  STL.64 [R1+0x1d0], R16 ;  /* 0x0001d01001007387 */ /* 0x000fe80000100a00 */
[----:B------:R0:W-:Y:S04]  /*71550*/  STL.64 [R1+0x1d8], R18 ;  /* 0x0001d81201007387 */ /* 0x0001e80000100a00 */
[----:B0-----:R-:W2:Y:S04]  /*71560*/  LDL.LU.64 R18, [R1+0x5468] ;  /* 0x0054680001127983 */ /* 0x001ea80000300a00 */
[----:B------:R-:W2:Y:S01]  /*71570*/  LDL.LU.64 R16, [R1+0x5460] ;  /* 0x0054600001107983 */ /* 0x000ea20000300a00 */
[----:B------:R-:W-:Y:S03]  /*71580*/  HMMA.16816.F32 R12, R12, R2, R20 ;  /* 0x000000020c0c723c */ /* 0x000fe60000001814 */
[----:B------:R-:W3:Y:S04]  /*71590*/  LDL.LU R4, [R1+0x23cc] ;  /* 0x0023cc0001047983 */ /* 0x000ee80000300800 */
[----:B------:R-:W3:Y:S04]  /*715a0*/  LDL.LU R5, [R1+0x23c4] ;  /* 0x0023c40001057983 */ /* 0x000ee80000300800 */
[----:B------:R-:W3:Y:S04]  /*715b0*/  LDL.LU.64 R22, [R1+0x5458] ;  /* 0x0054580001167983 */ /* 0x000ee80000300a00 */
[----:B------:R-:W3:Y:S04]  /*715c0*/  LDL.LU.64 R20, [R1+0x5450] ;  /* 0x0054500001147983 */ /* 0x000ee80000300a00 */
[----:B------:R-:W3:Y:S01]  /*715d0*/  LDL.LU R3, [R1+0x23d4] ;  /* 0x0023d40001037983 */ /* 0x000ee20000300800 */
[----:B--2---:R-:W-:-:S05]  /*715e0*/  VIADD R16, R16, 0x1 ;  /* 0x0000000110107836 */ /* 0x004fca0000000000 */
[----:B------:R0:W-:Y:S04]  /*715f0*/  STL [R1+0x2430], R16 ;  /* 0x0024301001007387 */ /* 0x0001e80000100800 */
[----:B------:R1:W-:Y:S04]  /*71600*/  STL.64 [R1+0x1c0], R12 ;  /* 0x0001c00c01007387 */ /* 0x0003e80000100a00 */
[----:B------:R-:W-:Y:S01]  /*71610*/  STL.64 [R1+0x1c8], R14 ;  /* 0x0001c80e01007387 */ /* 0x000fe20000100a00 */
[----:B------:R-:W-:-:S03]  /*71620*/  ISETP.NE.U32.AND P0, PT, R16, UR8, PT ;  /* 0x0000000810007c0c */ /* 0x000fc6000bf05070 */
[----:B0-----:R-:W2:Y:S01]  /*71630*/  LDL.LU R16, [R1+0x5448] ;  /* 0x0054480001107983 */ /* 0x001ea20000300800 */
[----:B---3--:R-:W-:Y:S02]  /*71640*/  IADD3 R3, P4, PT, R3, UR10, RZ ;  /* 0x0000000a03037c10 */ /* 0x008fe4000ff9e0ff */
[----:B------:R-:W-:Y:S02]  /*71650*/  IADD3 R4, P5, PT, R4, UR10, RZ ;  /* 0x0000000a04047c10 */ /* 0x000fe4000ffbe0ff */
[----:B------:R-:W-:Y:S02]  /*71660*/  IADD3 R5, P6, PT, R5, UR10, RZ ;  /* 0x0000000a05057c10 */ /* 0x000fe4000ffde0ff */
[----:B----4-:R-:W-:Y:S02]  /*71670*/  IADD3 R6, P1, PT, R6, UR10, RZ ;  /* 0x0000000a06067c10 */ /* 0x010fe4000ff3e0ff */
[----:B------:R-:W-:Y:S01]  /*71680*/  IADD3 R7, P2, PT, R7, UR10, RZ ;  /* 0x0000000a07077c10 */ /* 0x000fe2000ff5e0ff */
[----:B------:R-:W-:Y:S01]  /*71690*/  STL [R1+0x23d4], R3 ;  /* 0x0023d40301007387 */ /* 0x000fe20000100800 */
[----:B------:R-:W-:-:S03]  /*716a0*/  IADD3 R8, P3, PT, R8, UR10, RZ ;  /* 0x0000000a08087c10 */ /* 0x000fc6000ff7e0ff */
[----:B------:R-:W-:Y:S01]  /*716b0*/  STL [R1+0x23cc], R4 ;  /* 0x0023cc0401007387 */ /* 0x000fe20000100800 */
[----:B------:R-:W-:-:S03]  /*716c0*/  IADD3.X R9, PT, PT, R9, UR73, RZ, P4, !PT ;  /* 0x0000004909097c10 */ /* 0x000fc6000a7fe4ff */
[----:B------:R-:W-:Y:S01]  /*716d0*/  STL [R1+0x23c4], R5 ;  /* 0x0023c40501007387 */ /* 0x000fe20000100800 */
[----:B------:R-:W-:-:S03]  /*716e0*/  IADD3 R10, P4, PT, R10, UR10, RZ ;  /* 0x0000000a0a0a7c10 */ /* 0x000fc6000ff9e0ff */
[----:B------:R-:W-:Y:S01]  /*716f0*/  STL [R1+0x23bc], R6 ;  /* 0x0023bc0601007387 */ /* 0x000fe20000100800 */
[----:B------:R-:W-:-:S03]  /*71700*/  IADD3.X R11, PT, PT, R11, UR73, RZ, P5, !PT ;  /* 0x000000490b0b7c10 */ /* 0x000fc6000affe4ff */
[----:B------:R-:W-:Y:S04]  /*71710*/  STL [R1+0x28b4], R7 ;  /* 0x0028b40701007387 */ /* 0x000fe80000100800 */
[----:B------:R-:W-:Y:S01]  /*71720*/  STL [R1+0x28ac], R8 ;  /* 0x0028ac0801007387 */ /* 0x000fe20000100800 */
[----:B------:R-:W-:-:S03]  /*71730*/  IADD3.X R17, PT, PT, R17, UR73, RZ, P6, !PT ;  /* 0x0000004911117c10 */ /* 0x000fc6000b7fe4ff */
[----:B------:R-:W-:Y:S01]  /*71740*/  STL [R1+0x23d0], R9 ;  /* 0x0023d00901007387 */ /* 0x000fe20000100800 */
[----:B------:R-:W-:-:S03]  /*71750*/  IADD3 R18, P6, PT, R18, UR10, RZ ;  /* 0x0000000a12127c10 */ /* 0x000fc6000ffde0ff */
[----:B------:R-:W-:Y:S01]  /*71760*/  STL [R1+0x28a4], R10 ;  /* 0x0028a40a01007387 */ /* 0x000fe20000100800 */
[----:B------:R-:W-:-:S03]  /*71770*/  IADD3.X R19, PT, PT, R19, UR73, RZ, P1, !PT ;  /* 0x0000004913137c10 */ /* 0x000fc60008ffe4ff */
[----:B------:R-:W-:Y:S01]  /*71780*/  STL [R1+0x23c8], R11 ;  /* 0x0023c80b01007387 */ /* 0x000fe20000100800 */
[----:B------:R-:W-:Y:S02]  /*71790*/  IADD3 R20, P1, PT, R20, UR10, RZ ;  /* 0x0000000a14147c10 */ /* 0x000fe4000ff3e0ff */
[----:B------:R-:W-:Y:S02]  /*717a0*/  IADD3.X R21, PT, PT, R21, UR73, RZ, P2, !PT ;  /* 0x0000004915157c10 */ /* 0x000fe400097fe4ff */
[----:B------:R-:W-:Y:S02]  /*717b0*/  IADD3 R22, P2, PT, R22, UR10, RZ ;  /* 0x0000000a16167c10 */ /* 0x000fe4000ff5e0ff */
[----:B------:R-:W-:Y:S02]  /*717c0*/  IADD3.X R23, PT, PT, R23, UR73, RZ, P3, !PT ;  /* 0x0000004917177c10 */ /* 0x000fe40009ffe4ff */
[----:B------:R-:W-:Y:S02]  /*717d0*/  IADD3 R24, P3, PT, R24, UR10, RZ ;  /* 0x0000000a18187c10 */ /* 0x000fe4000ff7e0ff */
[----:B------:R-:W-:-:S02]  /*717e0*/  IADD3.X R25, PT, PT, R25, UR73, RZ, P4, !PT ;  /* 0x0000004919197c10 */ /* 0x000fc4000a7fe4ff */
[----:B------:R-:W-:Y:S02]  /*717f0*/  IADD3 R26, P4, PT, R26, UR10, RZ ;  /* 0x0000000a1a1a7c10 */ /* 0x000fe4000ff9e0ff */
[----:B--2---:R-:W-:-:S05]  /*71800*/  IADD3 R16, P5, PT, R16, UR10, RZ ;  /* 0x0000000a10107c10 */ /* 0x004fca000ffbe0ff */
[----:B------:R-:W-:Y:S04]  /*71810*/  STL [R1+0x289c], R16 ;  /* 0x00289c1001007387 */ /* 0x000fe80000100800 */
[----:B------:R-:W-:Y:S04]  /*71820*/  STL [R1+0x23c0], R17 ;  /* 0x0023c01101007387 */ /* 0x000fe80000100800 */
[----:B------:R-:W-:Y:S04]  /*71830*/  STL [R1+0x2894], R18 ;  /* 0x0028941201007387 */ /* 0x000fe80000100800 */
[----:B------:R-:W-:Y:S04]  /*71840*/  STL [R1+0x23b8], R19 ;  /* 0x0023b81301007387 */ /* 0x000fe80000100800 */
[----:B------:R-:W-:Y:S04]  /*71850*/  STL [R1+0x288c], R20 ;  /* 0x00288c1401007387 */ /* 0x000fe80000100800 */
[----:B------:R-:W-:Y:S04]  /*71860*/  STL [R1+0x28b0], R21 ;  /* 0x0028b01501007387 */ /* 0x000fe80000100800 */
[----:B------:R-:W-:Y:S01]  /*71870*/  STL [R1+0x2884], R22 ;  /* 0x0028841601007387 */ /* 0x000fe20000100800 */
[----:B------:R-:W-:-:S03]  /*71880*/  IADD3.X R27, PT, PT, R27, UR73, RZ, P5, !PT ;  /* 0x000000491b1b7c10 */ /* 0x000fc6000affe4ff */
[----:B------:R-:W-:Y:S04]  /*71890*/  STL [R1+0x28a8], R23 ;  /* 0x0028a81701007387 */ /* 0x000fe80000100800 */
[----:B------:R-:W-:Y:S04]  /*718a0*/  STL [R1+0x287c], R24 ;  /* 0x00287c1801007387 */ /* 0x000fe80000100800 */
[----:B------:R-:W-:Y:S04]  /*718b0*/  STL [R1+0x28a0], R25 ;  /* 0x0028a01901007387 */ /* 0x000fe80000100800 */
[----:B------:R-:W-:Y:S04]  /*718c0*/  STL [R1+0x2874], R26 ;  /* 0x0028741a01007387 */ /* 0x000fe80000100800 */
[----:B------:R-:W-:Y:S04]  /*718d0*/  STL [R1+0x2898], R27 ;  /* 0x0028981b01007387 */ /* 0x000fe80000100800 */
[----:B-1----:R-:W2:Y:S01]  /*718e0*/  LDL.LU R12, [R1+0x2880] ;  /* 0x00288000010c7983 */ /* 0x002ea20000300800 */
[----:B------:R-:W-:-:S02]  /*718f0*/  IADD3 R28, P5, PT, R28, UR10, RZ ;  /* 0x0000000a1c1c7c10 */ /* 0x000fc4000ffbe0ff */
[----:B------:R-:W-:-:S03]  /*71900*/  IADD3.X R29, PT, PT, R29, UR73, RZ, P6, !PT ;  /* 0x000000491d1d7c10 */ /* 0x000fc6000b7fe4ff */
[----:B------:R-:W-:Y:S04]  /*71910*/  STL [R1+0x286c], R28 ;  /* 0x00286c1c01007387 */ /* 0x000fe80000100800 */
[----:B--2---:R0:W-:Y:S04]  /*71920*/  STL [R1+0x5440], R12 ;  /* 0x0054400c01007387 */ /* 0x0041e80000100800 */
[----:B------:R-:W-:Y:S04]  /*71930*/  STL [R1+0x2890], R29 ;  /* 0x0028901d01007387 */ /* 0x000fe80000100800 */
[----:B0-----:R-:W2:Y:S01]  /*71940*/  LDL.LU R12, [R1+0x285c] ;  /* 0x00285c00010c7983 */ /* 0x001ea20000300800 */
[----:B------:R-:W-:-:S05]  /*71950*/  IADD3 R0, P6, PT, R0, UR10, RZ ;  /* 0x0000000a00007c10 */ /* 0x000fca000ffde0ff */
[----:B------:R-:W-:Y:S04]  /*71960*/  STL [R1+0x2864], R0 ;  /* 0x0028640001007387 */ /* 0x000fe80000100800 */
        /* <DEDUP_REMOVED lines=30> */
[----:B--2---:R-:W-:-:S05]  /*71b50*/  IADD3.X R12, PT, PT, R12, UR73, RZ, P1, !PT ;  /* 0x000000490c0c7c10 */ /* 0x004fca0008ffe4ff */
[----:B------:R0:W-:Y:S04]  /*71b60*/  STL [R1+0x2888], R12 ;  /* 0x0028880c01007387 */ /* 0x0001e80000100800 */
[----:B0-----:R-:W2:Y:S02]  /*71b70*/  LDL.LU R12, [R1+0x5444] ;  /* 0x00544400010c7983 */ /* 0x001ea40000300800 */
[----:B--2---:R-:W-:-:S05]  /*71b80*/  IADD3 R12, P1, PT, R12, UR10, RZ ;  /* 0x0000000a0c0c7c10 */ /* 0x004fca000ff3e0ff */
[----:B------:R0:W-:Y:S04]  /*71b90*/  STL [R1+0x285c], R12 ;  /* 0x00285c0c01007387 */ /* 0x0001e80000100800 */
[----:B0-----:R-:W2:Y:S01]  /*71ba0*/  LDL.LU R12, [R1+0x5440] ;  /* 0x00544000010c7983 */ /* 0x001ea20000300800 */
[----:B----4-:R-:W-:Y:S02]  /*71bb0*/  IADD3.X R14, PT, PT, R14, UR73, RZ, P3, !PT ;  /* 0x000000490e0e7c10 */ /* 0x010fe40009ffe4ff */
[----:B---3--:R-:W-:Y:S02]  /*71bc0*/  IADD3 R15, P3, PT, R15, UR10, RZ ;  /* 0x0000000a0f0f7c10 */ /* 0x008fe4000ff7e0ff */
[----:B------:R-:W-:Y:S02]  /*71bd0*/  IADD3.X R2, PT, PT, R2, UR73, RZ, P4, !PT ;  /* 0x0000004902027c10 */ /* 0x000fe4000a7fe4ff */
[----:B------:R-:W-:-:S02]  /*71be0*/  IADD3 R3, P4, PT, R3, UR10, RZ ;  /* 0x0000000a03037c10 */ /* 0x000fc4000ff9e0ff */
[----:B------:R-:W-:Y:S02]  /*71bf0*/  IADD3.X R4, PT, PT, R4, UR73, RZ, P5, !PT ;  /* 0x0000004904047c10 */ /* 0x000fe4000affe4ff */
[----:B------:R-:W-:Y:S02]  /*71c00*/  IADD3 R5, P5, PT, R5, UR10, RZ ;  /* 0x0000000a05057c10 */ /* 0x000fe4000ffbe0ff */
[----:B------:R-:W-:Y:S02]  /*71c10*/  IADD3.X R6, PT, PT, R6, UR73, RZ, P6, !PT ;  /* 0x0000004906067c10 */ /* 0x000fe4000b7fe4ff */
[----:B------:R-:W-:Y:S02]  /*71c20*/  IADD3 R7, P6, PT, R7, UR10, RZ ;  /* 0x0000000a07077c10 */ /* 0x000fe4000ffde0ff */
        /* <DEDUP_REMOVED lines=12> */
[----:B--2---:R-:W-:Y:S02]  /*71cf0*/  IADD3.X R12, PT, PT, R12, UR73, RZ, P2, !PT ;  /* 0x000000490c0c7c10 */ /* 0x004fe400097fe4ff */
[----:B------:R-:W-:-:S03]  /*71d00*/  IADD3 R13, P2, PT, R13, UR10, RZ ;  /* 0x0000000a0d0d7c10 */ /* 0x000fc6000ff5e0ff */
[----:B------:R0:W-:Y:S04]  /*71d10*/  STL [R1+0x2880], R12 ;  /* 0x0028800c01007387 */ /* 0x0001e80000100800 */
        /* <DEDUP_REMOVED lines=8> */
[----:B------:R-:W-:Y:S01]  /*71da0*/  STL [R1+0x2860], R6 ;  /* 0x0028600601007387 */ /* 0x000fe20000100800 */
[----:B------:R-:W-:-:S03]  /*71db0*/  IADD3 R11, P2, PT, R11, UR10, RZ ;  /* 0x0000000a0b0b7c10 */ /* 0x000fc6000ff5e0ff */
        /* <DEDUP_REMOVED lines=19> */
[----:B0-----:R-:W2:Y:S01]  /*71ef0*/  LDL.LU R12, [R1+0x27dc] ;  /* 0x0027dc00010c7983 */ /* 0x001ea20000300800 */
[----:B------:R-:W-:-:S02]  /*71f00*/  IADD3.X R28, PT, PT, R28, UR73, RZ, P3, !PT ;  /* 0x000000491c1c7c10 */ /* 0x000fc40009ffe4ff */
[----:B------:R-:W-:-:S03]  /*71f10*/  IADD3 R29, P3, PT, R29, UR10, RZ ;  /* 0x0000000a1d1d7c10 */ /* 0x000fc6000ff7e0ff */
[----:B------:R-:W-:Y:S04]  /*71f20*/  STL [R1+0x2818], R28 ;  /* 0x0028181c01007387 */ /* 0x000fe80000100800 */
[----:B--2---:R0:W-:Y:S04]  /*71f30*/  STL [R1+0x5438], R12 ;  /* 0x0054380c01007387 */ /* 0x0041e80000100800 */
[----:B------:R-:W-:Y:S04]  /*71f40*/  STL [R1+0x27ec], R29 ;  /* 0x0027ec1d01007387 */ /* 0x000fe80000100800 */
[----:B0-----:R-:W2:Y:S01]  /*71f50*/  LDL.LU R12, [R1+0x2808] ;  /* 0x00280800010c7983 */ /* 0x001ea20000300800 */
[----:B------:R-:W-:-:S05]  /*71f60*/  IADD3.X R0, PT, PT, R0, UR73, RZ, P4, !PT ;  /* 0x0000004900007c10 */ /* 0x000fca000a7fe4ff */
        /* <DEDUP_REMOVED lines=31> */
[----:B--2---:R-:W-:-:S05]  /*72160*/  IADD3 R12, P4, PT, R12, UR10, RZ ;  /* 0x0000000a0c0c7c10 */ /* 0x004fca000ff9e0ff */
[----:B------:R0:W-:Y:S04]  /*72170*/  STL [R1+0x27e4], R12 ;  /* 0x0027e40c01007387 */ /* 0x0001e80000100800 */
[----:B0-----:R-:W2:Y:S02]  /*72180*/  LDL.LU R12, [R1+0x543c] ;  /* 0x00543c00010c7983 */ /* 0x001ea40000300800 */
[----:B--2---:R-:W-:-:S05]  /*72190*/  IADD3.X R12, PT, PT, R12, UR73, RZ, P5, !PT ;  /* 0x000000490c0c7c10 */ /* 0x004fca000affe4ff */
[----:B------:R0:W-:Y:S04]  /*721a0*/  STL [R1+0x2808], R12 ;  /* 0x0028080c01007387 */ /* 0x0001e80000100800 */
[----:B0-----:R-:W2:Y:S01]  /*721b0*/  LDL.LU R12, [R1+0x5438] ;  /* 0x00543800010c7983 */ /* 0x001ea20000300800 */
[----:B---3--:R-:W-:Y:S02]  /*721c0*/  IADD3.X R13, PT, PT, R13, UR73, RZ, P6, !PT ;  /* 0x000000490d0d7c10 */ /* 0x008fe4000b7fe4ff */
[----:B----4-:R-:W-:Y:S02]  /*721d0*/  IADD3 R14, P6, PT, R14, UR10, RZ ;  /* 0x0000000a0e0e7c10 */ /* 0x010fe4000ffde0ff */
        /* <DEDUP_REMOVED lines=19> */
[----:B--2---:R-:W-:-:S05]  /*72310*/  IADD3 R12, P5, PT, R12, UR10, RZ ;  /* 0x0000000a0c0c7c10 */ /* 0x004fca000ffbe0ff */
[----:B------:R0:W-:Y:S04]  /*72320*/  STL [R1+0x27dc], R12 ;  /* 0x0027dc0c01007387 */ /* 0x0001e80000100800 */
        /* <DEDUP_REMOVED lines=29> */
[----:B0-----:R-:W2:Y:S01]  /*72500*/  LDL.LU R12, [R1+0x2788] ;  /* 0x00278800010c7983 */ /* 0x001ea20000300800 */
        /* <DEDUP_REMOVED lines=2005> */
[----:B------:R-:W-:-:S02]  /*7a260*/  IADD3.X R28, PT, PT, R28, UR74, RZ, P2, !PT ;  /* 0x0000004a1c1c7c10 */ /* 0x000fc400097fe4ff */
[----:B--2---:R-:W-:Y:S02]  /*7a270*/  IADD3.X R12, PT, PT, R12, UR74, RZ, P1, !PT ;  /* 0x0000004a0c0c7c10 */ /* 0x004fe40008ffe4ff */
        /* <DEDUP_REMOVED lines=31> */
[----:B------:R0:W-:Y:S04]  /*7a470*/  STL [R1+0x3004], R0 ;  /* 0x0030040001007387 */ /* 0x0001e80000100800 */
[----:B------:R-:W-:Y:S04]  /*7a480*/  STL [R1+0x2ffc], R28 ;  /* 0x002ffc1c01007387 */ /* 0x000fe80000100800 */
[----:B0-----:R-:W2:Y:S01]  /*7a490*/  LDL.LU R0, [R1+0x3070] ;  /* 0x0030700001007983 */ /* 0x001ea20000300800 */
[----:B------:R-:W-:-:S05]  /*7a4a0*/  IADD3 R29, P2, PT, R29, UR7, RZ ;  /* 0x000000071d1d7c10 */ /* 0x000fca000ff5e0ff */
[----:B------:R-:W-:Y:S04]  /*7a4b0*/  STL [R1+0x3060], R29 ;  /* 0x0030601d01007387 */ /* 0x000fe80000100800 */
[----:B--2---:R0:W-:Y:S04]  /*7a4c0*/  STL [R1+0x5388], R0 ;  /* 0x0053880001007387 */ /* 0x0041e80000100800 */
[----:B0-----:R-:W2:Y:S04]  /*7a4d0*/  LDL.LU R0, [R1+0x300c] ;  /* 0x00300c0001007983 */ /* 0x001ea80000300800 */
        /* <DEDUP_REMOVED lines=58> */
[----:B------:R-:W-:Y:S02]  /*7a880*/  IADD3.X R27, PT, PT, R27, UR74, RZ, P1, !PT ;  /* 0x0000004a1b1b7c10 */ /* 0x000fe40008ffe4ff */
[----:B------:R-:W-:Y:S02]  /*7a890*/  IADD3.X R29, PT, PT, R29, UR74, RZ, P3, !PT ;  /* 0x0000004a1d1d7c10 */ /* 0x000fe40009ffe4ff */
[----:B------:R-:W-:Y:S02]  /*7a8a0*/  IADD3.X R28, PT, PT, R28, UR74, RZ, P2, !PT ;  /* 0x0000004a1c1c7c10 */ /* 0x000fe400097fe4ff */
[----:B--2---:R-:W-:-:S05]  /*7a8b0*/  IADD3 R0, P4, PT, R0, UR7, RZ ;  /* 0x0000000700007c10 */ /* 0x004fca000ff9e0ff */
[----:B------:R0:W-:Y:S01]  /*7a8c0*/  STL [R1+0x3070], R0 ;  /* 0x0030700001007387 */ /* 0x0001e20000100800 */
[----:B------:R-:W-:Y:S02]  /*7a8d0*/  IADD3.X R8, PT, PT, R8, UR74, RZ, P4, !PT ;  /* 0x0000004a08087c10 */ /* 0x000fe4000a7fe4ff */
[----:B------:R-:W-:Y:S01]  /*7a8e0*/  IADD3 R9, P4, PT, R9, UR7, RZ ;  /* 0x0000000709097c10 */ /* 0x000fe2000ff9e0ff */
[----:B0-----:R0:W5:Y:S04]  /*7a8f0*/  LDL.LU R0, [R1+0x5384] ;  /* 0x0053840001007983 */ /* 0x0011680000300800 */
[----:B------:R0:W-:Y:S04]  /*7a900*/  STL [R1+0x3014], R12 ;  /* 0x0030140c01007387 */ /* 0x0001e80000100800 */
        /* <DEDUP_REMOVED lines=16> */
[----:B------:R0:W-:Y:S01]  /*7aa10*/  STL [R1+0x30a4], R19 ;  /* 0x0030a41301007387 */ /* 0x0001e20000100800 */
[----:B------:R-:W-:-:S03]  /*7aa20*/  IADD3.X R24, PT, PT, R24, UR74, RZ, P4, !PT ;  /* 0x0000004a18187c10 */ /* 0x000fc6000a7fe4ff */
        /* <DEDUP_REMOVED lines=10> */
[----:B------:R-:W-:Y:S05]  /*7aad0*/  @P0 BRA `(.L_x_1) ;  /* 0xfffffb0400ec0947 */ /* 0x000fea000383ffff */
.L_x_0:
[----:B0-----:R-:W3:Y:S01]  /*7aae0*/  LDL R2, [R1+0xa4] ;  /* 0x0000a40001027983 */ /* 0x001ee20000100800 */
[----:B------:R-:W0:Y:S01]  /*7aaf0*/  LDC R3, c[0x0][0x3b4] ;  /* 0x0000ed00ff037b82 */ /* 0x000e220000000800 */
[----:B------:R-:W3:Y:S02]  /*7ab00*/  LDCU UR6, c[0x0][0x3b4] ;  /* 0x00007680ff0677ac */ /* 0x000ee40008000800 */
[----:B------:R-:W4:Y:S01]  /*7ab10*/  LDL R10, [R1+0xa0] ;  /* 0x0000a000010a7983 */ /* 0x000f220000100800 */
[----:B------:R-:W1:Y:S03]  /*7ab20*/  LDCU.128 UR20, c[0x0][0x390] ;  /* 0x00007200ff1477ac */ /* 0x000e660008000c00 */
[----:B--2---:R-:W2:Y:S01]  /*7ab30*/  LDL R11, [R1+0xac] ;  /* 0x0000ac00010b7983 */ /* 0x004ea20000100800 */
[----:B------:R-:W0:Y:S01]  /*7ab40*/  LDC R5, c[0x0][0x3b4] ;  /* 0x0000ed00ff057b82 */ /* 0x000e220000000800 */
[----:B------:R-:W0:Y:S01]  /*7ab50*/  LDCU.128 UR24, c[0x0][0x390] ;  /* 0x00007200ff1877ac */ /* 0x000e220008000c00 */
[----:B------:R-:W0:Y:S06]  /*7ab60*/  LDCU.128 UR16, c[0x0][0x390] ;  /* 0x00007200ff1077ac */ /* 0x000e2c0008000c00 */
[----:B------:R-:W0:Y:S01]  /*7ab70*/  LDC R8, c[0x0][0x3b4] ;  /* 0x0000ed00ff087b82 */ /* 0x000e220000000800 */
[----:B------:R-:W0:Y:S01]  /*7ab80*/  LDCU.64 UR8, c[0x0][0x390] ;  /* 0x00007200ff0877ac */ /* 0x000e220008000a00 */
[----:B------:R-:W0:Y:S01]  /*7ab90*/  LDCU.64 UR38, c[0x0][0x398] ;  /* 0x00007300ff2677ac */ /* 0x000e220008000a00 */
[----:B------:R-:W0:Y:S01]  /*7aba0*/  LDCU.64 UR36, c[0x0][0x398] ;  /* 0x00007300ff2477ac */ /* 0x000e220008000a00 */
[----:B------:R-:W0:Y:S01]  /*7abb0*/  LDCU UR10, c[0x0][0x3b8] ;  /* 0x00007700ff0a77ac */ /* 0x000e220008000800 */
[----:B------:R-:W2:Y:S01]  /*7abc0*/  LDCU.64 UR14, c[0x0][0x398] ;  /* 0x00007300ff0e77ac */ /* 0x000ea20008000a00 */
[----:B------:R-:W0:Y:S01]  /*7abd0*/  LDCU UR11, c[0x0][0x3b8] ;  /* 0x00007700ff0b77ac */ /* 0x000e220008000800 */
        /* <DEDUP_REMOVED lines=47> */
[----:B---3--:R-:W-:Y:S01]  /*7aed0*/  IMAD R7, R2, UR6, RZ ;  /* 0x0000000602077c24 */ /* 0x008fe2000f8e02ff */
[----:B------:R-:W3:Y:S03]  /*7aee0*/  LDCU.64 UR6, c[0x0][0x398] ;  /* 0x00007300ff0677ac */ /* 0x000ee60008000a00 */
[----:B0-----:R-:W-:-:S04]  /*7aef0*/  IMAD R3, R3, 0x40, R7 ;  /* 0x0000004003037824 */ /* 0x001fc800078e0207 */
[----:B------:R-:W-:Y:S01]  /*7af00*/  IMAD R5, R5, 0x40, R3 ;  /* 0x0000004005057824 */ /* 0x000fe200078e0203 */
[----:B-1---5:R-:W-:Y:S01]  /*7af10*/  IADD3 R0, P0, PT, R3, UR20, RZ ;  /* 0x0000001403007c10 */ /* 0x022fe2000ff1e0ff */
[----:B----4-:R-:W-:Y:S01]  /*7af20*/  VIADD R9, R10, 0x1ab ;  /* 0x000001ab0a097836 */ /* 0x010fe20000000000 */
[----:B------:R-:W0:Y:S01]  /*7af30*/  LDCU UR20, c[0x0][0x3b8] ;  /* 0x00007700ff1477ac */ /* 0x000e220008000800 */
[----:B------:R-:W-:Y:S01]  /*7af40*/  IMAD R8, R8, 0x40, R5 ;  /* 0x0000004008087824 */ /* 0x000fe200078e0205 */
[----:B------:R-:W-:Y:S02]  /*7af50*/  IADD3 R2, P2, PT, R5, UR24, RZ ;  /* 0x0000001805027c10 */ /* 0x000fe4000ff5e0ff */
[----:B------:R-:W-:Y:S01]  /*7af60*/  LEA.HI.X.SX32 R3, R3, UR21, 0x1, P0 ;  /* 0x0000001503037c11 */ /* 0x000fe200080f0eff */
[----:B------:R-:W-:Y:S01]  /*7af70*/  STL [R1+0x6710], R0 ;  /* 0x0067100001007387 */ /* 0x000fe20000100800 */
[----:B------:R-:W-:Y:S01]  /*7af80*/  IADD3 R4, P1, PT, R8, UR16, RZ ;  /* 0x0000001008047c10 */ /* 0x000fe2000ff3e0ff */
[----:B------:R-:W1:Y:S01]  /*7af90*/  LDCU UR21, c[0x0][0x3b8] ;  /* 0x00007700ff1577ac */ /* 0x000e620008000800 */
[----:B------:R-:W-:Y:S01]  /*7afa0*/  LEA.HI.X.SX32 R5, R5, UR25, 0x1, P2 ;  /* 0x0000001905057c11 */ /* 0x000fe200090f0eff */
[----:B------:R-:W-:Y:S01]  /*7afb0*/  STL [R1+0x6714], R2 ;  /* 0x0067140201007387 */ /* 0x000fe20000100800 */
[----:B------:R-:W-:Y:S01]  /*7afc0*/  IADD3 R6, P0, PT, R7, UR8, RZ ;  /* 0x0000000807067c10 */ /* 0x000fe2000ff1e0ff */
[----:B------:R-:W4:Y:S02]  /*7afd0*/  LDCU UR8, c[0x0][0x3b8] ;  /* 0x00007700ff0877ac */ /* 0x000f240008000800 */
[----:B------:R0:W-:Y:S01]  /*7afe0*/  STL [R1+0x6718], R3 ;  /* 0x0067180301007387 */ /* 0x0001e20000100800 */
[----:B------:R-:W-:Y:S01]  /*7aff0*/  ISETP.GE.AND P3, PT, R9, UR39, PT ;  /* 0x0000002709007c0c */ /* 0x000fe2000bf66270 */
[----:B------:R-:W1:Y:S01]  /*7b000*/  LDCU UR25, c[0x0][0x3b8] ;  /* 0x00007700ff1977ac */ /* 0x000e620008000800 */
[----:B------:R-:W1:Y:S01]  /*7b010*/  LDCU UR24, c[0x0][0x3b8] ;  /* 0x00007700ff1877ac */ /* 0x000e620008000800 */
[----:B0-----:R-:W3:Y:S01]  /*7b020*/  LDL.LU R3, [R1+0x2208] ;  /* 0x0022080001037983 */ /* 0x001ee20000300800 */
[----:B------:R-:W-:Y:S01]  /*7b030*/  LEA.HI.X.SX32 R7, R7, UR9, 0x1, P0 ;  /* 0x0000000907077c11 */ /* 0x000fe200080f0eff */
[----:B------:R-:W0:Y:S02]  /*7b040*/  LDCU UR9, c[0x0][0x3b8] ;  /* 0x00007700ff0977ac */ /* 0x000e240008000800 */
[----:B------:R-:W-:Y:S01]  /*7b050*/  STL [R1+0x671c], R4 ;  /* 0x00671c0401007387 */ /* 0x000fe20000100800 */
[----:B------:R-:W-:Y:S01]  /*7b060*/  VIADD R9, R10, 0x1aa ;  /* 0x000001aa0a097836 */ /* 0x000fe20000000000 */
[----:B------:R-:W0:Y:S02]  /*7b070*/  LDCU UR16, c[0x0][0x3b8] ;  /* 0x00007700ff1077ac */ /* 0x000e240008000800 */
[----:B------:R-:W-:Y:S01]  /*7b080*/  STL [R1+0x6720], R5 ;  /* 0x0067200501007387 */ /* 0x000fe20000100800 */
[----:B------:R-:W-:Y:S01]  /*7b090*/  LEA.HI.X.SX32 R8, R8, UR17, 0x1, P1 ;  /* 0x0000001108087c11 */ /* 0x000fe200088f0eff */
[----:B------:R-:W0:Y:S02]  /*7b0a0*/  LDCU UR17, c[0x0][0x398] ;  /* 0x00007300ff1177ac */ /* 0x000e240008000800 */
[----:B------:R1:W-:Y:S01]  /*7b0b0*/  STL [R1+0x6724], R6 ;  /* 0x0067240601007387 */ /* 0x0003e20000100800 */
[----:B------:R-:W0:Y:S03]  /*7b0c0*/  LDCU UR39, c[0x0][0x398] ;  /* 0x00007300ff2777ac */ /* 0x000e260008000800 */
[----:B-1----:R-:W3:Y:S01]  /*7b0d0*/  LDL R6, [R1+0xa8] ;  /* 0x0000a80001067983 */ /* 0x002ee20000100800 */
[----:B------:R-:W-:Y:S01]  /*7b0e0*/  ISETP.GE.AND P0, PT, R9, UR37, PT ;  /* 0x0000002509007c0c */ /* 0x000fe2000bf06270 */
[----:B------:R-:W-:Y:S01]  /*7b0f0*/  IMAD R9, R10, UR10, RZ ;  /* 0x0000000a0a097c24 */ /* 0x000fe2000f8e02ff */
[----:B--2---:R-:W-:Y:S01]  /*7b100*/  ISETP.LT.AND P2, PT, R11, UR14, !P3 ;  /* 0x0000000e0b007c0c */ /* 0x004fe2000df41270 */
[----:B------:R-:W1:Y:S02]  /*7b110*/  LDCU UR14, c[0x0][0x3b8] ;  /* 0x00007700ff0e77ac */ /* 0x000e640008000800 */
[----:B----4-:R-:W-:Y:S01]  /*7b120*/  VIADD R9, R9, UR8 ;  /* 0x0000000809097c36 */ /* 0x010fe20008000000 */
[----:B------:R-:W2:Y:S03]  /*7b130*/  LDCU UR10, c[0x0][0x3b8] ;  /* 0x00007700ff0a77ac */ /* 0x000ea60008000800 */
[----:B0-----:R-:W-:Y:S01]  /*7b140*/  VIADD R9, R9, UR9 ;  /* 0x0000000909097c36 */ /* 0x001fe20008000000 */
[----:B------:R-:W0:Y:S03]  /*7b150*/  LDCU UR8, c[0x0][0x3b8] ;  /* 0x00007700ff0877ac */ /* 0x000e260008000800 */
[----:B------:R-:W-:Y:S01]  /*7b160*/  VIADD R9, R9, UR11 ;  /* 0x0000000b09097c36 */ /* 0x000fe20008000000 */
[----:B------:R-:W4:Y:S01]  /*7b170*/  LDCU UR9, c[0x0][0x3b8] ;  /* 0x00007700ff0977ac */ /* 0x000f220008000800 */
[----:B------:R-:W0:Y:S01]  /*7b180*/  LDCU UR11, c[0x0][0x3b8] ;  /* 0x00007700ff0b77ac */ /* 0x000e220008000800 */
[----:B---3--:R-:W-:Y:S01]  /*7b190*/  ISETP.LT.AND P4, PT, R6, UR6, !P3 ;  /* 0x0000000606007c0c */ /* 0x008fe2000df81270 */
[----:B------:R-:W3:Y:S01]  /*7b1a0*/  LDCU UR6, c[0x0][0x3b8] ;  /* 0x00007700ff0677ac */ /* 0x000ee20008000800 */
[----:B------:R-:W-:Y:S01]  /*7b1b0*/  LOP3.LUT R3, R3, 0xdfffffff, RZ, 0xc0, !PT ;  /* 0xdfffffff03037812 */ /* 0x000fe200078ec0ff */
[----:B------:R0:W-:Y:S01]  /*7b1c0*/  STL [R1+0x6728], R7 ;  /* 0x0067280701007387 */ /* 0x0001e20000100800 */
[----:B------:R-:W0:Y:S01]  /*7b1d0*/  LDCU UR37, c[0x0][0x3b8] ;  /* 0x00007700ff2577ac */ /* 0x000e220008000800 */
[----:B---3--:R-:W-:Y:S01]  /*7b1e0*/  VIADD R9, R9, UR6 ;  /* 0x0000000609097c36 */ /* 0x008fe20008000000 */
[----:B------:R-:W3:Y:S03]  /*7b1f0*/  LDCU UR6, c[0x0][0x3b8] ;  /* 0x00007700ff0677ac */ /* 0x000ee60008000800 */
[----:B-1----:R-:W-:Y:S01]  /*7b200*/  VIADD R9, R9, UR14 ;  /* 0x0000000e09097c36 */ /* 0x002fe20008000000 */
[----:B------:R-:W1:Y:S03]  /*7b210*/  LDCU UR14, c[0x0][0x3b8] ;  /* 0x00007700ff0e77ac */ /* 0x000e660008000800 */
[----:B--2---:R-:W-:Y:S01]  /*7b220*/  VIADD R9, R9, UR10 ;  /* 0x0000000a09097c36 */ /* 0x004fe20008000000 */
[----:B------:R-:W2:Y:S03]  /*7b230*/  LDCU UR10, c[0x0][0x3b8] ;  /* 0x00007700ff0a77ac */ /* 0x000ea60008000800 */
[----:B0-----:R-:W-:Y:S01]  /*7b240*/  VIADD R9, R9, UR8 ;  /* 0x0000000809097c36 */ /* 0x001fe20008000000 */
[----:B------:R-:W0:Y:S03]  /*7b250*/  LDCU UR8, c[0x0][0x3b8] ;  /* 0x00007700ff0877ac */ /* 0x000e260008000800 */
[----:B----4-:R-:W-:Y:S01]  /*7b260*/  VIADD R9, R9, UR9 ;  /* 0x0000000909097c36 */ /* 0x010fe20008000000 */
[----:B------:R-:W4:Y:S03]  /*7b270*/  LDCU UR9, c[0x0][0x3b8] ;  /* 0x00007700ff0977ac */ /* 0x000f260008000800 */
[----:B------:R-:W-:Y:S01]  /*7b280*/  VIADD R9, R9, UR11 ;  /* 0x0000000b09097c36 */ /* 0x000fe20008000000 */
[----:B------:R-:W4:Y:S03]  /*7b290*/  LDCU UR11, c[0x0][0x3b8] ;  /* 0x00007700ff0b77ac */ /* 0x000f260008000800 */
        /* <DEDUP_REMOVED lines=431> */
[----:B------:R-:W-:Y:S01]  /*7cd90*/  @P4 LOP3.LUT R3, R3, 0x20000000, RZ, 0xfc, !PT ;  /* 0x2000000003034812 */ /* 0x000fe200078efcff */
[----:B------:R-:W4:Y:S02]  /*7cda0*/  LDCU UR11, c[0x0][0x3b8] ;  /* 0x00007700ff0b77ac */ /* 0x000f240008000800 */
[----:B---3--:R-:W-:Y:S01]  /*7cdb0*/  VIADD R9, R4, UR6 ;  /* 0x0000000604097c36 */ /* 0x008fe20008000000 */
[----:B------:R-:W-:Y:S01]  /*7cdc0*/  LOP3.LUT R3, R3, 0xefffffff, RZ, 0xc0, !PT ;  /* 0xefffffff03037812 */ /* 0x000fe200078ec0ff */
[----:B------:R-:W3:Y:S02]  /*7cdd0*/  LDCU UR6, c[0x0][0x3b8] ;  /* 0x00007700ff0677ac */ /* 0x000ee40008000800 */
[----:B-1----:R-:W-:Y:S01]  /*7cde0*/  VIADD R2, R9, UR14 ;  /* 0x0000000e09027c36 */ /* 0x002fe20008000000 */
[----:B------:R-:W-:Y:S01]  /*7cdf0*/  @P2 LOP3.LUT R3, R3, 0x10000000, RZ, 0xfc, !PT ;  /* 0x1000000003032812 */ /* 0x000fe200078efcff */
[----:B------:R-:W1:Y:S02]  /*7ce00*/  LDCU UR14, c[0x0][0x3b8] ;  /* 0x00007700ff0e77ac */ /* 0x000e640008000800 */
[----:B--2---:R-:W-:Y:S01]  /*7ce10*/  VIADD R5, R2, UR10 ;  /* 0x0000000a02057c36 */ /* 0x004fe20008000000 */
[----:B------:R-:W-:Y:S01]  /*7ce20*/  STL [R1+0x67a4], R6 ;  /* 0x0067a40601007387 */ /* 0x000fe20000100800 */
[----:B------:R-:W2:Y:S02]  /*7ce30*/  LDCU UR10, c[0x0][0x3b8] ;  /* 0x00007700ff0a77ac */ /* 0x000ea40008000800 */
[----:B0-----:R-:W-:Y:S01]  /*7ce40*/  VIADD R7, R5, UR8 ;  /* 0x0000000805077c36 */ /* 0x001fe20008000000 */
[----:B------:R4:W-:Y:S01]  /*7ce50*/  STL [R1+0x672c], R3 ;  /* 0x00672c0301007387 */ /* 0x0009e20000100800 */
[----:B------:R-:W0:Y:S03]  /*7ce60*/  LDCU UR8, c[0x0][0x3b8] ;  /* 0x00007700ff0877ac */ /* 0x000e260008000800 */
[----:B------:R1:W-:Y:S01]  /*7ce70*/  STL [R1+0x1a0], R0 ;  /* 0x0001a00001007387 */ /* 0x0003e20000100800 */
[----:B----4-:R-:W-:-:S03]  /*7ce80*/  VIADD R3, R7, UR9 ;  /* 0x0000000907037c36 */ /* 0x010fc60008000000 */
[----:B------:R-:W-:Y:S01]  /*7ce90*/  STL [R1+0x19c], R4 ;  /* 0x00019c0401007387 */ /* 0x000fe20000100800 */
[----:B------:R-:W4:Y:S01]  /*7cea0*/  LDCU UR9, c[0x0][0x3b8] ;  /* 0x00007700ff0977ac */ /* 0x000f220008000800 */
[----:B-1----:R-:W-:Y:S02]  /*7ceb0*/  VIADD R0, R3, UR11 ;  /* 0x0000000b03007c36 */ /* 0x002fe40008000000 */
[----:B------:R-:W-:Y:S01]  /*7cec0*/  STL [R1+0x198], R9 ;  /* 0x0001980901007387 */ /* 0x000fe20000100800 */
[----:B------:R-:W1:Y:S01]  /*7ced0*/  LDCU UR11, c[0x0][0x3b8] ;  /* 0x00007700ff0b77ac */ /* 0x000e620008000800 */
[----:B---3--:R-:W-:Y:S02]  /*7cee0*/  VIADD R6, R0, UR6 ;  /* 0x0000000600067c36 */ /* 0x008fe40008000000 */
[----:B------:R-:W-:Y:S01]  /*7cef0*/  STL [R1+0x194], R2 ;  /* 0x0001940201007387 */ /* 0x000fe20000100800 */
[----:B------:R-:W3:Y:S03]  /*7cf00*/  LDCU UR6, c[0x0][0x3b8] ;  /* 0x00007700ff0677ac */ /* 0x000ee60008000800 */
[----:B------:R-:W-:Y:S04]  /*7cf10*/  STL [R1+0x188], R3 ;  /* 0x0001880301007387 */ /* 0x000fe80000100800 */
[----:B------:R0:W-:Y:S02]  /*7cf20*/  STL [R1+0x180], R6 ;  /* 0x0001800601007387 */ /* 0x0001e40000100800 */
[----:B0-----:R-:W-:Y:S01]  /*7cf30*/  VIADD R6, R6, UR14 ;  /* 0x0000000e06067c36 */ /* 0x001fe20008000000 */
[----:B------:R-:W0:Y:S04]  /*7cf40*/  LDCU UR14, c[0x0][0x3b8] ;  /* 0x00007700ff0e77ac */ /* 0x000e280008000800 */
[----:B------:R2:W-:Y:S02]  /*7cf50*/  STL [R1+0x17c], R6 ;  /* 0x00017c0601007387 */ /* 0x0005e40000100800 */
[----:B--2---:R-:W-:Y:S01]  /*7cf60*/  VIADD R6, R6, UR10 ;  /* 0x0000000a06067c36 */ /* 0x004fe20008000000 */
[----:B------:R-:W2:Y:S04]  /*7cf70*/  LDCU UR10, c[0x0][0x3b8] ;  /* 0x00007700ff0a77ac */ /* 0x000ea80008000800 */
[----:B------:R0:W-:Y:S02]  /*7cf80*/  STL [R1+0x178], R6 ;  /* 0x0001780601007387 */ /* 0x0001e40000100800 */
[----:B0-----:R-:W-:Y:S01]  /*7cf90*/  VIADD R6, R6, UR8 ;  /* 0x0000000806067c36 */ /* 0x001fe20008000000 */
[----:B------:R-:W0:Y:S04]  /*7cfa0*/  LDCU UR8, c[0x0][0x3b8] ;  /* 0x00007700ff0877ac */ /* 0x000e280008000800 */
[----:B------:R4:W-:Y:S02]  /*7cfb0*/  STL [R1+0x174], R6 ;  /* 0x0001740601007387 */ /* 0x0009e40000100800 */
[----:B----4-:R-:W-:Y:S01]  /*7cfc0*/  VIADD R6, R6, UR9 ;  /* 0x0000000906067c36 */ /* 0x010fe20008000000 */
[----:B------:R-:W4:Y:S04]  /*7cfd0*/  LDCU UR9, c[0x0][0x3b8] ;  /* 0x00007700ff0977ac */ /* 0x000f280008000800 */
[----:B------:R1:W-:Y:S02]  /*7cfe0*/  STL [R1+0x170], R6 ;  /* 0x0001700601007387 */ /* 0x0003e40000100800 */
[----:B-1----:R-:W-:Y:S01]  /*7cff0*/  VIADD R6, R6, UR11 ;  /* 0x0000000b06067c36 */ /* 0x002fe20008000000 */
[----:B------:R-:W1:Y:S04]  /*7d000*/  LDCU UR11, c[0x0][0x3b8] ;  /* 0x00007700ff0b77ac */ /* 0x000e680008000800 */
[----:B------:R3:W-:Y:S02]  /*7d010*/  STL [R1+0x16c], R6 ;  /* 0x00016c0601007387 */ /* 0x0007e40000100800 */
[----:B---3--:R-:W-:Y:S01]  /*7d020*/  VIADD R6, R6, UR6 ;  /* 0x0000000606067c36 */ /* 0x008fe20008000000 */
[----:B------:R-:W3:Y:S03]  /*7d030*/  LDCU UR6, c[0x0][0x3b8] ;  /* 0x00007700ff0677ac */ /* 0x000ee60008000800 */
[----:B------:R-:W-:Y:S01]  /*7d040*/  VIADD R10, R6, UR14 ;  /* 0x0000000e060a7c36 */ /* 0x000fe20008000000 */
[----:B------:R-:W-:Y:S01]  /*7d050*/  STL [R1+0x168], R6 ;  /* 0x0001680601007387 */ /* 0x000fe20000100800 */
[----:B------:R-:W0:Y:S03]  /*7d060*/  LDCU UR14, c[0x0][0x3b8] ;  /* 0x00007700ff0e77ac */ /* 0x000e260008000800 */
        /* <DEDUP_REMOVED lines=14> */
[----:B------:R-:W3:Y:S04]  /*7d150*/  LDCU UR6, c[0x0][0x3b8] ;  /* 0x00007700ff0677ac */ /* 0x000ee80008000800 */
[----:B------:R0:W-:Y:S02]  /*7d160*/  STL [R1+0x150], R10 ;  /* 0x0001500a01007387 */ /* 0x0001e40000100800 */
[----:B0-----:R-:W-:Y:S01]  /*7d170*/  VIADD R10, R10, UR14 ;  /* 0x0000000e0a0a7c36 */ /* 0x001fe20008000000 */
[----:B------:R-:W0:Y:S04]  /*7d180*/  LDCU UR14, c[0x0][0x3b8] ;  /* 0x00007700ff0e77ac */ /* 0x000e280008000800 */
[----:B------:R2:W-:Y:S04]  /*7d190*/  STL [R1+0x14c], R10 ;  /* 0x00014c0a01007387 */ /* 0x0005e80000100800 */
[----:B------:R-:W-:Y:S01]  /*7d1a0*/  STL [R1+0x67a8], R6 ;  /* 0x0067a80601007387 */ /* 0x000fe20000100800 */
[----:B--2---:R-:W-:Y:S01]  /*7d1b0*/  VIADD R10, R10, UR10 ;  /* 0x0000000a0a0a7c36 */ /* 0x004fe20008000000 */
[----:B------:R-:W2:Y:S04]  /*7d1c0*/  LDCU UR10, c[0x0][0x3b8] ;  /* 0x00007700ff0a77ac */ /* 0x000ea80008000800 */
[----:B------:R0:W-:Y:S02]  /*7d1d0*/  STL [R1+0x148], R10 ;  /* 0x0001480a01007387 */ /* 0x0001e40000100800 */
[----:B0-----:R-:W-:Y:S01]  /*7d1e0*/  VIADD R10, R10, UR8 ;  /* 0x000000080a0a7c36 */ /* 0x001fe20008000000 */
[----:B------:R-:W0:Y:S03]  /*7d1f0*/  LDCU UR8, c[0x0][0x3b8] ;  /* 0x00007700ff0877ac */ /* 0x000e260008000800 */
[----:B----4-:R-:W-:Y:S01]  /*7d200*/  VIADD R6, R10, UR9 ;  /* 0x000000090a067c36 */ /* 0x010fe20008000000 */
[----:B------:R-:W-:Y:S01]  /*7d210*/  STL [R1+0x144], R10 ;  /* 0x0001440a01007387 */ /* 0x000fe20000100800 */
[----:B------:R-:W4:Y:S03]  /*7d220*/  LDCU UR9, c[0x0][0x3b8] ;  /* 0x00007700ff0977ac */ /* 0x000f260008000800 */
        /* <DEDUP_REMOVED lines=224> */
[----:B------:R-:W0:Y:S03]  /*7e030*/  LDCU UR14, c[0x0][0x3b8] ;  /* 0x00007700ff0e77ac */ /* 0x000e260008000800 */
[----:B--2---:R-:W-:Y:S01]  /*7e040*/  VIADD R29, R6, UR10 ;  /* 0x0000000a061d7c36 */ /* 0x004fe20008000000 */
[----:B------:R2:W-:Y:S01]  /*7e050*/  STL [R1], R6 ;  /* 0x0000000601007387 */ /* 0x0005e20000100800 */
[----:B------:R-:W0:Y:S03]  /*7e060*/  LDCU UR10, c[0x0][0x3b8] ;  /* 0x00007700ff0a77ac */ /* 0x000e260008000800 */
[----:B--2---:R-:W2:Y:S01]  /*7e070*/  LDL R6, [R1+0x170] ;  /* 0x0001700001067983 */ /* 0x004ea20000100800 */
[----:B------:R-:W-:Y:S01]  /*7e080*/  VIADD R28, R29, UR8 ;  /* 0x000000081d1c7c36 */ /* 0x000fe20008000000 */
[----:B------:R-:W0:Y:S03]  /*7e090*/  LDCU UR8, c[0x0][0x3b8] ;  /* 0x00007700ff0877ac */ /* 0x000e260008000800 */
[----:B----4-:R-:W-:Y:S01]  /*7e0a0*/  VIADD R27, R28, UR9 ;  /* 0x000000091c1b7c36 */ /* 0x010fe20008000000 */
[----:B------:R-:W4:Y:S03]  /*7e0b0*/  LDCU UR9, c[0x0][0x3b8] ;  /* 0x00007700ff0977ac */ /* 0x000f260008000800 */
[----:B-1----:R-:W-:Y:S01]  /*7e0c0*/  VIADD R26, R27, UR11 ;  /* 0x0000000b1b1a7c36 */ /* 0x002fe20008000000 */
[----:B------:R-:W1:Y:S03]  /*7e0d0*/  LDCU UR11, c[0x0][0x3b8] ;  /* 0x00007700ff0b77ac */ /* 0x000e660008000800 */
[----:B---3--:R-:W-:Y:S01]  /*7e0e0*/  VIADD R25, R26, UR6 ;  /* 0x000000061a197c36 */ /* 0x008fe20008000000 */
[----:B------:R-:W3:Y:S03]  /*7e0f0*/  LDCU UR6, c[0x0][0x3b8] ;  /* 0x00007700ff0677ac */ /* 0x000ee60008000800 */
[----:B0-----:R-:W-:Y:S01]  /*7e100*/  VIADD R24, R25, UR14 ;  /* 0x0000000e19187c36 */ /* 0x001fe20008000000 */
[----:B------:R-:W0:Y:S03]  /*7e110*/  LDCU UR14, c[0x0][0x3b8] ;  /* 0x00007700ff0e77ac */ /* 0x000e260008000800 */
[----:B------:R-:W-:Y:S01]  /*7e120*/  VIADD R23, R24, UR10 ;  /* 0x0000000a18177c36 */ /* 0x000fe20008000000 */
[----:B------:R-:W0:Y:S03]  /*7e130*/  LDCU UR10, c[0x0][0x3b8] ;  /* 0x00007700ff0a77ac */ /* 0x000e260008000800 */
[----:B------:R-:W-:Y:S01]  /*7e140*/  VIADD R22, R23, UR8 ;  /* 0x0000000817167c36 */ /* 0x000fe20008000000 */
[----:B------:R-:W0:Y:S03]  /*7e150*/  LDCU UR8, c[0x0][0x3b8] ;  /* 0x00007700ff0877ac */ /* 0x000e260008000800 */
[----:B----4-:R-:W-:Y:S01]  /*7e160*/  VIADD R21, R22, UR9 ;  /* 0x0000000916157c36 */ /* 0x010fe20008000000 */
[----:B------:R-:W4:Y:S03]  /*7e170*/  LDCU UR9, c[0x0][0x3b8] ;  /* 0x00007700ff0977ac */ /* 0x000f260008000800 */
[----:B-1----:R-:W-:Y:S01]  /*7e180*/  VIADD R20, R21, UR11 ;  /* 0x0000000b15147c36 */ /* 0x002fe20008000000 */
[----:B------:R-:W1:Y:S03]  /*7e190*/  LDCU UR11, c[0x0][0x3b8] ;  /* 0x00007700ff0b77ac */ /* 0x000e660008000800 */
[----:B---3--:R-:W-:Y:S01]  /*7e1a0*/  VIADD R19, R20, UR6 ;  /* 0x0000000614137c36 */ /* 0x008fe20008000000 */
[----:B------:R-:W3:Y:S01]  /*7e1b0*/  LDCU UR6, c[0x0][0x3b8] ;  /* 0x00007700ff0677ac */ /* 0x000ee20008000800 */
[----:B--2---:R2:W-:Y:S04]  /*7e1c0*/  STL [R1+0x67ac], R6 ;  /* 0x0067ac0601007387 */ /* 0x0045e80000100800 */
[----:B--2---:R-:W2:Y:S01]  /*7e1d0*/  LDL R6, [R1+0x174] ;  /* 0x0001740001067983 */ /* 0x004ea20000100800 */
        /* <DEDUP_REMOVED lines=11> */
[----:B------:R-:W-:Y:S01]  /*7e290*/  SHF.R.S32.HI R3, RZ, 0x1f, R3 ;  /* 0x0000001fff037819 */ /* 0x000fe20000011403 */
[----:B------:R-:W3:Y:S02]  /*7e2a0*/  LDCU UR6, c[0x0][0x3b8] ;  /* 0x00007700ff0677ac */ /* 0x000ee40008000800 */
[----:B0-----:R-:W-:-:S04]  /*7e2b0*/  VIADD R12, R13, UR14 ;  /* 0x0000000e0d0c7c36 */ /* 0x001fc80008000000 */
[----:B------:R-:W-:-:S04]  /*7e2c0*/  VIADD R11, R12, UR10 ;  /* 0x0000000a0c0b7c36 */ /* 0x000fc80008000000 */
[----:B------:R-:W-:Y:S01]  /*7e2d0*/  VIADD R10, R11, UR8 ;  /* 0x000000080b0a7c36 */ /* 0x000fe20008000000 */
[----:B--2---:R0:W-:Y:S04]  /*7e2e0*/  STL [R1+0x67b0], R6 ;  /* 0x0067b00601007387 */ /* 0x0041e80000100800 */
[----:B------:R2:W-:Y:S01]  /*7e2f0*/  STL [R1+0x67b4], R29 ;  /* 0x0067b41d01007387 */ /* 0x0005e20000100800 */
[----:B0-----:R-:W-:Y:S02]  /*7e300*/  IMAD.MOV.U32 R6, RZ, RZ, R9 ;  /* 0x000000ffff067224 */ /* 0x001fe400078e0009 */
[----:B----4-:R-:W-:Y:S01]  /*7e310*/  VIADD R9, R10, UR9 ;  /* 0x000000090a097c36 */ /* 0x010fe20008000000 */
[----:B------:R1:W-:Y:S01]  /*7e320*/  STL [R1+0x67b8], R28 ;  /* 0x0067b81c01007387 */ /* 0x0003e20000100800 */
[----:B--2---:R-:W-:Y:S01]  /*7e330*/  VIADD R29, R0, UR25 ;  /* 0x00000019001d7c36 */ /* 0x004fe20008000000 */
[----:B------:R-:W-:Y:S01]  /*7e340*/  SHF.R.S32.HI R7, RZ, 0x1f, R7 ;  /* 0x0000001fff077819 */ /* 0x000fe20000011407 */
[----:B------:R-:W0:Y:S01]  /*7e350*/  LDCU.64 UR8, c[0x0][0x398] ;  /* 0x00007300ff0877ac */ /* 0x000e220008000a00 */
[----:B------:R2:W-:Y:S01]  /*7e360*/  STL [R1+0x5ec0], R9 ;  /* 0x005ec00901007387 */ /* 0x0005e20000100800 */
[----:B-1----:R-:W-:Y:S01]  /*7e370*/  VIADD R28, R9, UR11 ;  /* 0x0000000b091c7c36 */ /* 0x002fe20008000000 */
[----:B------:R-:W-:Y:S01]  /*7e380*/  SHF.R.S32.HI R4, RZ, 0x1f, R4 ;  /* 0x0000001fff047819 */ /* 0x000fe20000011404 */
[----:B------:R-:W-:Y:S01]  /*7e390*/  VIADD R29, R29, UR24 ;  /* 0x000000181d1d7c36 */ /* 0x000fe20008000000 */
[----:B------:R-:W1:Y:S01]  /*7e3a0*/  LDCU.64 UR10, c[0x0][0x398] ;  /* 0x00007300ff0a77ac */ /* 0x000e620008000a00 */
[----:B--2---:R-:W2:Y:S01]  /*7e3b0*/  LDL R9, [R1+0x16c] ;  /* 0x00016c0001097983 */ /* 0x004ea20000100800 */
[----:B------:R-:W4:Y:S03]  /*7e3c0*/  LDCU.64 UR24, c[0x0][0x398] ;  /* 0x00007300ff1877ac */ /* 0x000f260008000a00 */
[----:B------:R0:W-:Y:S02]  /*7e3d0*/  STL [R1+0x1a4], R28 ;  /* 0x0001a41c01007387 */ /* 0x0001e40000100800 */
[----:B0-----:R-:W-:-:S02]  /*7e3e0*/  SHF.R.S32.HI R28, RZ, 0x1f, R6 ;  /* 0x0000001fff1c7819 */ /* 0x001fc40000011406 */
[----:B------:R-:W-:-:S03]  /*7e3f0*/  SHF.R.S32.HI R6, RZ, 0x1f, R2 ;  /* 0x0000001fff067819 */ /* 0x000fc60000011402 */
[----:B------:R0:W-:Y:S04]  /*7e400*/  STL [R1+0x22e0], R28 ;  /* 0x0022e01c01007387 */ /* 0x0001e80000100800 */
[----:B------:R1:W-:Y:S01]  /*7e410*/  STL [R1+0x22e4], R6 ;  /* 0x0022e40601007387 */ /* 0x0003e20000100800 */
[C---:B0-----:R-:W-:Y:S02]  /*7e420*/  VIADD R28, R0.reuse, UR37 ;  /* 0x00000025001c7c36 */ /* 0x041fe40008000000 */
[----:B-1----:R-:W-:Y:S01]  /*7e430*/  VIADD R6, R0, UR21 ;  /* 0x0000001500067c36 */ /* 0x002fe20008000000 */
[----:B------:R-:W-:Y:S01]  /*7e440*/  SHF.R.S32.HI R29, RZ, 0x1f, R29 ;  /* 0x0000001fff1d7819 */ /* 0x000fe2000001141d */
[----:B------:R0:W-:Y:S01]  /*7e450*/  STL [R1+0x22f0], R3 ;  /* 0x0022f00301007387 */ /* 0x0001e20000100800 */
[----:B--2---:R-:W-:Y:S01]  /*7e460*/  SHF.R.S32.HI R9, RZ, 0x1f, R9 ;  /* 0x0000001fff097819 */ /* 0x004fe20000011409 */
[----:B------:R-:W-:Y:S01]  /*7e470*/  VIADD R6, R6, UR20 ;  /* 0x0000001406067c36 */ /* 0x000fe20008000000 */
[----:B------:R-:W-:Y:S01]  /*7e480*/  SHF.R.S32.HI R28, RZ, 0x1f, R28 ;  /* 0x0000001fff1c7819 */ /* 0x000fe2000001141c */
[----:B------:R-:W1:Y:S02]  /*7e490*/  LDCU.64 UR20, c[0x0][0x398] ;  /* 0x00007300ff1477ac */ /* 0x000e640008000a00 */
[----:B------:R-:W-:-:S02]  /*7e4a0*/  VIADD R6, R6, UR16 ;  /* 0x0000001006067c36 */ /* 0x000fc40008000000 */
[----:B------:R2:W-:Y:S01]  /*7e4b0*/  STL [R1+0x22f8], R28 ;  /* 0x0022f81c01007387 */ /* 0x0005e20000100800 */
[----:B0-----:R-:W-:Y:S01]  /*7e4c0*/  SHF.R.S32.HI R3, RZ, 0x1f, R0 ;  /* 0x0000001fff037819 */ /* 0x001fe20000011400 */
[----:B------:R-:W0:Y:S01]  /*7e4d0*/  LDCU UR37, c[0x0][0x398] ;  /* 0x00007300ff2577ac */ /* 0x000e220008000800 */
[----:B------:R-:W-:Y:S02]  /*7e4e0*/  SHF.R.S32.HI R6, RZ, 0x1f, R6 ;  /* 0x0000001fff067819 */ /* 0x000fe40000011406 */
[----:B------:R-:W-:Y:S01]  /*7e4f0*/  SHF.R.S32.HI R2, RZ, 0x1f, R5 ;  /* 0x0000001fff027819 */ /* 0x000fe20000011405 */
[----:B------:R-:W0:Y:S01]  /*7e500*/  LDCU UR16, c[0x0][0x398] ;  /* 0x00007300ff1077ac */ /* 0x000e220008000800 */
[----:B--2---:R-:W2:Y:S04]  /*7e510*/  LDL.LU R28, [R1+0x67b8] ;  /* 0x0067b800011c7983 */ /* 0x004ea80000300800 */
[----:B------:R0:W-:Y:S04]  /*7e520*/  STL [R1+0x22fc], R29 ;  /* 0x0022fc1d01007387 */ /* 0x0001e80000100800 */
[----:B0-----:R-:W2:Y:S04]  /*7e530*/  LDL.LU R29, [R1+0x67b4] ;  /* 0x0067b400011d7983 */ /* 0x001ea80000300800 */
[----:B------:R0:W-:Y:S04]  /*7e540*/  STL [R1+0x2300], R6 ;  /* 0x0023000601007387 */ /* 0x0001e80000100800 */
[----:B0-----:R-:W2:Y:S02]  /*7e550*/  LDL.LU R6, [R1+0x67b0] ;  /* 0x0067b00001067983 */ /* 0x001ea40000300800 */
[----:B--2---:R-:W-:-:S05]  /*7e560*/  SHF.R.S32.HI R6, RZ, 0x1f, R6 ;  /* 0x0000001fff067819 */ /* 0x004fca0000011406 */
[----:B------:R0:W-:Y:S04]  /*7e570*/  STL [R1+0x2304], R6 ;  /* 0x0023040601007387 */ /* 0x0001e80000100800 */
[----:B0-----:R-:W2:Y:S02]  /*7e580*/  LDL.LU R6, [R1+0x67ac] ;  /* 0x0067ac0001067983 */ /* 0x001ea40000300800 */
[----:B--2---:R-:W-:-:S05]  /*7e590*/  SHF.R.S32.HI R6, RZ, 0x1f, R6 ;  /* 0x0000001fff067819 */ /* 0x004fca0000011406 */
[----:B------:R0:W-:Y:S04]  /*7e5a0*/  STL [R1+0x2308], R6 ;  /* 0x0023080601007387 */ /* 0x0001e80000100800 */
[----:B0-----:R-:W2:Y:S04]  /*7e5b0*/  LDL.LU R6, [R1+0x67a8] ;  /* 0x0067a80001067983 */ /* 0x001ea80000300800 */
[----:B------:R2:W-:Y:S02]  /*7e5c0*/  STL [R1+0x230c], R9 ;  /* 0x00230c0901007387 */ /* 0x0005e40000100800 */
[----:B--2---:R-:W-:-:S02]  /*7e5d0*/  SHF.R.S32.HI R9, RZ, 0x1f, R6 ;  /* 0x0000001fff097819 */ /* 0x004fc40000011406 */
[----:B------:R-:W2:Y:S04]  /*7e5e0*/  LDL.LU R6, [R1+0x67a4] ;  /* 0x0067a40001067983 */ /* 0x000ea80000300800 */
[----:B------:R0:W-:Y:S04]  /*7e5f0*/  STL [R1+0x2310], R9 ;  /* 0x0023100901007387 */ /* 0x0001e80000100800 */
[----:B0-----:R-:W3:Y:S04]  /*7e600*/  LDL R9, [R1+0x104] ;  /* 0x0001040001097983 */ /* 0x001ee80000100800 */
        /* <DEDUP_REMOVED lines=23> */
[----:B0-----:R-:W4:Y:S04]  /*7e780*/  LDL R20, [R1+0x134] ;  /* 0x0001340001147983 */ /* 0x001f280000100800 */
[----:B------:R0:W-:Y:S04]  /*7e790*/  STL [R1+0x676c], R21 ;  /* 0x00676c1501007387 */ /* 0x0001e80000100800 */
[----:B0-----:R-:W4:Y:S04]  /*7e7a0*/  LDL R21, [R1+0x138] ;  /* 0x0001380001157983 */ /* 0x001f280000100800 */
[----:B------:R0:W-:Y:S04]  /*7e7b0*/  STL [R1+0x6768], R7 ;  /* 0x0067680701007387 */ /* 0x0001e80000100800 */
[----:B0-----:R-:W4:Y:S04]  /*7e7c0*/  LDL R7, [R1+0x13c] ;  /* 0x00013c0001077983 */ /* 0x001f280000100800 */
[----:B--2---:R0:W-:Y:S04]  /*7e7d0*/  STL [R1+0x6764], R6 ;  /* 0x0067640601007387 */ /* 0x0041e80000100800 */
[----:B0-----:R-:W2:Y:S04]  /*7e7e0*/  LDL R6, [R1+0x140] ;  /* 0x0001400001067983 */ /* 0x001ea80000100800 */
[----:B------:R0:W-:Y:S04]  /*7e7f0*/  STL [R1+0x6760], R18 ;  /* 0x0067601201007387 */ /* 0x0001e80000100800 */
[----:B0-----:R-:W2:Y:S04]  /*7e800*/  LDL R18, [R1+0x144] ;  /* 0x0001440001127983 */ /* 0x001ea80000100800 */
[----:B------:R0:W-:Y:S04]  /*7e810*/  STL [R1+0x675c], R19 ;  /* 0x00675c1301007387 */ /* 0x0001e80000100800 */
[----:B0-----:R-:W2:Y:S04]  /*7e820*/  LDL R19, [R1+0x148] ;  /* 0x0001480001137983 */ /* 0x001ea80000100800 */
[----:B------:R0:W-:Y:S04]  /*7e830*/  STL [R1+0x6758], R4 ;  /* 0x0067580401007387 */ /* 0x0001e80000100800 */
[----:B0-----:R-:W2:Y:S04]  /*7e840*/  LDL R4, [R1+0x14c] ;  /* 0x00014c0001047983 */ /* 0x001ea80000100800 */
[----:B------:R0:W-:Y:S04]  /*7e850*/  STL [R1+0x6754], R16 ;  /* 0x0067541001007387 */ /* 0x0001e80000100800 */
[----:B0-----:R-:W4:Y:S04]  /*7e860*/  LDL R16, [R1+0x150] ;  /* 0x0001500001107983 */ /* 0x001f280000100800 */
        /* <DEDUP_REMOVED lines=11> */
[----:B------:R-:W-:Y:S04]  /*7e920*/  STL [R1+0x6738], R11 ;  /* 0x0067380b01007387 */ /* 0x000fe80000100800 */
[----:B------:R-:W-:Y:S04]  /*7e930*/  STL [R1+0x6734], R12 ;  /* 0x0067340c01007387 */ /* 0x000fe80000100800 */
[----:B------:R-:W-:Y:S01]  /*7e940*/  STL [R1+0x6730], R13 ;  /* 0x0067300d01007387 */ /* 0x000fe20000100800 */
[----:B---3--:R-:W-:-:S02]  /*7e950*/  SHF.R.S32.HI R3, RZ, 0x1f, R3 ;  /* 0x0000001fff037819 */ /* 0x008fc40000011403 */
[----:B--2---:R-:W-:Y:S02]  /*7e960*/  SHF.R.S32.HI R4, RZ, 0x1f, R4 ;  /* 0x0000001fff047819 */ /* 0x004fe40000011404 */
[----:B----4-:R-:W-:Y:S02]  /*7e970*/  SHF.R.S32.HI R8, RZ, 0x1f, R2 ;  /* 0x0000001fff087819 */ /* 0x010fe40000011402 */
[----:B------:R-:W-:Y:S02]  /*7e980*/  SHF.R.S32.HI R2, RZ, 0x1f, R15 ;  /* 0x0000001fff027819 */ /* 0x000fe4000001140f */
[----:B------:R-:W-:-:S05]  /*7e990*/  SHF.R.S32.HI R10, RZ, 0x1f, R10 ;  /* 0x0000001fff0a7819 */ /* 0x000fca000001140a */
[----:B------:R0:W-:Y:S04]  /*7e9a0*/  STL [R1+0x2314], R10 ;  /* 0x0023140a01007387 */ /* 0x0001e80000100800 */
[----:B------:R2:W-:Y:S04]  /*7e9b0*/  STL [R1+0x2318], R8 ;  /* 0x0023180801007387 */ /* 0x0005e80000100800 */
[----:B------:R3:W-:Y:S01]  /*7e9c0*/  STL [R1+0x231c], R2 ;  /* 0x00231c0201007387 */ /* 0x0007e20000100800 */
[----:B0-----:R-:W-:Y:S02]  /*7e9d0*/  SHF.R.S32.HI R10, RZ, 0x1f, R14 ;  /* 0x0000001fff0a7819 */ /* 0x001fe4000001140e */
[----:B--2---:R-:W-:-:S03]  /*7e9e0*/  SHF.R.S32.HI R8, RZ, 0x1f, R17 ;  /* 0x0000001fff087819 */ /* 0x004fc60000011411 */
[----:B------:R-:W-:Y:S01]  /*7e9f0*/  STL [R1+0x2320], R10 ;  /* 0x0023200a01007387 */ /* 0x000fe20000100800 */
[----:B---3--:R-:W-:-:S03]  /*7ea00*/  SHF.R.S32.HI R2, RZ, 0x1f, R16 ;  /* 0x0000001fff027819 */ /* 0x008fc60000011410 */
[----:B------:R0:W-:Y:S04]  /*7ea10*/  STL [R1+0x2324], R8 ;  /* 0x0023240801007387 */ /* 0x0001e80000100800 */
[----:B------:R2:W-:Y:S01]  /*7ea20*/  STL [R1+0x2328], R2 ;  /* 0x0023280201007387 */ /* 0x0005e20000100800 */
[----:B0-----:R-:W-:-:S03]  /*7ea30*/  SHF.R.S32.HI R8, RZ, 0x1f, R19 ;  /* 0x0000001fff087819 */ /* 0x001fc60000011413 */
[----:B------:R0:W-:Y:S01]  /*7ea40*/  STL [R1+0x232c], R4 ;  /* 0x00232c0401007387 */ /* 0x0001e20000100800 */
[----:B--2---:R-:W-:-:S03]  /*7ea50*/  SHF.R.S32.HI R2, RZ, 0x1f, R18 ;  /* 0x0000001fff027819 */ /* 0x004fc60000011412 */
[----:B------:R-:W-:Y:S04]  /*7ea60*/  STL [R1+0x2330], R8 ;  /* 0x0023300801007387 */ /* 0x000fe80000100800 */
[----:B------:R2:W-:Y:S01]  /*7ea70*/  STL [R1+0x2334], R2 ;  /* 0x0023340201007387 */ /* 0x0005e20000100800 */
[----:B0-----:R-:W-:Y:S02]  /*7ea80*/  SHF.R.S32.HI R4, RZ, 0x1f, R6 ;  /* 0x0000001fff047819 */ /* 0x001fe40000011406 */
[----:B------:R-:W-:-:S03]  /*7ea90*/  SHF.R.S32.HI R6, RZ, 0x1f, R7 ;  /* 0x0000001fff067819 */ /* 0x000fc60000011407 */
[----:B------:R0:W-:Y:S01]  /*7eaa0*/  STL [R1+0x2338], R4 ;  /* 0x0023380401007387 */ /* 0x0001e20000100800 */
[----:B--2---:R-:W-:-:S03]  /*7eab0*/  SHF.R.S32.HI R2, RZ, 0x1f, R21 ;  /* 0x0000001fff027819 */ /* 0x004fc60000011415 */
[----:B------:R-:W-:Y:S04]  /*7eac0*/  STL [R1+0x233c], R6 ;  /* 0x00233c0601007387 */ /* 0x000fe80000100800 */
[----:B------:R2:W-:Y:S01]  /*7ead0*/  STL [R1+0x2340], R2 ;  /* 0x0023400201007387 */ /* 0x0005e20000100800 */
[----:B0-----:R-:W-:-:S05]  /*7eae0*/  SHF.R.S32.HI R4, RZ, 0x1f, R20 ;  /* 0x0000001fff047819 */ /* 0x001fca0000011414 */
[----:B------:R0:W-:Y:S01]  /*7eaf0*/  STL [R1+0x2344], R4 ;  /* 0x0023440401007387 */ /* 0x0001e20000100800 */
[----:B--2---:R-:W-:-:S03]  /*7eb00*/  SHF.R.S32.HI R2, RZ, 0x1f, R22 ;  /* 0x0000001fff027819 */ /* 0x004fc60000011416 */
[----:B------:R2:W-:Y:S04]  /*7eb10*/  STL [R1+0x2348], R3 ;  /* 0x0023480301007387 */ /* 0x0005e80000100800 */
[----:B------:R3:W-:Y:S01]  /*7eb20*/  STL [R1+0x234c], R2 ;  /* 0x00234c0201007387 */ /* 0x0007e20000100800 */
[----:B0-----:R-:W-:Y:S02]  /*7eb30*/  SHF.R.S32.HI R4, RZ, 0x1f, R23 ;  /* 0x0000001fff047819 */ /* 0x001fe40000011417 */
[----:B--2---:R-:W-:-:S03]  /*7eb40*/  SHF.R.S32.HI R3, RZ, 0x1f, R25 ;  /* 0x0000001fff037819 */ /* 0x004fc60000011419 */
[----:B------:R-:W-:Y:S01]  /*7eb50*/  STL [R1+0x2350], R4 ;  /* 0x0023500401007387 */ /* 0x000fe20000100800 */
[----:B---3--:R-:W-:-:S03]  /*7eb60*/  SHF.R.S32.HI R2, RZ, 0x1f, R29 ;  /* 0x0000001fff027819 */ /* 0x008fc6000001141d */
[----:B------:R-:W2:Y:S04]  /*7eb70*/  LDL R29, [R1+0x100] ;  /* 0x00010000011d7983 */ /* 0x000ea80000100800 */
[----:B------:R-:W-:Y:S04]  /*7eb80*/  STL [R1+0x2354], R3 ;  /* 0x0023540301007387 */ /* 0x000fe80000100800 */
[----:B------:R0:W-:Y:S02]  /*7eb90*/  STL [R1+0x2358], R2 ;  /* 0x0023580201007387 */ /* 0x0001e40000100800 */
[----:B0-----:R-:W-:-:S02]  /*7eba0*/  SHF.R.S32.HI R2, RZ, 0x1f, R0 ;  /* 0x0000001fff027819 */ /* 0x001fc40000011400 */
[----:B------:R-:W3:Y:S01]  /*7ebb0*/  LDL R0, [R1+0xfc] ;  /* 0x0000fc0001007983 */ /* 0x000ee20000100800 */
[----:B------:R-:W-:Y:S02]  /*7ebc0*/  SHF.R.S32.HI R3, RZ, 0x1f, R24 ;  /* 0x0000001fff037819 */ /* 0x000fe40000011418 */
[----:B------:R-:W-:-:S03]  /*7ebd0*/  SHF.R.S32.HI R4, RZ, 0x1f, R5 ;  /* 0x0000001fff047819 */ /* 0x000fc60000011405 */
[----:B------:R0:W-:Y:S04]  /*7ebe0*/  STL [R1+0x235c], R3 ;  /* 0x00235c0301007387 */ /* 0x0001e80000100800 */
[----:B------:R4:W-:Y:S01]  /*7ebf0*/  STL [R1+0x2360], R2 ;  /* 0x0023600201007387 */ /* 0x0009e20000100800 */
[----:B0-----:R-:W-:Y:S02]  /*7ec00*/  SHF.R.S32.HI R3, RZ, 0x1f, R27 ;  /* 0x0000001fff037819 */ /* 0x001fe4000001141b */
[----:B----4-:R-:W-:-:S03]  /*7ec10*/  SHF.R.S32.HI R2, RZ, 0x1f, R26 ;  /* 0x0000001fff027819 */ /* 0x010fc6000001141a */
[----:B------:R0:W-:Y:S04]  /*7ec20*/  STL [R1+0x2364], R3 ;  /* 0x0023640301007387 */ /* 0x0001e80000100800 */
[----:B------:R4:W-:Y:S04]  /*7ec30*/  STL [R1+0x2368], R2 ;  /* 0x0023680201007387 */ /* 0x0009e80000100800 */
[----:B------:R-:W-:Y:S01]  /*7ec40*/  STL [R1+0x236c], R4 ;  /* 0x00236c0401007387 */ /* 0x000fe20000100800 */
[----:B0-----:R-:W-:-:S03]  /*7ec50*/  SHF.R.S32.HI R3, RZ, 0x1f, R28 ;  /* 0x0000001fff037819 */ /* 0x001fc6000001141c */
[----:B------:R-:W3:Y:S01]  /*7ec60*/  LDL R13, [R1+0xf8] ;  /* 0x0000f800010d7983 */ /* 0x000ee20000100800 */
[----:B----4-:R-:W-:-:S03]  /*7ec70*/  SHF.R.S32.HI R2, RZ, 0x1f, R9 ;  /* 0x0000001fff027819 */ /* 0x010fc60000011409 */
[----:B------:R-:W-:Y:S04]  /*7ec80*/  STL [R1+0x2370], R3 ;  /* 0x0023700301007387 */ /* 0x000fe80000100800 */
[----:B------:R-:W4:Y:S04]  /*7ec90*/  LDL R12, [R1+0xf4] ;  /* 0x0000f400010c7983 */ /* 0x000f280000100800 */
[----:B------:R0:W-:Y:S04]  /*7eca0*/  STL [R1+0x2374], R2 ;  /* 0x0023740201007387 */ /* 0x0001e80000100800 */
[----:B------:R-:W4:Y:S04]  /*7ecb0*/  LDL R11, [R1+0xf0] ;  /* 0x0000f000010b7983 */ /* 0x000f280000100800 */
[----:B------:R-:W4:Y:S04]  /*7ecc0*/  LDL R8, [R1+0xec] ;  /* 0x0000ec0001087983 */ /* 0x000f280000100800 */
[----:B------:R-:W4:Y:S04]  /*7ecd0*/  LDL R10, [R1+0xe8] ;  /* 0x0000e800010a7983 */ /* 0x000f280000100800 */
[----:B0-----:R-:W4:Y:S04]  /*7ece0*/  LDL R2, [R1+0xe4] ;  /* 0x0000e40001027983 */ /* 0x001f280000100800 */
[----:B------:R-:W4:Y:S04]  /*7ecf0*/  LDL R15, [R1+0xe0] ;  /* 0x0000e000010f7983 */ /* 0x000f280000100800 */
        /* <DEDUP_REMOVED lines=16> */
[----:B------:R-:W4:Y:S01]  /*7ee00*/  LDL R24, [R1+0x8c] ;  /* 0x00008c0001187983 */ /* 0x000f220000100800 */
[----:B--2---:R-:W-:-:S05]  /*7ee10*/  SHF.R.S32.HI R5, RZ, 0x1f, R29 ;  /* 0x0000001fff057819 */ /* 0x004fca000001141d */
[----:B------:R0:W-:Y:S04]  /*7ee20*/  STL [R1+0x2378], R5 ;  /* 0x0023780501007387 */ /* 0x0001e80000100800 */
[----:B------:R-:W2:Y:S04]  /*7ee30*/  LDL R26, [R1+0x84] ;  /* 0x00008400011a7983 */ /* 0x000ea80000100800 */
[----:B0-----:R-:W2:Y:S01]  /*7ee40*/  LDL R5, [R1+0x80] ;  /* 0x0000800001057983 */ /* 0x001ea20000100800 */
[----:B---3--:R-:W-:-:S05]  /*7ee50*/  SHF.R.S32.HI R0, RZ, 0x1f, R0 ;  /* 0x0000001fff007819 */ /* 0x008fca0000011400 */
[----:B------:R0:W-:Y:S04]  /*7ee60*/  STL [R1+0x237c], R0 ;  /* 0x00237c0001007387 */ /* 0x0001e80000100800 */
[----:B------:R-:W3:Y:S04]  /*7ee70*/  LDL R28, [R1+0x7c] ;  /* 0x00007c00011c7983 */ /* 0x000ee80000100800 */
[----:B------:R-:W3:Y:S04]  /*7ee80*/  LDL R29, [R1+0x78] ;  /* 0x00007800011d7983 */ /* 0x000ee80000100800 */
[----:B0-----:R-:W3:Y:S01]  /*7ee90*/  LDL R0, [R1+0x74] ;  /* 0x0000740001007983 */ /* 0x001ee20000100800 */
[----:B------:R-:W-:-:S05]  /*7eea0*/  SHF.R.S32.HI R13, RZ, 0x1f, R13 ;  /* 0x0000001fff0d7819 */ /* 0x000fca000001140d */
[----:B------:R4:W-:Y:S02]  /*7eeb0*/  STL [R1+0x2380], R13 ;  /* 0x0023800d01007387 */ /* 0x0009e40000100800 */
[----:B----4-:R-:W-:Y:S02]  /*7eec0*/  SHF.R.S32.HI R13, RZ, 0x1f, R12 ;  /* 0x0000001fff0d7819 */ /* 0x010fe4000001140c */
[----:B------:R-:W-:Y:S02]  /*7eed0*/  SHF.R.S32.HI R12, RZ, 0x1f, R11 ;  /* 0x0000001fff0c7819 */ /* 0x000fe4000001140b */
[----:B------:R-:W-:Y:S01]  /*7eee0*/  SHF.R.S32.HI R11, RZ, 0x1f, R8 ;  /* 0x0000001fff0b7819 */ /* 0x000fe20000011408 */
[----:B------:R-:W-:Y:S01]  /*7eef0*/  STL [R1+0x2384], R13 ;  /* 0x0023840d01007387 */ /* 0x000fe20000100800 */
[----:B------:R-:W-:-:S03]  /*7ef00*/  SHF.R.S32.HI R8, RZ, 0x1f, R10 ;  /* 0x0000001fff087819 */ /* 0x000fc6000001140a */
[----:B------:R-:W-:Y:S01]  /*7ef10*/  STL [R1+0x2388], R12 ;  /* 0x0023880c01007387 */ /* 0x000fe20000100800 */
[----:B------:R-:W-:-:S03]  /*7ef20*/  SHF.R.S32.HI R2, RZ, 0x1f, R2 ;  /* 0x0000001fff027819 */ /* 0x000fc60000011402 */
[----:B------:R-:W-:Y:S01]  /*7ef30*/  STL [R1+0x238c], R11 ;  /* 0x00238c0b01007387 */ /* 0x000fe20000100800 */
[----:B------:R-:W-:-:S03]  /*7ef40*/  SHF.R.S32.HI R10, RZ, 0x1f, R15 ;  /* 0x0000001fff0a7819 */ /* 0x000fc6000001140f */
[----:B------:R0:W-:Y:S04]  /*7ef50*/  STL [R1+0x2390], R8 ;  /* 0x0023900801007387 */ /* 0x0001e80000100800 */
[----:B------:R4:W-:Y:S01]  /*7ef60*/  STL [R1+0x2394], R2 ;  /* 0x0023940201007387 */ /* 0x0009e20000100800 */
[----:B0-----:R-:W-:-:S03]  /*7ef70*/  SHF.R.S32.HI R8, RZ, 0x1f, R14 ;  /* 0x0000001fff087819 */ /* 0x001fc6000001140e */
[----:B------:R0:W-:Y:S01]  /*7ef80*/  STL [R1+0x2398], R10 ;  /* 0x0023980a01007387 */ /* 0x0001e20000100800 */
[----:B----4-:R-:W-:-:S03]  /*7ef90*/  SHF.R.S32.HI R2, RZ, 0x1f, R17 ;  /* 0x0000001fff027819 */ /* 0x010fc60000011411 */
[----:B------:R4:W-:Y:S04]  /*7efa0*/  STL [R1+0x239c], R8 ;  /* 0x00239c0801007387 */ /* 0x0009e80000100800 */
[----:B------:R1:W-:Y:S01]  /*7efb0*/  STL [R1+0x23a0], R2 ;  /* 0x0023a00201007387 */ /* 0x0003e20000100800 */
[----:B0-----:R-:W-:Y:S02]  /*7efc0*/  SHF.R.S32.HI R10, RZ, 0x1f, R16 ;  /* 0x0000001fff0a7819 */ /* 0x001fe40000011410 */
[----:B----4-:R-:W-:-:S03]  /*7efd0*/  SHF.R.S32.HI R8, RZ, 0x1f, R4 ;  /* 0x0000001fff087819 */ /* 0x010fc60000011404 */
[----:B------:R-:W-:Y:S01]  /*7efe0*/  STL [R1+0x23a4], R10 ;  /* 0x0023a40a01007387 */ /* 0x000fe20000100800 */
[----:B-1----:R-:W-:-:S03]  /*7eff0*/  SHF.R.S32.HI R2, RZ, 0x1f, R19 ;  /* 0x0000001fff027819 */ /* 0x002fc60000011413 */
[----:B------:R-:W-:Y:S01]  /*7f000*/  STL [R1+0x23a8], R8 ;  /* 0x0023a80801007387 */ /* 0x000fe20000100800 */
[----:B------:R-:W-:Y:S02]  /*7f010*/  SHF.R.S32.HI R4, RZ, 0x1f, R18 ;  /* 0x0000001fff047819 */ /* 0x000fe40000011412 */
[----:B------:R-:W-:Y:S01]  /*7f020*/  SHF.R.S32.HI R6, RZ, 0x1f, R6 ;  /* 0x0000001fff067819 */ /* 0x000fe20000011406 */
[----:B------:R0:W-:Y:S04]  /*7f030*/  STL [R1+0x23ac], R2 ;  /* 0x0023ac0201007387 */ /* 0x0001e80000100800 */
[----:B------:R1:W-:Y:S01]  /*7f040*/  STL [R1+0x23b0], R4 ;  /* 0x0023b00401007387 */ /* 0x0003e20000100800 */
[----:B0-----:R-:W-:-:S03]  /*7f050*/  SHF.R.S32.HI R2, RZ, 0x1f, R7 ;  /* 0x0000001fff027819 */ /* 0x001fc60000011407 */
[----:B------:R0:W-:Y:S01]  /*7f060*/  STL [R1+0x23b4], R6 ;  /* 0x0023b40601007387 */ /* 0x0001e20000100800 */
[----:B-1----:R-:W-:-:S03]  /*7f070*/  SHF.R.S32.HI R4, RZ, 0x1f, R21 ;  /* 0x0000001fff047819 */ /* 0x002fc60000011415 */
[----:B------:R1:W-:Y:S01]  /*7f080*/  STL [R1+0x23b8], R2 ;  /* 0x0023b80201007387 */ /* 0x0003e20000100800 */
[----:B0-----:R-:W-:-:S03]  /*7f090*/  SHF.R.S32.HI R6, RZ, 0x1f, R20 ;  /* 0x0000001fff067819 */ /* 0x001fc60000011414 */
[----:B------:R0:W-:Y:S01]  /*7f0a0*/  STL [R1+0x23bc], R4 ;  /* 0x0023bc0401007387 */ /* 0x0001e20000100800 */
[----:B-1----:R-:W-:-:S03]  /*7f0b0*/  SHF.R.S32.HI R2, RZ, 0x1f, R3 ;  /* 0x0000001fff027819 */ /* 0x002fc60000011403 */
[----:B------:R-:W-:Y:S01]  /*7f0c0*/  STL [R1+0x23c0], R6 ;  /* 0x0023c00601007387 */ /* 0x000fe20000100800 */
[----:B------:R-:W-:Y:S02]  /*7f0d0*/  SHF.R.S32.HI R3, RZ, 0x1f, R23 ;  /* 0x0000001fff037819 */ /* 0x000fe40000011417 */
[----:B------:R-:W-:Y:S01]  /*7f0e0*/  SHF.R.S32.HI R9, RZ, 0x1f, R9 ;  /* 0x0000001fff097819 */ /* 0x000fe20000011409 */
[----:B------:R1:W-:Y:S01]  /*7f0f0*/  STL [R1+0x23c4], R2 ;  /* 0x0023c40201007387 */ /* 0x0003e20000100800 */
[----:B0-----:R-:W-:-:S05]  /*7f100*/  SHF.R.S32.HI R4, RZ, 0x1f, R22 ;  /* 0x0000001fff047819 */ /* 0x001fca0000011416 */
[----:B------:R-:W-:Y:S01]  /*7f110*/  STL [R1+0x23c8], R4 ;  /* 0x0023c80401007387 */ /* 0x000fe20000100800 */
[----:B-1----:R-:W-:-:S03]  /*7f120*/  SHF.R.S32.HI R2, RZ, 0x1f, R25 ;  /* 0x0000001fff027819 */ /* 0x002fc60000011419 */
[----:B------:R-:W-:Y:S04]  /*7f130*/  STL [R1+0x22dc], R3 ;  /* 0x0022dc0301007387 */ /* 0x000fe80000100800 */
[----:B------:R0:W-:Y:S04]  /*7f140*/  STL [R1+0x5f28], R9 ;  /* 0x005f280901007387 */ /* 0x0001e80000100800 */
[----:B------:R1:W-:Y:S01]  /*7f150*/  STL [R1+0x1a8], R2 ;  /* 0x0001a80201007387 */ /* 0x0003e20000100800 */
[----:B0-----:R-:W-:Y:S02]  /*7f160*/  SHF.R.S32.HI R9, RZ, 0x1f, R27 ;  /* 0x0000001fff097819 */ /* 0x001fe4000001141b */
[----:B-1----:R-:W-:-:S03]  /*7f170*/  SHF.R.S32.HI R2, RZ, 0x1f, R24 ;  /* 0x0000001fff027819 */ /* 0x002fc60000011418 */
[----:B------:R-:W-:Y:S04]  /*7f180*/  STL [R1+0x5f98], R9 ;  /* 0x005f980901007387 */ /* 0x000fe80000100800 */
[----:B------:R2:W-:Y:S02]  /*7f190*/  STL [R1+0x1b0], R2 ;  /* 0x0001b00201007387 */ /* 0x0005e40000100800 */
[----:B--2---:R-:W-:-:S05]  /*7f1a0*/  SHF.R.S32.HI R2, RZ, 0x1f, R26 ;  /* 0x0000001fff027819 */ /* 0x004fca000001141a */
[----:B------:R0:W-:Y:S01]  /*7f1b0*/  STL [R1+0x1b8], R2 ;  /* 0x0001b80201007387 */ /* 0x0001e20000100800 */
[----:B---3--:R-:W-:-:S05]  /*7f1c0*/  SHF.R.S32.HI R4, RZ, 0x1f, R28 ;  /* 0x0000001fff047819 */ /* 0x008fca000001141c */
[----:B------:R-:W-:Y:S01]  /*7f1d0*/  STL [R1+0x220c], R4 ;  /* 0x00220c0401007387 */ /* 0x000fe20000100800 */
[----:B0-----:R-:W-:-:S03]  /*7f1e0*/  SHF.R.S32.HI R2, RZ, 0x1f, R0 ;  /* 0x0000001fff027819 */ /* 0x001fc60000011400 */
[----:B------:R-:W2:Y:S01]  /*7f1f0*/  LDL R0, [R1+0x6c] ;  /* 0x00006c0001007983 */ /* 0x000ea20000100800 */
[----:B------:R-:W-:-:S05]  /*7f200*/  SHF.R.S32.HI R3, RZ, 0x1f, R29 ;  /* 0x0000001fff037819 */ /* 0x000fca000001141d */
[----:B------:R-:W-:Y:S04]  /*7f210*/  STL [R1+0x2210], R3 ;  /* 0x0022100301007387 */ /* 0x000fe80000100800 */
[----:B--2---:R0:W-:Y:S04]  /*7f220*/  STL [R1+0x67a0], R0 ;  /* 0x0067a00001007387 */ /* 0x0041e80000100800 */
[----:B------:R1:W-:Y:S01]  /*7f230*/  STL [R1+0x2214], R2 ;  /* 0x0022140201007387 */ /* 0x0003e20000100800 */
[----:B------:R-:W-:-:S03]  /*7f240*/  SHF.R.S32.HI R9, RZ, 0x1f, R5 ;  /* 0x0000001fff097819 */ /* 0x000fc60000011405 */
[----:B------:R-:W2:Y:S04]  /*7f250*/  LDL R29, [R1+0x68] ;  /* 0x00006800011d7983 */ /* 0x000ea80000100800 */
[----:B0-----:R-:W3:Y:S04]  /*7f260*/  LDL R0, [R1+0x70] ;  /* 0x0000700001007983 */ /* 0x001ee80000100800 */
[----:B------:R-:W4:Y:S04]  /*7f270*/  LDL R28, [R1+0x64] ;  /* 0x00006400011c7983 */ /* 0x000f280000100800 */
[----:B------:R-:W2:Y:S04]  /*7f280*/  LDL R5, [R1+0x60] ;  /* 0x0000600001057983 */ /* 0x000ea80000100800 */
[----:B------:R-:W2:Y:S04]  /*7f290*/  LDL R26, [R1+0x5c] ;  /* 0x00005c00011a7983 */ /* 0x000ea80000100800 */
[----:B------:R-:W2:Y:S04]  /*7f2a0*/  LDL R27, [R1+0x58] ;  /* 0x00005800011b7983 */ /* 0x000ea80000100800 */
        /* <DEDUP_REMOVED lines=16> */
[----:B-1----:R-:W4:Y:S04]  /*7f3b0*/  LDL R2, [R1+0x14] ;  /* 0x0000140001027983 */ /* 0x002f280000100800 */
[----:B------:R-:W4:Y:S04]  /*7f3c0*/  LDL R10, [R1+0x10] ;  /* 0x00001000010a7983 */ /* 0x000f280000100800 */
[----:B------:R-:W4:Y:S04]  /*7f3d0*/  LDL R8, [R1+0xc] ;  /* 0x00000c0001087983 */ /* 0x000f280000100800 */
[----:B------:R-:W4:Y:S04]  /*7f3e0*/  LDL R11, [R1+0x8] ;  /* 0x00000800010b7983 */ /* 0x000f280000100800 */
[----:B------:R-:W4:Y:S04]  /*7f3f0*/  LDL R12, [R1+0x4] ;  /* 0x00000400010c7983 */ /* 0x000f280000100800 */
[----:B------:R-:W4:Y:S04]  /*7f400*/  LDL R13, [R1] ;  /* 0x00000000010d7983 */ /* 0x000f280000100800 */
[----:B------:R-:W-:Y:S04]  /*7f410*/  STL [R1+0x1bc], R9 ;  /* 0x0001bc0901007387 */ /* 0x000fe80000100800 */
[----:B------:R0:W-:Y:S04]  /*7f420*/  STL [R1+0x5fd8], R9 ;  /* 0x005fd80901007387 */ /* 0x0001e80000100800 */
[----:B0-----:R-:W4:Y:S01]  /*7f430*/  LDL.LU R9, [R1+0x22e4] ;  /* 0x0022e40001097983 */ /* 0x001f220000300800 */
[----:B---3--:R-:W-:-:S05]  /*7f440*/  SHF.R.S32.HI R0, RZ, 0x1f, R0 ;  /* 0x0000001fff007819 */ /* 0x008fca0000011400 */
[----:B------:R0:W-:Y:S04]  /*7f450*/  STL [R1+0x2218], R0 ;  /* 0x0022180001007387 */ /* 0x0001e80000100800 */
[----:B0-----:R-:W3:Y:S01]  /*7f460*/  LDL.LU R0, [R1+0x67a0] ;  /* 0x0067a00001007983 */ /* 0x001ee20000300800 */
[----:B--2---:R-:W-:Y:S02]  /*7f470*/  SHF.R.S32.HI R29, RZ, 0x1f, R29 ;  /* 0x0000001fff1d7819 */ /* 0x004fe4000001141d */
[----:B----4-:R-:W-:Y:S02]  /*7f480*/  SHF.R.S32.HI R28, RZ, 0x1f, R28 ;  /* 0x0000001fff1c7819 */ /* 0x010fe4000001141c */
[----:B------:R-:W-:Y:S02]  /*7f490*/  SHF.R.S32.HI R5, RZ, 0x1f, R5 ;  /* 0x0000001fff057819 */ /* 0x000fe40000011405 */
[----:B------:R-:W-:-:S02]  /*7f4a0*/  SHF.R.S32.HI R26, RZ, 0x1f, R26 ;  /* 0x0000001fff1a7819 */ /* 0x000fc4000001141a */
[----:B------:R-:W-:Y:S02]  /*7f4b0*/  SHF.R.S32.HI R27, RZ, 0x1f, R27 ;  /* 0x0000001fff1b7819 */ /* 0x000fe4000001141b */
[----:B------:R-:W-:Y:S02]  /*7f4c0*/  SHF.R.S32.HI R24, RZ, 0x1f, R24 ;  /* 0x0000001fff187819 */ /* 0x000fe40000011418 */
[----:B------:R-:W-:Y:S02]  /*7f4d0*/  SHF.R.S32.HI R25, RZ, 0x1f, R25 ;  /* 0x0000001fff197819 */ /* 0x000fe40000011419 */
[----:B------:R-:W-:Y:S02]  /*7f4e0*/  SHF.R.S32.HI R23, RZ, 0x1f, R23 ;  /* 0x0000001fff177819 */ /* 0x000fe40000011417 */
[----:B------:R-:W-:Y:S02]  /*7f4f0*/  SHF.R.S32.HI R22, RZ, 0x1f, R22 ;  /* 0x0000001fff167819 */ /* 0x000fe40000011416 */
[----:B------:R-:W-:-:S02]  /*7f500*/  SHF.R.S32.HI R3, RZ, 0x1f, R3 ;  /* 0x0000001fff037819 */ /* 0x000fc40000011403 */
[----:B------:R-:W-:Y:S02]  /*7f510*/  SHF.R.S32.HI R20, RZ, 0x1f, R20 ;  /* 0x0000001fff147819 */ /* 0x000fe40000011414 */
[----:B---3--:R-:W-:-:S05]  /*7f520*/  SHF.R.S32.HI R0, RZ, 0x1f, R0 ;  /* 0x0000001fff007819 */ /* 0x008fca0000011400 */
[----:B------:R0:W-:Y:S04]  /*7f530*/  STL [R1+0x221c], R0 ;  /* 0x00221c0001007387 */ /* 0x0001e80000100800 */
[----:B0-----:R-:W2:Y:S04]  /*7f540*/  LDL.LU R0, [R1+0x679c] ;  /* 0x00679c0001007983 */ /* 0x001ea80000300800 */
[----:B------:R0:W-:Y:S04]  /*7f550*/  STL [R1+0x2220], R29 ;  /* 0x0022201d01007387 */ /* 0x0001e80000100800 */
[----:B0-----:R-:W3:Y:S04]  /*7f560*/  LDL.LU R29, [R1+0x6798] ;  /* 0x00679800011d7983 */ /* 0x001ee80000300800 */
[----:B------:R0:W-:Y:S04]  /*7f570*/  STL [R1+0x2224], R28 ;  /* 0x0022241c01007387 */ /* 0x0001e80000100800 */
[----:B0-----:R-:W4:Y:S04]  /*7f580*/  LDL.LU R28, [R1+0x6794] ;  /* 0x00679400011c7983 */ /* 0x001f280000300800 */
[----:B------:R0:W-:Y:S04]  /*7f590*/  STL [R1+0x2228], R5 ;  /* 0x0022280501007387 */ /* 0x0001e80000100800 */
[----:B0-----:R-:W2:Y:S04]  /*7f5a0*/  LDL.LU R5, [R1+0x6790] ;  /* 0x0067900001057983 */ /* 0x001ea80000300800 */
[----:B------:R0:W-:Y:S04]  /*7f5b0*/  STL [R1+0x222c], R26 ;  /* 0x00222c1a01007387 */ /* 0x0001e80000100800 */
[----:B0-----:R-:W2:Y:S04]  /*7f5c0*/  LDL.LU R26, [R1+0x678c] ;  /* 0x00678c00011a7983 */ /* 0x001ea80000300800 */
[----:B------:R0:W-:Y:S04]  /*7f5d0*/  STL [R1+0x2230], R27 ;  /* 0x0022301b01007387 */ /* 0x0001e80000100800 */
[----:B0-----:R-:W2:Y:S04]  /*7f5e0*/  LDL.LU R27, [R1+0x6788] ;  /* 0x00678800011b7983 */ /* 0x001ea80000300800 */
[----:B------:R0:W-:Y:S01]  /*7f5f0*/  STL [R1+0x2234], R24 ;  /* 0x0022341801007387 */ /* 0x0001e20000100800 */
[----:B------:R-:W-:-:S03]  /*7f600*/  SHF.R.S32.HI R21, RZ, 0x1f, R21 ;  /* 0x0000001fff157819 */ /* 0x000fc60000011415 */
        /* <DEDUP_REMOVED lines=56> */
[----:B------:R3:W-:Y:S02]  /*7f990*/  STL [R1+0x2288], R13 ;  /* 0x0022880d01007387 */ /* 0x0007e40000100800 */
[----:B---3--:R-:W-:-:S05]  /*7f9a0*/  SHF.R.S32.HI R13, RZ, 0x1f, R29 ;  /* 0x0000001fff0d7819 */ /* 0x008fca000001141d */
[----:B------:R0:W-:Y:S04]  /*7f9b0*/  STL [R1+0x228c], R13 ;  /* 0x00228c0d01007387 */ /* 0x0001e80000100800 */
[----:B0-----:R-:W3:Y:S04]  /*7f9c0*/  LDL.LU R13, [R1+0x6730] ;  /* 0x00673000010d7983 */ /* 0x001ee80000300800 */
[----:B----4-:R0:W-:Y:S04]  /*7f9d0*/  STL.64 [R1+0x6590], R28 ;  /* 0x0065901c01007387 */ /* 0x0101e80000100a00 */
[----:B0-----:R-:W4:Y:S04]  /*7f9e0*/  LDL R29, [R1+0xa4] ;  /* 0x0000a400011d7983 */ /* 0x001f280000100800 */
[----:B--2---:R0:W-:Y:S04]  /*7f9f0*/  STL.64 [R1+0x65c8], R26 ;  /* 0x0065c81a01007387 */ /* 0x0041e80000100a00 */
[----:B0-----:R-:W2:Y:S04]  /*7fa00*/  LDL R27, [R1+0xa0] ;  /* 0x0000a000011b7983 */ /* 0x001ea80000100800 */
[----:B------:R-:W2:Y:S04]  /*7fa10*/  LDL.LU R26, [R1+0x198] ;  /* 0x00019800011a7983 */ /* 0x000ea80000300800 */
[----:B------:R0:W-:Y:S04]  /*7fa20*/  STL.64 [R1+0x65f8], R24 ;  /* 0x0065f81801007387 */ /* 0x0001e80000100a00 */
[----:B0-----:R-:W3:Y:S04]  /*7fa30*/  LDL.LU R24, [R1+0x19c] ;  /* 0x00019c0001187983 */ /* 0x001ee80000300800 */
[----:B------:R0:W-:Y:S04]  /*7fa40*/  STL.64 [R1+0x6618], R22 ;  /* 0x0066181601007387 */ /* 0x0001e80000100a00 */
[----:B0-----:R-:W3:Y:S01]  /*7fa50*/  LDL.LU R22, [R1+0x1a0] ;  /* 0x0001a00001167983 */ /* 0x001ee20000300800 */
[----:B--2---:R-:W-:Y:S01]  /*7fa60*/  IMAD.MOV.U32 R25, RZ, RZ, R26 ;  /* 0x000000ffff197224 */ /* 0x004fe200078e001a */
[----:B------:R-:W-:Y:S01]  /*7fa70*/  SHF.R.S32.HI R26, RZ, 0x1f, R23 ;  /* 0x0000001fff1a7819 */ /* 0x000fe20000011417 */
[----:B------:R-:W-:-:S02]  /*7fa80*/  IMAD.MOV.U32 R23, RZ, RZ, R3 ;  /* 0x000000ffff177224 */ /* 0x000fc400078e0003 */
[----:B------:R-:W2:Y:S04]  /*7fa90*/  LDL.LU R3, [R1+0x672c] ;  /* 0x00672c0001037983 */ /* 0x000ea80000300800 */
[----:B------:R0:W-:Y:S01]  /*7faa0*/  STL.64 [R1+0x6640], R20 ;  /* 0x0066401401007387 */ /* 0x0001e20000100a00 */
[----:B------:R-:W-:Y:S01]  /*7fab0*/  VIADD R28, R5, UR6 ;  /* 0x00000006051c7c36 */ /* 0x000fe20008000000 */
[----:B------:R-:W1:Y:S01]  /*7fac0*/  LDCU UR6, c[0x0][0x3b8] ;  /* 0x00007700ff0677ac */ /* 0x000e620008000800 */
[----:B0-----:R-:W-:Y:S02]  /*7fad0*/  IMAD.MOV.U32 R20, RZ, RZ, R7 ;  /* 0x000000ffff147224 */ /* 0x001fe400078e0007 */
[----:B------:R-:W3:Y:S01]  /*7fae0*/  LDL.LU R7, [R1+0x6728] ;  /* 0x0067280001077983 */ /* 0x000ee20000300800 */
[----:B------:R-:W-:-:S03]  /*7faf0*/  IMAD.MOV.U32 R21, RZ, RZ, R6 ;  /* 0x000000ffff157224 */ /* 0x000fc600078e0006 */
[----:B------:R-:W3:Y:S04]  /*7fb00*/  LDL.LU R6, [R1+0x6724] ;  /* 0x0067240001067983 */ /* 0x000ee80000300800 */
[----:B------:R0:W-:Y:S02]  /*7fb10*/  STL.64 [R1+0x6678], R18 ;  /* 0x0066781201007387 */ /* 0x0001e40000100a00 */
[----:B0-----:R-:W-:Y:S02]  /*7fb20*/  IMAD.MOV.U32 R18, RZ, RZ, R5 ;  /* 0x000000ffff127224 */ /* 0x001fe400078e0005 */
[----:B------:R-:W3:Y:S01]  /*7fb30*/  LDL.LU R5, [R1+0x6720] ;  /* 0x0067200001057983 */ /* 0x000ee20000300800 */
[----:B------:R-:W-:-:S03]  /*7fb40*/  IMAD.MOV.U32 R19, RZ, RZ, R4 ;  /* 0x000000ffff137224 */ /* 0x000fc600078e0004 */
[----:B------:R-:W3:Y:S04]  /*7fb50*/  LDL.LU R4, [R1+0x671c] ;  /* 0x00671c0001047983 */ /* 0x000ee80000300800 */
[----:B------:R2:W-:Y:S02]  /*7fb60*/  STL.64 [R1+0x66a0], R16 ;  /* 0x0066a01001007387 */ /* 0x0005e40000100a00 */
[----:B--2---:R-:W-:Y:S02]  /*7fb70*/  IMAD.MOV.U32 R16, RZ, RZ, R3 ;  /* 0x000000ffff107224 */ /* 0x004fe400078e0003 */
[----:B------:R-:W2:Y:S04]  /*7fb80*/  LDL.LU R3, [R1+0x6718] ;  /* 0x0067180001037983 */ /* 0x000ea80000300800 */
[----:B------:R0:W-:Y:S02]  /*7fb90*/  STL.64 [R1+0x66d8], R14 ;  /* 0x0066d80e01007387 */ /* 0x0001e40000100a00 */
[----:B0-----:R-:W-:-:S02]  /*7fba0*/  IMAD.MOV.U32 R14, RZ, RZ, R2 ;  /* 0x000000ffff0e7224 */ /* 0x001fc400078e0002 */
[----:B------:R-:W2:Y:S04]  /*7fbb0*/  LDL.LU R2, [R1+0x6714] ;  /* 0x0067140001027983 */ /* 0x000ea80000300800 */
[----:B------:R0:W-:Y:S02]  /*7fbc0*/  STL [R1+0x66f0], R15 ;  /* 0x0066f00f01007387 */ /* 0x0001e40000100800 */
[----:B0-----:R-:W-:Y:S02]  /*7fbd0*/  IMAD.MOV.U32 R15, RZ, RZ, R0 ;  /* 0x000000ffff0f7224 */ /* 0x001fe400078e0000 */
[----:B------:R-:W4:Y:S04]  /*7fbe0*/  LDL.LU R0, [R1+0x6710] ;  /* 0x0067100001007983 */ /* 0x000f280000300800 */
[----:B------:R-:W-:Y:S04]  /*7fbf0*/  STL.64 [R1+0x6708], R26 ;  /* 0x0067081a01007387 */ /* 0x000fe80000100a00 */
[----:B------:R-:W-:Y:S04]  /*7fc00*/  STL.64 [R1+0x66f8], R16 ;  /* 0x0066f81001007387 */ /* 0x000fe80000100a00 */
[----:B------:R3:W-:Y:S02]  /*7fc10*/  STL.64 [R1+0x6700], R18 ;  /* 0x0067001201007387 */ /* 0x0007e40000100a00 */
[----:B---3--:R-:W-:-:S02]  /*7fc20*/  IADD3 R18, P1, PT, R10, R4, RZ ;  /* 0x000000040a127210 */ /* 0x008fc40007f3e0ff */
[----:B------:R-:W-:-:S05]  /*7fc30*/  SHF.R.S32.HI R19, RZ, 0x1f, R10 ;  /* 0x0000001fff137819 */ /* 0x000fca000001140a */
[----:B------:R-:W-:-:S05]  /*7fc40*/  IMAD.X R19, R19, 0x1, R8, P1 ;  /* 0x0000000113137824 */ /* 0x000fca00008e0608 */
[----:B------:R1:W-:Y:S02]  /*7fc50*/  STL.64 [R1+0x4dd0], R18 ;  /* 0x004dd01201007387 */ /* 0x0003e40000100a00 */
[----:B-1----:R-:W-:Y:S01]  /*7fc60*/  VIADD R19, R11, UR6 ;  /* 0x000000060b137c36 */ /* 0x002fe20008000000 */
[----:B--2---:R-:W-:Y:S01]  /*7fc70*/  IADD3 R16, P4, PT, R10, R2, RZ ;  /* 0x000000020a107210 */ /* 0x004fe20007f9e0ff */
[----:B------:R-:W0:Y:S03]  /*7fc80*/  LDCU UR6, c[0x0][0x3b8] ;  /* 0x00007700ff0677ac */ /* 0x000e260008000800 */
[----:B------:R-:W-:-:S05]  /*7fc90*/  SHF.R.S32.HI R19, RZ, 0x1f, R19 ;  /* 0x0000001fff137819 */ /* 0x000fca0000011413 */
[----:B------:R-:W-:Y:S01]  /*7fca0*/  IMAD.X R17, R19, 0x1, R5, P4 ;  /* 0x0000000113117824 */ /* 0x000fe200020e0605 */
[----:B----4-:R-:W-:-:S04]  /*7fcb0*/  IADD3 R26, P2, PT, R10, R0, RZ ;  /* 0x000000000a1a7210 */ /* 0x010fc80007f5e0ff */
[----:B------:R-:W-:Y:S01]  /*7fcc0*/  STL.64 [R1+0x4dc8], R16 ;  /* 0x004dc81001007387 */ /* 0x000fe20000100a00 */
[----:B------:R-:W-:-:S05]  /*7fcd0*/  IMAD.X R27, R19, 0x1, R3, P2 ;  /* 0x00000001131b7824 */ /* 0x000fca00010e0603 */
[----:B------:R1:W-:Y:S04]  /*7fce0*/  STL.64 [R1+0x4dc0], R26 ;  /* 0x004dc01a01007387 */ /* 0x0003e80000100a00 */
[----:B-1----:R-:W2:Y:S01]  /*7fcf0*/  LDL.LU.64 R26, [R1+0x6708] ;  /* 0x00670800011a7983 */ /* 0x002ea20000300a00 */
[----:B------:R-:W-:Y:S02]  /*7fd00*/  IADD3 R18, P1, PT, R10, R6, RZ ;  /* 0x000000060a127210 */ /* 0x000fe40007f3e0ff */
[----:B------:R-:W-:Y:S02]  /*7fd10*/  IADD3 R16, P4, PT, R11, R4, RZ ;  /* 0x000000040b107210 */ /* 0x000fe40007f9e0ff */
[----:B------:R-:W-:Y:S01]  /*7fd20*/  SHF.R.S32.HI R17, RZ, 0x1f, R11 ;  /* 0x0000001fff117819 */ /* 0x000fe2000001140b */
[----:B------:R-:W-:-:S04]  /*7fd30*/  IMAD.X R19, R19, 0x1, R7, P1 ;  /* 0x0000000113137824 */ /* 0x000fc800008e0607 */
[----:B------:R-:W-:Y:S01]  /*7fd40*/  IMAD.X R17, R17, 0x1, R8, P4 ;  /* 0x0000000111117824 */ /* 0x000fe200020e0608 */
[----:B--2---:R-:W-:Y:S04]  /*7fd50*/  STL.64 [R1+0x66e8], R26 ;  /* 0x0066e81a01007387 */ /* 0x004fe80000100a00 */
[----:B------:R1:W-:Y:S04]  /*7fd60*/  STL.64 [R1+0x4db8], R18 ;  /* 0x004db81201007387 */ /* 0x0003e80000100a00 */
[----:B-1----:R-:W2:Y:S04]  /*7fd70*/  LDL.LU.64 R18, [R1+0x6700] ;  /* 0x0067000001127983 */ /* 0x002ea80000300a00 */
[----:B------:R1:W-:Y:S04]  /*7fd80*/  STL.64 [R1+0x4db0], R16 ;  /* 0x004db01001007387 */ /* 0x0003e80000100a00 */
[----:B-1----:R-:W3:Y:S01]  /*7fd90*/  LDL.LU.64 R16, [R1+0x66f8] ;  /* 0x0066f80001107983 */ /* 0x002ee20000300a00 */
[----:B------:R-:W-:Y:S01]  /*7fda0*/  IMAD.MOV.U32 R27, RZ, RZ, R14 ;  /* 0x000000ffff1b7224 */ /* 0x000fe200078e000e */
[C---:B------:R-:W-:Y:S01]  /*7fdb0*/  IADD3 R14, P2, PT, R11.reuse, R2, RZ ;  /* 0x000000020b0e7210 */ /* 0x040fe20007f5e0ff */
[----:B------:R-:W-:Y:S01]  /*7fdc0*/  IMAD.MOV.U32 R10, RZ, RZ, R15 ;  /* 0x000000ffff0a7224 */ /* 0x000fe200078e000f */
[C---:B------:R-:W-:Y:S01]  /*7fdd0*/  IADD3 R26, P1, PT, R11.reuse, R0, RZ ;  /* 0x000000000b1a7210 */ /* 0x040fe20007f3e0ff */
[----:B------:R-:W-:Y:S01]  /*7fde0*/  IMAD.MOV.U32 R15, RZ, RZ, R27 ;  /* 0x000000ffff0f7224 */ /* 0x000fe200078e001b */
[----:B---3--:R0:W-:Y:S02]  /*7fdf0*/  STL.64 [R1+0x66e0], R16 ;  /* 0x0066e01001007387 */ /* 0x0081e40000100a00 */
[----:B0-----:R-:W-:Y:S01]  /*7fe00*/  VIADD R17, R12, UR6 ;  /* 0x000000060c117c36 */ /* 0x001fe20008000000 */
[----:B------:R-:W-:Y:S01]  /*7fe10*/  IADD3 R16, P4, PT, R11, R6, RZ ;  /* 0x000000060b107210 */ /* 0x000fe20007f9e0ff */
[----:B------:R-:W0:Y:S03]  /*7fe20*/  LDCU UR6, c[0x0][0x3b8] ;  /* 0x00007700ff0677ac */ /* 0x000e260008000800 */
[----:B------:R-:W-:Y:S01]  /*7fe30*/  SHF.R.S32.HI R17, RZ, 0x1f, R17 ;  /* 0x0000001fff117819 */ /* 0x000fe20000011411 */
[----:B------:R-:W-:-:S04]  /*7fe40*/  IMAD.MOV.U32 R11, RZ, RZ, R15 ;  /* 0x000000ffff0b7224 */ /* 0x000fc800078e000f */
[C---:B------:R-:W-:Y:S02]  /*7fe50*/  IMAD.X R15, R17.reuse, 0x1, R5, P2 ;  /* 0x00000001110f7824 */ /* 0x040fe400010e0605 */
[----:B------:R-:W-:-:S03]  /*7fe60*/  IMAD.X R27, R17, 0x1, R3, P1 ;  /* 0x00000001111b7824 */ /* 0x000fc600008e0603 */
[----:B------:R1:W-:Y:S04]  /*7fe70*/  STL.64 [R1+0x4da8], R14 ;  /* 0x004da80e01007387 */ /* 0x0003e80000100a00 */
[----:B------:R3:W-:Y:S01]  /*7fe80*/  STL.64 [R1+0x4da0], R26 ;  /* 0x004da01a01007387 */ /* 0x0007e20000100a00 */
[----:B------:R-:W-:Y:S01]  /*7fe90*/  IMAD.X R17, R17, 0x1, R7, P4 ;  /* 0x0000000111117824 */ /* 0x000fe200020e0607 */
[C---:B-1----:R-:W-:Y:S02]  /*7fea0*/  IADD3 R14, P2, PT, R12.reuse, R4, RZ ;  /* 0x000000040c0e7210 */ /* 0x042fe40007f5e0ff */
[----:B---3--:R-:W-:Y:S02]  /*7feb0*/  SHF.R.S32.HI R27, RZ, 0x1f, R12 ;  /* 0x0000001fff1b7819 */ /* 0x008fe4000001140c */
[----:B------:R-:W-:-:S03]  /*7fec0*/  IADD3 R26, P1, PT, R12, R2, RZ ;  /* 0x000000020c1a7210 */ /* 0x000fc60007f3e0ff */
[C---:B------:R-:W-:Y:S02]  /*7fed0*/  IMAD.X R15, R27.reuse, 0x1, R8, P2 ;  /* 0x000000011b0f7824 */ /* 0x040fe400010e0608 */
[----:B------:R-:W-:Y:S01]  /*7fee0*/  IMAD.X R27, R27, 0x1, R5, P1 ;  /* 0x000000011b1b7824 */ /* 0x000fe200008e0605 */
[----:B------:R-:W-:Y:S04]  /*7fef0*/  STL.64 [R1+0x4d98], R16 ;  /* 0x004d981001007387 */ /* 0x000fe80000100a00 */
[----:B------:R1:W-:Y:S04]  /*7ff00*/  STL.64 [R1+0x4d90], R14 ;  /* 0x004d900e01007387 */ /* 0x0003e80000100a00 */
[----:B-1----:R-:W3:Y:S04]  /*7ff10*/  LDL.LU R15, [R1+0x66f0] ;  /* 0x0066f000010f7983 */ /* 0x002ee80000300800 */
[----:B------:R1:W-:Y:S04]  /*7ff20*/  STL.64 [R1+0x4d88], R26 ;  /* 0x004d881a01007387 */ /* 0x0003e80000100a00 */
[----:B-1----:R-:W4:Y:S01]  /*7ff30*/  LDL.LU.64 R26, [R1+0x66e8] ;  /* 0x0066e800011a7983 */ /* 0x002f220000300a00 */
[----:B------:R-:W-:-:S05]  /*7ff40*/  IADD3 R14, P2, PT, R12, R6, RZ ;  /* 0x000000060c0e7210 */ /* 0x000fca0007f5e0ff */
[----:B------:R-:W-:Y:S01]  /*7ff50*/  STL [R1+0x4d78], R14 ;  /* 0x004d780e01007387 */ /* 0x000fe20000100800 */
[----:B------:R-:W-:-:S03]  /*7ff60*/  IADD3 R16, P4, PT, R12, R0, RZ ;  /* 0x000000000c107210 */ /* 0x000fc60007f9e0ff */
[----:B----4-:R3:W-:Y:S02]  /*7ff70*/  STL.64 [R1+0x66d0], R26 ;  /* 0x0066d01a01007387 */ /* 0x0107e40000100a00 */
[----:B---3--:R-:W-:Y:S02]  /*7ff80*/  IMAD.MOV.U32 R27, RZ, RZ, R15 ;  /* 0x000000ffff1b7224 */ /* 0x008fe400078e000f */
[----:B0-----:R-:W-:Y:S01]  /*7ff90*/  VIADD R27, R13, UR6 ;  /* 0x000000060d1b7c36 */ /* 0x001fe20008000000 */
[----:B------:R-:W-:Y:S01]  /*7ffa0*/  SHF.R.S32.HI R15, RZ, 0x1f, R13 ;  /* 0x0000001fff0f7819 */ /* 0x000fe2000001140d */
[----:B------:R-:W-:Y:S01]  /*7ffb0*/  IMAD.MOV.U32 R26, RZ, RZ, R14 ;  /* 0x000000ffff1a7224 */ /* 0x000fe200078e000e */
[----:B------:R-:W0:Y:S02]  /*7ffc0*/  LDCU UR6, c[0x0][0x3b8] ;  /* 0x00007700ff0677ac */ /* 0x000e240008000800 */
[----:B------:R-:W-:-:S05]  /*7ffd0*/  SHF.R.S32.HI R27, RZ, 0x1f, R27 ;  /* 0x0000001fff1b7819 */ /* 0x000fca000001141b */
[----:B------:R-:W-:-:S05]  /*7ffe0*/  IMAD.X R17, R27, 0x1, R3, P4 ;  /* 0x000000011b117824 */ /* 0x000fca00020e0603 */
[----:B------:R1:W-:Y:S04]  /*7fff0*/  STL.64 [R1+0x4d80], R16 ;  /* 0x004d801001007387 */ /* 0x0003e80000100a00 */
[----:B-1----:R-:W3:Y:S01]  /*80000*/  LDL.LU.64 R16, [R1+0x66e0] ;  /* 0x0066e00001107983 */ /* 0x002ee20000300a00 */
[----:B------:R-:W-:Y:S01]  /*80010*/  IADD3 R14, P1, PT, R13, R4, RZ ;  /* 0x000000040d0e7210 */ /* 0x000fe20007f3e0ff */
[----:B------:R-:W-:Y:S02]  /*80020*/  IMAD.MOV.U32 R12, RZ, RZ, R11 ;  /* 0x000000ffff0c7224 */ /* 0x000fe400078e000b */
[----:B------:R-:W-:Y:S02]  /*80030*/  IMAD.X R27, R27, 0x1, R7, P2 ;  /* 0x000000011b1b7824 */ /* 0x000fe400010e0607 */
[----:B------:R-:W-:-:S03]  /*80040*/  IMAD.X R15, R15, 0x1, R8, P1 ;  /* 0x000000010f0f7824 */ /* 0x000fc600008e0608 */
[----:B------:R1:W-:Y:S04]  /*80050*/  STL [R1+0x4d7c], R27 ;  /* 0x004d7c1b01007387 */ /* 0x0003e80000100800 */
[----:B-1----:R-:W4:Y:S01]  /*80060*/  LDL.LU R27, [R1+0x194] ;  /* 0x00019400011b7983 */ /* 0x002f220000300800 */
[----:B---3--:R-:W-:Y:S01]  /*80070*/  IMAD.MOV.U32 R11, RZ, RZ, R16 ;  /* 0x000000ffff0b7224 */ /* 0x008fe200078e0010 */
[----:B------:R-:W-:-:S05]  /*80080*/  IADD3 R16, P4, PT, R13, R2, RZ ;  /* 0x000000020d107210 */ /* 0x000fca0007f9e0ff */
[----:B------:R-:W-:Y:S04]  /*80090*/  STL [R1+0x4d68], R16 ;  /* 0x004d681001007387 */ /* 0x000fe80000100800 */
[----:B------:R1:W-:Y:S04]  /*800a0*/  STL.64 [R1+0x4d70], R14 ;  /* 0x004d700e01007387 */ /* 0x0003e80000100a00 */
[----:B-1----:R-:W0:Y:S04]  /*800b0*/  LDL.LU.64 R14, [R1+0x66d8] ;  /* 0x0066d800010e7983 */ /* 0x002e280000300a00 */
[----:B--2---:R1:W-:Y:S01]  /*800c0*/  STL.64 [R1+0x66c0], R18 ;  /* 0x0066c01201007387 */ /* 0x0043e20000100a00 */
[----:B------:R-:W-:-:S03]  /*800d0*/  IADD3 R26, P2, PT, R13, R0, RZ ;  /* 0x000000000d1a7210 */ /* 0x000fc60007f5e0ff */
[----:B-1----:R-:W2:Y:S04]  /*800e0*/  LDL.LU R19, [R1+0x22e0] ;  /* 0x0022e00001137983 */ /* 0x002ea80000300800 */
[----:B------:R1:W-:Y:S02]  /*800f0*/  STL.64 [R1+0x66c8], R24 ;  /* 0x0066c81801007387 */ /* 0x0003e40000100a00 */
[----:B-1----:R-:W-:Y:S02]  /*80100*/  IMAD.MOV.U32 R25, RZ, RZ, R17 ;  /* 0x000000ffff197224 */ /* 0x002fe400078e0011 */
[----:B------:R-:W-:Y:S01]  /*80110*/  IMAD.MOV.U32 R24, RZ, RZ, R16 ;  /* 0x000000ffff187224 */ /* 0x000fe200078e0010 */
[----:B------:R-:W-:Y:S01]  /*80120*/  IADD3 R16, P1, PT, R13, R6, RZ ;  /* 0x000000060d107210 */ /* 0x000fe20007f3e0ff */
[----:B----4-:R-:W-:-:S02]  /*80130*/  IMAD.MOV.U32 R13, RZ, RZ, R27 ;  /* 0x000000ffff0d7224 */ /* 0x010fc400078e001b */
[----:B0-----:R-:W-:Y:S01]  /*80140*/  VIADD R17, R14, UR6 ;  /* 0x000000060e117c36 */ /* 0x001fe20008000000 */
[----:B------:R-:W0:Y:S04]  /*80150*/  LDCU UR6, c[0x0][0x3b8] ;  /* 0x00007700ff0677ac */ /* 0x000e280008000800 */
[----:B------:R-:W-:-:S05]  /*80160*/  SHF.R.S32.HI R17, RZ, 0x1f, R17 ;  /* 0x0000001fff117819 */ /* 0x000fca0000011411 */
[C---:B------:R-:W-:Y:S02]  /*80170*/  IMAD.X R25, R17.reuse, 0x1, R5, P4 ;  /* 0x0000000111197824 */ /* 0x040fe400020e0605 */
[----:B------:R-:W-:-:S03]  /*80180*/  IMAD.X R27, R17, 0x1, R3, P2 ;  /* 0x00000001111b7824 */ /* 0x000fc600010e0603 */
[----:B------:R-:W-:Y:S04]  /*80190*/  STL [R1+0x4d6c], R25 ;  /* 0x004d6c1901007387 */ /* 0x000fe80000100800 */
[----:B------:R1:W-:Y:S04]  /*801a0*/  STL.64 [R1+0x4d60], R26 ;  /* 0x004d601a01007387 */ /* 0x0003e80000100a00 */
[----:B-1----:R-:W3:Y:S01]  /*801b0*/  LDL.LU.64 R26, [R1+0x66d0] ;  /* 0x0066d000011a7983 */ /* 0x002ee20000300a00 */
[----:B------:R-:W-:Y:S02]  /*801c0*/  IADD3 R24, P4, PT, R14, R4, RZ ;  /* 0x000000040e187210 */ /* 0x000fe40007f9e0ff */
[----:B------:R-:W-:Y:S01]  /*801d0*/  SHF.R.S32.HI R25, RZ, 0x1f, R14 ;  /* 0x0000001fff197819 */ /* 0x000fe2000001140e */
[----:B------:R-:W-:-:S04]  /*801e0*/  IMAD.X R17, R17, 0x1, R7, P1 ;  /* 0x0000000111117824 */ /* 0x000fc800008e0607 */
[----:B------:R-:W-:Y:S01]  /*801f0*/  IMAD.X R25, R25, 0x1, R8, P4 ;  /* 0x0000000119197824 */ /* 0x000fe200020e0608 */
[C---:B------:R-:W-:Y:S01]  /*80200*/  IADD3 R18, P2, PT, R14.reuse, R2, RZ ;  /* 0x000000020e127210 */ /* 0x040fe20007f5e0ff */
[----:B---3--:R-:W-:Y:S04]  /*80210*/  STL.64 [R1+0x66b0], R26 ;  /* 0x0066b01a01007387 */ /* 0x008fe80000100a00 */
[----:B------:R-:W-:Y:S04]  /*80220*/  STL.64 [R1+0x4d58], R16 ;  /* 0x004d581001007387 */ /* 0x000fe80000100a00 */
[----:B------:R1:W-:Y:S04]  /*80230*/  STL.64 [R1+0x4d50], R24 ;  /* 0x004d501801007387 */ /* 0x0003e80000100a00 */
[----:B-1----:R-:W3:Y:S04]  /*80240*/  LDL.LU.64 R24, [R1+0x66c8] ;  /* 0x0066c80001187983 */ /* 0x002ee80000300a00 */
[----:B------:R0:W-:Y:S01]  /*80250*/  STL.64 [R1+0x66b8], R8 ;  /* 0x0066b80801007387 */ /* 0x0001e20000100a00 */
[----:B--2---:R-:W-:Y:S01]  /*80260*/  IMAD.MOV.U32 R27, RZ, RZ, R19 ;  /* 0x000000ffff1b7224 */ /* 0x004fe200078e0013 */
[C---:B------:R-:W-:Y:S01]  /*80270*/  IADD3 R16, P1, PT, R14.reuse, R0, RZ ;  /* 0x000000000e107210 */ /* 0x040fe20007f3e0ff */
[----:B0-----:R-:W-:Y:S01]  /*80280*/  VIADD R9, R15, UR6 ;  /* 0x000000060f097c36 */ /* 0x001fe20008000000 */
[----:B------:R-:W-:Y:S01]  /*80290*/  IADD3 R8, P4, PT, R14, R6, RZ ;  /* 0x000000060e087210 */ /* 0x000fe20007f9e0ff */
[----:B------:R-:W0:Y:S03]  /*802a0*/  LDCU UR6, c[0x0][0x3b8] ;  /* 0x00007700ff0677ac */ /* 0x000e260008000800 */
[----:B------:R-:W-:-:S05]  /*802b0*/  SHF.R.S32.HI R9, RZ, 0x1f, R9 ;  /* 0x0000001fff097819 */ /* 0x000fca0000011409 */
[C---:B------:R-:W-:Y:S02]  /*802c0*/  IMAD.X R19, R9.reuse, 0x1, R5, P2 ;  /* 0x0000000109137824 */ /* 0x040fe400010e0605 */
[C---:B------:R-:W-:Y:S02]  /*802d0*/  IMAD.X R17, R9.reuse, 0x1, R3, P1 ;  /* 0x0000000109117824 */ /* 0x040fe400008e0603 */
[----:B------:R-:W-:Y:S01]  /*802e0*/  IMAD.X R9, R9, 0x1, R7, P4 ;  /* 0x0000000109097824 */ /* 0x000fe200020e0607 */
[----:B------:R1:W-:Y:S04]  /*802f0*/  STL.64 [R1+0x4d48], R18 ;  /* 0x004d481201007387 */ /* 0x0003e80000100a00 */
[----:B-1----:R-:W2:Y:S04]  /*80300*/  LDL.LU.64 R18, [R1+0x66c0] ;  /* 0x0066c00001127983 */ /* 0x002ea80000300a00 */
[----:B---3--:R-:W-:Y:S04]  /*80310*/  STL.64 [R1+0x66a8], R24 ;  /* 0x0066a81801007387 */ /* 0x008fe80000100a00 */
[----:B------:R-:W-:Y:S04]  /*80320*/  STL.64 [R1+0x6688], R28 ;  /* 0x0066881c01007387 */ /* 0x000fe80000100a00 */
[----:B------:R-:W-:Y:S04]  /*80330*/  STL.64 [R1+0x4d40], R16 ;  /* 0x004d401001007387 */ /* 0x000fe80000100a00 */
[----:B------:R1:W-:Y:S04]  /*80340*/  STL.64 [R1+0x4d38], R8 ;  /* 0x004d380801007387 */ /* 0x0003e80000100a00 */
[----:B-1----:R-:W3:Y:S01]  /*80350*/  LDL.LU.64 R8, [R1+0x66b8] ;  /* 0x0066b80001087983 */ /* 0x002ee20000300a00 */
[----:B------:R-:W-:-:S02]  /*80360*/  IADD3 R26, P2, PT, R15, R4, RZ ;  /* 0x000000040f1a7210 */ /* 0x000fc40007f5e0ff */
[----:B------:R-:W-:Y:S01]  /*80370*/  SHF.R.S32.HI R17, RZ, 0x1f, R15 ;  /* 0x0000001fff117819 */ /* 0x000fe2000001140f */
[----:B------:R-:W-:-:S04]  /*80380*/  IMAD.MOV.U32 R14, RZ, RZ, R27 ;  /* 0x000000ffff0e7224 */ /* 0x000fc800078e001b */
[----:B---3--:R-:W-:-:S05]  /*80390*/  IMAD.X R27, R17, 0x1, R8, P2 ;  /* 0x00000001111b7824 */ /* 0x008fca00010e0608 */
[----:B------:R1:W-:Y:S04]  /*803a0*/  STL.64 [R1+0x4d30], R26 ;  /* 0x004d301a01007387 */ /* 0x0003e80000100a00 */
[----:B-1----:R-:W3:Y:S01]  /*803b0*/  LDL.LU.64 R26, [R1+0x66b0] ;  /* 0x0066b000011a7983 */ /* 0x002ee20000300a00 */
[C---:B------:R-:W-:Y:S02]  /*803c0*/  IADD3 R16, P1, PT, R15.reuse, R2, RZ ;  /* 0x000000020f107210 */ /* 0x040fe40007f3e0ff */
[----:B------:R-:W-:-:S03]  /*803d0*/  IADD3 R24, P4, PT, R15, R0, RZ ;  /* 0x000000000f187210 */ /* 0x000fc60007f9e0ff */
[----:B------:R-:W-:Y:S02]  /*803e0*/  IMAD.X R17, R17, 0x1, R5, P1 ;  /* 0x0000000111117824 */ /* 0x000fe400008e0605 */
[----:B------:R-:W-:Y:S04]  /*803f0*/  STL [R1+0x4d20], R24 ;  /* 0x004d201801007387 */ /* 0x000fe80000100800 */
[----:B---3--:R1:W-:Y:S02]  /*80400*/  STL.64 [R1+0x6680], R26 ;  /* 0x0066801a01007387 */ /* 0x0083e40000100a00 */
[----:B-1----:R-:W-:Y:S02]  /*80410*/  IMAD.MOV.U32 R26, RZ, RZ, R24 ;  /* 0x000000ffff1a7224 */ /* 0x002fe400078e0018 */
[----:B------:R-:W-:-:S02]  /*80420*/  IMAD.MOV.U32 R27, RZ, RZ, R25 ;  /* 0x000000ffff1b7224 */ /* 0x000fc400078e0019 */
[----:B------:R-:W3:Y:S04]  /*80430*/  LDL.LU.64 R24, [R1+0x66a8] ;  /* 0x0066a80001187983 */ /* 0x000ee80000300a00 */
[----:B------:R1:W-:Y:S04]  /*80440*/  STL.64 [R1+0x4d28], R16 ;  /* 0x004d281001007387 */ /* 0x0003e80000100a00 */
[----:B-1----:R-:W0:Y:S01]  /*80450*/  LDL.LU.64 R16, [R1+0x66a0] ;  /* 0x0066a00001107983 */ /* 0x002e220000300a00 */
[----:B------:R-:W-:-:S03]  /*80460*/  IADD3 R28, P2, PT, R15, R6, RZ ;  /* 0x000000060f1c7210 */ /* 0x000fc60007f5e0ff */
[----:B------:R-:W-:Y:S04]  /*80470*/  STL.64 [R1+0x6690], R8 ;  /* 0x0066900801007387 */ /* 0x000fe80000100a00 */
[----:B------:R-:W-:Y:S04]  /*80480*/  STL [R1+0x4d18], R28 ;  /* 0x004d181c01007387 */ /* 0x000fe80000100800 */
[----:B------:R1:W-:Y:S02]  /*80490*/  STL [R1+0x6698], R9 ;  /* 0x0066980901007387 */ /* 0x0003e40000100800 */
[----:B-1----:R-:W-:-:S02]  /*804a0*/  IMAD.MOV.U32 R9, RZ, RZ, R29 ;  /* 0x000000ffff097224 */ /* 0x002fc400078e001d */
[----:B0-----:R-:W-:Y:S01]  /*804b0*/  VIADD R9, R16, UR6 ;  /* 0x0000000610097c36 */ /* 0x001fe20008000000 */
[----:B------:R-:W-:Y:S01]  /*804c0*/  SHF.R.S32.HI R15, RZ, 0x1f, R16 ;  /* 0x0000001fff0f7819 */ /* 0x000fe20000011410 */
[----:B------:R-:W-:Y:S01]  /*804d0*/  IMAD.MOV.U32 R8, RZ, RZ, R28 ;  /* 0x000000ffff087224 */ /* 0x000fe200078e001c */
[----:B------:R-:W0:Y:S02]  /*804e0*/  LDCU UR6, c[0x0][0x3b8] ;  /* 0x00007700ff0677ac */ /* 0x000e240008000800 */
[----:B------:R-:W-:-:S05]  /*804f0*/  SHF.R.S32.HI R9, RZ, 0x1f, R9 ;  /* 0x0000001fff097819 */ /* 0x000fca0000011409 */
[C---:B------:R-:W-:Y:S02]  /*80500*/  IMAD.X R27, R9.reuse, 0x1, R3, P4 ;  /* 0x00000001091b7824 */ /* 0x040fe400020e0603 */
[----:B------:R-:W-:-:S03]  /*80510*/  IMAD.X R9, R9, 0x1, R7, P2 ;  /* 0x0000000109097824 */ /* 0x000fc600010e0607 */
[----:B------:R-:W-:Y:S04]  /*80520*/  STL [R1+0x4d24], R27 ;  /* 0x004d241b01007387 */ /* 0x000fe80000100800 */
[----:B------:R1:W-:Y:S04]  /*80530*/  STL [R1+0x4d1c], R9 ;  /* 0x004d1c0901007387 */ /* 0x0003e80000100800 */
[----:B-1----:R1:W4:Y:S01]  /*80540*/  LDL.LU R9, [R1+0x6698] ;  /* 0x0066980001097983 */ /* 0x0023220000300800 */
[----:B------:R-:W-:-:S05]  /*80550*/  IADD3 R8, P2, PT, R16, R0, RZ ;  /* 0x0000000010087210 */ /* 0x000fca0007f5e0ff */
[----:B------:R4:W-:Y:S04]  /*80560*/  STL [R1+0x4d00], R8 ;  /* 0x004d000801007387 */ /* 0x0009e80000100800 */
[----:B----4-:R-:W4:Y:S01]  /*80570*/  LDL.LU.64 R8, [R1+0x6690] ;  /* 0x0066900001087983 */ /* 0x010f220000300a00 */
[----:B------:R-:W-:-:S05]  /*80580*/  IADD3 R28, P1, PT, R16, R4, RZ ;  /* 0x00000004101c7210 */ /* 0x000fca0007f3e0ff */
[----:B----4-:R-:W-:-:S05]  /*80590*/  IMAD.X R29, R15, 0x1, R8, P1 ;  /* 0x000000010f1d7824 */ /* 0x010fca00008e0608 */
[----:B------:R4:W-:Y:S04]  /*805a0*/  STL.64 [R1+0x4d10], R28 ;  /* 0x004d101c01007387 */ /* 0x0009e80000100a00 */
[----:B----4-:R-:W4:Y:S01]  /*805b0*/  LDL.LU.64 R28, [R1+0x6688] ;  /* 0x00668800011c7983 */ /* 0x010f220000300a00 */
[----:B------:R-:W-:-:S03]  /*805c0*/  IADD3 R26, P4, PT, R16, R2, RZ ;  /* 0x00000002101a7210 */ /* 0x000fc60007f9e0ff */
[----:B----4-:R0:W-:Y:S02]  /*805d0*/  STL.64 [R1+0x6668], R28 ;  /* 0x0066681c01007387 */ /* 0x0101e40000100a00 */
[----:B0-----:R-:W-:Y:S01]  /*805e0*/  VIADD R29, R17, UR6 ;  /* 0x00000006111d7c36 */ /* 0x001fe20008000000 */
[----:B------:R-:W-:Y:S01]  /*805f0*/  IADD3 R28, P1, PT, R16, R6, RZ ;  /* 0x00000006101c7210 */ /* 0x000fe20007f3e0ff */
[----:B------:R-:W-:Y:S01]  /*80600*/  IMAD.MOV.U32 R15, RZ, RZ, R12 ;  /* 0x000000ffff0f7224 */ /* 0x000fe200078e000c */
[----:B------:R-:W0:Y:S02]  /*80610*/  LDCU UR6, c[0x0][0x3b8] ;  /* 0x00007700ff0677ac */ /* 0x000e240008000800 */
[----:B------:R-:W-:-:S05]  /*80620*/  SHF.R.S32.HI R29, RZ, 0x1f, R29 ;  /* 0x0000001fff1d7819 */ /* 0x000fca000001141d */
[----:B------:R-:W-:-:S05]  /*80630*/  IMAD.X R27, R29, 0x1, R5, P4 ;  /* 0x000000011d1b7824 */ /* 0x000fca00020e0605 */
[----:B------:R4:W-:Y:S04]  /*80640*/  STL.64 [R1+0x4d08], R26 ;  /* 0x004d081a01007387 */ /* 0x0009e80000100a00 */
[----:B----4-:R-:W4:Y:S04]  /*80650*/  LDL.LU.64 R26, [R1+0x6680] ;  /* 0x00668000011a7983 */ /* 0x010f280000300a00 */
[----:B----4-:R4:W-:Y:S04]  /*80660*/  STL.64 [R1+0x6670], R26 ;  /* 0x0066701a01007387 */ /* 0x0109e80000100a00 */
[----:B----4-:R1:W4:Y:S01]  /*80670*/  LDL.64 R26, [R1+0x4d00] ;  /* 0x004d0000011a7983 */ /* 0x0103220000100a00 */
[----:B--2---:R-:W-:Y:S01]  /*80680*/  IMAD.MOV.U32 R16, RZ, RZ, R18 ;  /* 0x000000ffff107224 */ /* 0x004fe200078e0012 */
[----:B------:R-:W-:Y:S01]  /*80690*/  IADD3 R18, P4, PT, R17, R4, RZ ;  /* 0x0000000411127210 */ /* 0x000fe20007f9e0ff */
[----:B------:R-:W-:-:S02]  /*806a0*/  IMAD.MOV.U32 R12, RZ, RZ, R11 ;  /* 0x000000ffff0c7224 */ /* 0x000fc400078e000b */
[----:B------:R-:W-:Y:S02]  /*806b0*/  IMAD.MOV.U32 R11, RZ, RZ, R19 ;  /* 0x000000ffff0b7224 */ /* 0x000fe400078e0013 */
[C---:B----4-:R-:W-:Y:S02]  /*806c0*/  IMAD.X R27, R29.reuse, 0x1, R3, P2 ;  /* 0x000000011d1b7824 */ /* 0x050fe400010e0603 */
[----:B------:R-:W-:-:S03]  /*806d0*/  IMAD.X R29, R29, 0x1, R7, P1 ;  /* 0x000000011d1d7824 */ /* 0x000fc600008e0607 */
[----:B------:R-:W-:Y:S04]  /*806e0*/  STL [R1+0x4d04], R27 ;  /* 0x004d041b01007387 */ /* 0x000fe80000100800 */
[----:B------:R2:W-:Y:S01]  /*806f0*/  STL.64 [R1+0x4cf8], R28 ;  /* 0x004cf81c01007387 */ /* 0x0005e20000100a00 */
[----:B------:R-:W-:Y:S02]  /*80700*/  IADD3 R26, P2, PT, R17, R2, RZ ;  /* 0x00000002111a7210 */ /* 0x000fe40007f5e0ff */
[----:B--2---:R-:W-:-:S05]  /*80710*/  SHF.R.S32.HI R29, RZ, 0x1f, R17 ;  /* 0x0000001fff1d7819 */ /* 0x004fca0000011411 */
[----:B------:R-:W-:Y:S01]  /*80720*/  IMAD.X R19, R29, 0x1, R8, P4 ;  /* 0x000000011d137824 */ /* 0x000fe200020e0608 */
[----:B------:R-:W-:Y:S01]  /*80730*/  IADD3 R28, P1, PT, R17, R0, RZ ;  /* 0x00000000111c7210 */ /* 0x000fe20007f3e0ff */
[----:B------:R-:W-:-:S03]  /*80740*/  IMAD.X R27, R29, 0x1, R5, P2 ;  /* 0x000000011d1b7824 */ /* 0x000fc600010e0605 */
[----:B------:R2:W-:Y:S01]  /*80750*/  STL.64 [R1+0x4cf0], R18 ;  /* 0x004cf01201007387 */ /* 0x0005e20000100a00 */
[----:B------:R-:W-:-:S03]  /*80760*/  IMAD.X R29, R29, 0x1, R3, P1 ;  /* 0x000000011d1d7824 */ /* 0x000fc600008e0603 */
[----:B--2---:R-:W2:Y:S04]  /*80770*/  LDL.LU.64 R18, [R1+0x6678] ;  /* 0x0066780001127983 */ /* 0x004ea80000300a00 */
[----:B------:R-:W-:Y:S04]  /*80780*/  STL [R1+0x6658], R10 ;  /* 0x0066580a01007387 */ /* 0x000fe80000100800 */
[----:B------:R4:W-:Y:S04]  /*80790*/  STL.64 [R1+0x6660], R20 ;  /* 0x0066601401007387 */ /* 0x0009e80000100a00 */
[----:B------:R0:W-:Y:S01]  /*807a0*/  STL.64 [R1+0x4ce8], R26 ;  /* 0x004ce81a01007387 */ /* 0x0001e20000100a00 */
[----:B----4-:R-:W-:-:S05]  /*807b0*/  IADD3 R20, P4, PT, R17, R6, RZ ;  /* 0x0000000611147210 */ /* 0x010fca0007f9e0ff */
[----:B------:R-:W-:Y:S04]  /*807c0*/  STL [R1+0x4cd8], R20 ;  /* 0x004cd81401007387 */ /* 0x000fe80000100800 */
[----:B0-----:R-:W4:Y:S04]  /*807d0*/  LDL.LU.64 R26, [R1+0x6670] ;  /* 0x00667000011a7983 */ /* 0x001f280000300a00 */
[----:B------:R0:W-:Y:S04]  /*807e0*/  STL.64 [R1+0x4ce0], R28 ;  /* 0x004ce01c01007387 */ /* 0x0001e80000100a00 */
[----:B0-----:R-:W2:Y:S04]  /*807f0*/  LDL.LU.64 R28, [R1+0x6668] ;  /* 0x00666800011c7983 */ /* 0x001ea80000300a00 */
[----:B--2---:R0:W-:Y:S04]  /*80800*/  STL.64 [R1+0x6650], R28 ;  /* 0x0066501c01007387 */ /* 0x0041e80000100a00 */
[----:B0-----:R1:W2:Y:S01]  /*80810*/  LDL.64 R28, [R1+0x4cd8] ;  /* 0x004cd800011c7983 */ /* 0x0012a20000100a00 */
[----:B------:R-:W-:Y:S01]  /*80820*/  IMAD.MOV.U32 R17, RZ, RZ, R11 ;  /* 0x000000ffff117224 */ /* 0x000fe200078e000b */
[----:B------:R-:W-:-:S04]  /*80830*/  IADD3 R20, P2, PT, R18, R4, RZ ;  /* 0x0000000412147210 */ /* 0x000fc80007f5e0ff */
[----:B------:R0:W-:Y:S01]  /*80840*/  STL.64 [R1+0x6648], R16 ;  /* 0x0066481001007387 */ /* 0x0001e20000100a00 */
[----:B------:R-:W-:Y:S02]  /*80850*/  SHF.R.S32.HI R21, RZ, 0x1f, R18 ;  /* 0x0000001fff157819 */ /* 0x000fe40000011412 */
[----:B------:R-:W-:-:S03]  /*80860*/  IADD3 R10, P1, PT, R18, R2, RZ ;  /* 0x00000002120a7210 */ /* 0x000fc60007f3e0ff */
[----:B------:R-:W-:Y:S02]  /*80870*/  IMAD.X R21, R21, 0x1, R8, P2 ;  /* 0x0000000115157824 */ /* 0x000fe400010e0608 */
[----:B--2---:R-:W-:Y:S01]  /*80880*/  VIADD R29, R18, UR6 ;  /* 0x00000006121d7c36 */ /* 0x004fe20008000000 */
[----:B------:R-:W0:Y:S04]  /*80890*/  LDCU UR6, c[0x0][0x3b8] ;  /* 0x00007700ff0677ac */ /* 0x000e280008000800 */
[----:B------:R-:W-:-:S05]  /*808a0*/  SHF.R.S32.HI R29, RZ, 0x1f, R29 ;  /* 0x0000001fff1d7819 */ /* 0x000fca000001141d */
[----:B------:R-:W-:Y:S02]  /*808b0*/  IMAD.X R29, R29, 0x1, R7, P4 ;  /* 0x000000011d1d7824 */ /* 0x000fe400020e0607 */
[----:B0-----:R-:W-:-:S03]  /*808c0*/  VIADD R17, R19, UR6 ;  /* 0x0000000613117c36 */ /* 0x001fc60008000000 */
[----:B------:R-:W-:Y:S01]  /*808d0*/  STL [R1+0x4cdc], R29 ;  /* 0x004cdc1d01007387 */ /* 0x000fe20000100800 */
[C---:B------:R-:W-:Y:S01]  /*808e0*/  IADD3 R28, P4, PT, R18.reuse, R0, RZ ;  /* 0x00000000121c7210 */ /* 0x040fe20007f9e0ff */
[----:B------:R-:W0:Y:S01]  /*808f0*/  LDCU UR6, c[0x0][0x3b8] ;  /* 0x00007700ff0677ac */ /* 0x000e220008000800 */
[----:B------:R-:W-:Y:S01]  /*80900*/  SHF.R.S32.HI R17, RZ, 0x1f, R17 ;  /* 0x0000001fff117819 */ /* 0x000fe20000011411 */
[----:B------:R2:W-:Y:S04]  /*80910*/  STL.64 [R1+0x4cd0], R20 ;  /* 0x004cd01401007387 */ /* 0x0005e80000100a00 */
[----:B------:R-:W-:Y:S01]  /*80920*/  IMAD.X R11, R17, 0x1, R5, P1 ;  /* 0x00000001110b7824 */ /* 0x000fe200008e0605 */
[----:B--2---:R-:W2:Y:S04]  /*80930*/  LDL.LU.64 R20, [R1+0x6660] ;  /* 0x0066600001147983 */ /* 0x004ea80000300a00 */
[----:B------:R0:W-:Y:S04]  /*80940*/  STL.64 [R1+0x4cc8], R10 ;  /* 0x004cc80a01007387 */ /* 0x0001e80000100a00 */
[----:B0-----:R-:W3:Y:S01]  /*80950*/  LDL.LU R10, [R1+0x6658] ;  /* 0x00665800010a7983 */ /* 0x001ee20000300800 */
[----:B------:R-:W-:Y:S01]  /*80960*/  IADD3 R16, P2, PT, R18, R6, RZ ;  /* 0x0000000612107210 */ /* 0x000fe20007f5e0ff */
[----:B------:R-:W-:-:S02]  /*80970*/  IMAD.MOV.U32 R18, RZ, RZ, R13 ;  /* 0x000000ffff127224 */ /* 0x000fc400078e000d */
[C---:B------:R-:W-:Y:S02]  /*80980*/  IMAD.X R29, R17.reuse, 0x1, R3, P4 ;  /* 0x00000001111d7824 */ /* 0x040fe400020e0603 */
[----:B------:R-:W-:Y:S02]  /*80990*/  IMAD.X R17, R17, 0x1, R7, P2 ;  /* 0x0000000111117824 */ /* 0x000fe400010e0607 */
[----:B--2---:R-:W-:Y:S01]  /*809a0*/  IMAD.MOV.U32 R11, RZ, RZ, R21 ;  /* 0x000000ffff0b7224 */ /* 0x004fe200078e0015 */
[----:B------:R-:W-:Y:S01]  /*809b0*/  SHF.R.S32.HI R21, RZ, 0x1f, R19 ;  /* 0x0000001fff157819 */ /* 0x000fe20000011413 */
[----:B---3--:R-:W-:Y:S02]  /*809c0*/  IMAD.MOV.U32 R13, RZ, RZ, R10 ;  /* 0x000000ffff0d7224 */ /* 0x008fe400078e000a */
[----:B------:R-:W-:Y:S01]  /*809d0*/  IMAD.MOV.U32 R10, RZ, RZ, R20 ;  /* 0x000000ffff0a7224 */ /* 0x000fe200078e0014 */
[----:B------:R-:W-:-:S04]  /*809e0*/  IADD3 R20, P1, PT, R19, R4, RZ ;  /* 0x0000000413147210 */ /* 0x000fc80007f3e0ff */
[----:B------:R-:W-:Y:S01]  /*809f0*/  STL.64 [R1+0x6630], R10 ;  /* 0x0066300a01007387 */ /* 0x000fe20000100a00 */
[----:B------:R-:W-:-:S03]  /*80a00*/  IMAD.X R21, R21, 0x1, R8, P1 ;  /* 0x0000000115157824 */ /* 0x000fc600008e0608 */
[----:B------:R-:W-:Y:S04]  /*80a10*/  STL.64 [R1+0x6638], R22 ;  /* 0x0066381601007387 */ /* 0x000fe80000100a00 */
[----:B------:R0:W-:Y:S04]  /*80a20*/  STL.64 [R1+0x4cc0], R28 ;  /* 0x004cc01c01007387 */ /* 0x0001e80000100a00 */
[----:B0-----:R-:W2:Y:S04]  /*80a30*/  LDL.LU.64 R28, [R1+0x6650] ;  /* 0x00665000011c7983 */ /* 0x001ea80000300a00 */
[----:B------:R0:W-:Y:S04]  /*80a40*/  STL.64 [R1+0x4cb8], R16 ;  /* 0x004cb81001007387 */ /* 0x0001e80000100a00 */
[----:B0-----:R-:W3:Y:S04]  /*80a50*/  LDL.LU.64 R16, [R1+0x6648] ;  /* 0x0066480001107983 */ /* 0x001ee80000300a00 */
[----:B------:R0:W-:Y:S04]  /*80a60*/  STL.64 [R1+0x4cb0], R20 ;  /* 0x004cb01401007387 */ /* 0x0001e80000100a00 */
[----:B0-----:R-:W2:Y:S04]  /*80a70*/  LDL.LU.64 R20, [R1+0x6640] ;  /* 0x0066400001147983 */ /* 0x001ea80000300a00 */
[----:B----4-:R2:W-:Y:S01]  /*80a80*/  STL.64 [R1+0x6628], R26 ;  /* 0x0066281a01007387 */ /* 0x0105e20000100a00 */
[----:B------:R-:W-:-:S02]  /*80a90*/  IADD3 R22, P4, PT, R19, R2, RZ ;  /* 0x0000000213167210 */ /* 0x000fc40007f9e0ff */
[----:B------:R-:W-:Y:S01]  /*80aa0*/  IADD3 R10, P2, PT, R19, R0, RZ ;  /* 0x00000000130a7210 */ /* 0x000fe20007f5e0ff */
[----:B--2---:R-:W-:Y:S01]  /*80ab0*/  VIADD R27, R20, UR6 ;  /* 0x00000006141b7c36 */ /* 0x004fe20008000000 */
[----:B------:R-:W0:Y:S04]  /*80ac0*/  LDCU UR6, c[0x0][0x3b8] ;  /* 0x00007700ff0677ac */ /* 0x000e280008000800 */
[----:B------:R-:W-:-:S05]  /*80ad0*/  SHF.R.S32.HI R27, RZ, 0x1f, R27 ;  /* 0x0000001fff1b7819 */ /* 0x000fca000001141b */
[C---:B------:R-:W-:Y:S02]  /*80ae0*/  IMAD.X R23, R27.reuse, 0x1, R5, P4 ;  /* 0x000000011b177824 */ /* 0x040fe400020e0605 */
[----:B------:R-:W-:-:S03]  /*80af0*/  IMAD.X R11, R27, 0x1, R3, P2 ;  /* 0x000000011b0b7824 */ /* 0x000fc600010e0603 */
[----:B------:R2:W-:Y:S04]  /*80b00*/  STL.64 [R1+0x4ca8], R22 ;  /* 0x004ca81601007387 */ /* 0x0005e80000100a00 */
[----:B--2---:R-:W2:Y:S04]  /*80b10*/  LDL.LU.64 R22, [R1+0x6638] ;  /* 0x0066380001167983 */ /* 0x004ea80000300a00 */
[----:B------:R-:W-:Y:S04]  /*80b20*/  STL.64 [R1+0x6620], R24 ;  /* 0x0066201801007387 */ /* 0x000fe80000100a00 */
[----:B------:R4:W-:Y:S04]  /*80b30*/  STL.64 [R1+0x4ca0], R10 ;  /* 0x004ca00a01007387 */ /* 0x0009e80000100a00 */
[----:B----4-:R-:W4:Y:S01]  /*80b40*/  LDL.LU.64 R10, [R1+0x6630] ;  /* 0x00663000010a7983 */ /* 0x010f220000300a00 */
[----:B------:R-:W-:Y:S01]  /*80b50*/  IADD3 R26, P1, PT, R19, R6, RZ ;  /* 0x00000006131a7210 */ /* 0x000fe20007f3e0ff */
[----:B------:R-:W-:-:S02]  /*80b60*/  IMAD.MOV.U32 R25, RZ, RZ, R13 ;  /* 0x000000ffff197224 */ /* 0x000fc400078e000d */
[----:B------:R-:W-:Y:S01]  /*80b70*/  IMAD.MOV.U32 R19, RZ, RZ, R14 ;  /* 0x000000ffff137224 */ /* 0x000fe200078e000e */
[----:B------:R-:W-:Y:S01]  /*80b80*/  IADD3 R24, P4, PT, R20, R4, RZ ;  /* 0x0000000414187210 */ /* 0x000fe20007f9e0ff */
[----:B------:R-:W-:-:S05]  /*80b90*/  IMAD.X R27, R27, 0x1, R7, P1 ;  /* 0x000000011b1b7824 */ /* 0x000fca00008e0607 */
[----:B------:R0:W-:Y:S02]  /*80ba0*/  STL.64 [R1+0x4c98], R26 ;  /* 0x004c981a01007387 */ /* 0x0001e40000100a00 */
[C---:B0-----:R-:W-:Y:S01]  /*80bb0*/  IADD3 R26, P1, PT, R20.reuse, R0, RZ ;  /* 0x00000000141a7210 */ /* 0x041fe20007f3e0ff */
[----:B--2---:R-:W-:Y:S01]  /*80bc0*/  IMAD.MOV.U32 R13, RZ, RZ, R22 ;  /* 0x000000ffff0d7224 */ /* 0x004fe200078e0016 */
[----:B------:R-:W-:Y:S01]  /*80bd0*/  IADD3 R22, P2, PT, R20, R2, RZ ;  /* 0x0000000214167210 */ /* 0x000fe20007f5e0ff */
[----:B----4-:R-:W-:Y:S02]  /*80be0*/  IMAD.MOV.U32 R14, RZ, RZ, R11 ;  /* 0x000000ffff0e7224 */ /* 0x010fe400078e000b */
[----:B------:R-:W-:Y:S02]  /*80bf0*/  IMAD.MOV.U32 R11, RZ, RZ, R23 ;  /* 0x000000ffff0b7224 */ /* 0x000fe400078e0017 */
[----:B------:R-:W-:Y:S01]  /*80c00*/  IMAD.MOV.U32 R23, RZ, RZ, R25 ;  /* 0x000000ffff177224 */ /* 0x000fe200078e0019 */
[----:B------:R-:W-:-:S05]  /*80c10*/  SHF.R.S32.HI R25, RZ, 0x1f, R20 ;  /* 0x0000001fff197819 */ /* 0x000fca0000011414 */
[----:B------:R-:W-:-:S05]  /*80c20*/  IMAD.X R25, R25, 0x1, R8, P4 ;  /* 0x0000000119197824 */ /* 0x000fca00020e0608 */
[----:B------:R0:W-:Y:S02]  /*80c30*/  STL.64 [R1+0x4c90], R24 ;  /* 0x004c901801007387 */ /* 0x0001e40000100a00 */
[----:B0-----:R-:W-:Y:S01]  /*80c40*/  VIADD R25, R21, UR6 ;  /* 0x0000000615197c36 */ /* 0x001fe20008000000 */
[----:B------:R-:W-:Y:S01]  /*80c50*/  IADD3 R24, P4, PT, R20, R6, RZ ;  /* 0x0000000614187210 */ /* 0x000fe20007f9e0ff */
[----:B------:R-:W0:Y:S03]  /*80c60*/  LDCU UR6, c[0x0][0x3b8] ;  /* 0x00007700ff0677ac */ /* 0x000e260008000800 */
[----:B------:R-:W-:Y:S01]  /*80c70*/  SHF.R.S32.HI R25, RZ, 0x1f, R25 ;  /* 0x0000001fff197819 */ /* 0x000fe20000011419 */
[----:B------:R-:W-:-:S04]  /*80c80*/  IMAD.MOV.U32 R20, RZ, RZ, R23 ;  /* 0x000000ffff147224 */ /* 0x000fc800078e0017 */
[C---:B------:R-:W-:Y:S02]  /*80c90*/  IMAD.X R23, R25.reuse, 0x1, R5, P2 ;  /* 0x0000000119177824 */ /* 0x040fe400010e0605 */
[C---:B------:R-:W-:Y:S02]  /*80ca0*/  IMAD.X R27, R25.reuse, 0x1, R3, P1 ;  /* 0x00000001191b7824 */ /* 0x040fe400008e0603 */
[----:B------:R-:W-:Y:S01]  /*80cb0*/  IMAD.X R25, R25, 0x1, R7, P4 ;  /* 0x0000000119197824 */ /* 0x000fe200020e0607 */
[----:B------:R-:W-:Y:S04]  /*80cc0*/  STL.64 [R1+0x4c88], R22 ;  /* 0x004c881601007387 */ /* 0x000fe80000100a00 */
[----:B------:R2:W-:Y:S04]  /*80cd0*/  STL.64 [R1+0x4c80], R26 ;  /* 0x004c801a01007387 */ /* 0x0005e80000100a00 */
[----:B--2---:R-:W2:Y:S04]  /*80ce0*/  LDL.LU.64 R26, [R1+0x6628] ;  /* 0x00662800011a7983 */ /* 0x004ea80000300a00 */
[----:B---3--:R-:W-:Y:S04]  /*80cf0*/  STL.64 [R1+0x6610], R16 ;  /* 0x0066101001007387 */ /* 0x008fe80000100a00 */
[----:B------:R3:W-:Y:S04]  /*80d00*/  STL.64 [R1+0x4c78], R24 ;  /* 0x004c781801007387 */ /* 0x0007e80000100a00 */
[----:B---3--:R-:W3:Y:S01]  /*80d10*/  LDL.LU.64 R24, [R1+0x6620] ;  /* 0x0066200001187983 */ /* 0x008ee20000300a00 */
[----:B------:R-:W-:-:S02]  /*80d20*/  IADD3 R22, P2, PT, R21, R4, RZ ;  /* 0x0000000415167210 */ /* 0x000fc40007f5e0ff */
[----:B------:R-:W-:-:S05]  /*80d30*/  SHF.R.S32.HI R23, RZ, 0x1f, R21 ;  /* 0x0000001fff177819 */ /* 0x000fca0000011415 */
[----:B------:R-:W-:Y:S01]  /*80d40*/  IMAD.X R23, R23, 0x1, R8, P2 ;  /* 0x0000000117177824 */ /* 0x000fe200010e0608 */
[----:B---3--:R-:W-:Y:S04]  /*80d50*/  STL.64 [R1+0x6608], R24 ;  /* 0x0066081801007387 */ /* 0x008fe80000100a00 */
[----:B------:R3:W-:Y:S04]  /*80d60*/  STL.64 [R1+0x4c70], R22 ;  /* 0x004c701601007387 */ /* 0x0007e80000100a00 */
[----:B---3--:R-:W0:Y:S04]  /*80d70*/  LDL.LU.64 R22, [R1+0x6618] ;  /* 0x0066180001167983 */ /* 0x008e280000300a00 */
[----:B------:R3:W-:Y:S01]  /*80d80*/  STL.64 [R1+0x6600], R10 ;  /* 0x0066000a01007387 */ /* 0x0007e20000100a00 */
[----:B------:R-:W-:-:S02]  /*80d90*/  IADD3 R16, P1, PT, R21, R2, RZ ;  /* 0x0000000215107210 */ /* 0x000fc40007f3e0ff */
[C---:B------:R-:W-:Y:S02]  /*80da0*/  IADD3 R24, P4, PT, R21.reuse, R0, RZ ;  /* 0x0000000015187210 */ /* 0x040fe40007f9e0ff */
[----:B---3--:R-:W-:Y:S01]  /*80db0*/  IADD3 R10, P2, PT, R21, R6, RZ ;  /* 0x00000006150a7210 */ /* 0x008fe20007f5e0ff */
[----:B------:R-:W-:Y:S02]  /*80dc0*/  IMAD.MOV.U32 R21, RZ, RZ, R15 ;  /* 0x000000ffff157224 */ /* 0x000fe400078e000f */
[----:B0-----:R-:W-:Y:S01]  /*80dd0*/  VIADD R11, R22, UR6 ;  /* 0x00000006160b7c36 */ /* 0x001fe20008000000 */
[----:B------:R-:W-:Y:S01]  /*80de0*/  SHF.R.S32.HI R15, RZ, 0x1f, R22 ;  /* 0x0000001fff0f7819 */ /* 0x000fe20000011416 */
[----:B------:R-:W0:Y:S03]  /*80df0*/  LDCU UR6, c[0x0][0x3b8] ;  /* 0x00007700ff0677ac */ /* 0x000e260008000800 */
[----:B------:R-:W-:-:S05]  /*80e00*/  SHF.R.S32.HI R11, RZ, 0x1f, R11 ;  /* 0x0000001fff0b7819 */ /* 0x000fca000001140b */
[----:B------:R-:W-:-:S05]  /*80e10*/  IMAD.X R17, R11, 0x1, R5, P1 ;  /* 0x000000010b117824 */ /* 0x000fca00008e0605 */
[----:B------:R3:W-:Y:S01]  /*80e20*/  STL.64 [R1+0x4c68], R16 ;  /* 0x004c681001007387 */ /* 0x0007e20000100a00 */
[C---:B------:R-:W-:Y:S02]  /*80e30*/  IMAD.X R25, R11.reuse, 0x1, R3, P4 ;  /* 0x000000010b197824 */ /* 0x040fe400020e0603 */
[----:B------:R-:W-:Y:S01]  /*80e40*/  IMAD.X R11, R11, 0x1, R7, P2 ;  /* 0x000000010b0b7824 */ /* 0x000fe200010e0607 */
[C---:B---3--:R-:W-:Y:S02]  /*80e50*/  IADD3 R16, P1, PT, R22.reuse, R4, RZ ;  /* 0x0000000416107210 */ /* 0x048fe40007f3e0ff */
[----:B------:R-:W-:Y:S03]  /*80e60*/  STL.64 [R1+0x4c60], R24 ;  /* 0x004c601801007387 */ /* 0x000fe60000100a00 */
[----:B------:R-:W-:Y:S01]  /*80e70*/  IMAD.X R17, R15, 0x1, R8, P1 ;  /* 0x000000010f117824 */ /* 0x000fe200008e0608 */
[----:B------:R-:W-:Y:S04]  /*80e80*/  STL.64 [R1+0x4c58], R10 ;  /* 0x004c580a01007387 */ /* 0x000fe80000100a00 */
[----:B------:R3:W-:Y:S04]  /*80e90*/  STL.64 [R1+0x4c50], R16 ;  /* 0x004c501001007387 */ /* 0x0007e80000100a00 */
[----:B---3--:R-:W3:Y:S01]  /*80ea0*/  LDL.LU.64 R16, [R1+0x6610] ;  /* 0x0066100001107983 */ /* 0x008ee20000300a00 */
[----:B------:R-:W-:-:S05]  /*80eb0*/  IADD3 R24, P4, PT, R22, R2, RZ ;  /* 0x0000000216187210 */ /* 0x000fca0007f9e0ff */
[----:B------:R-:W-:Y:S01]  /*80ec0*/  IMAD.X R25, R15, 0x1, R5, P4 ;  /* 0x000000010f197824 */ /* 0x000fe200020e0605 */
[----:B---3--:R-:W-:Y:S04]  /*80ed0*/  STL.64 [R1+0x65f0], R16 ;  /* 0x0065f01001007387 */ /* 0x008fe80000100a00 */
[----:B------:R3:W-:Y:S04]  /*80ee0*/  STL.64 [R1+0x4c48], R24 ;  /* 0x004c481801007387 */ /* 0x0007e80000100a00 */
[----:B---3--:R-:W3:Y:S01]  /*80ef0*/  LDL.LU.64 R24, [R1+0x6608] ;  /* 0x0066080001187983 */ /* 0x008ee20000300a00 */
[C---:B------:R-:W-:Y:S01]  /*80f00*/  IADD3 R10, P2, PT, R22.reuse, R0, RZ ;  /* 0x00000000160a7210 */ /* 0x040fe20007f5e0ff */
[----:B------:R-:W-:Y:S01]  /*80f10*/  IMAD.MOV.U32 R11, RZ, RZ, R21 ;  /* 0x000000ffff0b7224 */ /* 0x000fe200078e0015 */
[----:B------:R-:W-:-:S05]  /*80f20*/  IADD3 R16, P1, PT, R22, R6, RZ ;  /* 0x0000000616107210 */ /* 0x000fca0007f3e0ff */
[----:B------:R-:W-:Y:S01]  /*80f30*/  STL [R1+0x4c38], R16 ;  /* 0x004c381001007387 */ /* 0x000fe20000100800 */
[----:B---3--:R-:W-:Y:S02]  /*80f40*/  IMAD.MOV.U32 R21, RZ, RZ, R25 ;  /* 0x000000ffff157224 */ /* 0x008fe400078e0019 */
[----:B------:R-:W-:Y:S02]  /*80f50*/  IMAD.MOV.U32 R25, RZ, RZ, R11 ;  /* 0x000000ffff197224 */ /* 0x000fe400078e000b */
[----:B------:R-:W-:-:S05]  /*80f60*/  IMAD.X R11, R15, 0x1, R3, P2 ;  /* 0x000000010f0b7824 */ /* 0x000fca00010e0603 */
[----:B------:R3:W-:Y:S04]  /*80f70*/  STL.64 [R1+0x4c40], R10 ;  /* 0x004c400a01007387 */ /* 0x0007e80000100a00 */
[----:B---3--:R-:W3:Y:S01]  /*80f80*/  LDL.LU.64 R10, [R1+0x6600] ;  /* 0x00660000010a7983 */ /* 0x008ee20000300a00 */
[----:B------:R-:W-:Y:S02]  /*80f90*/  IMAD.MOV.U32 R22, RZ, RZ, R18 ;  /* 0x000000ffff167224 */ /* 0x000fe400078e0012 */
[----:B------:R-:W-:Y:S01]  /*80fa0*/  IMAD.MOV.U32 R18, RZ, RZ, R24 ;  /* 0x000000ffff127224 */ /* 0x000fe200078e0018 */
[----:B------:R-:W-:Y:S01]  /*80fb0*/  IADD3 R24, P4, PT, R23, R4, RZ ;  /* 0x0000000417187210 */ /* 0x000fe20007f9e0ff */
[----:B---3--:R3:W-:Y:S04]  /*80fc0*/  STL.64 [R1+0x65e0], R10 ;  /* 0x0065e00a01007387 */ /* 0x0087e80000100a00 */
[----:B------:R4:W-:Y:S01]  /*80fd0*/  STL.64 [R1+0x65e8], R28 ;  /* 0x0065e81c01007387 */ /* 0x0009e20000100a00 */
[----:B---3--:R-:W-:-:S02]  /*80fe0*/  IMAD.MOV.U32 R11, RZ, RZ, R25 ;  /* 0x000000ffff0b7224 */ /* 0x008fc400078e0019 */
[----:B--2---:R-:W-:Y:S02]  /*80ff0*/  IMAD.X R25, R26, 0x1, R8, P4 ;  /* 0x000000011a197824 */ /* 0x004fe400020e0608 */
[----:B----4-:R-:W-:Y:S02]  /*81000*/  IMAD.MOV.U32 R29, RZ, RZ, R17 ;  /* 0x000000ffff1d7224 */ /* 0x010fe400078e0011 */
[----:B------:R-:W-:-:S05]  /*81010*/  IMAD.X R29, R15, 0x1, R7, P1 ;  /* 0x000000010f1d7824 */ /* 0x000fca00008e0607 */
[----:B------:R-:W-:Y:S04]  /*81020*/  STL [R1+0x4c3c], R29 ;  /* 0x004c3c1d01007387 */ /* 0x000fe80000100800 */
[----:B------:R2:W-:Y:S04]  /*81030*/  STL.64 [R1+0x4c30], R24 ;  /* 0x004c301801007387 */ /* 0x0005e80000100a00 */
[----:B--2---:R-:W0:Y:S01]  /*81040*/  LDL.LU.64 R24, [R1+0x65f8] ;  /* 0x0065f80001187983 */ /* 0x004e220000300a00 */
[----:B------:R-:W-:Y:S02]  /*81050*/  IMAD.MOV.U32 R15, RZ, RZ, R27 ;  /* 0x000000ffff0f7224 */ /* 0x000fe400078e001b */
[----:B------:R-:W-:Y:S01]  /*81060*/  IMAD.MOV.U32 R28, RZ, RZ, R16 ;  /* 0x000000ffff1c7224 */ /* 0x000fe200078e0010 */
[C---:B------:R-:W-:Y:S01]  /*81070*/  IADD3 R16, P2, PT, R23.reuse, R2, RZ ;  /* 0x0000000217107210 */ /* 0x040fe20007f5e0ff */
[----:B0-----:R-:W-:Y:S01]  /*81080*/  VIADD R27, R24, UR6 ;  /* 0x00000006181b7c36 */ /* 0x001fe20008000000 */
[----:B------:R-:W-:Y:S01]  /*81090*/  IADD3 R28, P1, PT, R23, R0, RZ ;  /* 0x00000000171c7210 */ /* 0x000fe20007f3e0ff */
[----:B------:R-:W0:Y:S03]  /*810a0*/  LDCU UR6, c[0x0][0x3b8] ;  /* 0x00007700ff0677ac */ /* 0x000e260008000800 */
[----:B------:R-:W-:-:S05]  /*810b0*/  SHF.R.S32.HI R27, RZ, 0x1f, R27 ;  /* 0x0000001fff1b7819 */ /* 0x000fca000001141b */
[----:B------:R-:W-:-:S05]  /*810c0*/  IMAD.X R17, R27, 0x1, R5, P2 ;  /* 0x000000011b117824 */ /* 0x000fca00010e0605 */
[----:B------:R2:W-:Y:S04]  /*810d0*/  STL.64 [R1+0x4c28], R16 ;  /* 0x004c281001007387 */ /* 0x0005e80000100a00 */
[----:B--2---:R-:W2:Y:S01]  /*810e0*/  LDL.LU.64 R16, [R1+0x65f0] ;  /* 0x0065f00001107983 */ /* 0x004ea20000300a00 */
[----:B------:R-:W-:Y:S01]  /*810f0*/  IADD3 R26, P4, PT, R23, R6, RZ ;  /* 0x00000006171a7210 */ /* 0x000fe20007f9e0ff */
[----:B------:R-:W-:Y:S02]  /*81100*/  IMAD.MOV.U32 R23, RZ, RZ, R11 ;  /* 0x000000ffff177224 */ /* 0x000fe400078e000b */
[----:B------:R-:W-:Y:S02]  /*81110*/  IMAD.MOV.U32 R11, RZ, RZ, R22 ;  /* 0x000000ffff0b7224 */ /* 0x000fe400078e0016 */
[C---:B------:R-:W-:Y:S01]  /*81120*/  IMAD.X R29, R27.reuse, 0x1, R3, P1 ;  /* 0x000000011b1d7824 */ /* 0x040fe200008e0603 */
[----:B------:R-:W-:Y:S01]  /*81130*/  IADD3 R10, P2, PT, R24, R4, RZ ;  /* 0x00000004180a7210 */ /* 0x000fe20007f5e0ff */
[----:B------:R-:W-:Y:S01]  /*81140*/  IMAD.MOV.U32 R22, RZ, RZ, R14 ;  /* 0x000000ffff167224 */ /* 0x000fe200078e000e */
[----:B------:R-:W-:Y:S01]  /*81150*/  SHF.R.S32.HI R14, RZ, 0x1f, R24 ;  /* 0x0000001fff0e7819 */ /* 0x000fe20000011418 */
[----:B------:R-:W-:Y:S01]  /*81160*/  IMAD.X R27, R27, 0x1, R7, P4 ;  /* 0x000000011b1b7824 */ /* 0x000fe200020e0607 */
[----:B--2---:R-:W-:Y:S04]  /*81170*/  STL.64 [R1+0x65d0], R16 ;  /* 0x0065d01001007387 */ /* 0x004fe80000100a00 */
[----:B------:R2:W-:Y:S04]  /*81180*/  STL [R1+0x65d8], R17 ;  /* 0x0065d81101007387 */ /* 0x0005e80000100800 */
[----:B------:R3:W-:Y:S01]  /*81190*/  STL.64 [R1+0x4c20], R28 ;  /* 0x004c201c01007387 */ /* 0x0007e20000100a00 */
[----:B--2---:R-:W-:-:S02]  /*811a0*/  IMAD.MOV.U32 R17, RZ, RZ, R11 ;  /* 0x000000ffff117224 */ /* 0x004fc400078e000b */
[----:B------:R-:W-:Y:S01]  /*811b0*/  IMAD.X R11, R14, 0x1, R8, P2 ;  /* 0x000000010e0b7824 */ /* 0x000fe200010e0608 */
[----:B---3--:R-:W2:Y:S04]  /*811c0*/  LDL.LU.64 R28, [R1+0x65e8] ;  /* 0x0065e800011c7983 */ /* 0x008ea80000300a00 */
[----:B------:R-:W-:Y:S04]  /*811d0*/  STL.64 [R1+0x4c18], R26 ;  /* 0x004c181a01007387 */ /* 0x000fe80000100a00 */
[----:B------:R3:W-:Y:S04]  /*811e0*/  STL.64 [R1+0x4c10], R10 ;  /* 0x004c100a01007387 */ /* 0x0007e80000100a00 */
[----:B---3--:R-:W3:Y:S01]  /*811f0*/  LDL.LU.64 R10, [R1+0x65e0] ;  /* 0x0065e000010a7983 */ /* 0x008ee20000300a00 */
[----:B------:R-:W-:-:S02]  /*81200*/  IADD3 R16, P1, PT, R24, R2, RZ ;  /* 0x0000000218107210 */ /* 0x000fc40007f3e0ff */
[C---:B------:R-:W-:Y:S01]  /*81210*/  IADD3 R26, P4, PT, R24.reuse, R0, RZ ;  /* 0x00000000181a7210 */ /* 0x040fe20007f9e0ff */
[----:B--2---:R-:W-:Y:S02]  /*81220*/  IMAD.MOV.U32 R14, RZ, RZ, R29 ;  /* 0x000000ffff0e7224 */ /* 0x004fe400078e001d */
[----:B0-----:R-:W-:Y:S01]  /*81230*/  VIADD R29, R25, UR6 ;  /* 0x00000006191d7c36 */ /* 0x001fe20008000000 */
[----:B------:R-:W0:Y:S04]  /*81240*/  LDCU UR6, c[0x0][0x3b8] ;  /* 0x00007700ff0677ac */ /* 0x000e280008000800 */
[----:B------:R-:W-:Y:S01]  /*81250*/  SHF.R.S32.HI R29, RZ, 0x1f, R29 ;  /* 0x0000001fff1d7819 */ /* 0x000fe2000001141d */
[----:B---3--:R2:W-:Y:S02]  /*81260*/  STL.64 [R1+0x65c0], R10 ;  /* 0x0065c00a01007387 */ /* 0x0085e40000100a00 */
[----:B--2---:R-:W-:Y:S01]  /*81270*/  IMAD.MOV.U32 R11, RZ, RZ, R28 ;  /* 0x000000ffff0b7224 */ /* 0x004fe200078e001c */
[----:B------:R-:W-:Y:S01]  /*81280*/  IADD3 R28, P2, PT, R24, R6, RZ ;  /* 0x00000006181c7210 */ /* 0x000fe20007f5e0ff */
[----:B------:R-:W-:-:S02]  /*81290*/  IMAD.MOV.U32 R24, RZ, RZ, R17 ;  /* 0x000000ffff187224 */ /* 0x000fc400078e0011 */
[----:B------:R-:W-:-:S05]  /*812a0*/  IMAD.X R17, R29, 0x1, R5, P1 ;  /* 0x000000011d117824 */ /* 0x000fca00008e0605 */
[----:B------:R2:W-:Y:S04]  /*812b0*/  STL.64 [R1+0x4c08], R16 ;  /* 0x004c081001007387 */ /* 0x0005e80000100a00 */
[----:B--2---:R1:W2:Y:S01]  /*812c0*/  LDL.LU R17, [R1+0x65d8] ;  /* 0x0065d80001117983 */ /* 0x0042a20000300800 */
[----:B------:R-:W-:Y:S01]  /*812d0*/  IADD3 R16, P1, PT, R25, R4, RZ ;  /* 0x0000000419107210 */ /* 0x000fe20007f3e0ff */
[----:B------:R-:W-:-:S04]  /*812e0*/  IMAD.X R27, R29, 0x1, R3, P4 ;  /* 0x000000011d1b7824 */ /* 0x000fc800020e0603 */
[----:B------:R2:W-:Y:S04]  /*812f0*/  STL [R1+0x4bf0], R16 ;  /* 0x004bf01001007387 */ /* 0x0005e80000100800 */
[----:B--2---:R-:W2:Y:S04]  /*81300*/  LDL.LU.64 R16, [R1+0x65d0] ;  /* 0x0065d00001107983 */ /* 0x004ea80000300a00 */
[----:B------:R3:W-:Y:S04]  /*81310*/  STL.64 [R1+0x4c00], R26 ;  /* 0x004c001a01007387 */ /* 0x0007e80000100a00 */
[----:B---3--:R-:W0:Y:S04]  /*81320*/  LDL.LU.64 R26, [R1+0x65c8] ;  /* 0x0065c800011a7983 */ /* 0x008e280000300a00 */
[----:B------:R3:W-:Y:S04]  /*81330*/  STL.64 [R1+0x65b8], R18 ;  /* 0x0065b81201007387 */ /* 0x0007e80000100a00 */
[----:B---3--:R1:W3:Y:S01]  /*81340*/  LDL.64 R18, [R1+0x4bf0] ;  /* 0x004bf00001127983 */ /* 0x0082e20000100a00 */
[----:B------:R-:W-:-:S05]  /*81350*/  IMAD.X R29, R29, 0x1, R7, P2 ;  /* 0x000000011d1d7824 */ /* 0x000fca00010e0607 */
[----:B------:R4:W-:Y:S01]  /*81360*/  STL.64 [R1+0x4bf8], R28 ;  /* 0x004bf81c01007387 */ /* 0x0009e20000100a00 */
[----:B------:R-:W-:-:S03]  /*81370*/  IADD3 R10, P4, PT, R25, R2, RZ ;  /* 0x00000002190a7210 */ /* 0x000fc60007f9e0ff */
[----:B----4-:R-:W4:Y:S01]  /*81380*/  LDL.LU R29, [R1+0x22f0] ;  /* 0x0022f000011d7983 */ /* 0x010f220000300800 */
[----:B------:R-:W-:Y:S01]  /*81390*/  IADD3 R28, P2, PT, R25, R0, RZ ;  /* 0x00000000191c7210 */ /* 0x000fe20007f5e0ff */
[----:B---3--:R-:W-:-:S04]  /*813a0*/  IMAD.MOV.U32 R19, RZ, RZ, R11 ;  /* 0x000000ffff137224 */ /* 0x008fc800078e000b */
[----:B------:R-:W-:Y:S01]  /*813b0*/  IMAD.MOV.U32 R11, RZ, RZ, R19 ;  /* 0x000000ffff0b7224 */ /* 0x000fe200078e0013 */
[----:B------:R-:W-:-:S05]  /*813c0*/  SHF.R.S32.HI R19, RZ, 0x1f, R25 ;  /* 0x0000001fff137819 */ /* 0x000fca0000011419 */
[----:B------:R-:W-:-:S05]  /*813d0*/  IMAD.X R19, R19, 0x1, R8, P1 ;  /* 0x0000000113137824 */ /* 0x000fca00008e0608 */
[----:B------:R0:W-:Y:S01]  /*813e0*/  STL [R1+0x4bf4], R19 ;  /* 0x004bf41301007387 */ /* 0x0001e20000100800 */
[----:B------:R-:W-:Y:S01]  /*813f0*/  IADD3 R18, P1, PT, R25, R6, RZ ;  /* 0x0000000619127210 */ /* 0x000fe20007f3e0ff */
[----:B0-----:R-:W-:Y:S01]  /*81400*/  VIADD R19, R26, UR6 ;  /* 0x000000061a137c36 */ /* 0x001fe20008000000 */
[----:B------:R-:W0:Y:S04]  /*81410*/  LDCU UR6, c[0x0][0x3b8] ;  /* 0x00007700ff0677ac */ /* 0x000e280008000800 */
[----:B------:R-:W-:Y:S01]  /*81420*/  SHF.R.S32.HI R19, RZ, 0x1f, R19 ;  /* 0x0000001fff137819 */ /* 0x000fe20000011413 */
[----:B------:R-:W-:-:S04]  /*81430*/  IMAD.MOV.U32 R25, RZ, RZ, R11 ;  /* 0x000000ffff197224 */ /* 0x000fc800078e000b */
[----:B------:R-:W-:-:S05]  /*81440*/  IMAD.X R11, R19, 0x1, R5, P4 ;  /* 0x00000001130b7824 */ /* 0x000fca00020e0605 */
[----:B------:R3:W-:Y:S04]  /*81450*/  STL.64 [R1+0x4be8], R10 ;  /* 0x004be80a01007387 */ /* 0x0007e80000100a00 */
[----:B---3--:R-:W3:Y:S04]  /*81460*/  LDL.LU.64 R10, [R1+0x65c0] ;  /* 0x0065c000010a7983 */ /* 0x008ee80000300a00 */
[----:B---3--:R-:W-:Y:S04]  /*81470*/  STL.64 [R1+0x65a0], R10 ;  /* 0x0065a00a01007387 */ /* 0x008fe80000100a00 */
[----:B------:R3:W-:Y:S04]  /*81480*/  STL.64 [R1+0x65a8], R14 ;  /* 0x0065a80e01007387 */ /* 0x0007e80000100a00 */
[----:B---3--:R-:W3:Y:S04]  /*81490*/  LDL.LU R14, [R1+0x2388] ;  /* 0x00238800010e7983 */ /* 0x008ee80000300800 */
[----:B------:R0:W-:Y:S02]  /*814a0*/  STL [R1+0x65b0], R15 ;  /* 0x0065b00f01007387 */ /* 0x0001e40000100800 */
[----:B0-----:R-:W-:-:S02]  /*814b0*/  IMAD.MOV.U32 R15, RZ, RZ, R25 ;  /* 0x000000ffff0f7224 */ /* 0x001fc400078e0019 */
[----:B----4-:R-:W-:Y:S02]  /*814c0*/  IMAD.MOV.U32 R25, RZ, RZ, R29 ;  /* 0x000000ffff197224 */ /* 0x010fe400078e001d */
[C---:B------:R-:W-:Y:S02]  /*814d0*/  IMAD.X R29, R19.reuse, 0x1, R3, P2 ;  /* 0x00000001131d7824 */ /* 0x040fe400010e0603 */
[----:B------:R-:W-:-:S03]  /*814e0*/  IMAD.X R19, R19, 0x1, R7, P1 ;  /* 0x0000000113137824 */ /* 0x000fc600008e0607 */
[----:B------:R-:W-:Y:S04]  /*814f0*/  STL.64 [R1+0x4be0], R28 ;  /* 0x004be01c01007387 */ /* 0x000fe80000100a00 */
[----:B------:R0:W-:Y:S04]  /*81500*/  STL.64 [R1+0x4bd8], R18 ;  /* 0x004bd81201007387 */ /* 0x0001e80000100a00 */
[----:B0-----:R-:W4:Y:S01]  /*81510*/  LDL.LU.64 R18, [R1+0x65b8] ;  /* 0x0065b80001127983 */ /* 0x001f220000300a00 */
[----:B------:R-:W-:Y:S02]  /*81520*/  IADD3 R10, P4, PT, R26, R4, RZ ;  /* 0x000000041a0a7210 */ /* 0x000fe40007f9e0ff */
[----:B------:R-:W-:-:S05]  /*81530*/  SHF.R.S32.HI R11, RZ, 0x1f, R26 ;  /* 0x0000001fff0b7819 */ /* 0x000fca000001141a */
[----:B------:R-:W-:Y:S01]  /*81540*/  IMAD.X R11, R11, 0x1, R8, P4 ;  /* 0x000000010b0b7824 */ /* 0x000fe200020e0608 */
[C---:B------:R-:W-:Y:S01]  /*81550*/  IADD3 R28, P2, PT, R26.reuse, R2, RZ ;  /* 0x000000021a1c7210 */ /* 0x040fe20007f5e0ff */
[----:B------:R-:W-:Y:S01]  /*81560*/  IMAD.MOV.U32 R29, RZ, RZ, R15 ;  /* 0x000000ffff1d7224 */ /* 0x000fe200078e000f */
[----:B----4-:R-:W-:Y:S04]  /*81570*/  STL.64 [R1+0x6598], R18 ;  /* 0x0065981201007387 */ /* 0x010fe80000100a00 */
[----:B------:R0:W-:Y:S02]  /*81580*/  STL.64 [R1+0x4bd0], R10 ;  /* 0x004bd00a01007387 */ /* 0x0001e40000100a00 */
[----:B0-----:R-:W-:Y:S02]  /*81590*/  VIADD R11, R27, UR6 ;  /* 0x000000061b0b7c36 */ /* 0x001fe40008000000 */
[----:B---3--:R-:W-:Y:S01]  /*815a0*/  IMAD.MOV.U32 R18, RZ, RZ, R14 ;  /* 0x000000ffff127224 */ /* 0x008fe200078e000e */
[----:B------:R-:W-:Y:S01]  /*815b0*/  IADD3 R14, P1, PT, R26, R0, RZ ;  /* 0x000000001a0e7210 */ /* 0x000fe20007f3e0ff */
[----:B------:R-:W0:Y:S01]  /*815c0*/  LDCU UR6, c[0x0][0x3b8] ;  /* 0x00007700ff0677ac */ /* 0x000e220008000800 */
[----:B------:R-:W-:-:S02]  /*815d0*/  SHF.R.S32.HI R11, RZ, 0x1f, R11 ;  /* 0x0000001fff0b7819 */ /* 0x000fc4000001140b */
[----:B------:R-:W-:Y:S01]  /*815e0*/  IADD3 R10, P4, PT, R26, R6, RZ ;  /* 0x000000061a0a7210 */ /* 0x000fe20007f9e0ff */
[----:B------:R-:W-:Y:S02]  /*815f0*/  IMAD.MOV.U32 R26, RZ, RZ, R29 ;  /* 0x000000ffff1a7224 */ /* 0x000fe400078e001d */
[C---:B------:R-:W-:Y:S02]  /*81600*/  IMAD.X R29, R11.reuse, 0x1, R5, P2 ;  /* 0x000000010b1d7824 */ /* 0x040fe400010e0605 */
[----:B------:R-:W-:-:S03]  /*81610*/  IMAD.X R15, R11, 0x1, R3, P1 ;  /* 0x000000010b0f7824 */ /* 0x000fc600008e0603 */
[----:B------:R-:W-:Y:S04]  /*81620*/  STL.64 [R1+0x4bc8], R28 ;  /* 0x004bc81c01007387 */ /* 0x000fe80000100a00 */
[----:B------:R3:W-:Y:S04]  /*81630*/  STL.64 [R1+0x4bc0], R14 ;  /* 0x004bc00e01007387 */ /* 0x0007e80000100a00 */
[----:B---3--:R1:W3:Y:S01]  /*81640*/  LDL.LU R15, [R1+0x65b0] ;  /* 0x0065b000010f7983 */ /* 0x0082e20000300800 */
[----:B------:R-:W-:Y:S01]  /*81650*/  IADD3 R14, P1, PT, R27, R2, RZ ;  /* 0x000000021b0e7210 */ /* 0x000fe20007f3e0ff */
[----:B------:R-:W-:-:S04]  /*81660*/  IMAD.X R11, R11, 0x1, R7, P4 ;  /* 0x000000010b0b7824 */ /* 0x000fc800020e0607 */
[----:B------:R3:W-:Y:S04]  /*81670*/  STL [R1+0x4ba8], R14 ;  /* 0x004ba80e01007387 */ /* 0x0007e80000100800 */
[----:B---3--:R-:W3:Y:S04]  /*81680*/  LDL.LU.64 R14, [R1+0x65a8] ;  /* 0x0065a800010e7983 */ /* 0x008ee80000300a00 */
[----:B------:R4:W-:Y:S04]  /*81690*/  STL.64 [R1+0x4bb8], R10 ;  /* 0x004bb80a01007387 */ /* 0x0009e80000100a00 */
[----:B----4-:R-:W4:Y:S04]  /*816a0*/  LDL.LU.64 R10, [R1+0x65a0] ;  /* 0x0065a000010a7983 */ /* 0x010f280000300a00 */
[----:B------:R0:W-:Y:S04]  /*816b0*/  STL.64 [R1+0x6568], R24 ;  /* 0x0065681801007387 */ /* 0x0001e80000100a00 */
[----:B0-----:R1:W2:Y:S01]  /*816c0*/  LDL.64 R24, [R1+0x4ba8] ;  /* 0x004ba80001187983 */ /* 0x0012a20000100a00 */
[----:B------:R-:W-:-:S02]  /*816d0*/  IADD3 R28, P2, PT, R27, R4, RZ ;  /* 0x000000041b1c7210 */ /* 0x000fc40007f5e0ff */
[----:B------:R-:W-:Y:S01]  /*816e0*/  SHF.R.S32.HI R29, RZ, 0x1f, R27 ;  /* 0x0000001fff1d7819 */ /* 0x000fe2000001141b */
[----:B--2---:R-:W-:Y:S01]  /*816f0*/  IMAD.MOV.U32 R25, RZ, RZ, R18 ;  /* 0x000000ffff197224 */ /* 0x004fe200078e0012 */
[----:B------:R-:W-:-:S05]  /*81700*/  IADD3 R18, P4, PT, R27, R0, RZ ;  /* 0x000000001b127210 */ /* 0x000fca0007f9e0ff */
[----:B------:R0:W-:Y:S04]  /*81710*/  STL [R1+0x4ba0], R18 ;  /* 0x004ba01201007387 */ /* 0x0001e80000100800 */
[----:B0-----:R-:W2:Y:S01]  /*81720*/  LDL.LU.64 R18, [R1+0x6598] ;  /* 0x0065980001127983 */ /* 0x001ea20000300a00 */
[----:B------:R-:W-:-:S05]  /*81730*/  IMAD.X R29, R29, 0x1, R8, P2 ;  /* 0x000000011d1d7824 */ /* 0x000fca00010e0608 */
[----:B------:R0:W-:Y:S04]  /*81740*/  STL.64 [R1+0x4bb0], R28 ;  /* 0x004bb01c01007387 */ /* 0x0001e80000100a00 */
[----:B0-----:R-:W3:Y:S04]  /*81750*/  LDL.LU.64 R28, [R1+0x6590] ;  /* 0x00659000011c7983 */ /* 0x001ee80000300a00 */
[----:B--2---:R0:W-:Y:S04]  /*81760*/  STL.64 [R1+0x6570], R18 ;  /* 0x0065701201007387 */ /* 0x0041e80000100a00 */
[----:B0-----:R-:W2:Y:S04]  /*81770*/  LDL.LU R18, [R1+0x188] ;  /* 0x0001880001127983 */ /* 0x001ea80000300800 */
[----:B------:R-:W-:Y:S04]  /*81780*/  STL [R1+0x6578], R19 ;  /* 0x0065781301007387 */ /* 0x000fe80000100800 */
[----:B------:R-:W-:Y:S04]  /*81790*/  STL.64 [R1+0x6580], R12 ;  /* 0x0065800c01007387 */ /* 0x000fe80000100a00 */
[----:B------:R0:W-:Y:S04]  /*817a0*/  STL [R1+0x6588], R13 ;  /* 0x0065880d01007387 */ /* 0x0001e80000100800 */
[----:B0-----:R1:W2:Y:S01]  /*817b0*/  LDL.64 R12, [R1+0x4ba0] ;  /* 0x004ba000010c7983 */ /* 0x0012a20000100a00 */
[----:B---3--:R-:W-:-:S05]  /*817c0*/  VIADD R19, R28, UR6 ;  /* 0x000000061c137c36 */ /* 0x008fca0008000000 */
[----:B------:R-:W-:Y:S01]  /*817d0*/  SHF.R.S32.HI R19, RZ, 0x1f, R19 ;  /* 0x0000001fff137819 */ /* 0x000fe20000011413 */
[----:B--2---:R-:W-:Y:S01]  /*817e0*/  IMAD.MOV.U32 R13, RZ, RZ, R18 ;  /* 0x000000ffff0d7224 */ /* 0x004fe200078e0012 */
[----:B------:R-:W-:Y:S01]  /*817f0*/  IADD3 R18, P2, PT, R27, R6, RZ ;  /* 0x000000061b127210 */ /* 0x000fe20007f5e0ff */
[----:B------:R-:W-:Y:S02]  /*81800*/  IMAD.MOV.U32 R27, RZ, RZ, R25 ;  /* 0x000000ffff1b7224 */ /* 0x000fe400078e0019 */
[----:B------:R-:W-:Y:S01]  /*81810*/  IMAD.X R25, R19, 0x1, R5, P1 ;  /* 0x0000000113197824 */ /* 0x000fe200008e0605 */
[----:B------:R-:W-:-:S04]  /*81820*/  IADD3 R24, P1, PT, R28, R4, RZ ;  /* 0x000000041c187210 */ /* 0x000fc80007f3e0ff */
[----:B------:R-:W-:Y:S04]  /*81830*/  STL [R1+0x4bac], R25 ;  /* 0x004bac1901007387 */ /* 0x000fe80000100800 */
[----:B------:R0:W-:Y:S02]  /*81840*/  STL.64 [R1+0x6560], R4 ;  /* 0x0065600401007387 */ /* 0x0001e40000100a00 */
[----:B0-----:R-:W-:Y:S02]  /*81850*/  IMAD.MOV.U32 R4, RZ, RZ, R13 ;  /* 0x000000ffff047224 */ /* 0x001fe400078e000d */
[----:B------:R-:W-:-:S05]  /*81860*/  IMAD.X R13, R19, 0x1, R3, P4 ;  /* 0x00000001130d7824 */ /* 0x000fca00020e0603 */
[----:B------:R0:W-:Y:S04]  /*81870*/  STL [R1+0x4ba4], R13 ;  /* 0x004ba40d01007387 */ /* 0x0001e80000100800 */
[----:B0-----:R1:W2:Y:S01]  /*81880*/  LDL.LU R13, [R1+0x6588] ;  /* 0x00658800010d7983 */ /* 0x0012a20000300800 */
[----:B------:R-:W-:Y:S01]  /*81890*/  IADD3 R12, P4, PT, R28, R2, RZ ;  /* 0x000000021c0c7210 */ /* 0x000fe20007f9e0ff */
[----:B------:R-:W-:-:S04]  /*818a0*/  IMAD.X R19, R19, 0x1, R7, P2 ;  /* 0x0000000113137824 */ /* 0x000fc800010e0607 */
[----:B------:R2:W-:Y:S01]  /*818b0*/  STL [R1+0x4b88], R12 ;  /* 0x004b880c01007387 */ /* 0x0005e20000100800 */
[----:B------:R-:W-:-:S03]  /*818c0*/  SHF.R.S32.HI R25, RZ, 0x1f, R28 ;  /* 0x0000001fff197819 */ /* 0x000fc6000001141c */
[----:B--2---:R-:W2:Y:S04]  /*818d0*/  LDL.LU.64 R12, [R1+0x6580] ;  /* 0x00658000010c7983 */ /* 0x004ea80000300a00 */
[----:B------:R0:W-:Y:S04]  /*818e0*/  STL.64 [R1+0x4b98], R18 ;  /* 0x004b981201007387 */ /* 0x0001e80000100a00 */
[----:B0-----:R1:W3:Y:S01]  /*818f0*/  LDL.LU R19, [R1+0x6578] ;  /* 0x0065780001137983 */ /* 0x0012e20000300800 */
[----:B------:R-:W-:Y:S01]  /*81900*/  IADD3 R18, P2, PT, R28, R0, RZ ;  /* 0x000000001c127210 */ /* 0x000fe20007f5e0ff */
[----:B------:R-:W-:-:S04]  /*81910*/  IMAD.X R25, R25, 0x1, R8, P1 ;  /* 0x0000000119197824 */ /* 0x000fc800008e0608 */
[----:B------:R3:W-:Y:S04]  /*81920*/  STL [R1+0x4b80], R18 ;  /* 0x004b801201007387 */ /* 0x0007e80000100800 */
[----:B---3--:R-:W3:Y:S04]  /*81930*/  LDL.LU.64 R18, [R1+0x6570] ;  /* 0x0065700001127983 */ /* 0x008ee80000300a00 */
[----:B------:R0:W-:Y:S04]  /*81940*/  STL.64 [R1+0x4b90], R24 ;  /* 0x004b901801007387 */ /* 0x0001e80000100a00 */
[----:B0-----:R-:W2:Y:S04]  /*81950*/  LDL.LU.64 R24, [R1+0x6568] ;  /* 0x0065680001187983 */ /* 0x001ea80000300a00 */
[----:B--2---:R0:W-:Y:S04]  /*81960*/  STL.64 [R1+0x6540], R24 ;  /* 0x0065401801007387 */ /* 0x0041e80000100a00 */
[----:B0-----:R1:W2:Y:S04]  /*81970*/  LDL.64 R24, [R1+0x4b88] ;  /* 0x004b880001187983 */ /* 0x0012a80000100a00 */
[----:B---3--:R-:W-:Y:S04]  /*81980*/  STL.64 [R1+0x6548], R18 ;  /* 0x0065481201007387 */ /* 0x008fe80000100a00 */
[----:B------:R-:W-:Y:S04]  /*81990*/  STL.64 [R1+0x6550], R12 ;  /* 0x0065500c01007387 */ /* 0x000fe80000100a00 */
[----:B------:R0:W-:Y:S04]  /*819a0*/  STL [R1+0x6558], R13 ;  /* 0x0065580d01007387 */ /* 0x0001e80000100800 */
[----:B0-----:R1:W3:Y:S01]  /*819b0*/  LDL.64 R12, [R1+0x4b80] ;  /* 0x004b8000010c7983 */ /* 0x0012e20000100a00 */
[----:B--2---:R-:W-:Y:S01]  /*819c0*/  IMAD.MOV.U32 R25, RZ, RZ, R4 ;  /* 0x000000ffff197224 */ /* 0x004fe200078e0004 */
[----:B------:R-:W-:-:S05]  /*819d0*/  IADD3 R4, P1, PT, R28, R6, RZ ;  /* 0x000000061c047210 */ /* 0x000fca0007f3e0ff */
[----:B------:R0:W-:Y:S04]  /*819e0*/  STL [R1+0x4b78], R4 ;  /* 0x004b780401007387 */ /* 0x0001e80000100800 */
[----:B0-----:R-:W2:Y:S01]  /*819f0*/  LDL.LU.64 R4, [R1+0x6560] ;  /* 0x0065600001047983 */ /* 0x001ea20000300a00 */
[----:B------:R-:W-:Y:S01]  /*81a00*/  SHF.R.S32.HI R18, RZ, 0x1f, R28 ;  /* 0x0000001fff127819 */ /* 0x000fe2000001141c */
[----:B------:R-:W-:-:S04]  /*81a10*/  IMAD.MOV.U32 R28, RZ, RZ, R25 ;  /* 0x000000ffff1c7224 */ /* 0x000fc800078e0019 */
[C---:B---3--:R-:W-:Y:S02]  /*81a20*/  IMAD.X R13, R18.reuse, 0x1, R3, P2 ;  /* 0x00000001120d7824 */ /* 0x048fe400010e0603 */
[----:B--2---:R-:W-:-:S05]  /*81a30*/  IMAD.X R25, R18, 0x1, R5, P4 ;  /* 0x0000000112197824 */ /* 0x004fca00020e0605 */
[----:B------:R-:W-:Y:S04]  /*81a40*/  STL [R1+0x4b8c], R25 ;  /* 0x004b8c1901007387 */ /* 0x000fe80000100800 */
[----:B------:R0:W-:Y:S04]  /*81a50*/  STL [R1+0x4b84], R13 ;  /* 0x004b840d01007387 */ /* 0x0001e80000100800 */
[----:B0-----:R1:W2:Y:S01]  /*81a60*/  LDL.LU R13, [R1+0x6558] ;  /* 0x00655800010d7983 */ /* 0x0012a20000300800 */
[----:B------:R-:W-:-:S05]  /*81a70*/  IADD3 R12, P2, PT, R29, R2, RZ ;  /* 0x000000021d0c7210 */ /* 0x000fca0007f5e0ff */
[----:B------:R2:W-:Y:S04]  /*81a80*/  STL [R1+0x4b60], R12 ;  /* 0x004b600c01007387 */ /* 0x0005e80000100800 */
[----:B--2---:R-:W2:Y:S04]  /*81a90*/  LDL.LU.64 R12, [R1+0x6550] ;  /* 0x00655000010c7983 */ /* 0x004ea80000300a00 */
[----:B------:R-:W-:Y:S04]  /*81aa0*/  STL.64 [R1+0x6530], R2 ;  /* 0x0065300201007387 */ /* 0x000fe80000100a00 */
[----:B------:R0:W-:Y:S04]  /*81ab0*/  STL [R1+0x6538], R3 ;  /* 0x0065380301007387 */ /* 0x0001e80000100800 */
[----:B0-----:R1:W3:Y:S01]  /*81ac0*/  LDL.64 R2, [R1+0x4b78] ;  /* 0x004b780001027983 */ /* 0x0012e20000100a00 */
[----:B------:R-:W-:-:S02]  /*81ad0*/  IADD3 R24, P4, PT, R29, R4, RZ ;  /* 0x000000041d187210 */ /* 0x000fc40007f9e0ff */
[----:B------:R-:W-:-:S05]  /*81ae0*/  SHF.R.S32.HI R25, RZ, 0x1f, R29 ;  /* 0x0000001fff197819 */ /* 0x000fca000001141d */
[----:B------:R-:W-:Y:S02]  /*81af0*/  IMAD.X R25, R25, 0x1, R8, P4 ;  /* 0x0000000119197824 */ /* 0x000fe400020e0608 */
[----:B---3--:R-:W-:Y:S01]  /*81b00*/  IMAD.X R3, R18, 0x1, R7, P1 ;  /* 0x0000000112037824 */ /* 0x008fe200008e0607 */
[----:B------:R-:W-:-:S04]  /*81b10*/  IADD3 R18, P1, PT, R29, R0, RZ ;  /* 0x000000001d127210 */ /* 0x000fc80007f3e0ff */
[----:B------:R0:W-:Y:S04]  /*81b20*/  STL [R1+0x4b7c], R3 ;  /* 0x004b7c0301007387 */ /* 0x0001e80000100800 */
[----:B0-----:R1:W3:Y:S04]  /*81b30*/  LDL.64 R2, [R1+0x4b60] ;  /* 0x004b600001027983 */ /* 0x0012e80000100a00 */
[----:B------:R0:W-:Y:S04]  /*81b40*/  STL [R1+0x4b30], R18 ;  /* 0x004b301201007387 */ /* 0x0001e80000100800 */
[----:B0-----:R-:W2:Y:S04]  /*81b50*/  LDL.LU.64 R18, [R1+0x6548] ;  /* 0x0065480001127983 */ /* 0x001ea80000300a00 */
[----:B------:R0:W-:Y:S04]  /*81b60*/  STL.64 [R1+0x4b68], R24 ;  /* 0x004b681801007387 */ /* 0x0001e80000100a00 */
[----:B0-----:R-:W2:Y:S04]  /*81b70*/  LDL.LU.64 R24, [R1+0x6540] ;  /* 0x0065400001187983 */ /* 0x001ea80000300a00 */
[----:B----4-:R0:W-:Y:S04]  /*81b80*/  STL.64 [R1+0x6520], R10 ;  /* 0x0065200a01007387 */ /* 0x0101e80000100a00 */
[----:B------:R-:W-:Y:S04]  /*81b90*/  STL.64 [R1+0x6528], R6 ;  /* 0x0065280601007387 */ /* 0x000fe80000100a00 */
[----:B0-----:R-:W3:Y:S01]  /*81ba0*/  LDL.LU R11, [R1+0x228c] ;  /* 0x00228c00010b7983 */ /* 0x001ee20000300800 */
[----:B------:R-:W-:-:S03]  /*81bb0*/  IADD3 R10, P4, PT, R29, R6, RZ ;  /* 0x000000061d0a7210 */ /* 0x000fc60007f9e0ff */
[----:B------:R0:W-:Y:S04]  /*81bc0*/  STL [R1+0x5384], R29 ;  /* 0x0053841d01007387 */ /* 0x0001e80000100800 */
[----:B0-----:R-:W4:Y:S01]  /*81bd0*/  LDL.LU R29, [R1+0x4] ;  /* 0x00000400011d7983 */ /* 0x001f220000300800 */
[----:B---3--:R-:W-:-:S03]  /*81be0*/  IMAD.X R3, R11, 0x1, R5, P2 ;  /* 0x000000010b037824 */ /* 0x008fc600010e0605 */
[----:B----4-:R0:W-:Y:S04]  /*81bf0*/  STL [R1+0x6518], R29 ;  /* 0x0065181d01007387 */ /* 0x0101e80000100800 */
[----:B0-----:R-:W3:Y:S04]  /*81c00*/  LDL.LU R29, [R1] ;  /* 0x00000000011d7983 */ /* 0x001ee80000300800 */
[----:B------:R0:W-:Y:S04]  /*81c10*/  STL [R1+0x4b64], R3 ;  /* 0x004b640301007387 */ /* 0x0001e80000100800 */
[----:B0-----:R1:W4:Y:S01]  /*81c20*/  LDL.LU R3, [R1+0x6538] ;  /* 0x0065380001037983 */ /* 0x0013220000300800 */
[----:B---3--:R-:W-:-:S05]  /*81c30*/  IADD3 R2, P2, PT, R29, R4, RZ ;  /* 0x000000041d027210 */ /* 0x008fca0007f5e0ff */
[----:B------:R4:W-:Y:S04]  /*81c40*/  STL [R1+0x4b20], R2 ;  /* 0x004b200201007387 */ /* 0x0009e80000100800 */
[----:B----4-:R-:W3:Y:S04]  /*81c50*/  LDL.LU.64 R2, [R1+0x6530] ;  /* 0x0065300001027983 */ /* 0x010ee80000300a00 */
[----:B------:R-:W-:Y:S04]  /*81c60*/  STL.64 [R1+0x6510], R4 ;  /* 0x0065100401007387 */ /* 0x000fe80000100a00 */
[----:B------:R0:W-:Y:S04]  /*81c70*/  STL [R1+0x651c], R5 ;  /* 0x00651c0501007387 */ /* 0x0001e80000100800 */
[----:B0-----:R1:W3:Y:S02]  /*81c80*/  LDL.64 R4, [R1+0x4b30] ;  /* 0x004b300001047983 */ /* 0x0012e40000100a00 */
[----:B---3--:R-:W-:Y:S01]  /*81c90*/  IMAD.X R5, R11, 0x1, R3, P1 ;  /* 0x000000010b057824 */ /* 0x008fe200008e0603 */
[----:B------:R-:W-:-:S04]  /*81ca0*/  IADD3 R6, P1, PT, R29, R2, RZ ;  /* 0x000000021d067210 */ /* 0x000fc80007f3e0ff */
[----:B------:R0:W-:Y:S04]  /*81cb0*/  STL [R1+0x4b34], R5 ;  /* 0x004b340501007387 */ /* 0x0001e80000100800 */
[----:B0-----:R1:W3:Y:S04]  /*81cc0*/  LDL.64 R4, [R1+0x4b20] ;  /* 0x004b200001047983 */ /* 0x0012e80000100a00 */
[----:B------:R0:W-:Y:S04]  /*81cd0*/  STL [R1+0x4b18], R6 ;  /* 0x004b180601007387 */ /* 0x0001e80000100800 */
[----:B0-----:R-:W4:Y:S04]  /*81ce0*/  LDL.LU.64 R6, [R1+0x6528] ;  /* 0x0065280001067983 */ /* 0x001f280000300a00 */
[----:B------:R-:W-:Y:S04]  /*81cf0*/  STL.64 [R1+0x6500], R2 ;  /* 0x0065000201007387 */ /* 0x000fe80000100a00 */
[----:B------:R0:W-:Y:S04]  /*81d00*/  STL [R1+0x6508], R3 ;  /* 0x0065080301007387 */ /* 0x0001e80000100800 */
[----:B0-----:R1:W2:Y:S01]  /*81d10*/  LDL.64 R2, [R1+0x4b18] ;  /* 0x004b180001027983 */ /* 0x0012a20000100a00 */
[----:B----4-:R-:W-:-:S05]  /*81d20*/  IMAD.X R11, R11, 0x1, R7, P4 ;  /* 0x000000010b0b7824 */ /* 0x010fca00020e0607 */
[----:B------:R0:W-:Y:S04]  /*81d30*/  STL.64 [R1+0x4b28], R10 ;  /* 0x004b280a01007387 */ /* 0x0001e80000100a00 */
[----:B0-----:R-:W4:Y:S04]  /*81d40*/  LDL.LU.64 R10, [R1+0x6520] ;  /* 0x00652000010a7983 */ /* 0x001f280000300a00 */
[----:B----4-:R0:W-:Y:S04]  /*81d50*/  STL.64 [R1+0x64f0], R10 ;  /* 0x0064f00a01007387 */ /* 0x0101e80000100a00 */
[----:B------:R-:W-:Y:S04]  /*81d60*/  STL [R1+0x64f8], R11 ;  /* 0x0064f80b01007387 */ /* 0x000fe80000100800 */
[----:B------:R4:W-:Y:S01]  /*81d70*/  STL [R1+0x64ec], R0 ;  /* 0x0064ec0001007387 */ /* 0x0009e20000100800 */
[----:B0-----:R-:W-:-:S03]  /*81d80*/  IADD3 R10, P4, PT, R29, R0, RZ ;  /* 0x000000001d0a7210 */ /* 0x001fc60007f9e0ff */
[----:B----4-:R-:W3:Y:S02]  /*81d90*/  LDL.LU R0, [R1+0x2288] ;  /* 0x0022880001007983 */ /* 0x010ee40000300800 */
[----:B---3--:R-:W-:-:S05]  /*81da0*/  IMAD.X R5, R0, 0x1, R8, P2 ;  /* 0x0000000100057824 */ /* 0x008fca00010e0608 */
[----:B------:R0:W-:Y:S04]  /*81db0*/  STL [R1+0x4b24], R5 ;  /* 0x004b240501007387 */ /* 0x0001e80000100800 */
[----:B0-----:R1:W3:Y:S01]  /*81dc0*/  LDL.LU R5, [R1+0x651c] ;  /* 0x00651c0001057983 */ /* 0x0012e20000300800 */
[----:B------:R-:W-:-:S03]  /*81dd0*/  IADD3 R4, P2, PT, R29, R6, RZ ;  /* 0x000000061d047210 */ /* 0x000fc60007f5e0ff */
[----:B------:R-:W4:Y:S04]  /*81de0*/  LDL.LU R29, [R1+0x6518] ;  /* 0x00651800011d7983 */ /* 0x000f280000300800 */
[----:B------:R3:W-:Y:S04]  /*81df0*/  STL [R1+0x4b08], R4 ;  /* 0x004b080401007387 */ /* 0x0007e80000100800 */
[----:B---3--:R-:W2:Y:S02]  /*81e00*/  LDL.LU.64 R4, [R1+0x6510] ;  /* 0x0065100001047983 */ /* 0x008ea40000300a00 */
[----:B--2---:R-:W-:-:S05]  /*81e10*/  IMAD.X R3, R0, 0x1, R5, P1 ;  /* 0x0000000100037824 */ /* 0x004fca00008e0605 */
[----:B------:R0:W-:Y:S04]  /*81e20*/  STL [R1+0x4b1c], R3 ;  /* 0x004b1c0301007387 */ /* 0x0001e80000100800 */
[----:B0-----:R1:W2:Y:S01]  /*81e30*/  LDL.LU R3, [R1+0x6508] ;  /* 0x0065080001037983 */ /* 0x0012a20000300800 */
[----:B----4-:R-:W-:-:S05]  /*81e40*/  IADD3 R2, P1, PT, R29, R4, RZ ;  /* 0x000000041d027210 */ /* 0x010fca0007f3e0ff */
[----:B------:R2:W-:Y:S04]  /*81e50*/  STL [R1+0x4b00], R2 ;  /* 0x004b000201007387 */ /* 0x0005e80000100800 */
[----:B--2---:R-:W2:Y:S04]  /*81e60*/  LDL.LU.64 R2, [R1+0x6500] ;  /* 0x0065000001027983 */ /* 0x004ea80000300a00 */
[----:B------:R-:W-:Y:S04]  /*81e70*/  STL.64 [R1+0x64e0], R4 ;  /* 0x0064e00401007387 */ /* 0x000fe80000100a00 */
[----:B------:R0:W-:Y:S04]  /*81e80*/  STL [R1+0x64e8], R5 ;  /* 0x0064e80501007387 */ /* 0x0001e80000100800 */
[----:B0-----:R1:W3:Y:S01]  /*81e90*/  LDL.64 R4, [R1+0x4b00] ;  /* 0x004b000001047983 */ /* 0x0012e20000100a00 */
[----:B--2---:R-:W-:-:S05]  /*81ea0*/  IMAD.X R11, R0, 0x1, R3, P4 ;  /* 0x00000001000b7824 */ /* 0x004fca00020e0603 */
[----:B------:R0:W-:Y:S04]  /*81eb0*/  STL.64 [R1+0x4b10], R10 ;  /* 0x004b100a01007387 */ /* 0x0001e80000100a00 */
[----:B0-----:R1:W2:Y:S01]  /*81ec0*/  LDL.LU R11, [R1+0x64f8] ;  /* 0x0064f800010b7983 */ /* 0x0012a20000300800 */
[----:B------:R-:W-:-:S05]  /*81ed0*/  IADD3 R10, P4, PT, R29, R2, RZ ;  /* 0x000000021d0a7210 */ /* 0x000fca0007f9e0ff */
[----:B------:R2:W-:Y:S04]  /*81ee0*/  STL [R1+0x4af8], R10 ;  /* 0x004af80a01007387 */ /* 0x0005e80000100800 */
[----:B--2---:R-:W2:Y:S04]  /*81ef0*/  LDL.LU.64 R10, [R1+0x64f0] ;  /* 0x0064f000010a7983 */ /* 0x004ea80000300a00 */
[----:B------:R-:W-:Y:S04]  /*81f00*/  STL.64 [R1+0x64d0], R2 ;  /* 0x0064d00201007387 */ /* 0x000fe80000100a00 */
[----:B------:R0:W-:Y:S04]  /*81f10*/  STL [R1+0x64d8], R3 ;  /* 0x0064d80301007387 */ /* 0x0001e80000100800 */
[----:B0-----:R1:W4:Y:S02]  /*81f20*/  LDL.64 R2, [R1+0x4b08] ;  /* 0x004b080001027983 */ /* 0x0013240000100a00 */
[----:B----4-:R-:W-:-:S02]  /*81f30*/  IMAD.X R3, R0, 0x1, R7, P2 ;  /* 0x0000000100037824 */ /* 0x010fc400010e0607 */
[----:B------:R-:W4:Y:S04]  /*81f40*/  LDL.LU R0, [R1+0x64ec] ;  /* 0x0064ec0001007983 */ /* 0x000f280000300800 */
[----:B------:R0:W-:Y:S04]  /*81f50*/  STL [R1+0x4b0c], R3 ;  /* 0x004b0c0301007387 */ /* 0x0001e80000100800 */
[----:B0-----:R1:W2:Y:S04]  /*81f60*/  LDL.64 R2, [R1+0x4af8] ;  /* 0x004af80001027983 */ /* 0x0012a80000100a00 */
[----:B------:R4:W-:Y:S02]  /*81f70*/  STL.64 [R1+0x64c8], R12 ;  /* 0x0064c80c01007387 */ /* 0x0009e40000100a00 */
[----:B----4-:R-:W-:-:S02]  /*81f80*/  IADD3 R12, P2, PT, R29, R0, RZ ;  /* 0x000000001d0c7210 */ /* 0x010fc40007f5e0ff */
[----:B------:R0:W-:Y:S04]  /*81f90*/  STL [R1+0x64b8], R0 ;  /* 0x0064b80001007387 */ /* 0x0001e80000100800 */
[----:B0-----:R-:W3:Y:S02]  /*81fa0*/  LDL.LU R0, [R1+0x2284] ;  /* 0x0022840001007983 */ /* 0x001ee40000300800 */
[----:B---3--:R-:W-:-:S05]  /*81fb0*/  IMAD.X R5, R0, 0x1, R8, P1 ;  /* 0x0000000100057824 */ /* 0x008fca00008e0608 */
[----:B------:R0:W-:Y:S04]  /*81fc0*/  STL [R1+0x4b04], R5 ;  /* 0x004b040501007387 */ /* 0x0001e80000100800 */
[----:B0-----:R1:W3:Y:S01]  /*81fd0*/  LDL.LU R5, [R1+0x64e8] ;  /* 0x0064e80001057983 */ /* 0x0012e20000300800 */
[----:B------:R-:W-:-:S03]  /*81fe0*/  IADD3 R4, P1, PT, R29, R6, RZ ;  /* 0x000000061d047210 */ /* 0x000fc60007f3e0ff */
[----:B------:R0:W-:Y:S04]  /*81ff0*/  STL.64 [R1+0x64c0], R8 ;  /* 0x0064c00801007387 */ /* 0x0001e80000100a00 */
[----:B0-----:R-:W4:Y:S04]  /*82000*/  LDL R8, [R1+0x8] ;  /* 0x0000080001087983 */ /* 0x001f280000100800 */
[----:B------:R3:W-:Y:S04]  /*82010*/  STL [R1+0x4ae8], R4 ;  /* 0x004ae80401007387 */ /* 0x0007e80000100800 */
[----:B---3--:R-:W2:Y:S04]  /*82020*/  LDL.LU.64 R4, [R1+0x64e0] ;  /* 0x0064e00001047983 */ /* 0x008ea80000300a00 */
[----:B------:R-:W3:Y:S01]  /*82030*/  LDL.LU R29, [R1+0x2274] ;  /* 0x00227400011d7983 */ /* 0x000ee20000300800 */
[----:B--2---:R-:W-:-:S03]  /*82040*/  IMAD.X R3, R0, 0x1, R5, P4 ;  /* 0x0000000100037824 */ /* 0x004fc600020e0605 */
[----:B---3--:R0:W-:Y:S04]  /*82050*/  STL [R1+0x6448], R29 ;  /* 0x0064481d01007387 */ /* 0x0081e80000100800 */
[----:B0-----:R-:W2:Y:S04]  /*82060*/  LDL R29, [R1+0x2278] ;  /* 0x00227800011d7983 */ /* 0x001ea80000100800 */
[----:B------:R0:W-:Y:S04]  /*82070*/  STL [R1+0x4afc], R3 ;  /* 0x004afc0301007387 */ /* 0x0001e80000100800 */
[----:B0-----:R1:W3:Y:S01]  /*82080*/  LDL.LU R3, [R1+0x64d8] ;  /* 0x0064d80001037983 */ /* 0x0012e20000300800 */
[----:B----4-:R-:W-:-:S05]  /*82090*/  IADD3 R2, P4, PT, R8, R4, RZ ;  /* 0x0000000408027210 */ /* 0x010fca0007f9e0ff */
[----:B------:R3:W-:Y:S04]  /*820a0*/  STL [R1+0x4ae0], R2 ;  /* 0x004ae00201007387 */ /* 0x0007e80000100800 */
[----:B---3--:R-:W3:Y:S04]  /*820b0*/  LDL.LU.64 R2, [R1+0x64d0] ;  /* 0x0064d00001027983 */ /* 0x008ee80000300a00 */
[----:B------:R0:W-:Y:S04]  /*820c0*/  STL.64 [R1+0x64b0], R4 ;  /* 0x0064b00401007387 */ /* 0x0001e80000100a00 */
[----:B0-----:R1:W4:Y:S01]  /*820d0*/  LDL.64 R4, [R1+0x4ae8] ;  /* 0x004ae80001047983 */ /* 0x0013220000100a00 */
[----:B---3--:R-:W-:-:S05]  /*820e0*/  IMAD.X R13, R0, 0x1, R3, P2 ;  /* 0x00000001000d7824 */ /* 0x008fca00010e0603 */
[----:B------:R0:W-:Y:S04]  /*820f0*/  STL.64 [R1+0x4af0], R12 ;  /* 0x004af00c01007387 */ /* 0x0001e80000100a00 */
[----:B0-----:R-:W3:Y:S01]  /*82100*/  LDL.LU.64 R12, [R1+0x64c8] ;  /* 0x0064c800010c7983 */ /* 0x001ee20000300a00 */
[----:B------:R-:W-:Y:S01]  /*82110*/  IADD3 R8, P2, PT, R8, R2, RZ ;  /* 0x0000000208087210 */ /* 0x000fe20007f5e0ff */
[----:B----4-:R-:W-:-:S04]  /*82120*/  IMAD.X R5, R0, 0x1, R7, P1 ;  /* 0x0000000100057824 */ /* 0x010fc800008e0607 */
[----:B------:R0:W-:Y:S04]  /*82130*/  STL [R1+0x4ad8], R8 ;  /* 0x004ad80801007387 */ /* 0x0001e80000100800 */
[----:B0-----:R-:W4:Y:S04]  /*82140*/  LDL.LU.64 R8, [R1+0x64c0] ;  /* 0x0064c00001087983 */ /* 0x001f280000300a00 */
[----:B------:R-:W4:Y:S04]  /*82150*/  LDL.LU R0, [R1+0x64b8] ;  /* 0x0064b80001007983 */ /* 0x000f280000300800 */
[----:B------:R0:W-:Y:S04]  /*82160*/  STL [R1+0x4aec], R5 ;  /* 0x004aec0501007387 */ /* 0x0001e80000100800 */
[----:B0-----:R1:W4:Y:S04]  /*82170*/  LDL.64 R4, [R1+0x4ae0] ;  /* 0x004ae00001047983 */ /* 0x0013280000100a00 */
[----:B--2---:R0:W-:Y:S04]  /*82180*/  STL.64 [R1+0x6498], R28 ;  /* 0x0064981c01007387 */ /* 0x0041e80000100a00 */
[----:B0-----:R-:W2:Y:S04]  /*82190*/  LDL.LU R29, [R1+0x8] ;  /* 0x00000800011d7983 */ /* 0x001ea80000300800 */
[----:B------:R0:W-:Y:S04]  /*821a0*/  STL.64 [R1+0x6488], R10 ;  /* 0x0064880a01007387 */ /* 0x0001e80000100a00 */
[----:B0-----:R1:W2:Y:S04]  /*821b0*/  LDL.64 R10, [R1+0x4ad8] ;  /* 0x004ad800010a7983 */ /* 0x0012a80000100a00 */
[----:B------:R-:W-:Y:S04]  /*821c0*/  STL.64 [R1+0x64a0], R14 ;  /* 0x0064a00e01007387 */ /* 0x000fe80000100a00 */
[----:B------:R-:W-:Y:S04]  /*821d0*/  STL [R1+0x64a8], R15 ;  /* 0x0064a80f01007387 */ /* 0x000fe80000100800 */
[----:B------:R0:W-:Y:S04]  /*821e0*/  STL.64 [R1+0x6480], R18 ;  /* 0x0064801201007387 */ /* 0x0001e80000100a00 */
[----:B0-----:R-:W2:Y:S04]  /*821f0*/  LDL.LU R18, [R1+0xc] ;  /* 0x00000c0001127983 */ /* 0x001ea80000300800 */
[----:B---3--:R0:W-:Y:S04]  /*82200*/  STL.64 [R1+0x6490], R12 ;  /* 0x0064900c01007387 */ /* 0x0081e80000100a00 */
[----:B0-----:R-:W4:Y:S02]  /*82210*/  LDL.LU R12, [R1+0x2280] ;  /* 0x00228000010c7983 */ /* 0x001f240000300800 */
[----:B----4-:R-:W-:-:S05]  /*82220*/  IMAD.X R5, R12, 0x1, R8, P4 ;  /* 0x000000010c057824 */ /* 0x010fca00020e0608 */
[----:B------:R0:W-:Y:S04]  /*82230*/  STL [R1+0x4ae4], R5 ;  /* 0x004ae40501007387 */ /* 0x0001e80000100800 */
[----:B0-----:R-:W3:Y:S01]  /*82240*/  LDL.LU.64 R4, [R1+0x64b0] ;  /* 0x0064b00001047983 */ /* 0x001ee20000300a00 */
[----:B--2---:R-:W-:-:S05]  /*82250*/  IADD3 R14, P1, PT, R29, R0, RZ ;  /* 0x000000001d0e7210 */ /* 0x004fca0007f3e0ff */
[C---:B------:R-:W-:Y:S02]  /*82260*/  IMAD.X R15, R12.reuse, 0x1, R3, P1 ;  /* 0x000000010c0f7824 */ /* 0x040fe400008e0603 */
[----:B---3--:R-:W-:-:S05]  /*82270*/  IMAD.X R11, R12, 0x1, R5, P2 ;  /* 0x000000010c0b7824 */ /* 0x008fca00010e0605 */
[----:B------:R0:W-:Y:S04]  /*82280*/  STL [R1+0x4adc], R11 ;  /* 0x004adc0b01007387 */ /* 0x0001e80000100800 */
[----:B0-----:R-:W2:Y:S04]  /*82290*/  LDL R11, [R1+0x227c] ;  /* 0x00227c00010b7983 */ /* 0x001ea80000100800 */
[----:B------:R0:W-:Y:S04]  /*822a0*/  STL.64 [R1+0x4ad0], R14 ;  /* 0x004ad00e01007387 */ /* 0x0001e80000100a00 */
[----:B0-----:R1:W3:Y:S01]  /*822b0*/  LDL.LU R15, [R1+0x64a8] ;  /* 0x0064a800010f7983 */ /* 0x0012e20000300800 */
[----:B------:R-:W-:-:S02]  /*822c0*/  IADD3 R28, P4, PT, R29, R6, RZ ;  /* 0x000000061d1c7210 */ /* 0x000fc40007f9e0ff */
[C---:B------:R-:W-:Y:S02]  /*822d0*/  IADD3 R14, P1, PT, R18.reuse, R2, RZ ;  /* 0x00000002120e7210 */ /* 0x040fe40007f3e0ff */
[----:B------:R-:W-:Y:S01]  /*822e0*/  IADD3 R10, P2, PT, R18, R4, RZ ;  /* 0x00000004120a7210 */ /* 0x000fe20007f5e0ff */
[----:B------:R-:W-:Y:S01]  /*822f0*/  IMAD.X R29, R12, 0x1, R7, P4 ;  /* 0x000000010c1d7824 */ /* 0x000fe200020e0607 */
[C---:B------:R-:W-:Y:S01]  /*82300*/  IADD3 R12, P4, PT, R18.reuse, R0, RZ ;  /* 0x00000000120c7210 */ /* 0x040fe20007f9e0ff */
[----:B------:R3:W-:Y:S02]  /*82310*/  STL [R1+0x4ab8], R14 ;  /* 0x004ab80e01007387 */ /* 0x0007e40000100800 */
[----:B--2---:R-:W-:Y:S01]  /*82320*/  IMAD.X R11, R11, 0x1, R8, P2 ;  /* 0x000000010b0b7824 */ /* 0x004fe200010e0608 */
[----:B------:R-:W-:Y:S01]  /*82330*/  IADD3 R18, P2, PT, R18, R6, RZ ;  /* 0x0000000612127210 */ /* 0x000fe20007f5e0ff */
[----:B---3--:R-:W2:Y:S04]  /*82340*/  LDL.LU.64 R14, [R1+0x64a0] ;  /* 0x0064a000010e7983 */ /* 0x008ea80000300a00 */
[----:B------:R0:W-:Y:S04]  /*82350*/  STL.64 [R1+0x4ac8], R28 ;  /* 0x004ac81c01007387 */ /* 0x0001e80000100a00 */
[----:B0-----:R-:W3:Y:S04]  /*82360*/  LDL.LU.64 R28, [R1+0x6498] ;  /* 0x00649800011c7983 */ /* 0x001ee80000300a00 */
[----:B------:R0:W-:Y:S04]  /*82370*/  STL [R1+0x4ab0], R12 ;  /* 0x004ab00c01007387 */ /* 0x0001e80000100800 */
[----:B0-----:R-:W4:Y:S04]  /*82380*/  LDL.LU.64 R12, [R1+0x6490] ;  /* 0x00649000010c7983 */ /* 0x001f280000300a00 */
[----:B------:R0:W-:Y:S04]  /*82390*/  STL.64 [R1+0x4ac0], R10 ;  /* 0x004ac00a01007387 */ /* 0x0001e80000100a00 */
[----:B0-----:R-:W2:Y:S04]  /*823a0*/  LDL.LU.64 R10, [R1+0x6488] ;  /* 0x00648800010a7983 */ /* 0x001ea80000300a00 */
[----:B------:R0:W-:Y:S04]  /*823b0*/  STL [R1+0x4aa8], R18 ;  /* 0x004aa81201007387 */ /* 0x0001e80000100800 */
[----:B0-----:R-:W2:Y:S04]  /*823c0*/  LDL.LU.64 R18, [R1+0x6480] ;  /* 0x0064800001127983 */ /* 0x001ea80000300a00 */
[----:B------:R0:W-:Y:S04]  /*823d0*/  STL.64 [R1+0x6458], R24 ;  /* 0x0064581801007387 */ /* 0x0001e80000100a00 */
[----:B0-----:R1:W2:Y:S04]  /*823e0*/  LDL.64 R24, [R1+0x4ab0] ;  /* 0x004ab00001187983 */ /* 0x0012a80000100a00 */
[----:B------:R-:W-:Y:S04]  /*823f0*/  STL.64 [R1+0x6470], R8 ;  /* 0x0064700801007387 */ /* 0x000fe80000100a00 */
[----:B------:R0:W-:Y:S04]  /*82400*/  STL [R1+0x6478], R9 ;  /* 0x0064780901007387 */ /* 0x0001e80000100800 */
[----:B0-----:R1:W2:Y:S04]  /*82410*/  LDL.64 R8, [R1+0x4aa8] ;  /* 0x004aa80001087983 */ /* 0x0012a80000100a00 */
[----:B--2---:R-:W2:Y:S04]  /*82420*/  LDL.LU R9, [R1+0x227c] ;  /* 0x00227c0001097983 */ /* 0x004ea80000300800 */
[----:B------:R0:W-:Y:S04]  /*82430*/  STL.64 [R1+0x6460], R26 ;  /* 0x0064601a01007387 */ /* 0x0001e80000100a00 */
[----:B0-----:R-:W3:Y:S04]  /*82440*/  LDL.LU R26, [R1+0x10] ;  /* 0x00001000011a7983 */ /* 0x001ee80000300800 */
[----:B------:R0:W-:Y:S04]  /*82450*/  STL.64 [R1+0x6468], R16 ;  /* 0x0064681001007387 */ /* 0x0001e80000100a00 */
[----:B0-----:R1:W3:Y:S01]  /*82460*/  LDL.64 R16, [R1+0x4ab8] ;  /* 0x004ab80001107983 */ /* 0x0012e20000100a00 */
[----:B--2---:R-:W-:-:S02]  /*82470*/  IMAD.X R25, R9, 0x1, R3, P4 ;  /* 0x0000000109197824 */ /* 0x004fc400020e0603 */
[C---:B---3--:R-:W-:Y:S02]  /*82480*/  IMAD.X R17, R9.reuse, 0x1, R5, P1 ;  /* 0x0000000109117824 */ /* 0x048fe400008e0605 */
[----:B------:R-:W-:-:S03]  /*82490*/  IMAD.X R9, R9, 0x1, R7, P2 ;  /* 0x0000000109097824 */ /* 0x000fc600010e0607 */
[----:B------:R-:W-:Y:S04]  /*824a0*/  STL [R1+0x4abc], R17 ;  /* 0x004abc1101007387 */ /* 0x000fe80000100800 */
[----:B------:R-:W-:Y:S04]  /*824b0*/  STL [R1+0x4ab4], R25 ;  /* 0x004ab41901007387 */ /* 0x000fe80000100800 */
[----:B------:R0:W-:Y:S04]  /*824c0*/  STL.64 [R1+0x6450], R18 ;  /* 0x0064501201007387 */ /* 0x0001e80000100a00 */
[----:B0-----:R-:W2:Y:S04]  /*824d0*/  LDL R18, [R1+0x14] ;  /* 0x0000140001127983 */ /* 0x001ea80000100800 */
[----:B------:R0:W-:Y:S04]  /*824e0*/  STL [R1+0x4aac], R9 ;  /* 0x004aac0901007387 */ /* 0x0001e80000100800 */
[----:B0-----:R1:W3:Y:S01]  /*824f0*/  LDL.LU R9, [R1+0x6478] ;  /* 0x0064780001097983 */ /* 0x0012e20000300800 */
[----:B------:R-:W-:-:S05]  /*82500*/  IADD3 R8, P2, PT, R26, R0, RZ ;  /* 0x000000001a087210 */ /* 0x000fca0007f5e0ff */
[----:B------:R3:W-:Y:S04]  /*82510*/  STL [R1+0x4a90], R8 ;  /* 0x004a900801007387 */ /* 0x0007e80000100800 */
[----:B---3--:R-:W3:Y:S01]  /*82520*/  LDL.LU.64 R8, [R1+0x6470] ;  /* 0x0064700001087983 */ /* 0x008ee20000300a00 */
[C---:B------:R-:W-:Y:S02]  /*82530*/  IADD3 R16, P1, PT, R26.reuse, R4, RZ ;  /* 0x000000041a107210 */ /* 0x040fe40007f3e0ff */
[----:B------:R-:W-:-:S05]  /*82540*/  IADD3 R24, P4, PT, R26, R2, RZ ;  /* 0x000000021a187210 */ /* 0x000fca0007f9e0ff */
[C---:B------:R-:W-:Y:S02]  /*82550*/  IMAD.X R25, R29.reuse, 0x1, R5, P4 ;  /* 0x000000011d197824 */ /* 0x040fe400020e0605 */
[----:B---3--:R-:W-:Y:S01]  /*82560*/  IMAD.X R17, R29, 0x1, R8, P1 ;  /* 0x000000011d117824 */ /* 0x008fe200008e0608 */
[----:B------:R-:W-:-:S04]  /*82570*/  IADD3 R26, P1, PT, R26, R6, RZ ;  /* 0x000000061a1a7210 */ /* 0x000fc80007f3e0ff */
[----:B------:R0:W-:Y:S04]  /*82580*/  STL.64 [R1+0x4aa0], R16 ;  /* 0x004aa01001007387 */ /* 0x0001e80000100a00 */
[----:B0-----:R-:W3:Y:S04]  /*82590*/  LDL.LU.64 R16, [R1+0x6468] ;  /* 0x0064680001107983 */ /* 0x001ee80000300a00 */
[----:B------:R0:W-:Y:S04]  /*825a0*/  STL [R1+0x4a88], R26 ;  /* 0x004a881a01007387 */ /* 0x0001e80000100800 */
[----:B0-----:R-:W3:Y:S04]  /*825b0*/  LDL.LU.64 R26, [R1+0x6460] ;  /* 0x00646000011a7983 */ /* 0x001ee80000300a00 */
[----:B------:R0:W-:Y:S04]  /*825c0*/  STL.64 [R1+0x4a98], R24 ;  /* 0x004a981801007387 */ /* 0x0001e80000100a00 */
[----:B0-----:R-:W3:Y:S01]  /*825d0*/  LDL.LU.64 R24, [R1+0x6458] ;  /* 0x0064580001187983 */ /* 0x001ee20000300a00 */
[----:B--2---:R-:W-:-:S03]  /*825e0*/  IADD3 R18, P4, PT, R18, R4, RZ ;  /* 0x0000000412127210 */ /* 0x004fc60007f9e0ff */
[----:B---3--:R0:W-:Y:S04]  /*825f0*/  STL.64 [R1+0x6430], R24 ;  /* 0x0064301801007387 */ /* 0x0081e80000100a00 */
[----:B0-----:R1:W2:Y:S04]  /*82600*/  LDL.64 R24, [R1+0x4a90] ;  /* 0x004a900001187983 */ /* 0x0012a80000100a00 */
[----:B------:R0:W-:Y:S04]  /*82610*/  STL [R1+0x4a80], R18 ;  /* 0x004a801201007387 */ /* 0x0001e80000100800 */
[----:B0-----:R-:W3:Y:S04]  /*82620*/  LDL.LU.64 R18, [R1+0x6450] ;  /* 0x0064500001127983 */ /* 0x001ee80000300a00 */
[----:B------:R0:W-:Y:S04]  /*82630*/  STL.64 [R1+0x6438], R4 ;  /* 0x0064380401007387 */ /* 0x0001e80000100a00 */
[----:B0-----:R-:W4:Y:S01]  /*82640*/  LDL.LU R4, [R1+0x14] ;  /* 0x0000140001047983 */ /* 0x001f220000300800 */
[----:B--2---:R-:W-:-:S03]  /*82650*/  IMAD.X R25, R29, 0x1, R3, P2 ;  /* 0x000000011d197824 */ /* 0x004fc600010e0603 */
[----:B------:R-:W2:Y:S04]  /*82660*/  LDL.LU R29, [R1+0x6448] ;  /* 0x00644800011d7983 */ /* 0x000ea80000300800 */
[----:B------:R-:W-:Y:S04]  /*82670*/  STL [R1+0x4a94], R25 ;  /* 0x004a941901007387 */ /* 0x000fe80000100800 */
[----:B---3--:R-:W-:Y:S04]  /*82680*/  STL.64 [R1+0x6418], R18 ;  /* 0x0064181201007387 */ /* 0x008fe80000100a00 */
[----:B------:R0:W-:Y:S04]  /*82690*/  STL [R1+0x6420], R19 ;  /* 0x0064201301007387 */ /* 0x0001e80000100800 */
[----:B0-----:R1:W3:Y:S04]  /*826a0*/  LDL.64 R18, [R1+0x4a88] ;  /* 0x004a880001127983 */ /* 0x0012e80000100a00 */
[----:B---3--:R-:W3:Y:S04]  /*826b0*/  LDL.LU R19, [R1+0x2278] ;  /* 0x0022780001137983 */ /* 0x008ee80000300800 */
[----:B----4-:R0:W-:Y:S04]  /*826c0*/  STL.64 [R1+0x6428], R12 ;  /* 0x0064280c01007387 */ /* 0x0101e80000100a00 */
[----:B0-----:R-:W4:Y:S04]  /*826d0*/  LDL R12, [R1+0x18] ;  /* 0x00001800010c7983 */ /* 0x001f280000100800 */
[----:B----4-:R0:W-:Y:S04]  /*826e0*/  STL.64 [R1+0x6440], R12 ;  /* 0x0064400c01007387 */ /* 0x0101e80000100a00 */
[----:B0-----:R1:W2:Y:S01]  /*826f0*/  LDL.64 R12, [R1+0x4a80] ;  /* 0x004a8000010c7983 */ /* 0x0012a20000100a00 */
[----:B---3--:R-:W-:Y:S01]  /*82700*/  IMAD.X R19, R19, 0x1, R7, P1 ;  /* 0x0000000113137824 */ /* 0x008fe200008e0607 */
[----:B------:R-:W-:-:S02]  /*82710*/  IADD3 R24, P2, PT, R4, R2, RZ ;  /* 0x0000000204187210 */ /* 0x000fc40007f5e0ff */
[C---:B------:R-:W-:Y:S02]  /*82720*/  IADD3 R18, P1, PT, R4.reuse, R0, RZ ;  /* 0x0000000004127210 */ /* 0x040fe40007f3e0ff */
[----:B------:R-:W-:Y:S01]  /*82730*/  STL [R1+0x4a8c], R19 ;  /* 0x004a8c1301007387 */ /* 0x000fe20000100800 */
[----:B--2---:R-:W-:Y:S01]  /*82740*/  IMAD.X R13, R29, 0x1, R8, P4 ;  /* 0x000000011d0d7824 */ /* 0x004fe200020e0608 */
[----:B------:R-:W-:-:S04]  /*82750*/  IADD3 R4, P4, PT, R4, R6, RZ ;  /* 0x0000000604047210 */ /* 0x000fc80007f9e0ff */
[----:B------:R0:W-:Y:S04]  /*82760*/  STL [R1+0x4a84], R13 ;  /* 0x004a840d01007387 */ /* 0x0001e80000100800 */
[----:B0-----:R-:W2:Y:S04]  /*82770*/  LDL.LU.64 R12, [R1+0x6440] ;  /* 0x00644000010c7983 */ /* 0x001ea80000300a00 */
[----:B------:R0:W-:Y:S04]  /*82780*/  STL [R1+0x4a68], R4 ;  /* 0x004a680401007387 */ /* 0x0001e80000100800 */
[----:B0-----:R-:W3:Y:S01]  /*82790*/  LDL.LU.64 R4, [R1+0x6438] ;  /* 0x0064380001047983 */ /* 0x001ee20000300a00 */
[----:B------:R-:W-:-:S02]  /*827a0*/  IMAD.X R19, R29, 0x1, R3, P1 ;  /* 0x000000011d137824 */ /* 0x000fc400008e0603 */
[----:B---3--:R-:W-:Y:S01]  /*827b0*/  IMAD.X R25, R29, 0x1, R5, P2 ;  /* 0x000000011d197824 */ /* 0x008fe200010e0605 */
[----:B--2---:R-:W-:-:S04]  /*827c0*/  IADD3 R12, P2, PT, R12, R4, RZ ;  /* 0x000000040c0c7210 */ /* 0x004fc80007f5e0ff */
[----:B------:R0:W-:Y:S04]  /*827d0*/  STL.64 [R1+0x4a78], R24 ;  /* 0x004a781801007387 */ /* 0x0001e80000100a00 */
[----:B0-----:R-:W2:Y:S04]  /*827e0*/  LDL.LU.64 R24, [R1+0x6430] ;  /* 0x0064300001187983 */ /* 0x001ea80000300a00 */
[----:B------:R0:W-:Y:S04]  /*827f0*/  STL [R1+0x4a60], R12 ;  /* 0x004a600c01007387 */ /* 0x0001e80000100800 */
[----:B0-----:R-:W3:Y:S04]  /*82800*/  LDL.LU.64 R12, [R1+0x6428] ;  /* 0x00642800010c7983 */ /* 0x001ee80000300a00 */
[----:B------:R0:W-:Y:S04]  /*82810*/  STL.64 [R1+0x6400], R4 ;  /* 0x0064000401007387 */ /* 0x0001e80000100a00 */
[----:B0-----:R-:W4:Y:S04]  /*82820*/  LDL.LU R4, [R1+0x18] ;  /* 0x0000180001047983 */ /* 0x001f280000300800 */
[----:B------:R0:W-:Y:S04]  /*82830*/  STL.64 [R1+0x4a70], R18 ;  /* 0x004a701201007387 */ /* 0x0001e80000100a00 */
[----:B0-----:R1:W2:Y:S01]  /*82840*/  LDL.LU R19, [R1+0x6420] ;  /* 0x0064200001137983 */ /* 0x0012a20000300800 */
[----:B----4-:R-:W-:-:S05]  /*82850*/  IADD3 R18, P1, PT, R4, R2, RZ ;  /* 0x0000000204127210 */ /* 0x010fca0007f3e0ff */
[----:B------:R2:W-:Y:S04]  /*82860*/  STL [R1+0x4a58], R18 ;  /* 0x004a581201007387 */ /* 0x0005e80000100800 */
[----:B--2---:R-:W2:Y:S04]  /*82870*/  LDL.LU.64 R18, [R1+0x6418] ;  /* 0x0064180001127983 */ /* 0x004ea80000300a00 */
[----:B--2---:R-:W-:Y:S04]  /*82880*/  STL.64 [R1+0x6410], R18 ;  /* 0x0064101201007387 */ /* 0x004fe80000100a00 */
[----:B---3--:R0:W-:Y:S04]  /*82890*/  STL.64 [R1+0x6408], R12 ;  /* 0x0064080c01007387 */ /* 0x0081e80000100a00 */
[----:B0-----:R1:W2:Y:S04]  /*828a0*/  LDL.64 R12, [R1+0x4a60] ;  /* 0x004a6000010c7983 */ /* 0x0012a80000100a00 */
[----:B------:R-:W-:Y:S04]  /*828b0*/  STL.64 [R1+0x63f0], R2 ;  /* 0x0063f00201007387 */ /* 0x000fe80000100a00 */
[----:B------:R0:W-:Y:S04]  /*828c0*/  STL [R1+0x63f8], R3 ;  /* 0x0063f80301007387 */ /* 0x0001e80000100800 */
[----:B0-----:R1:W3:Y:S02]  /*828d0*/  LDL.64 R2, [R1+0x4a68] ;  /* 0x004a680001027983 */ /* 0x0012e40000100a00 */
[----:B---3--:R-:W-:-:S05]  /*828e0*/  IMAD.X R3, R29, 0x1, R7, P4 ;  /* 0x000000011d037824 */ /* 0x008fca00020e0607 */
[----:B------:R0:W-:Y:S04]  /*828f0*/  STL [R1+0x4a6c], R3 ;  /* 0x004a6c0301007387 */ /* 0x0001e80000100800 */
[----:B0-----:R1:W3:Y:S04]  /*82900*/  LDL.64 R2, [R1+0x4a58] ;  /* 0x004a580001027983 */ /* 0x0012e80000100a00 */
[----:B------:R-:W4:Y:S01]  /*82910*/  LDL.LU R29, [R1+0x28] ;  /* 0x00002800011d7983 */ /* 0x000f220000300800 */
[----:B------:R-:W-:-:S03]  /*82920*/  IADD3 R18, P4, PT, R4, R0, RZ ;  /* 0x0000000004127210 */ /* 0x000fc60007f9e0ff */
[----:B----4-:R0:W-:Y:S04]  /*82930*/  STL [R1+0x6384], R29 ;  /* 0x0063841d01007387 */ /* 0x0101e80000100800 */
[----:B0-----:R-:W4:Y:S04]  /*82940*/  LDL.LU R29, [R1+0x2268] ;  /* 0x00226800011d7983 */ /* 0x001f280000300800 */
[----:B----4-:R0:W-:Y:S04]  /*82950*/  STL [R1+0x63c0], R29 ;  /* 0x0063c01d01007387 */ /* 0x0101e80000100800 */
[----:B0-----:R-:W4:Y:S04]  /*82960*/  LDL.LU R29, [R1+0x1c] ;  /* 0x00001c00011d7983 */ /* 0x001f280000300800 */
[----:B------:R0:W-:Y:S04]  /*82970*/  STL [R1+0x4a50], R18 ;  /* 0x004a501201007387 */ /* 0x0001e80000100800 */
[----:B0-----:R-:W2:Y:S04]  /*82980*/  LDL.LU.64 R18, [R1+0x6410] ;  /* 0x0064100001127983 */ /* 0x001ea80000300a00 */
[----:B------:R0:W-:Y:S04]  /*82990*/  STL [R1+0x63d8], R0 ;  /* 0x0063d80001007387 */ /* 0x0001e80000100800 */
[----:B0-----:R-:W2:Y:S02]  /*829a0*/  LDL.LU R0, [R1+0x2270] ;  /* 0x0022700001007983 */ /* 0x001ea40000300800 */
[----:B--2---:R-:W-:-:S05]  /*829b0*/  IMAD.X R13, R0, 0x1, R8, P2 ;  /* 0x00000001000d7824 */ /* 0x004fca00010e0608 */
[----:B------:R0:W-:Y:S04]  /*829c0*/  STL [R1+0x4a64], R13 ;  /* 0x004a640d01007387 */ /* 0x0001e80000100800 */
[----:B0-----:R-:W2:Y:S01]  /*829d0*/  LDL.LU.64 R12, [R1+0x6408] ;  /* 0x00640800010c7983 */ /* 0x001ea20000300a00 */
[----:B------:R-:W-:-:S03]  /*829e0*/  IADD3 R4, P2, PT, R4, R6, RZ ;  /* 0x0000000604047210 */ /* 0x000fc60007f5e0ff */
[----:B--2---:R0:W-:Y:S04]  /*829f0*/  STL.64 [R1+0x63e8], R12 ;  /* 0x0063e80c01007387 */ /* 0x0041e80000100a00 */
[----:B0-----:R1:W2:Y:S04]  /*82a00*/  LDL.64 R12, [R1+0x4a50] ;  /* 0x004a5000010c7983 */ /* 0x0012a80000100a00 */
[----:B------:R0:W-:Y:S04]  /*82a10*/  STL [R1+0x4a48], R4 ;  /* 0x004a480401007387 */ /* 0x0001e80000100800 */
[----:B0-----:R-:W3:Y:S04]  /*82a20*/  LDL.LU.64 R4, [R1+0x6400] ;  /* 0x0064000001047983 */ /* 0x001ee80000300a00 */
[----:B------:R-:W-:Y:S01]  /*82a30*/  STL.64 [R1+0x63e0], R6 ;  /* 0x0063e00601007387 */ /* 0x000fe20000100a00 */
[----:B---3--:R-:W-:-:S05]  /*82a40*/  IMAD.X R3, R0, 0x1, R5, P1 ;  /* 0x0000000100037824 */ /* 0x008fca00008e0605 */
[----:B------:R0:W-:Y:S04]  /*82a50*/  STL [R1+0x4a5c], R3 ;  /* 0x004a5c0301007387 */ /* 0x0001e80000100800 */
[----:B0-----:R1:W3:Y:S01]  /*82a60*/  LDL.LU R3, [R1+0x63f8] ;  /* 0x0063f80001037983 */ /* 0x0012e20000300800 */
[----:B----4-:R-:W-:-:S05]  /*82a70*/  IADD3 R2, P1, PT, R29, R4, RZ ;  /* 0x000000041d027210 */ /* 0x010fca0007f3e0ff */
[----:B------:R3:W-:Y:S04]  /*82a80*/  STL [R1+0x4a40], R2 ;  /* 0x004a400201007387 */ /* 0x0007e80000100800 */
[----:B---3--:R-:W2:Y:S04]  /*82a90*/  LDL.LU.64 R2, [R1+0x63f0] ;  /* 0x0063f00001027983 */ /* 0x008ea80000300a00 */
[----:B------:R0:W-:Y:S04]  /*82aa0*/  STL.64 [R1+0x63d0], R24 ;  /* 0x0063d01801007387 */ /* 0x0001e80000100a00 */
[----:B0-----:R1:W3:Y:S04]  /*82ab0*/  LDL.64 R24, [R1+0x4a48] ;  /* 0x004a480001187983 */ /* 0x0012e80000100a00 */
[----:B------:R-:W-:Y:S04]  /*82ac0*/  STL.64 [R1+0x63b8], R4 ;  /* 0x0063b80401007387 */ /* 0x000fe80000100a00 */
[----:B------:R0:W-:Y:S04]  /*82ad0*/  STL [R1+0x63c4], R5 ;  /* 0x0063c40501007387 */ /* 0x0001e80000100800 */
[----:B0-----:R-:W4:Y:S01]  /*82ae0*/  LDL.64 R4, [R1+0x4a40] ;  /* 0x004a400001047983 */ /* 0x001f220000100a00 */
[----:B--2---:R-:W-:Y:S01]  /*82af0*/  IMAD.X R13, R0, 0x1, R3, P4 ;  /* 0x00000001000d7824 */ /* 0x004fe200020e0603 */
[----:B------:R-:W-:-:S02]  /*82b00*/  IADD3 R6, P4, PT, R29, R2, RZ ;  /* 0x000000021d067210 */ /* 0x000fc40007f9e0ff */
[----:B----4-:R-:W-:Y:S04]  /*82b10*/  STL [R1+0x63c8], R4 ;  /* 0x0063c80401007387 */ /* 0x010fe80000100800 */
[----:B------:R0:W-:Y:S04]  /*82b20*/  STL [R1+0x4a54], R13 ;  /* 0x004a540d01007387 */ /* 0x0001e80000100800 */
[----:B0-----:R-:W2:Y:S04]  /*82b30*/  LDL.LU.64 R12, [R1+0x63e8] ;  /* 0x0063e800010c7983 */ /* 0x001ea80000300a00 */
[----:B------:R0:W-:Y:S04]  /*82b40*/  STL [R1+0x4a38], R6 ;  /* 0x004a380601007387 */ /* 0x0001e80000100800 */
[----:B0-----:R-:W3:Y:S04]  /*82b50*/  LDL.LU.64 R6, [R1+0x63e0] ;  /* 0x0063e00001067983 */ /* 0x001ee80000300a00 */
[----:B------:R-:W-:Y:S04]  /*82b60*/  STL.64 [R1+0x63a8], R2 ;  /* 0x0063a80201007387 */ /* 0x000fe80000100a00 */
[----:B------:R0:W-:Y:S04]  /*82b70*/  STL [R1+0x63b0], R3 ;  /* 0x0063b00301007387 */ /* 0x0001e80000100800 */
[----:B0-----:R1:W4:Y:S01]  /*82b80*/  LDL.64 R2, [R1+0x4a38] ;  /* 0x004a380001027983 */ /* 0x0013220000100a00 */
[----:B---3--:R-:W-:-:S03]  /*82b90*/  IMAD.X R25, R0, 0x1, R7, P2 ;  /* 0x0000000100197824 */ /* 0x008fc600010e0607 */
[----:B----4-:R-:W3:Y:S04]  /*82ba0*/  LDL R3, [R1+0x226c] ;  /* 0x00226c0001037983 */ /* 0x010ee80000100800 */
[----:B------:R-:W4:Y:S04]  /*82bb0*/  LDL.LU R0, [R1+0x63d8] ;  /* 0x0063d80001007983 */ /* 0x000f280000300800 */
[----:B------:R0:W-:Y:S04]  /*82bc0*/  STL [R1+0x4a4c], R25 ;  /* 0x004a4c1901007387 */ /* 0x0001e80000100800 */
[----:B0-----:R-:W2:Y:S01]  /*82bd0*/  LDL.LU.64 R24, [R1+0x63d0] ;  /* 0x0063d00001187983 */ /* 0x001ea20000300a00 */
[----:B----4-:R-:W-:Y:S01]  /*82be0*/  IADD3 R4, P2, PT, R29, R0, RZ ;  /* 0x000000001d047210 */ /* 0x010fe20007f5e0ff */
[----:B---3--:R-:W-:-:S02]  /*82bf0*/  IMAD.X R5, R3, 0x1, R8, P1 ;  /* 0x0000000103057824 */ /* 0x008fc400008e0608 */
[----:B--2---:R0:W-:Y:S04]  /*82c00*/  STL.64 [R1+0x6390], R24 ;  /* 0x0063901801007387 */ /* 0x0041e80000100a00 */
[----:B0-----:R-:W2:Y:S04]  /*82c10*/  LDL.LU R24, [R1+0x20] ;  /* 0x0000200001187983 */ /* 0x001ea80000300800 */
[----:B------:R0:W-:Y:S04]  /*82c20*/  STL [R1+0x4a30], R4 ;  /* 0x004a300401007387 */ /* 0x0001e80000100800 */
[----:B0-----:R1:W3:Y:S04]  /*82c30*/  LDL.LU R4, [R1+0x63c8] ;  /* 0x0063c80001047983 */ /* 0x0012e80000300800 */
[----:B------:R0:W-:Y:S04]  /*82c40*/  STL [R1+0x4a44], R5 ;  /* 0x004a440501007387 */ /* 0x0001e80000100800 */
[----:B0-----:R1:W4:Y:S01]  /*82c50*/  LDL.LU R5, [R1+0x63c4] ;  /* 0x0063c40001057983 */ /* 0x0013220000300800 */
[----:B---3--:R-:W-:-:S03]  /*82c60*/  IADD3 R4, P1, PT, R29, R6, RZ ;  /* 0x000000061d047210 */ /* 0x008fc60007f3e0ff */
[----:B------:R-:W3:Y:S04]  /*82c70*/  LDL.LU R29, [R1+0x63c0] ;  /* 0x0063c000011d7983 */ /* 0x000ee80000300800 */
[----:B------:R4:W-:Y:S04]  /*82c80*/  STL [R1+0x4a28], R4 ;  /* 0x004a280401007387 */ /* 0x0009e80000100800 */
[----:B----4-:R-:W4:Y:S04]  /*82c90*/  LDL.LU.64 R4, [R1+0x63b8] ;  /* 0x0063b80001047983 */ /* 0x010f280000300a00 */
[----:B------:R0:W-:Y:S04]  /*82ca0*/  STL.64 [R1+0x6388], R12 ;  /* 0x0063880c01007387 */ /* 0x0001e80000100a00 */
[----:B0-----:R1:W2:Y:S01]  /*82cb0*/  LDL.64 R12, [R1+0x4a30] ;  /* 0x004a3000010c7983 */ /* 0x0012a20000100a00 */
[----:B----4-:R-:W-:-:S05]  /*82cc0*/  IMAD.X R3, R3, 0x1, R5, P4 ;  /* 0x0000000103037824 */ /* 0x010fca00020e0605 */
[----:B------:R0:W-:Y:S04]  /*82cd0*/  STL [R1+0x4a3c], R3 ;  /* 0x004a3c0301007387 */ /* 0x0001e80000100800 */
[----:B0-----:R1:W4:Y:S01]  /*82ce0*/  LDL.LU R3, [R1+0x63b0] ;  /* 0x0063b00001037983 */ /* 0x0013220000300800 */
[----:B--2---:R-:W-:-:S05]  /*82cf0*/  IADD3 R2, P4, PT, R24, R4, RZ ;  /* 0x0000000418027210 */ /* 0x004fca0007f9e0ff */
[----:B------:R4:W-:Y:S04]  /*82d00*/  STL [R1+0x4a20], R2 ;  /* 0x004a200201007387 */ /* 0x0009e80000100800 */
[----:B----4-:R-:W2:Y:S04]  /*82d10*/  LDL.LU.64 R2, [R1+0x63a8] ;  /* 0x0063a80001027983 */ /* 0x010ea80000300a00 */
[----:B------:R0:W-:Y:S04]  /*82d20*/  STL.64 [R1+0x6398], R4 ;  /* 0x0063980401007387 */ /* 0x0001e80000100a00 */
[----:B0-----:R-:W4:Y:S04]  /*82d30*/  LDL.64 R4, [R1+0x4a20] ;  /* 0x004a200001047983 */ /* 0x001f280000100a00 */
[----:B----4-:R-:W-:Y:S04]  /*82d40*/  STL [R1+0x63a0], R4 ;  /* 0x0063a00401007387 */ /* 0x010fe80000100800 */
[----:B------:R0:W-:Y:S04]  /*82d50*/  STL [R1+0x63a4], R5 ;  /* 0x0063a40501007387 */ /* 0x0001e80000100800 */
[----:B0-----:R1:W4:Y:S04]  /*82d60*/  LDL.64 R4, [R1+0x4a28] ;  /* 0x004a280001047983 */ /* 0x0013280000100a00 */
[----:B----4-:R-:W2:Y:S02]  /*82d70*/  LDL.LU R5, [R1+0x226c] ;  /* 0x00226c0001057983 */ /* 0x010ea40000300800 */
[----:B--2---:R-:W-:-:S02]  /*82d80*/  IMAD.X R13, R5, 0x1, R3, P2 ;  /* 0x00000001050d7824 */ /* 0x004fc400010e0603 */
[----:B------:R-:W-:Y:S01]  /*82d90*/  IMAD.X R5, R5, 0x1, R7, P1 ;  /* 0x0000000105057824 */ /* 0x000fe200008e0607 */
[C---:B------:R-:W-:Y:S02]  /*82da0*/  IADD3 R4, P1, PT, R24.reuse, R0, RZ ;  /* 0x0000000018047210 */ /* 0x040fe40007f3e0ff */
[----:B------:R-:W-:Y:S04]  /*82db0*/  STL [R1+0x4a34], R13 ;  /* 0x004a340d01007387 */ /* 0x000fe80000100800 */
[----:B------:R0:W-:Y:S04]  /*82dc0*/  STL [R1+0x4a2c], R5 ;  /* 0x004a2c0501007387 */ /* 0x0001e80000100800 */
[----:B0-----:R1:W3:Y:S04]  /*82dd0*/  LDL.LU R5, [R1+0x63a4] ;  /* 0x0063a40001057983 */ /* 0x0012e80000300800 */
[----:B------:R0:W-:Y:S04]  /*82de0*/  STL [R1+0x4a10], R4 ;  /* 0x004a100401007387 */ /* 0x0001e80000100800 */
[----:B0-----:R1:W2:Y:S01]  /*82df0*/  LDL.LU R4, [R1+0x63a0] ;  /* 0x0063a00001047983 */ /* 0x0012a20000300800 */
[C---:B------:R-:W-:Y:S01]  /*82e00*/  IADD3 R12, P2, PT, R24.reuse, R2, RZ ;  /* 0x00000002180c7210 */ /* 0x040fe20007f5e0ff */
[----:B---3--:R-:W-:Y:S01]  /*82e10*/  IMAD.X R5, R29, 0x1, R8, P4 ;  /* 0x000000011d057824 */ /* 0x008fe200020e0608 */
[----:B------:R-:W-:-:S04]  /*82e20*/  IADD3 R24, P4, PT, R24, R6, RZ ;  /* 0x0000000618187210 */ /* 0x000fc80007f9e0ff */
[----:B------:R2:W-:Y:S04]  /*82e30*/  STL [R1+0x4a24], R5 ;  /* 0x004a240501007387 */ /* 0x0005e80000100800 */
[----:B--2---:R-:W2:Y:S04]  /*82e40*/  LDL.LU.64 R4, [R1+0x6398] ;  /* 0x0063980001047983 */ /* 0x004ea80000300a00 */
[----:B------:R0:W-:Y:S04]  /*82e50*/  STL [R1+0x4a08], R24 ;  /* 0x004a081801007387 */ /* 0x0001e80000100800 */
[----:B0-----:R-:W3:Y:S01]  /*82e60*/  LDL.LU.64 R24, [R1+0x6390] ;  /* 0x0063900001187983 */ /* 0x001ee20000300a00 */
[----:B--2---:R-:W-:-:S03]  /*82e70*/  IMAD.X R13, R29, 0x1, R5, P2 ;  /* 0x000000011d0d7824 */ /* 0x004fc600010e0605 */
[----:B---3--:R0:W-:Y:S04]  /*82e80*/  STL.64 [R1+0x6370], R24 ;  /* 0x0063701801007387 */ /* 0x0081e80000100a00 */
[----:B0-----:R-:W2:Y:S04]  /*82e90*/  LDL R25, [R1+0x24] ;  /* 0x0000240001197983 */ /* 0x001ea80000100800 */
[----:B------:R0:W-:Y:S04]  /*82ea0*/  STL.64 [R1+0x4a18], R12 ;  /* 0x004a180c01007387 */ /* 0x0001e80000100a00 */
[----:B0-----:R-:W3:Y:S04]  /*82eb0*/  LDL.LU.64 R12, [R1+0x6388] ;  /* 0x00638800010c7983 */ /* 0x001ee80000300a00 */
[----:B---3--:R-:W-:Y:S04]  /*82ec0*/  STL.64 [R1+0x6378], R12 ;  /* 0x0063780c01007387 */ /* 0x008fe80000100a00 */
[----:B------:R0:W-:Y:S04]  /*82ed0*/  STL [R1+0x6380], R13 ;  /* 0x0063800d01007387 */ /* 0x0001e80000100800 */
[----:B0-----:R1:W3:Y:S04]  /*82ee0*/  LDL.64 R12, [R1+0x4a08] ;  /* 0x004a0800010c7983 */ /* 0x0012e80000100a00 */
[----:B------:R0:W-:Y:S04]  /*82ef0*/  STL.64 [R1+0x6360], R18 ;  /* 0x0063601201007387 */ /* 0x0001e80000100a00 */
[----:B0-----:R1:W4:Y:S01]  /*82f00*/  LDL.64 R18, [R1+0x4a10] ;  /* 0x004a100001127983 */ /* 0x0013220000100a00 */
[----:B--2---:R-:W-:-:S03]  /*82f10*/  IADD3 R24, P2, PT, R25, R4, RZ ;  /* 0x0000000419187210 */ /* 0x004fc60007f5e0ff */
[----:B------:R0:W-:Y:S04]  /*82f20*/  STL.64 [R1+0x6368], R4 ;  /* 0x0063680401007387 */ /* 0x0001e80000100a00 */
[----:B0-----:R-:W2:Y:S01]  /*82f30*/  LDL.LU R4, [R1+0x24] ;  /* 0x0000240001047983 */ /* 0x001ea20000300800 */
[C---:B---3--:R-:W-:Y:S02]  /*82f40*/  IMAD.X R13, R29.reuse, 0x1, R7, P4 ;  /* 0x000000011d0d7824 */ /* 0x048fe400020e0607 */
[----:B----4-:R-:W-:-:S05]  /*82f50*/  IMAD.X R19, R29, 0x1, R3, P1 ;  /* 0x000000011d137824 */ /* 0x010fca00008e0603 */
[----:B------:R0:W-:Y:S04]  /*82f60*/  STL [R1+0x4a14], R19 ;  /* 0x004a141301007387 */ /* 0x0001e80000100800 */
[----:B0-----:R-:W3:Y:S04]  /*82f70*/  LDL R19, [R1+0x2264] ;  /* 0x0022640001137983 */ /* 0x001ee80000100800 */
[----:B------:R-:W4:Y:S04]  /*82f80*/  LDL.LU R29, [R1+0x6384] ;  /* 0x00638400011d7983 */ /* 0x000f280000300800 */
[----:B------:R0:W-:Y:S04]  /*82f90*/  STL [R1+0x4a0c], R13 ;  /* 0x004a0c0d01007387 */ /* 0x0001e80000100800 */
[----:B0-----:R1:W4:Y:S01]  /*82fa0*/  LDL.LU R13, [R1+0x6380] ;  /* 0x00638000010d7983 */ /* 0x0013220000300800 */
[----:B--2---:R-:W-:-:S05]  /*82fb0*/  IADD3 R12, P4, PT, R4, R0, RZ ;  /* 0x00000000040c7210 */ /* 0x004fca0007f9e0ff */
[----:B------:R4:W-:Y:S01]  /*82fc0*/  STL [R1+0x49f0], R12 ;  /* 0x0049f00c01007387 */ /* 0x0009e20000100800 */
[----:B---3--:R-:W-:-:S03]  /*82fd0*/  IMAD.X R25, R19, 0x1, R8, P2 ;  /* 0x0000000113197824 */ /* 0x008fc600010e0608 */
[----:B----4-:R-:W2:Y:S04]  /*82fe0*/  LDL.LU.64 R12, [R1+0x6378] ;  /* 0x00637800010c7983 */ /* 0x010ea80000300a00 */
[----:B------:R0:W-:Y:S04]  /*82ff0*/  STL.64 [R1+0x4a00], R24 ;  /* 0x004a001801007387 */ /* 0x0001e80000100a00 */
[----:B0-----:R-:W3:Y:S01]  /*83000*/  LDL.LU.64 R24, [R1+0x6370] ;  /* 0x0063700001187983 */ /* 0x001ee20000300a00 */
[C---:B------:R-:W-:Y:S02]  /*83010*/  IADD3 R18, P1, PT, R4.reuse, R2, RZ ;  /* 0x0000000204127210 */ /* 0x040fe40007f3e0ff */
[----:B------:R-:W-:Y:S01]  /*83020*/  IADD3 R4, P2, PT, R4, R6, RZ ;  /* 0x0000000604047210 */ /* 0x000fe20007f5e0ff */
[----:B---3--:R0:W-:Y:S04]  /*83030*/  STL.64 [R1+0x6358], R24 ;  /* 0x0063581801007387 */ /* 0x0081e80000100a00 */
[----:B0-----:R1:W3:Y:S04]  /*83040*/  LDL.64 R24, [R1+0x49f0] ;  /* 0x0049f00001187983 */ /* 0x0012e80000100a00 */
[----:B--2---:R-:W-:Y:S04]  /*83050*/  STL.64 [R1+0x6350], R12 ;  /* 0x0063500c01007387 */ /* 0x004fe80000100a00 */
[----:B------:R0:W-:Y:S04]  /*83060*/  STL [R1+0x49e8], R4 ;  /* 0x0049e80401007387 */ /* 0x0001e80000100800 */
[----:B0-----:R-:W2:Y:S02]  /*83070*/  LDL.LU.64 R4, [R1+0x6368] ;  /* 0x0063680001047983 */ /* 0x001ea40000300a00 */
[----:B--2---:R-:W-:-:S05]  /*83080*/  IMAD.X R19, R19, 0x1, R5, P1 ;  /* 0x0000000113137824 */ /* 0x004fca00008e0605 */
[----:B------:R0:W-:Y:S04]  /*83090*/  STL.64 [R1+0x49f8], R18 ;  /* 0x0049f81201007387 */ /* 0x0001e80000100a00 */
[----:B0-----:R-:W2:Y:S04]  /*830a0*/  LDL.LU.64 R18, [R1+0x6360] ;  /* 0x0063600001127983 */ /* 0x001ea80000300a00 */
[----:B--2---:R0:W-:Y:S04]  /*830b0*/  STL.64 [R1+0x6338], R18 ;  /* 0x0063381201007387 */ /* 0x0041e80000100a00 */
[----:B------:R-:W-:Y:S04]  /*830c0*/  STL.64 [R1+0x6340], R4 ;  /* 0x0063400401007387 */ /* 0x000fe80000100a00 */
[----:B------:R2:W-:Y:S01]  /*830d0*/  STL [R1+0x6348], R5 ;  /* 0x0063480501007387 */ /* 0x0005e20000100800 */
[----:B0-----:R-:W-:-:S03]  /*830e0*/  IADD3 R18, P1, PT, R29, R4, RZ ;  /* 0x000000041d127210 */ /* 0x001fc60007f3e0ff */
[----:B--2---:R1:W2:Y:S04]  /*830f0*/  LDL.64 R4, [R1+0x49e8] ;  /* 0x0049e80001047983 */ /* 0x0042a80000100a00 */
[----:B--2---:R-:W3:Y:S04]  /*83100*/  LDL.LU R5, [R1+0x2264] ;  /* 0x0022640001057983 */ /* 0x004ee80000300800 */
[----:B------:R-:W2:Y:S01]  /*83110*/  LDL R19, [R1+0x2260] ;  /* 0x0022600001137983 */ /* 0x000ea20000100800 */
[----:B---3--:R-:W-:Y:S01]  /*83120*/  IMAD.X R25, R5, 0x1, R3, P4 ;  /* 0x0000000105197824 */ /* 0x008fe200020e0603 */
[----:B------:R-:W-:Y:S01]  /*83130*/  IADD3 R12, P4, PT, R29, R2, RZ ;  /* 0x000000021d0c7210 */ /* 0x000fe20007f9e0ff */
[----:B------:R-:W-:-:S03]  /*83140*/  IMAD.X R5, R5, 0x1, R7, P2 ;  /* 0x0000000105057824 */ /* 0x000fc600010e0607 */
[----:B------:R0:W-:Y:S04]  /*83150*/  STL [R1+0x49f4], R25 ;  /* 0x0049f41901007387 */ /* 0x0001e80000100800 */
[----:B0-----:R-:W3:Y:S04]  /*83160*/  LDL.LU.64 R24, [R1+0x6358] ;  /* 0x0063580001187983 */ /* 0x001ee80000300a00 */
[----:B------:R0:W-:Y:S04]  /*83170*/  STL [R1+0x49d8], R12 ;  /* 0x0049d80c01007387 */ /* 0x0001e80000100800 */
[----:B0-----:R-:W4:Y:S04]  /*83180*/  LDL.LU.64 R12, [R1+0x6350] ;  /* 0x00635000010c7983 */ /* 0x001f280000300a00 */
[----:B------:R-:W-:Y:S04]  /*83190*/  STL.64 [R1+0x6328], R2 ;  /* 0x0063280201007387 */ /* 0x000fe80000100a00 */
[----:B------:R-:W-:Y:S04]  /*831a0*/  STL [R1+0x6330], R3 ;  /* 0x0063300301007387 */ /* 0x000fe80000100800 */
[----:B------:R0:W-:Y:S04]  /*831b0*/  STL [R1+0x49ec], R5 ;  /* 0x0049ec0501007387 */ /* 0x0001e80000100800 */
[----:B0-----:R1:W3:Y:S01]  /*831c0*/  LDL.LU R5, [R1+0x6348] ;  /* 0x0063480001057983 */ /* 0x0012e20000300800 */
[----:B------:R-:W-:Y:S01]  /*831d0*/  IADD3 R4, P2, PT, R29, R0, RZ ;  /* 0x000000001d047210 */ /* 0x000fe20007f5e0ff */
[----:B--2---:R-:W-:Y:S01]  /*831e0*/  IMAD.X R19, R19, 0x1, R8, P1 ;  /* 0x0000000113137824 */ /* 0x004fe200008e0608 */
[----:B------:R-:W-:-:S03]  /*831f0*/  IADD3 R2, P1, PT, R29, R6, RZ ;  /* 0x000000061d027210 */ /* 0x000fc60007f3e0ff */
[----:B------:R3:W-:Y:S04]  /*83200*/  STL [R1+0x49d0], R4 ;  /* 0x0049d00401007387 */ /* 0x0007e80000100800 */
[----:B---3--:R-:W2:Y:S04]  /*83210*/  LDL.LU.64 R4, [R1+0x6340] ;  /* 0x0063400001047983 */ /* 0x008ea80000300a00 */
[----:B------:R0:W-:Y:S04]  /*83220*/  STL.64 [R1+0x49e0], R18 ;  /* 0x0049e01201007387 */ /* 0x0001e80000100a00 */
[----:B0-----:R-:W3:Y:S04]  /*83230*/  LDL.LU.64 R18, [R1+0x6338] ;  /* 0x0063380001127983 */ /* 0x001ee80000300a00 */
[----:B------:R0:W-:Y:S04]  /*83240*/  STL [R1+0x49c8], R2 ;  /* 0x0049c80201007387 */ /* 0x0001e80000100800 */
[----:B0-----:R1:W2:Y:S04]  /*83250*/  LDL.64 R2, [R1+0x49d8] ;  /* 0x0049d80001027983 */ /* 0x0012a80000100a00 */
[----:B------:R-:W-:Y:S04]  /*83260*/  STL.64 [R1+0x6318], R6 ;  /* 0x0063180601007387 */ /* 0x000fe80000100a00 */
[----:B------:R0:W-:Y:S04]  /*83270*/  STL [R1+0x6320], R7 ;  /* 0x0063200701007387 */ /* 0x0001e80000100800 */
[----:B0-----:R1:W2:Y:S04]  /*83280*/  LDL.64 R6, [R1+0x49d0] ;  /* 0x0049d00001067983 */ /* 0x0012a80000100a00 */
[----:B------:R0:W-:Y:S04]  /*83290*/  STL.64 [R1+0x6310], R24 ;  /* 0x0063101801007387 */ /* 0x0001e80000100a00 */
[----:B0-----:R1:W2:Y:S04]  /*832a0*/  LDL.64 R24, [R1+0x49c8] ;  /* 0x0049c80001187983 */ /* 0x0012a80000100a00 */
[----:B--2---:R-:W2:Y:S04]  /*832b0*/  LDL.LU R25, [R1+0x2260] ;  /* 0x0022600001197983 */ /* 0x004ea80000300800 */
[----:B---3--:R0:W-:Y:S04]  /*832c0*/  STL.64 [R1+0x6300], R18 ;  /* 0x0063001201007387 */ /* 0x0081e80000100a00 */
[----:B0-----:R-:W3:Y:S04]  /*832d0*/  LDL.LU R18, [R1+0x2c] ;  /* 0x00002c0001127983 */ /* 0x001ee80000300800 */
[----:B------:R-:W3:Y:S01]  /*832e0*/  LDL.LU R29, [R1+0x38] ;  /* 0x00003800011d7983 */ /* 0x000ee20000300800 */
[----:B--2---:R-:W-:-:S03]  /*832f0*/  IMAD.X R3, R25, 0x1, R5, P4 ;  /* 0x0000000119037824 */ /* 0x004fc600020e0605 */
[----:B---3--:R0:W-:Y:S04]  /*83300*/  STL [R1+0x62cc], R29 ;  /* 0x0062cc1d01007387 */ /* 0x0081e80000100800 */
[----:B0-----:R-:W2:Y:S04]  /*83310*/  LDL.LU R29, [R1+0x2258] ;  /* 0x00225800011d7983 */ /* 0x001ea80000300800 */
[----:B------:R0:W-:Y:S04]  /*83320*/  STL [R1+0x49dc], R3 ;  /* 0x0049dc0301007387 */ /* 0x0001e80000100800 */
[----:B0-----:R1:W3:Y:S01]  /*83330*/  LDL.LU R3, [R1+0x6330] ;  /* 0x0063300001037983 */ /* 0x0012e20000300800 */
[----:B------:R-:W-:-:S05]  /*83340*/  IADD3 R2, P4, PT, R18, R4, RZ ;  /* 0x0000000412027210 */ /* 0x000fca0007f9e0ff */
[----:B------:R3:W-:Y:S04]  /*83350*/  STL [R1+0x49c0], R2 ;  /* 0x0049c00201007387 */ /* 0x0007e80000100800 */
[----:B---3--:R-:W3:Y:S04]  /*83360*/  LDL.LU.64 R2, [R1+0x6328] ;  /* 0x0063280001027983 */ /* 0x008ee80000300a00 */
[----:B------:R0:W-:Y:S04]  /*83370*/  STL.64 [R1+0x6308], R4 ;  /* 0x0063080401007387 */ /* 0x0001e80000100a00 */
[----:B0-----:R1:W2:Y:S01]  /*83380*/  LDL.64 R4, [R1+0x49c0] ;  /* 0x0049c00001047983 */ /* 0x0012a20000100a00 */
[----:B---3--:R-:W-:-:S03]  /*83390*/  IMAD.X R7, R25, 0x1, R3, P2 ;  /* 0x0000000119077824 */ /* 0x008fc600010e0603 */
[----:B--2---:R-:W2:Y:S04]  /*833a0*/  LDL R5, [R1+0x225c] ;  /* 0x00225c0001057983 */ /* 0x004ea80000100800 */
[----:B------:R0:W-:Y:S04]  /*833b0*/  STL [R1+0x49d4], R7 ;  /* 0x0049d40701007387 */ /* 0x0001e80000100800 */
[----:B0-----:R1:W3:Y:S01]  /*833c0*/  LDL.LU R7, [R1+0x6320] ;  /* 0x0063200001077983 */ /* 0x0012e20000300800 */
[----:B------:R-:W-:-:S05]  /*833d0*/  IADD3 R6, P2, PT, R18, R2, RZ ;  /* 0x0000000212067210 */ /* 0x000fca0007f5e0ff */
[----:B------:R3:W-:Y:S04]  /*833e0*/  STL [R1+0x49b8], R6 ;  /* 0x0049b80601007387 */ /* 0x0007e80000100800 */
[----:B---3--:R-:W3:Y:S01]  /*833f0*/  LDL.LU.64 R6, [R1+0x6318] ;  /* 0x0063180001067983 */ /* 0x008ee20000300a00 */
[----:B--2---:R-:W-:Y:S02]  /*83400*/  IMAD.X R5, R5, 0x1, R8, P4 ;  /* 0x0000000105057824 */ /* 0x004fe400020e0608 */
[----:B---3--:R-:W-:-:S05]  /*83410*/  IMAD.X R25, R25, 0x1, R7, P1 ;  /* 0x0000000119197824 */ /* 0x008fca00008e0607 */
[----:B------:R0:W-:Y:S04]  /*83420*/  STL [R1+0x49cc], R25 ;  /* 0x0049cc1901007387 */ /* 0x0001e80000100800 */
[----:B0-----:R-:W2:Y:S04]  /*83430*/  LDL.LU.64 R24, [R1+0x6310] ;  /* 0x0063100001187983 */ /* 0x001ea80000300a00 */
[----:B------:R0:W-:Y:S04]  /*83440*/  STL.64 [R1+0x62f8], R26 ;  /* 0x0062f81a01007387 */ /* 0x0001e80000100a00 */
[----:B------:R3:W-:Y:S01]  /*83450*/  STL.64 [R1+0x62d8], R14 ;  /* 0x0062d80e01007387 */ /* 0x0007e20000100a00 */
[----:B0-----:R-:W-:-:S02]  /*83460*/  IADD3 R26, P1, PT, R18, R0, RZ ;  /* 0x00000000121a7210 */ /* 0x001fc40007f3e0ff */
[----:B------:R-:W-:Y:S01]  /*83470*/  IADD3 R18, P4, PT, R18, R6, RZ ;  /* 0x0000000612127210 */ /* 0x000fe20007f9e0ff */
[----:B---3--:R1:W3:Y:S04]  /*83480*/  LDL.64 R14, [R1+0x49b8] ;  /* 0x0049b800010e7983 */ /* 0x0082e80000100a00 */
[----:B------:R0:W-:Y:S04]  /*83490*/  STL [R1+0x49c4], R5 ;  /* 0x0049c40501007387 */ /* 0x0001e80000100800 */
[----:B0-----:R-:W3:Y:S04]  /*834a0*/  LDL.LU.64 R4, [R1+0x6308] ;  /* 0x0063080001047983 */ /* 0x001ee80000300a00 */
[----:B------:R0:W-:Y:S04]  /*834b0*/  STL [R1+0x49a8], R18 ;  /* 0x0049a81201007387 */ /* 0x0001e80000100800 */
[----:B0-----:R-:W2:Y:S04]  /*834c0*/  LDL.LU.64 R18, [R1+0x6300] ;  /* 0x0063000001127983 */ /* 0x001ea80000300a00 */
[----:B--2---:R-:W-:Y:S04]  /*834d0*/  STL.64 [R1+0x62e0], R18 ;  /* 0x0062e01201007387 */ /* 0x004fe80000100a00 */
[----:B------:R0:W-:Y:S04]  /*834e0*/  STL [R1+0x62e8], R19 ;  /* 0x0062e81301007387 */ /* 0x0001e80000100800 */
[----:B0-----:R1:W2:Y:S04]  /*834f0*/  LDL.64 R18, [R1+0x49a8] ;  /* 0x0049a80001127983 */ /* 0x0012a80000100a00 */
[----:B--2---:R-:W3:Y:S04]  /*83500*/  LDL.LU R19, [R1+0x225c] ;  /* 0x00225c0001137983 */ /* 0x004ee80000300800 */
[----:B------:R0:W-:Y:S04]  /*83510*/  STL [R1+0x62d0], R6 ;  /* 0x0062d00601007387 */ /* 0x0001e80000100800 */
[----:B0-----:R-:W2:Y:S04]  /*83520*/  LDL.LU R6, [R1+0x30] ;  /* 0x0000300001067983 */ /* 0x001ea80000300800 */
[----:B------:R2:W-:Y:S01]  /*83530*/  STL.64 [R1+0x62f0], R24 ;  /* 0x0062f01801007387 */ /* 0x0005e20000100a00 */
[----:B---3--:R-:W-:-:S02]  /*83540*/  IMAD.X R15, R19, 0x1, R5, P2 ;  /* 0x00000001130f7824 */ /* 0x008fc400010e0605 */
[C---:B------:R-:W-:Y:S02]  /*83550*/  IMAD.X R27, R19.reuse, 0x1, R3, P1 ;  /* 0x00000001131b7824 */ /* 0x040fe400008e0603 */
[----:B------:R-:W-:Y:S01]  /*83560*/  IMAD.X R19, R19, 0x1, R7, P4 ;  /* 0x0000000113137824 */ /* 0x000fe200020e0607 */
[----:B------:R-:W-:Y:S04]  /*83570*/  STL [R1+0x49bc], R15 ;  /* 0x0049bc0f01007387 */ /* 0x000fe80000100800 */
[----:B------:R0:W-:Y:S01]  /*83580*/  STL.64 [R1+0x49b0], R26 ;  /* 0x0049b01a01007387 */ /* 0x0001e20000100a00 */
[----:B--2---:R-:W-:-:S03]  /*83590*/  IADD3 R24, P1, PT, R6, R2, RZ ;  /* 0x0000000206187210 */ /* 0x004fc60007f3e0ff */
[----:B0-----:R-:W2:Y:S04]  /*835a0*/  LDL.LU.64 R26, [R1+0x62f8] ;  /* 0x0062f800011a7983 */ /* 0x001ea80000300a00 */
[----:B------:R0:W-:Y:S04]  /*835b0*/  STL [R1+0x4998], R24 ;  /* 0x0049981801007387 */ /* 0x0001e80000100800 */
[----:B0-----:R-:W3:Y:S04]  /*835c0*/  LDL.LU.64 R24, [R1+0x62f0] ;  /* 0x0062f00001187983 */ /* 0x001ee80000300a00 */
[----:B------:R0:W-:Y:S04]  /*835d0*/  STL [R1+0x49ac], R19 ;  /* 0x0049ac1301007387 */ /* 0x0001e80000100800 */
[----:B0-----:R1:W2:Y:S01]  /*835e0*/  LDL.LU R19, [R1+0x62e8] ;  /* 0x0062e80001137983 */ /* 0x0012a20000300800 */
[----:B------:R-:W-:-:S02]  /*835f0*/  IADD3 R14, P2, PT, R6, R4, RZ ;  /* 0x00000004060e7210 */ /* 0x000fc40007f5e0ff */
[----:B------:R-:W-:-:S03]  /*83600*/  IADD3 R18, P4, PT, R6, R0, RZ ;  /* 0x0000000006127210 */ /* 0x000fc60007f9e0ff */
[----:B------:R-:W-:Y:S02]  /*83610*/  IMAD.X R15, R29, 0x1, R8, P2 ;  /* 0x000000011d0f7824 */ /* 0x000fe400010e0608 */
[----:B------:R2:W-:Y:S04]  /*83620*/  STL [R1+0x4990], R18 ;  /* 0x0049901201007387 */ /* 0x0005e80000100800 */
[----:B--2---:R-:W2:Y:S04]  /*83630*/  LDL.LU.64 R18, [R1+0x62e0] ;  /* 0x0062e00001127983 */ /* 0x004ea80000300a00 */
[----:B------:R0:W-:Y:S04]  /*83640*/  STL.64 [R1+0x49a0], R14 ;  /* 0x0049a00e01007387 */ /* 0x0001e80000100a00 */
[----:B0-----:R-:W2:Y:S04]  /*83650*/  LDL.LU.64 R14, [R1+0x62d8] ;  /* 0x0062d800010e7983 */ /* 0x001ea80000300a00 */
[----:B--2---:R0:W-:Y:S04]  /*83660*/  STL.64 [R1+0x62b0], R14 ;  /* 0x0062b00e01007387 */ /* 0x0041e80000100a00 */
[----:B0-----:R-:W2:Y:S04]  /*83670*/  LDL.LU R14, [R1+0x34] ;  /* 0x00003400010e7983 */ /* 0x001ea80000300800 */
[----:B------:R0:W-:Y:S04]  /*83680*/  STL.64 [R1+0x62b8], R18 ;  /* 0x0062b81201007387 */ /* 0x0001e80000100a00 */
[----:B0-----:R1:W2:Y:S02]  /*83690*/  LDL.64 R18, [R1+0x4998] ;  /* 0x0049980001127983 */ /* 0x0012a40000100a00 */
[----:B--2---:R-:W-:-:S02]  /*836a0*/  IMAD.MOV.U32 R19, RZ, RZ, R6 ;  /* 0x000000ffff137224 */ /* 0x004fc400078e0006 */
[----:B------:R-:W2:Y:S04]  /*836b0*/  LDL.LU R6, [R1+0x62d0] ;  /* 0x0062d00001067983 */ /* 0x000ea80000300800 */
[----:B---3--:R-:W-:Y:S04]  /*836c0*/  STL.64 [R1+0x62c0], R24 ;  /* 0x0062c01801007387 */ /* 0x008fe80000100a00 */
[----:B------:R-:W-:Y:S04]  /*836d0*/  STL [R1+0x62c8], R25 ;  /* 0x0062c81901007387 */ /* 0x000fe80000100800 */
[----:B----4-:R0:W-:Y:S04]  /*836e0*/  STL.64 [R1+0x62a8], R12 ;  /* 0x0062a80c01007387 */ /* 0x0101e80000100a00 */
[----:B0-----:R1:W3:Y:S01]  /*836f0*/  LDL.64 R12, [R1+0x4990] ;  /* 0x00499000010c7983 */ /* 0x0012e20000100a00 */
[----:B--2---:R-:W-:Y:S01]  /*83700*/  IADD3 R24, P2, PT, R19, R6, RZ ;  /* 0x0000000613187210 */ /* 0x004fe20007f5e0ff */
[----:B------:R-:W-:-:S04]  /*83710*/  IMAD.X R19, R29, 0x1, R5, P1 ;  /* 0x000000011d137824 */ /* 0x000fc800008e0605 */
[C---:B------:R-:W-:Y:S01]  /*83720*/  IMAD.X R25, R29.reuse, 0x1, R7, P2 ;  /* 0x000000011d197824 */ /* 0x040fe200010e0607 */
[----:B------:R-:W-:Y:S01]  /*83730*/  STL [R1+0x499c], R19 ;  /* 0x00499c1301007387 */ /* 0x000fe20000100800 */
[----:B---3--:R-:W-:-:S05]  /*83740*/  IMAD.X R13, R29, 0x1, R3, P4 ;  /* 0x000000011d0d7824 */ /* 0x008fca00020e0603 */
[----:B------:R0:W-:Y:S04]  /*83750*/  STL [R1+0x4994], R13 ;  /* 0x0049940d01007387 */ /* 0x0001e80000100800 */
[----:B0-----:R-:W2:Y:S04]  /*83760*/  LDL R13, [R1+0x2254] ;  /* 0x00225400010d7983 */ /* 0x001ea80000100800 */
[----:B------:R-:W-:Y:S04]  /*83770*/  STL.64 [R1+0x62a0], R2 ;  /* 0x0062a00201007387 */ /* 0x000fe80000100a00 */
[----:B------:R-:W3:Y:S04]  /*83780*/  LDL.LU R29, [R1+0x62cc] ;  /* 0x0062cc00011d7983 */ /* 0x000ee80000300800 */
[----:B------:R0:W-:Y:S04]  /*83790*/  STL.64 [R1+0x4988], R24 ;  /* 0x0049881801007387 */ /* 0x0001e80000100a00 */
[----:B0-----:R1:W4:Y:S01]  /*837a0*/  LDL.LU R25, [R1+0x62c8] ;  /* 0x0062c80001197983 */ /* 0x0013220000300800 */
[----:B------:R-:W-:-:S02]  /*837b0*/  IADD3 R18, P1, PT, R14, R4, RZ ;  /* 0x000000040e127210 */ /* 0x000fc40007f3e0ff */
[C---:B------:R-:W-:Y:S02]  /*837c0*/  IADD3 R24, P2, PT, R14.reuse, R0, RZ ;  /* 0x000000000e187210 */ /* 0x040fe40007f5e0ff */
[----:B------:R-:W-:-:S03]  /*837d0*/  IADD3 R12, P4, PT, R14, R2, RZ ;  /* 0x000000020e0c7210 */ /* 0x000fc60007f9e0ff */
[----:B------:R4:W-:Y:S01]  /*837e0*/  STL [R1+0x4970], R24 ;  /* 0x0049701801007387 */ /* 0x0009e20000100800 */
[C---:B--2---:R-:W-:Y:S01]  /*837f0*/  IMAD.X R19, R13.reuse, 0x1, R8, P1 ;  /* 0x000000010d137824 */ /* 0x044fe200008e0608 */
[----:B------:R-:W-:Y:S01]  /*83800*/  IADD3 R14, P1, PT, R14, R6, RZ ;  /* 0x000000060e0e7210 */ /* 0x000fe20007f3e0ff */
[----:B------:R-:W-:Y:S01]  /*83810*/  IMAD.X R13, R13, 0x1, R5, P4 ;  /* 0x000000010d0d7824 */ /* 0x000fe200020e0605 */
[----:B----4-:R-:W2:Y:S04]  /*83820*/  LDL.LU.64 R24, [R1+0x62c0] ;  /* 0x0062c00001187983 */ /* 0x010ea80000300a00 */
[----:B------:R0:W-:Y:S04]  /*83830*/  STL.64 [R1+0x4980], R18 ;  /* 0x0049801201007387 */ /* 0x0001e80000100a00 */
[----:B0-----:R-:W4:Y:S04]  /*83840*/  LDL.LU.64 R18, [R1+0x62b8] ;  /* 0x0062b80001127983 */ /* 0x001f280000300a00 */
[----:B------:R0:W-:Y:S04]  /*83850*/  STL [R1+0x4968], R14 ;  /* 0x0049680e01007387 */ /* 0x0001e80000100800 */
[----:B0-----:R-:W2:Y:S04]  /*83860*/  LDL.LU.64 R14, [R1+0x62b0] ;  /* 0x0062b000010e7983 */ /* 0x001ea80000300a00 */
[----:B------:R0:W-:Y:S04]  /*83870*/  STL.64 [R1+0x4978], R12 ;  /* 0x0049780c01007387 */ /* 0x0001e80000100a00 */
[----:B0-----:R-:W2:Y:S01]  /*83880*/  LDL.LU.64 R12, [R1+0x62a8] ;  /* 0x0062a800010c7983 */ /* 0x001ea20000300a00 */
[----:B---3--:R-:W-:-:S03]  /*83890*/  IADD3 R2, P4, PT, R29, R4, RZ ;  /* 0x000000041d027210 */ /* 0x008fc60007f9e0ff */
[----:B--2---:R0:W-:Y:S04]  /*838a0*/  STL.64 [R1+0x6280], R12 ;  /* 0x0062800c01007387 */ /* 0x0041e80000100a00 */
[----:B0-----:R1:W2:Y:S04]  /*838b0*/  LDL.64 R12, [R1+0x4970] ;  /* 0x00497000010c7983 */ /* 0x0012a80000100a00 */
[----:B------:R0:W-:Y:S04]  /*838c0*/  STL [R1+0x4960], R2 ;  /* 0x0049600201007387 */ /* 0x0001e80000100800 */
[----:B0-----:R-:W2:Y:S04]  /*838d0*/  LDL.LU.64 R2, [R1+0x62a0] ;  /* 0x0062a00001027983 */ /* 0x001ea80000300a00 */
[----:B------:R-:W-:Y:S04]  /*838e0*/  STL.64 [R1+0x6288], R4 ;  /* 0x0062880401007387 */ /* 0x000fe80000100a00 */
[----:B------:R0:W-:Y:S04]  /*838f0*/  STL [R1+0x6290], R5 ;  /* 0x0062900501007387 */ /* 0x0001e80000100800 */
[----:B0-----:R-:W3:Y:S04]  /*83900*/  LDL.64 R4, [R1+0x4960] ;  /* 0x0049600001047983 */ /* 0x001ee80000100a00 */
[----:B---3--:R-:W-:Y:S04]  /*83910*/  STL [R1+0x6294], R4 ;  /* 0x0062940401007387 */ /* 0x008fe80000100800 */
[----:B------:R0:W-:Y:S04]  /*83920*/  STL [R1+0x6298], R5 ;  /* 0x0062980501007387 */ /* 0x0001e80000100800 */
[----:B0-----:R1:W3:Y:S04]  /*83930*/  LDL.64 R4, [R1+0x4968] ;  /* 0x0049680001047983 */ /* 0x0012e80000100a00 */
[----:B---3--:R-:W2:Y:S02]  /*83940*/  LDL.LU R5, [R1+0x2254] ;  /* 0x0022540001057983 */ /* 0x008ea40000300800 */
[----:B--2---:R-:W-:-:S02]  /*83950*/  IMAD.X R13, R5, 0x1, R3, P2 ;  /* 0x00000001050d7824 */ /* 0x004fc400010e0603 */
[----:B------:R-:W-:Y:S01]  /*83960*/  IMAD.X R5, R5, 0x1, R7, P1 ;  /* 0x0000000105057824 */ /* 0x000fe200008e0607 */
[C---:B------:R-:W-:Y:S02]  /*83970*/  IADD3 R4, P1, PT, R29.reuse, R0, RZ ;  /* 0x000000001d047210 */ /* 0x040fe40007f3e0ff */
[----:B------:R-:W-:Y:S04]  /*83980*/  STL [R1+0x4974], R13 ;  /* 0x0049740d01007387 */ /* 0x000fe80000100800 */
[----:B------:R-:W-:Y:S01]  /*83990*/  STL.64 [R1+0x6278], R2 ;  /* 0x0062780201007387 */ /* 0x000fe20000100a00 */
[----:B------:R-:W-:-:S03]  /*839a0*/  IADD3 R12, P2, PT, R29, R2, RZ ;  /* 0x000000021d0c7210 */ /* 0x000fc60007f5e0ff */
[----:B------:R0:W-:Y:S04]  /*839b0*/  STL [R1+0x496c], R5 ;  /* 0x00496c0501007387 */ /* 0x0001e80000100800 */
[----:B0-----:R1:W2:Y:S04]  /*839c0*/  LDL.LU R5, [R1+0x6298] ;  /* 0x0062980001057983 */ /* 0x0012a80000300800 */
[----:B------:R0:W-:Y:S04]  /*839d0*/  STL [R1+0x4950], R4 ;  /* 0x0049500401007387 */ /* 0x0001e80000100800 */
[----:B0-----:R1:W3:Y:S04]  /*839e0*/  LDL.LU R4, [R1+0x6294] ;  /* 0x0062940001047983 */ /* 0x0012e80000300800 */
[----:B------:R-:W2:Y:S04]  /*839f0*/  LDL R2, [R1+0x3c] ;  /* 0x00003c0001027983 */ /* 0x000ea80000100800 */
[----:B------:R0:W-:Y:S04]  /*83a00*/  STL [R1+0x6270], R0 ;  /* 0x0062700001007387 */ /* 0x0001e80000100800 */
[----:B0-----:R-:W2:Y:S02]  /*83a10*/  LDL.LU R0, [R1+0x2250] ;  /* 0x0022500001007983 */ /* 0x001ea40000300800 */
[----:B--2---:R-:W-:-:S05]  /*83a20*/  IMAD.X R5, R0, 0x1, R8, P4 ;  /* 0x0000000100057824 */ /* 0x004fca00020e0608 */
[----:B------:R0:W-:Y:S04]  /*83a30*/  STL [R1+0x4964], R5 ;  /* 0x0049640501007387 */ /* 0x0001e80000100800 */
[----:B0-----:R1:W2:Y:S01]  /*83a40*/  LDL.LU R5, [R1+0x6290] ;  /* 0x0062900001057983 */ /* 0x0012a20000300800 */
[----:B---3--:R-:W-:-:S05]  /*83a50*/  IADD3 R4, P4, PT, R29, R6, RZ ;  /* 0x000000061d047210 */ /* 0x008fca0007f9e0ff */
[----:B------:R2:W-:Y:S04]  /*83a60*/  STL [R1+0x4948], R4 ;  /* 0x0049480401007387 */ /* 0x0005e80000100800 */
[----:B--2---:R-:W2:Y:S02]  /*83a70*/  LDL.LU.64 R4, [R1+0x6288] ;  /* 0x0062880001047983 */ /* 0x004ea40000300a00 */
[----:B--2---:R-:W-:-:S05]  /*83a80*/  IMAD.X R13, R0, 0x1, R5, P2 ;  /* 0x00000001000d7824 */ /* 0x004fca00010e0605 */
[----:B------:R0:W-:Y:S04]  /*83a90*/  STL.64 [R1+0x4958], R12 ;  /* 0x0049580c01007387 */ /* 0x0001e80000100a00 */
[----:B0-----:R-:W2:Y:S01]  /*83aa0*/  LDL.LU.64 R12, [R1+0x6280] ;  /* 0x00628000010c7983 */ /* 0x001ea20000300a00 */
[----:B------:R-:W-:-:S03]  /*83ab0*/  IADD3 R2, P2, PT, R2, R4, RZ ;  /* 0x0000000402027210 */ /* 0x000fc60007f5e0ff */
[----:B--2---:R0:W-:Y:S04]  /*83ac0*/  STL.64 [R1+0x6268], R12 ;  /* 0x0062680c01007387 */ /* 0x0041e80000100a00 */
[----:B0-----:R1:W2:Y:S04]  /*83ad0*/  LDL.64 R12, [R1+0x4948] ;  /* 0x00494800010c7983 */ /* 0x0012a80000100a00 */
[----:B------:R0:W-:Y:S04]  /*83ae0*/  STL.64 [R1+0x6250], R14 ;  /* 0x0062500e01007387 */ /* 0x0001e80000100a00 */
[----:B------:R-:W3:Y:S04]  /*83af0*/  LDL R29, [R1+0x40] ;  /* 0x00004000011d7983 */ /* 0x000ee80000100800 */
[----:B0-----:R1:W3:Y:S04]  /*83b00*/  LDL.64 R14, [R1+0x4950] ;  /* 0x00495000010e7983 */ /* 0x0012e80000100a00 */
[----:B------:R0:W-:Y:S04]  /*83b10*/  STL [R1+0x4940], R2 ;  /* 0x0049400201007387 */ /* 0x0001e80000100800 */
[----:B0-----:R-:W3:Y:S04]  /*83b20*/  LDL.LU.64 R2, [R1+0x6278] ;  /* 0x0062780001027983 */ /* 0x001ee80000300a00 */
[----:B------:R0:W-:Y:S04]  /*83b30*/  STL.64 [R1+0x6258], R4 ;  /* 0x0062580401007387 */ /* 0x0001e80000100a00 */
[----:B0-----:R-:W4:Y:S01]  /*83b40*/  LDL.LU R4, [R1+0x3c] ;  /* 0x00003c0001047983 */ /* 0x001f220000300800 */
[----:B--2---:R-:W-:-:S02]  /*83b50*/  IMAD.X R13, R0, 0x1, R7, P4 ;  /* 0x00000001000d7824 */ /* 0x004fc400020e0607 */
[----:B---3--:R-:W-:-:S05]  /*83b60*/  IMAD.X R15, R0, 0x1, R3, P1 ;  /* 0x00000001000f7824 */ /* 0x008fca00008e0603 */
[----:B------:R-:W-:Y:S01]  /*83b70*/  STL [R1+0x4954], R15 ;  /* 0x0049540f01007387 */ /* 0x000fe20000100800 */
[----:B----4-:R-:W-:-:S05]  /*83b80*/  IADD3 R14, P1, PT, R4, R2, RZ ;  /* 0x00000002040e7210 */ /* 0x010fca0007f3e0ff */
[----:B------:R0:W-:Y:S04]  /*83b90*/  STL [R1+0x6260], R14 ;  /* 0x0062600e01007387 */ /* 0x0001e80000100800 */
[----:B0-----:R1:W2:Y:S04]  /*83ba0*/  LDL.64 R14, [R1+0x4940] ;  /* 0x00494000010e7983 */ /* 0x0012a80000100a00 */
[----:B------:R-:W-:Y:S04]  /*83bb0*/  STL.64 [R1+0x6248], R2 ;  /* 0x0062480201007387 */ /* 0x000fe80000100a00 */
[----:B------:R-:W3:Y:S04]  /*83bc0*/  LDL.LU R0, [R1+0x6270] ;  /* 0x0062700001007983 */ /* 0x000ee80000300800 */
[----:B------:R0:W-:Y:S04]  /*83bd0*/  STL [R1+0x494c], R13 ;  /* 0x00494c0d01007387 */ /* 0x0001e80000100800 */
[----:B0-----:R-:W4:Y:S04]  /*83be0*/  LDL.LU.64 R12, [R1+0x6268] ;  /* 0x00626800010c7983 */ /* 0x001f280000300a00 */
[----:B----4-:R0:W-:Y:S04]  /*83bf0*/  STL.64 [R1+0x6240], R12 ;  /* 0x0062400c01007387 */ /* 0x0101e80000100a00 */
[----:B---3--:R3:W-:Y:S01]  /*83c00*/  STL [R1+0x6238], R0 ;  /* 0x0062380001007387 */ /* 0x0087e20000100800 */
[----:B0-----:R-:W-:-:S03]  /*83c10*/  IADD3 R12, P4, PT, R4, R0, RZ ;  /* 0x00000000040c7210 */ /* 0x001fc60007f9e0ff */
[----:B---3--:R-:W2:Y:S02]  /*83c20*/  LDL.LU R0, [R1+0x224c] ;  /* 0x00224c0001007983 */ /* 0x008ea40000300800 */
[----:B--2---:R-:W-:Y:S01]  /*83c30*/  IMAD.X R15, R0, 0x1, R8, P2 ;  /* 0x00000001000f7824 */ /* 0x004fe200010e0608 */
[----:B------:R-:W-:-:S04]  /*83c40*/  IADD3 R4, P2, PT, R4, R6, RZ ;  /* 0x0000000604047210 */ /* 0x000fc80007f5e0ff */
[----:B------:R-:W-:Y:S04]  /*83c50*/  STL [R1+0x4944], R15 ;  /* 0x0049440f01007387 */ /* 0x000fe80000100800 */
[----:B------:R-:W2:Y:S04]  /*83c60*/  LDL.LU R14, [R1+0x6260] ;  /* 0x00626000010e7983 */ /* 0x000ea80000300800 */
[----:B------:R0:W-:Y:S04]  /*83c70*/  STL [R1+0x4928], R4 ;  /* 0x0049280401007387 */ /* 0x0001e80000100800 */
[----:B0-----:R-:W3:Y:S02]  /*83c80*/  LDL.LU.64 R4, [R1+0x6258] ;  /* 0x0062580001047983 */ /* 0x001ee40000300a00 */
[----:B---3--:R-:W-:Y:S01]  /*83c90*/  IMAD.X R15, R0, 0x1, R5, P1 ;  /* 0x00000001000f7824 */ /* 0x008fe200008e0605 */
[----:B------:R-:W-:-:S04]  /*83ca0*/  IADD3 R2, P1, PT, R29, R4, RZ ;  /* 0x000000041d027210 */ /* 0x000fc80007f3e0ff */
[----:B--2---:R0:W-:Y:S04]  /*83cb0*/  STL.64 [R1+0x4938], R14 ;  /* 0x0049380e01007387 */ /* 0x0041e80000100a00 */
[----:B0-----:R-:W2:Y:S04]  /*83cc0*/  LDL.LU.64 R14, [R1+0x6250] ;  /* 0x00625000010e7983 */ /* 0x001ea80000300a00 */
[----:B------:R0:W-:Y:S04]  /*83cd0*/  STL [R1+0x4920], R2 ;  /* 0x0049200201007387 */ /* 0x0001e80000100800 */
[----:B0-----:R-:W3:Y:S04]  /*83ce0*/  LDL.LU.64 R2, [R1+0x6248] ;  /* 0x0062480001027983 */ /* 0x001ee80000300a00 */
[----:B--2---:R0:W-:Y:S04]  /*83cf0*/  STL.64 [R1+0x6230], R14 ;  /* 0x0062300e01007387 */ /* 0x0041e80000100a00 */
[----:B0-----:R1:W2:Y:S01]  /*83d00*/  LDL.64 R14, [R1+0x4928] ;  /* 0x00492800010e7983 */ /* 0x0012a20000100a00 */
[----:B---3--:R-:W-:-:S03]  /*83d10*/  IMAD.X R13, R0, 0x1, R3, P4 ;  /* 0x00000001000d7824 */ /* 0x008fc600020e0603 */
[----:B------:R-:W-:Y:S04]  /*83d20*/  STL.64 [R1+0x6228], R4 ;  /* 0x0062280401007387 */ /* 0x000fe80000100a00 */
[----:B------:R0:W-:Y:S04]  /*83d30*/  STL.64 [R1+0x4930], R12 ;  /* 0x0049300c01007387 */ /* 0x0001e80000100a00 */
[----:B0-----:R-:W3:Y:S04]  /*83d40*/  LDL.LU.64 R12, [R1+0x6240] ;  /* 0x00624000010c7983 */ /* 0x001ee80000300a00 */
[----:B---3--:R-:W-:Y:S04]  /*83d50*/  STL.64 [R1+0x6220], R12 ;  /* 0x0062200c01007387 */ /* 0x008fe80000100a00 */
[----:B------:R0:W-:Y:S04]  /*83d60*/  STL.64 [R1+0x6218], R24 ;  /* 0x0062181801007387 */ /* 0x0001e80000100a00 */
[----:B0-----:R-:W3:Y:S04]  /*83d70*/  LDL.LU R24, [R1+0x40] ;  /* 0x0000400001187983 */ /* 0x001ee80000300800 */
[----:B------:R-:W4:Y:S01]  /*83d80*/  LDL.LU R29, [R1+0x50] ;  /* 0x00005000011d7983 */ /* 0x000f220000300800 */
[----:B--2---:R-:W-:-:S03]  /*83d90*/  IMAD.X R15, R0, 0x1, R7, P2 ;  /* 0x00000001000f7824 */ /* 0x004fc600010e0607 */
[----:B----4-:R0:W-:Y:S04]  /*83da0*/  STL.64 [R1+0x6200], R28 ;  /* 0x0062001c01007387 */ /* 0x0101e80000100a00 */
[----:B0-----:R1:W2:Y:S04]  /*83db0*/  LDL.64 R28, [R1+0x4920] ;  /* 0x00492000011c7983 */ /* 0x0012a80000100a00 */
[----:B------:R-:W3:Y:S04]  /*83dc0*/  LDL.LU R0, [R1+0x6238] ;  /* 0x0062380001007983 */ /* 0x000ee80000300800 */
[----:B------:R0:W-:Y:S04]  /*83dd0*/  STL [R1+0x492c], R15 ;  /* 0x00492c0f01007387 */ /* 0x0001e80000100800 */
[----:B0-----:R-:W4:Y:S04]  /*83de0*/  LDL.LU.64 R14, [R1+0x6230] ;  /* 0x00623000010e7983 */ /* 0x001f280000300a00 */
[----:B------:R0:W-:Y:S04]  /*83df0*/  STL [R1+0x6208], R17 ;  /* 0x0062081101007387 */ /* 0x0001e80000100800 */
[----:B0-----:R-:W2:Y:S01]  /*83e00*/  LDL.LU R17, [R1+0x2248] ;  /* 0x0022480001117983 */ /* 0x001ea20000300800 */
[----:B---3--:R-:W-:-:S03]  /*83e10*/  IADD3 R4, P2, PT, R24, R0, RZ ;  /* 0x0000000018047210 */ /* 0x008fc60007f5e0ff */
[----:B----4-:R0:W-:Y:S04]  /*83e20*/  STL.64 [R1+0x6210], R14 ;  /* 0x0062100e01007387 */ /* 0x0101e80000100a00 */
[----:B0-----:R-:W3:Y:S04]  /*83e30*/  LDL R14, [R1+0x44] ;  /* 0x00004400010e7983 */ /* 0x001ee80000100800 */
[----:B------:R0:W-:Y:S04]  /*83e40*/  STL [R1+0x4910], R4 ;  /* 0x0049100401007387 */ /* 0x0001e80000100800 */
[----:B0-----:R-:W4:Y:S01]  /*83e50*/  LDL.LU.64 R4, [R1+0x6228] ;  /* 0x0062280001047983 */ /* 0x001f220000300a00 */
[C---:B------:R-:W-:Y:S01]  /*83e60*/  IADD3 R12, P4, PT, R24.reuse, R2, RZ ;  /* 0x00000002180c7210 */ /* 0x040fe20007f9e0ff */
[----:B--2---:R-:W-:Y:S01]  /*83e70*/  IMAD.X R29, R17, 0x1, R8, P1 ;  /* 0x00000001111d7824 */ /* 0x004fe200008e0608 */
[----:B------:R-:W-:-:S04]  /*83e80*/  IADD3 R28, P1, PT, R24, R6, RZ ;  /* 0x00000006181c7210 */ /* 0x000fc80007f3e0ff */
[----:B------:R-:W-:Y:S01]  /*83e90*/  STL [R1+0x4924], R29 ;  /* 0x0049241d01007387 */ /* 0x000fe20000100800 */
[----:B----4-:R-:W-:Y:S01]  /*83ea0*/  IMAD.X R13, R17, 0x1, R5, P4 ;  /* 0x00000001110d7824 */ /* 0x010fe200020e0605 */
[----:B---3--:R-:W-:-:S04]  /*83eb0*/  IADD3 R24, P4, PT, R14, R4, RZ ;  /* 0x000000040e187210 */ /* 0x008fc80007f9e0ff */
[----:B------:R0:W-:Y:S04]  /*83ec0*/  STL.64 [R1+0x4918], R12 ;  /* 0x0049180c01007387 */ /* 0x0001e80000100a00 */
[----:B0-----:R-:W2:Y:S04]  /*83ed0*/  LDL.LU.64 R12, [R1+0x6220] ;  /* 0x00622000010c7983 */ /* 0x001ea80000300a00 */
[----:B------:R0:W-:Y:S04]  /*83ee0*/  STL [R1+0x4900], R24 ;  /* 0x0049001801007387 */ /* 0x0001e80000100800 */
[----:B0-----:R-:W3:Y:S04]  /*83ef0*/  LDL.LU.64 R24, [R1+0x6218] ;  /* 0x0062180001187983 */ /* 0x001ee80000300a00 */
[----:B------:R0:W-:Y:S04]  /*83f00*/  STL.64 [R1+0x61f8], R4 ;  /* 0x0061f80401007387 */ /* 0x0001e80000100a00 */
[----:B0-----:R1:W4:Y:S01]  /*83f10*/  LDL.64 R4, [R1+0x4910] ;  /* 0x0049100001047983 */ /* 0x0013220000100a00 */
[----:B------:R-:W-:-:S02]  /*83f20*/  IMAD.X R29, R17, 0x1, R7, P1 ;  /* 0x00000001111d7824 */ /* 0x000fc400008e0607 */
[----:B----4-:R-:W-:Y:S01]  /*83f30*/  IMAD.X R5, R17, 0x1, R3, P2 ;  /* 0x0000000111057824 */ /* 0x010fe200010e0603 */
[----:B------:R-:W-:-:S04]  /*83f40*/  IADD3 R14, P2, PT, R14, R2, RZ ;  /* 0x000000020e0e7210 */ /* 0x000fc80007f5e0ff */
[----:B------:R0:W-:Y:S04]  /*83f50*/  STL [R1+0x4914], R5 ;  /* 0x0049140501007387 */ /* 0x0001e80000100800 */
[----:B0-----:R1:W4:Y:S04]  /*83f60*/  LDL.64 R4, [R1+0x4900] ;  /* 0x0049000001047983 */ /* 0x0013280000100a00 */
[----:B------:R0:W-:Y:S04]  /*83f70*/  STL [R1+0x48f8], R14 ;  /* 0x0048f80e01007387 */ /* 0x0001e80000100800 */
[----:B0-----:R-:W2:Y:S04]  /*83f80*/  LDL.LU.64 R14, [R1+0x6210] ;  /* 0x00621000010e7983 */ /* 0x001ea80000300a00 */
[----:B------:R-:W2:Y:S04]  /*83f90*/  LDL.LU R17, [R1+0x6208] ;  /* 0x0062080001117983 */ /* 0x000ea80000300800 */
[----:B------:R0:W-:Y:S04]  /*83fa0*/  STL.64 [R1+0x4908], R28 ;  /* 0x0049081c01007387 */ /* 0x0001e80000100a00 */
[----:B0-----:R-:W2:Y:S04]  /*83fb0*/  LDL.LU.64 R28, [R1+0x6200] ;  /* 0x00620000011c7983 */ /* 0x001ea80000300a00 */
[----:B--2---:R-:W-:Y:S04]  /*83fc0*/  STL.64 [R1+0x61d0], R28 ;  /* 0x0061d01c01007387 */ /* 0x004fe80000100a00 */
[----:B------:R0:W-:Y:S04]  /*83fd0*/  STL.64 [R1+0x61f0], R14 ;  /* 0x0061f00e01007387 */ /* 0x0001e80000100a00 */
[----:B0-----:R-:W2:Y:S04]  /*83fe0*/  LDL.LU R15, [R1+0x44] ;  /* 0x00004400010f7983 */ /* 0x001ea80000300800 */
[----:B------:R0:W-:Y:S04]  /*83ff0*/  STL.64 [R1+0x61e0], R10 ;  /* 0x0061e00a01007387 */ /* 0x0001e80000100a00 */
[----:B0-----:R1:W2:Y:S04]  /*84000*/  LDL.64 R10, [R1+0x48f8] ;  /* 0x0048f800010a7983 */ /* 0x0012a80000100a00 */
[----:B------:R0:W-:Y:S04]  /*84010*/  STL.64 [R1+0x61e8], R18 ;  /* 0x0061e81201007387 */ /* 0x0001e80000100a00 */
[----:B0-----:R-:W4:Y:S02]  /*84020*/  LDL.LU R18, [R1+0x2244] ;  /* 0x0022440001127983 */ /* 0x001f240000300800 */
[----:B----4-:R-:W-:-:S05]  /*84030*/  IMAD.X R5, R18, 0x1, R8, P4 ;  /* 0x0000000112057824 */ /* 0x010fca00020e0608 */
[----:B------:R0:W-:Y:S04]  /*84040*/  STL [R1+0x4904], R5 ;  /* 0x0049040501007387 */ /* 0x0001e80000100800 */
[----:B0-----:R-:W4:Y:S01]  /*84050*/  LDL.LU.64 R4, [R1+0x61f8] ;  /* 0x0061f80001047983 */ /* 0x001f220000300a00 */
[----:B--2---:R-:W-:-:S03]  /*84060*/  IADD3 R28, P1, PT, R15, R0, RZ ;  /* 0x000000000f1c7210 */ /* 0x004fc60007f3e0ff */
[----:B------:R0:W-:Y:S02]  /*84070*/  STL.64 [R1+0x61d8], R22 ;  /* 0x0061d81601007387 */ /* 0x0001e40000100a00 */
[C---:B------:R-:W-:Y:S02]  /*84080*/  IMAD.X R29, R18.reuse, 0x1, R3, P1 ;  /* 0x00000001121d7824 */ /* 0x040fe400008e0603 */
[----:B0-----:R-:W2:Y:S01]  /*84090*/  LDL.LU R22, [R1+0x48] ;  /* 0x0000480001167983 */ /* 0x001ea20000300800 */
[----:B----4-:R-:W-:-:S05]  /*840a0*/  IMAD.X R11, R18, 0x1, R5, P2 ;  /* 0x00000001120b7824 */ /* 0x010fca00010e0605 */
[----:B------:R-:W-:Y:S04]  /*840b0*/  STL [R1+0x48fc], R11 ;  /* 0x0048fc0b01007387 */ /* 0x000fe80000100800 */
[----:B------:R0:W-:Y:S04]  /*840c0*/  STL.64 [R1+0x48f0], R28 ;  /* 0x0048f01c01007387 */ /* 0x0001e80000100a00 */
[----:B0-----:R-:W4:Y:S01]  /*840d0*/  LDL R29, [R1+0x2240] ;  /* 0x00224000011d7983 */ /* 0x001f220000100800 */
[----:B------:R-:W-:Y:S02]  /*840e0*/  IADD3 R14, P4, PT, R15, R6, RZ ;  /* 0x000000060f0e7210 */ /* 0x000fe40007f9e0ff */
[----:B--2---:R-:W-:-:S03]  /*840f0*/  IADD3 R10, P2, PT, R22, R4, RZ ;  /* 0x00000004160a7210 */ /* 0x004fc60007f5e0ff */
[----:B------:R-:W-:Y:S01]  /*84100*/  IMAD.X R15, R18, 0x1, R7, P4 ;  /* 0x00000001120f7824 */ /* 0x000fe200020e0607 */
[C---:B------:R-:W-:Y:S02]  /*84110*/  IADD3 R18, P4, PT, R22.reuse, R0, RZ ;  /* 0x0000000016127210 */ /* 0x040fe40007f9e0ff */
[C---:B------:R-:W-:Y:S02]  /*84120*/  IADD3 R28, P1, PT, R22.reuse, R2, RZ ;  /* 0x00000002161c7210 */ /* 0x040fe40007f3e0ff */
[----:B------:R0:W-:Y:S04]  /*84130*/  STL.64 [R1+0x48e8], R14 ;  /* 0x0048e80e01007387 */ /* 0x0001e80000100a00 */
[----:B0-----:R-:W2:Y:S04]  /*84140*/  LDL.LU.64 R14, [R1+0x61f0] ;  /* 0x0061f000010e7983 */ /* 0x001ea80000300a00 */
[----:B------:R0:W-:Y:S04]  /*84150*/  STL [R1+0x48d0], R18 ;  /* 0x0048d01201007387 */ /* 0x0001e80000100800 */
[----:B0-----:R-:W2:Y:S01]  /*84160*/  LDL.LU.64 R18, [R1+0x61e8] ;  /* 0x0061e80001127983 */ /* 0x001ea20000300a00 */
[C---:B----4-:R-:W-:Y:S01]  /*84170*/  IMAD.X R11, R29.reuse, 0x1, R8, P2 ;  /* 0x000000011d0b7824 */ /* 0x050fe200010e0608 */
[----:B------:R-:W-:Y:S01]  /*84180*/  IADD3 R22, P2, PT, R22, R6, RZ ;  /* 0x0000000616167210 */ /* 0x000fe20007f5e0ff */
[----:B------:R-:W-:-:S03]  /*84190*/  IMAD.X R29, R29, 0x1, R5, P1 ;  /* 0x000000011d1d7824 */ /* 0x000fc600008e0605 */
[----:B------:R0:W-:Y:S04]  /*841a0*/  STL.64 [R1+0x48e0], R10 ;  /* 0x0048e00a01007387 */ /* 0x0001e80000100a00 */
[----:B0-----:R-:W4:Y:S04]  /*841b0*/  LDL.LU.64 R10, [R1+0x61e0] ;  /* 0x0061e000010a7983 */ /* 0x001f280000300a00 */
[----:B------:R0:W-:Y:S04]  /*841c0*/  STL [R1+0x48c8], R22 ;  /* 0x0048c81601007387 */ /* 0x0001e80000100800 */
[----:B0-----:R-:W2:Y:S04]  /*841d0*/  LDL.LU.64 R22, [R1+0x61d8] ;  /* 0x0061d80001167983 */ /* 0x001ea80000300a00 */
[----:B------:R0:W-:Y:S04]  /*841e0*/  STL.64 [R1+0x48d8], R28 ;  /* 0x0048d81c01007387 */ /* 0x0001e80000100a00 */
[----:B0-----:R-:W2:Y:S04]  /*841f0*/  LDL.LU.64 R28, [R1+0x61d0] ;  /* 0x0061d000011c7983 */ /* 0x001ea80000300a00 */
[----:B--2---:R0:W-:Y:S04]  /*84200*/  STL.64 [R1+0x61b8], R28 ;  /* 0x0061b81c01007387 */ /* 0x0041e80000100a00 */
[----:B0-----:R1:W2:Y:S04]  /*84210*/  LDL.64 R28, [R1+0x48d0] ;  /* 0x0048d000011c7983 */ /* 0x0012a80000100a00 */
[----:B------:R-:W-:Y:S04]  /*84220*/  STL.64 [R1+0x61c8], R22 ;  /* 0x0061c81601007387 */ /* 0x000fe80000100a00 */
[----:B------:R0:W-:Y:S04]  /*84230*/  STL.64 [R1+0x61c0], R26 ;  /* 0x0061c01a01007387 */ /* 0x0001e80000100a00 */
[----:B0-----:R-:W2:Y:S04]  /*84240*/  LDL.LU R26, [R1+0x4c] ;  /* 0x00004c00011a7983 */ /* 0x001ea80000300800 */
[----:B------:R-:W2:Y:S02]  /*84250*/  LDL.LU R23, [R1+0x2240] ;  /* 0x0022400001177983 */ /* 0x000ea40000300800 */
[----:B--2---:R-:W-:-:S05]  /*84260*/  IMAD.X R29, R23, 0x1, R3, P4 ;  /* 0x00000001171d7824 */ /* 0x004fca00020e0603 */
[----:B------:R-:W-:Y:S04]  /*84270*/  STL [R1+0x48d4], R29 ;  /* 0x0048d41d01007387 */ /* 0x000fe80000100800 */
[----:B------:R0:W-:Y:S04]  /*84280*/  STL.64 [R1+0x61b0], R14 ;  /* 0x0061b00e01007387 */ /* 0x0001e80000100a00 */
[----:B0-----:R1:W2:Y:S02]  /*84290*/  LDL.64 R14, [R1+0x48c8] ;  /* 0x0048c800010e7983 */ /* 0x0012a40000100a00 */
[----:B--2---:R-:W-:Y:S01]  /*842a0*/  IMAD.X R15, R23, 0x1, R7, P2 ;  /* 0x00000001170f7824 */ /* 0x004fe200010e0607 */
[----:B------:R-:W-:-:S04]  /*842b0*/  IADD3 R14, P2, PT, R26, R0, RZ ;  /* 0x000000001a0e7210 */ /* 0x000fc80007f5e0ff */
[----:B------:R-:W-:Y:S04]  /*842c0*/  STL [R1+0x48cc], R15 ;  /* 0x0048cc0f01007387 */ /* 0x000fe80000100800 */
[----:B------:R0:W-:Y:S04]  /*842d0*/  STL [R1+0x61a8], R0 ;  /* 0x0061a80001007387 */ /* 0x0001e80000100800 */
[----:B0-----:R-:W2:Y:S01]  /*842e0*/  LDL.LU R0, [R1+0x223c] ;  /* 0x00223c0001007983 */ /* 0x001ea20000300800 */
[C---:B------:R-:W-:Y:S02]  /*842f0*/  IADD3 R22, P1, PT, R26.reuse, R4, RZ ;  /* 0x000000041a167210 */ /* 0x040fe40007f3e0ff */
[----:B------:R-:W-:-:S03]  /*84300*/  IADD3 R28, P4, PT, R26, R2, RZ ;  /* 0x000000021a1c7210 */ /* 0x000fc60007f9e0ff */
[----:B--2---:R-:W-:Y:S01]  /*84310*/  IMAD.X R23, R0, 0x1, R8, P1 ;  /* 0x0000000100177824 */ /* 0x004fe200008e0608 */
[----:B------:R-:W-:Y:S01]  /*84320*/  IADD3 R26, P1, PT, R26, R6, RZ ;  /* 0x000000061a1a7210 */ /* 0x000fe20007f3e0ff */
[----:B------:R-:W-:-:S03]  /*84330*/  IMAD.X R29, R0, 0x1, R5, P4 ;  /* 0x00000001001d7824 */ /* 0x000fc600020e0605 */
[----:B------:R0:W-:Y:S01]  /*84340*/  STL.64 [R1+0x48b0], R22 ;  /* 0x0048b01601007387 */ /* 0x0001e20000100a00 */
[----:B------:R-:W-:-:S03]  /*84350*/  IMAD.X R15, R0, 0x1, R3, P2 ;  /* 0x00000001000f7824 */ /* 0x000fc600010e0603 */
[----:B0-----:R-:W2:Y:S04]  /*84360*/  LDL.LU.64 R22, [R1+0x61c8] ;  /* 0x0061c80001167983 */ /* 0x001ea80000300a00 */
[----:B------:R0:W-:Y:S04]  /*84370*/  STL [R1+0x4898], R26 ;  /* 0x0048981a01007387 */ /* 0x0001e80000100800 */
[----:B0-----:R-:W2:Y:S04]  /*84380*/  LDL.LU.64 R26, [R1+0x61c0] ;  /* 0x0061c000011a7983 */ /* 0x001ea80000300a00 */
[----:B------:R0:W-:Y:S04]  /*84390*/  STL.64 [R1+0x48a8], R28 ;  /* 0x0048a81c01007387 */ /* 0x0001e80000100a00 */
[----:B0-----:R-:W2:Y:S04]  /*843a0*/  LDL.LU.64 R28, [R1+0x61b8] ;  /* 0x0061b800011c7983 */ /* 0x001ea80000300a00 */
[----:B------:R0:W-:Y:S04]  /*843b0*/  STL.64 [R1+0x61a0], R20 ;  /* 0x0061a01401007387 */ /* 0x0001e80000100a00 */
[----:B0-----:R-:W2:Y:S04]  /*843c0*/  LDL R21, [R1+0x2238] ;  /* 0x0022380001157983 */ /* 0x001ea80000100800 */
[----:B------:R0:W-:Y:S04]  /*843d0*/  STL.64 [R1+0x48a0], R14 ;  /* 0x0048a00e01007387 */ /* 0x0001e80000100a00 */
[----:B0-----:R-:W2:Y:S04]  /*843e0*/  LDL.LU.64 R14, [R1+0x61b0] ;  /* 0x0061b000010e7983 */ /* 0x001ea80000300a00 */
[----:B--2---:R-:W-:Y:S04]  /*843f0*/  STL.64 [R1+0x6198], R14 ;  /* 0x0061980e01007387 */ /* 0x004fe80000100a00 */
[----:B------:R0:W-:Y:S04]  /*84400*/  STL.64 [R1+0x6188], R18 ;  /* 0x0061881201007387 */ /* 0x0001e80000100a00 */
[----:B0-----:R1:W2:Y:S04]  /*84410*/  LDL.64 R18, [R1+0x4898] ;  /* 0x0048980001127983 */ /* 0x0012a80000100a00 */
[----:B------:R-:W-:Y:S01]  /*84420*/  STL.64 [R1+0x6190], R2 ;  /* 0x0061900201007387 */ /* 0x000fe20000100a00 */
[----:B------:R-:W-:Y:S01]  /*84430*/  IADD3 R20, P4, PT, R29, R4, RZ ;  /* 0x000000041d147210 */ /* 0x000fe20007f9e0ff */
[----:B--2---:R-:W-:-:S02]  /*84440*/  IMAD.X R19, R0, 0x1, R7, P1 ;  /* 0x0000000100137824 */ /* 0x004fc400008e0607 */
[----:B------:R-:W2:Y:S02]  /*84450*/  LDL.LU R0, [R1+0x61a8] ;  /* 0x0061a80001007983 */ /* 0x000ea40000300800 */
[----:B------:R-:W-:Y:S02]  /*84460*/  IMAD.X R21, R21, 0x1, R8, P4 ;  /* 0x0000000115157824 */ /* 0x000fe400020e0608 */
[----:B------:R0:W-:Y:S04]  /*84470*/  STL.64 [R1+0x6180], R16 ;  /* 0x0061801001007387 */ /* 0x0001e80000100a00 */
[----:B------:R-:W-:Y:S01]  /*84480*/  STL [R1+0x489c], R19 ;  /* 0x00489c1301007387 */ /* 0x000fe20000100800 */
[----:B------:R-:W-:-:S03]  /*84490*/  IADD3 R14, P2, PT, R29, R2, RZ ;  /* 0x000000021d0e7210 */ /* 0x000fc60007f5e0ff */
[----:B0-----:R-:W3:Y:S04]  /*844a0*/  LDL R16, [R1+0x54] ;  /* 0x0000540001107983 */ /* 0x001ee80000100800 */
[----:B------:R0:W-:Y:S04]  /*844b0*/  STL [R1+0x617c], R28 ;  /* 0x00617c1c01007387 */ /* 0x0001e80000100800 */
[----:B------:R1:W-:Y:S01]  /*844c0*/  STL.64 [R1+0x4890], R20 ;  /* 0x0048901401007387 */ /* 0x0003e20000100a00 */
[----:B0-----:R-:W-:-:S03]  /*844d0*/  IADD3 R28, P4, PT, R29, R6, RZ ;  /* 0x000000061d1c7210 */ /* 0x001fc60007f9e0ff */
[----:B-1----:R-:W3:Y:S01]  /*844e0*/  LDL.LU.64 R20, [R1+0x61a0] ;  /* 0x0061a00001147983 */ /* 0x002ee20000300a00 */
[----:B--2---:R-:W-:-:S03]  /*844f0*/  IADD3 R18, P1, PT, R29, R0, RZ ;  /* 0x000000001d127210 */ /* 0x004fc60007f3e0ff */
[----:B------:R-:W2:Y:S02]  /*84500*/  LDL.LU R29, [R1+0x2238] ;  /* 0x00223800011d7983 */ /* 0x000ea40000300800 */
[----:B--2---:R-:W-:Y:S01]  /*84510*/  IMAD.X R15, R29, 0x1, R5, P2 ;  /* 0x000000011d0f7824 */ /* 0x004fe200010e0605 */
[----:B---3--:R-:W-:-:S04]  /*84520*/  IADD3 R2, P2, PT, R16, R4, RZ ;  /* 0x0000000410027210 */ /* 0x008fc80007f5e0ff */
[----:B------:R0:W-:Y:S04]  /*84530*/  STL.64 [R1+0x4888], R14 ;  /* 0x0048880e01007387 */ /* 0x0001e80000100a00 */
[----:B0-----:R-:W2:Y:S04]  /*84540*/  LDL.LU.64 R14, [R1+0x6198] ;  /* 0x00619800010e7983 */ /* 0x001ea80000300a00 */
[----:B------:R0:W-:Y:S04]  /*84550*/  STL [R1+0x4870], R2 ;  /* 0x0048700201007387 */ /* 0x0001e80000100800 */
[----:B0-----:R-:W3:Y:S02]  /*84560*/  LDL.LU.64 R2, [R1+0x6190] ;  /* 0x0061900001027983 */ /* 0x001ee40000300a00 */
[----:B---3--:R-:W-:Y:S01]  /*84570*/  IMAD.X R19, R29, 0x1, R3, P1 ;  /* 0x000000011d137824 */ /* 0x008fe200008e0603 */
[----:B------:R-:W-:-:S04]  /*84580*/  IADD3 R16, P1, PT, R16, R2, RZ ;  /* 0x0000000210107210 */ /* 0x000fc80007f3e0ff */
[----:B------:R0:W-:Y:S04]  /*84590*/  STL.64 [R1+0x4880], R18 ;  /* 0x0048801201007387 */ /* 0x0001e80000100a00 */
[----:B0-----:R-:W3:Y:S04]  /*845a0*/  LDL.LU.64 R18, [R1+0x6188] ;  /* 0x0061880001127983 */ /* 0x001ee80000300a00 */
[----:B------:R0:W-:Y:S04]  /*845b0*/  STL [R1+0x4868], R16 ;  /* 0x0048681001007387 */ /* 0x0001e80000100800 */
[----:B0-----:R-:W2:Y:S04]  /*845c0*/  LDL.LU.64 R16, [R1+0x6180] ;  /* 0x0061800001107983 */ /* 0x001ea80000300a00 */
[----:B------:R-:W-:Y:S04]  /*845d0*/  STL.64 [R1+0x6170], R2 ;  /* 0x0061700201007387 */ /* 0x000fe80000100a00 */
[----:B------:R0:W-:Y:S04]  /*845e0*/  STL [R1+0x6178], R3 ;  /* 0x0061780301007387 */ /* 0x0001e80000100800 */
[----:B0-----:R0:W2:Y:S01]  /*845f0*/  LDL.64 R2, [R1+0x4868] ;  /* 0x0048680001027983 */ /* 0x0010a20000100a00 */
[----:B------:R-:W-:-:S03]  /*84600*/  IMAD.X R29, R29, 0x1, R7, P4 ;  /* 0x000000011d1d7824 */ /* 0x000fc600020e0607 */
[----:B--2---:R-:W2:Y:S04]  /*84610*/  LDL.LU R3, [R1+0x54] ;  /* 0x0000540001037983 */ /* 0x004ea80000300800 */
[----:B------:R1:W-:Y:S04]  /*84620*/  STL.64 [R1+0x4878], R28 ;  /* 0x0048781c01007387 */ /* 0x0003e80000100a00 */
[----:B-1----:R-:W3:Y:S04]  /*84630*/  LDL.LU R28, [R1+0x617c] ;  /* 0x00617c00011c7983 */ /* 0x002ee80000300800 */
[----:B------:R-:W-:Y:S04]  /*84640*/  STL.64 [R1+0x6168], R22 ;  /* 0x0061681601007387 */ /* 0x000fe80000100a00 */
[----:B------:R1:W-:Y:S04]  /*84650*/  STL.64 [R1+0x6158], R20 ;  /* 0x0061581401007387 */ /* 0x0003e80000100a00 */
[----:B-1----:R0:W3:Y:S04]  /*84660*/  LDL.64 R20, [R1+0x4870] ;  /* 0x0048700001147983 */ /* 0x0020e80000100a00 */
[----:B------:R1:W-:Y:S04]  /*84670*/  STL [R1+0x6160], R15 ;  /* 0x0061600f01007387 */ /* 0x0003e80000100800 */
[----:B-1----:R-:W3:Y:S04]  /*84680*/  LDL.LU R15, [R1+0x2234] ;  /* 0x00223400010f7983 */ /* 0x002ee80000300800 */
[----:B------:R-:W4:Y:S01]  /*84690*/  LDL.LU R29, [R1+0x5c] ;  /* 0x00005c00011d7983 */ /* 0x000f220000300800 */
[----:B--2---:R-:W-:Y:S01]  /*846a0*/  IADD3 R22, P4, PT, R3, R0, RZ ;  /* 0x0000000003167210 */ /* 0x004fe20007f9e0ff */
[----:B---3--:R-:W-:Y:S01]  /*846b0*/  IMAD.X R21, R15, 0x1, R8, P2 ;  /* 0x000000010f157824 */ /* 0x008fe200010e0608 */
[----:B------:R-:W-:Y:S01]  /*846c0*/  IADD3 R20, P2, PT, R3, R6, RZ ;  /* 0x0000000603147210 */ /* 0x000fe20007f5e0ff */
[----:B------:R-:W-:-:S03]  /*846d0*/  IMAD.X R3, R15, 0x1, R5, P1 ;  /* 0x000000010f037824 */ /* 0x000fc600008e0605 */
[----:B------:R1:W-:Y:S04]  /*846e0*/  STL [R1+0x4874], R21 ;  /* 0x0048741501007387 */ /* 0x0003e80000100800 */
[----:B-1----:R-:W2:Y:S04]  /*846f0*/  LDL R21, [R1+0x58] ;  /* 0x0000580001157983 */ /* 0x002ea80000100800 */
[----:B------:R1:W-:Y:S04]  /*84700*/  STL [R1+0x486c], R3 ;  /* 0x00486c0301007387 */ /* 0x0003e80000100800 */
[----:B-1----:R0:W3:Y:S01]  /*84710*/  LDL.LU R3, [R1+0x6178] ;  /* 0x0061780001037983 */ /* 0x0020e20000300800 */
[----:B--2---:R-:W-:-:S05]  /*84720*/  IADD3 R2, P1, PT, R21, R4, RZ ;  /* 0x0000000415027210 */ /* 0x004fca0007f3e0ff */
[----:B------:R3:W-:Y:S04]  /*84730*/  STL [R1+0x4850], R2 ;  /* 0x0048500201007387 */ /* 0x0007e80000100800 */
[----:B---3--:R-:W2:Y:S04]  /*84740*/  LDL.LU.64 R2, [R1+0x6170] ;  /* 0x0061700001027983 */ /* 0x008ea80000300a00 */
[----:B------:R1:W-:Y:S01]  /*84750*/  STL.64 [R1+0x6150], R4 ;  /* 0x0061500401007387 */ /* 0x0003e20000100a00 */
[----:B--2---:R-:W-:Y:S01]  /*84760*/  IMAD.X R23, R15, 0x1, R3, P4 ;  /* 0x000000010f177824 */ /* 0x004fe200020e0603 */
[----:B-1----:R-:W-:Y:S01]  /*84770*/  IADD3 R4, P4, PT, R21, R2, RZ ;  /* 0x0000000215047210 */ /* 0x002fe20007f9e0ff */
[----:B------:R-:W-:-:S03]  /*84780*/  IMAD.X R21, R15, 0x1, R7, P2 ;  /* 0x000000010f157824 */ /* 0x000fc600010e0607 */
[----:B------:R1:W-:Y:S04]  /*84790*/  STL.64 [R1+0x4860], R22 ;  /* 0x0048601601007387 */ /* 0x0003e80000100a00 */
[----:B-1----:R-:W2:Y:S04]  /*847a0*/  LDL.LU.64 R22, [R1+0x6168] ;  /* 0x0061680001167983 */ /* 0x002ea80000300a00 */
[----:B------:R1:W-:Y:S04]  /*847b0*/  STL [R1+0x4848], R4 ;  /* 0x0048480401007387 */ /* 0x0003e80000100800 */
[----:B-1----:R0:W3:Y:S04]  /*847c0*/  LDL.64 R4, [R1+0x4850] ;  /* 0x0048500001047983 */ /* 0x0020e80000100a00 */
[----:B------:R-:W2:Y:S04]  /*847d0*/  LDL.LU R15, [R1+0x6160] ;  /* 0x00616000010f7983 */ /* 0x000ea80000300800 */
[----:B------:R1:W-:Y:S04]  /*847e0*/  STL.64 [R1+0x4858], R20 ;  /* 0x0048581401007387 */ /* 0x0003e80000100a00 */
[----:B-1----:R-:W2:Y:S04]  /*847f0*/  LDL.LU.64 R20, [R1+0x6158] ;  /* 0x0061580001147983 */ /* 0x002ea80000300a00 */
[----:B------:R-:W-:Y:S04]  /*84800*/  STL.64 [R1+0x6140], R18 ;  /* 0x0061401201007387 */ /* 0x000fe80000100a00 */
[----:B------:R-:W-:Y:S04]  /*84810*/  STL [R1+0x6148], R19 ;  /* 0x0061481301007387 */ /* 0x000fe80000100800 */
[----:B------:R1:W-:Y:S04]  /*84820*/  STL [R1+0x613c], R12 ;  /* 0x00613c0c01007387 */ /* 0x0003e80000100800 */
[----:B-1----:R-:W3:Y:S04]  /*84830*/  LDL.LU R12, [R1+0x2230] ;  /* 0x00223000010c7983 */ /* 0x002ee80000300800 */
[----:B------:R-:W-:Y:S04]  /*84840*/  STL.64 [R1+0x6120], R16 ;  /* 0x0061201001007387 */ /* 0x000fe80000100a00 */
[----:B------:R1:W-:Y:S04]  /*84850*/  STL [R1+0x6128], R17 ;  /* 0x0061281101007387 */ /* 0x0003e80000100800 */
[----:B-1----:R0:W2:Y:S01]  /*84860*/  LDL.64 R16, [R1+0x4848] ;  /* 0x0048480001107983 */ /* 0x0020a20000100a00 */
[----:B---3--:R-:W-:-:S03]  /*84870*/  IMAD.X R5, R12, 0x1, R8, P1 ;  /* 0x000000010c057824 */ /* 0x008fc600008e0608 */
[----:B--2---:R-:W2:Y:S04]  /*84880*/  LDL.LU R17, [R1+0x58] ;  /* 0x0000580001117983 */ /* 0x004ea80000300800 */
[----:B------:R1:W-:Y:S04]  /*84890*/  STL [R1+0x4854], R5 ;  /* 0x0048540501007387 */ /* 0x0003e80000100800 */
[----:B-1----:R-:W3:Y:S04]  /*848a0*/  LDL.LU.64 R4, [R1+0x6150] ;  /* 0x0061500001047983 */ /* 0x002ee80000300a00 */
[----:B------:R1:W-:Y:S04]  /*848b0*/  STL.64 [R1+0x6130], R8 ;  /* 0x0061300801007387 */ /* 0x0003e80000100a00 */
[----:B------:R-:W-:Y:S01]  /*848c0*/  STL [R1+0x6138], R9 ;  /* 0x0061380901007387 */ /* 0x000fe20000100800 */
[----:B--2---:R-:W-:-:S02]  /*848d0*/  IADD3 R18, P2, PT, R17, R0, RZ ;  /* 0x0000000011127210 */ /* 0x004fc40007f5e0ff */
[----:B-1----:R-:W-:-:S03]  /*848e0*/  IADD3 R8, P1, PT, R17, R6, RZ ;  /* 0x0000000611087210 */ /* 0x002fc60007f3e0ff */
[C---:B------:R-:W-:Y:S02]  /*848f0*/  IMAD.X R19, R12.reuse, 0x1, R3, P2 ;  /* 0x000000010c137824 */ /* 0x040fe400010e0603 */
[----:B---3--:R-:W-:-:S05]  /*84900*/  IMAD.X R17, R12, 0x1, R5, P4 ;  /* 0x000000010c117824 */ /* 0x008fca00020e0605 */
[----:B------:R1:W-:Y:S04]  /*84910*/  STL [R1+0x484c], R17 ;  /* 0x00484c1101007387 */ /* 0x0003e80000100800 */
[----:B-1----:R-:W2:Y:S04]  /*84920*/  LDL R17, [R1+0x222c] ;  /* 0x00222c0001117983 */ /* 0x002ea80000100800 */
[----:B------:R1:W-:Y:S04]  /*84930*/  STL.64 [R1+0x4840], R18 ;  /* 0x0048401201007387 */ /* 0x0003e80000100a00 */
[----:B-1----:R0:W3:Y:S01]  /*84940*/  LDL.LU R19, [R1+0x6148] ;  /* 0x0061480001137983 */ /* 0x0020e20000300800 */
[----:B----4-:R-:W-:Y:S01]  /*84950*/  IADD3 R18, P2, PT, R29, R2, RZ ;  /* 0x000000021d127210 */ /* 0x010fe20007f5e0ff */
[----:B------:R-:W-:-:S04]  /*84960*/  IMAD.X R9, R12, 0x1, R7, P1 ;  /* 0x000000010c097824 */ /* 0x000fc800008e0607 */
[----:B------:R3:W-:Y:S04]  /*84970*/  STL [R1+0x4828], R18 ;  /* 0x0048281201007387 */ /* 0x0007e80000100800 */
[----:B---3--:R-:W3:Y:S04]  /*84980*/  LDL.LU.64 R18, [R1+0x6140] ;  /* 0x0061400001127983 */ /* 0x008ee80000300a00 */
[----:B------:R-:W4:Y:S04]  /*84990*/  LDL.LU R12, [R1+0x613c] ;  /* 0x00613c00010c7983 */ /* 0x000f280000300800 */
[----:B------:R1:W-:Y:S04]  /*849a0*/  STL.64 [R1+0x4838], R8 ;  /* 0x0048380801007387 */ /* 0x0003e80000100a00 */
[----:B-1----:R0:W2:Y:S01]  /*849b0*/  LDL.LU R9, [R1+0x6138] ;  /* 0x0061380001097983 */ /* 0x0020a20000300800 */
[----:B------:R-:W-:-:S05]  /*849c0*/  IADD3 R8, P1, PT, R29, R0, RZ ;  /* 0x000000001d087210 */ /* 0x000fca0007f3e0ff */
[----:B------:R2:W-:Y:S04]  /*849d0*/  STL [R1+0x4820], R8 ;  /* 0x0048200801007387 */ /* 0x0005e80000100800 */
[----:B--2---:R-:W2:Y:S01]  /*849e0*/  LDL.LU.64 R8, [R1+0x6130] ;  /* 0x0061300001087983 */ /* 0x004ea20000300a00 */
[----:B------:R-:W-:-:S05]  /*849f0*/  IADD3 R16, P4, PT, R29, R4, RZ ;  /* 0x000000041d107210 */ /* 0x000fca0007f9e0ff */
[----:B--2---:R-:W-:-:S05]  /*84a00*/  IMAD.X R17, R17, 0x1, R8, P4 ;  /* 0x0000000111117824 */ /* 0x004fca00020e0608 */
[----:B------:R1:W-:Y:S04]  /*84a10*/  STL.64 [R1+0x4830], R16 ;  /* 0x0048301001007387 */ /* 0x0003e80000100a00 */
[----:B-1----:R0:W2:Y:S01]  /*84a20*/  LDL.LU R17, [R1+0x6128] ;  /* 0x0061280001117983 */ /* 0x0020a20000300800 */
[----:B------:R-:W-:-:S05]  /*84a30*/  IADD3 R16, P4, PT, R29, R6, RZ ;  /* 0x000000061d107210 */ /* 0x000fca0007f9e0ff */
[----:B------:R2:W-:Y:S04]  /*84a40*/  STL [R1+0x4818], R16 ;  /* 0x0048181001007387 */ /* 0x0005e80000100800 */
[----:B--2---:R-:W2:Y:S04]  /*84a50*/  LDL.LU.64 R16, [R1+0x6120] ;  /* 0x0061200001107983 */ /* 0x004ea80000300a00 */
[----:B------:R1:W-:Y:S04]  /*84a60*/  STL.64 [R1+0x6118], R8 ;  /* 0x0061180801007387 */ /* 0x0003e80000100a00 */
[----:B-1----:R0:W2:Y:S04]  /*84a70*/  LDL.64 R8, [R1+0x4820] ;  /* 0x0048200001087983 */ /* 0x0020a80000100a00 */
[----:B------:R-:W-:Y:S04]  /*84a80*/  STL.64 [R1+0x6110], R6 ;  /* 0x0061100601007387 */ /* 0x000fe80000100a00 */
[----:B------:R1:W-:Y:S04]  /*84a90*/  STL.64 [R1+0x60f0], R20 ;  /* 0x0060f01401007387 */ /* 0x0003e80000100a00 */
[----:B-1----:R-:W2:Y:S04]  /*84aa0*/  LDL.LU R20, [R1+0x60] ;  /* 0x0000600001147983 */ /* 0x002ea80000300800 */
[----:B------:R1:W-:Y:S04]  /*84ab0*/  STL.64 [R1+0x60f8], R14 ;  /* 0x0060f80e01007387 */ /* 0x0003e80000100a00 */
[----:B-1----:R0:W2:Y:S04]  /*84ac0*/  LDL.64 R14, [R1+0x4828] ;  /* 0x00482800010e7983 */ /* 0x0020a80000100a00 */
[----:B---3--:R-:W-:Y:S04]  /*84ad0*/  STL.64 [R1+0x6100], R18 ;  /* 0x0061001201007387 */ /* 0x008fe80000100a00 */
[----:B------:R1:W-:Y:S04]  /*84ae0*/  STL [R1+0x6108], R19 ;  /* 0x0061081301007387 */ /* 0x0003e80000100800 */
[----:B-1----:R0:W3:Y:S04]  /*84af0*/  LDL.64 R18, [R1+0x4818] ;  /* 0x0048180001127983 */ /* 0x0020e80000100a00 */
[----:B---3--:R-:W2:Y:S02]  /*84b00*/  LDL.LU R19, [R1+0x222c] ;  /* 0x00222c0001137983 */ /* 0x008ea40000300800 */
[----:B--2---:R-:W-:-:S02]  /*84b10*/  IMAD.X R15, R19, 0x1, R5, P2 ;  /* 0x00000001130f7824 */ /* 0x004fc400010e0605 */
[C---:B------:R-:W-:Y:S01]  /*84b20*/  IMAD.X R9, R19.reuse, 0x1, R3, P1 ;  /* 0x0000000113097824 */ /* 0x040fe200008e0603 */
[----:B------:R-:W-:Y:S02]  /*84b30*/  IADD3 R6, P1, PT, R20, R2, RZ ;  /* 0x0000000214067210 */ /* 0x000fe40007f3e0ff */
[----:B------:R-:W-:Y:S04]  /*84b40*/  STL [R1+0x482c], R15 ;  /* 0x00482c0f01007387 */ /* 0x000fe80000100800 */
[----:B------:R-:W2:Y:S04]  /*84b50*/  LDL R29, [R1+0x64] ;  /* 0x00006400011d7983 */ /* 0x000ea80000100800 */
[----:B------:R1:W-:Y:S04]  /*84b60*/  STL [R1+0x4824], R9 ;  /* 0x0048240901007387 */ /* 0x0003e80000100800 */
[----:B-1----:R-:W3:Y:S04]  /*84b70*/  LDL.LU.64 R8, [R1+0x6118] ;  /* 0x0061180001087983 */ /* 0x002ee80000300a00 */
[----:B------:R1:W-:Y:S04]  /*84b80*/  STL [R1+0x4808], R6 ;  /* 0x0048080601007387 */ /* 0x0003e80000100800 */
[----:B-1----:R-:W2:Y:S04]  /*84b90*/  LDL.LU.64 R6, [R1+0x6110] ;  /* 0x0061100001067983 */ /* 0x002ea80000300a00 */
[----:B------:R1:W-:Y:S04]  /*84ba0*/  STL.64 [R1+0x60e8], R2 ;  /* 0x0060e80201007387 */ /* 0x0003e80000100a00 */
[----:B-1----:R-:W3:Y:S01]  /*84bb0*/  LDL R2, [R1+0x2228] ;  /* 0x0022280001027983 */ /* 0x002ee20000100800 */
[----:B--2---:R-:W-:-:S05]  /*84bc0*/  IMAD.X R19, R19, 0x1, R7, P4 ;  /* 0x0000000113137824 */ /* 0x004fca00020e0607 */
[----:B------:R1:W-:Y:S04]  /*84bd0*/  STL [R1+0x481c], R19 ;  /* 0x00481c1301007387 */ /* 0x0003e80000100800 */
[----:B-1----:R0:W2:Y:S01]  /*84be0*/  LDL.LU R19, [R1+0x6108] ;  /* 0x0061080001137983 */ /* 0x0020a20000300800 */
[C---:B------:R-:W-:Y:S02]  /*84bf0*/  IADD3 R14, P2, PT, R20.reuse, R4, RZ ;  /* 0x00000004140e7210 */ /* 0x040fe40007f5e0ff */
[----:B------:R-:W-:-:S03]  /*84c00*/  IADD3 R18, P4, PT, R20, R0, RZ ;  /* 0x0000000014127210 */ /* 0x000fc60007f9e0ff */
[----:B---3--:R-:W-:Y:S01]  /*84c10*/  IMAD.X R15, R2, 0x1, R8, P2 ;  /* 0x00000001020f7824 */ /* 0x008fe200010e0608 */
[----:B------:R-:W-:Y:S01]  /*84c20*/  IADD3 R20, P2, PT, R20, R6, RZ ;  /* 0x0000000614147210 */ /* 0x000fe20007f5e0ff */
[----:B------:R2:W-:Y:S04]  /*84c30*/  STL [R1+0x4800], R18 ;  /* 0x0048001201007387 */ /* 0x0005e80000100800 */
[----:B--2---:R-:W2:Y:S04]  /*84c40*/  LDL.LU.64 R18, [R1+0x6100] ;  /* 0x0061000001127983 */ /* 0x004ea80000300a00 */
[----:B------:R1:W-:Y:S04]  /*84c50*/  STL.64 [R1+0x4810], R14 ;  /* 0x0048100e01007387 */ /* 0x0003e80000100a00 */
[----:B-1----:R-:W3:Y:S04]  /*84c60*/  LDL.LU.64 R14, [R1+0x60f8] ;  /* 0x0060f800010e7983 */ /* 0x002ee80000300a00 */
[----:B------:R1:W-:Y:S04]  /*84c70*/  STL [R1+0x47f8], R20 ;  /* 0x0047f81401007387 */ /* 0x0003e80000100800 */
[----:B-1----:R-:W2:Y:S04]  /*84c80*/  LDL.LU.64 R20, [R1+0x60f0] ;  /* 0x0060f00001147983 */ /* 0x002ea80000300a00 */
[----:B------:R-:W-:Y:S04]  /*84c90*/  STL.64 [R1+0x60d8], R6 ;  /* 0x0060d80601007387 */ /* 0x000fe80000100a00 */
[----:B------:R1:W-:Y:S04]  /*84ca0*/  STL [R1+0x60e0], R7 ;  /* 0x0060e00701007387 */ /* 0x0003e80000100800 */
[----:B-1----:R0:W2:Y:S02]  /*84cb0*/  LDL.64 R6, [R1+0x4808] ;  /* 0x0048080001067983 */ /* 0x0020a40000100a00 */
[----:B--2---:R-:W-:Y:S01]  /*84cc0*/  IMAD.X R7, R2, 0x1, R5, P1 ;  /* 0x0000000102077824 */ /* 0x004fe200008e0605 */
[----:B------:R-:W-:-:S04]  /*84cd0*/  IADD3 R2, P1, PT, R29, R4, RZ ;  /* 0x000000041d027210 */ /* 0x000fc80007f3e0ff */
[----:B------:R1:W-:Y:S04]  /*84ce0*/  STL [R1+0x480c], R7 ;  /* 0x00480c0701007387 */ /* 0x0003e80000100800 */
[----:B-1----:R0:W2:Y:S04]  /*84cf0*/  LDL.64 R6, [R1+0x4800] ;  /* 0x0048000001067983 */ /* 0x0020a80000100a00 */
[----:B------:R1:W-:Y:S04]  /*84d00*/  STL [R1+0x47f0], R2 ;  /* 0x0047f00201007387 */ /* 0x0003e80000100800 */
[----:B-1----:R-:W2:Y:S04]  /*84d10*/  LDL.LU.64 R2, [R1+0x60e8] ;  /* 0x0060e80001027983 */ /* 0x002ea80000300a00 */
[----:B------:R-:W2:Y:S04]  /*84d20*/  LDL R29, [R1+0x2224] ;  /* 0x00222400011d7983 */ /* 0x000ea80000100800 */
[----:B------:R-:W-:Y:S04]  /*84d30*/  STL.64 [R1+0x60c8], R8 ;  /* 0x0060c80801007387 */ /* 0x000fe80000100a00 */
[----:B------:R1:W-:Y:S04]  /*84d40*/  STL [R1+0x60d0], R9 ;  /* 0x0060d00901007387 */ /* 0x0003e80000100800 */
[----:B-1----:R0:W2:Y:S04]  /*84d50*/  LDL.64 R8, [R1+0x47f8] ;  /* 0x0047f80001087983 */ /* 0x0020a80000100a00 */
[----:B--2---:R-:W2:Y:S04]  /*84d60*/  LDL.LU R9, [R1+0x2228] ;  /* 0x0022280001097983 */ /* 0x004ea80000300800 */
[----:B----4-:R1:W-:Y:S04]  /*84d70*/  STL.64 [R1+0x60c0], R12 ;  /* 0x0060c00c01007387 */ /* 0x0103e80000100a00 */
[----:B-1----:R0:W4:Y:S04]  /*84d80*/  LDL.64 R12, [R1+0x47f0] ;  /* 0x0047f000010c7983 */ /* 0x0021280000100a00 */
[----:B------:R1:W-:Y:S04]  /*84d90*/  STL.64 [R1+0x60b8], R4 ;  /* 0x0060b80401007387 */ /* 0x0003e80000100a00 */
[----:B-1----:R-:W3:Y:S01]  /*84da0*/  LDL.LU R4, [R1+0x64] ;  /* 0x0000640001047983 */ /* 0x002ee20000300800 */
[----:B--2---:R-:W-:-:S05]  /*84db0*/  IMAD.X R7, R9, 0x1, R3, P4 ;  /* 0x0000000109077824 */ /* 0x004fca00020e0603 */
[----:B------:R1:W-:Y:S04]  /*84dc0*/  STL [R1+0x4804], R7 ;  /* 0x0048040701007387 */ /* 0x0003e80000100800 */
[----:B-1----:R0:W2:Y:S01]  /*84dd0*/  LDL.LU R7, [R1+0x60e0] ;  /* 0x0060e00001077983 */ /* 0x0020a20000300800 */
[----:B---3--:R-:W-:-:S05]  /*84de0*/  IADD3 R6, P4, PT, R4, R2, RZ ;  /* 0x0000000204067210 */ /* 0x008fca0007f9e0ff */
[----:B------:R2:W-:Y:S04]  /*84df0*/  STL [R1+0x47e8], R6 ;  /* 0x0047e80601007387 */ /* 0x0005e80000100800 */
[----:B--2---:R-:W2:Y:S04]  /*84e00*/  LDL.LU.64 R6, [R1+0x60d8] ;  /* 0x0060d80001067983 */ /* 0x004ea80000300a00 */
[----:B------:R1:W-:Y:S04]  /*84e10*/  STL.64 [R1+0x60a8], R2 ;  /* 0x0060a80201007387 */ /* 0x0003e80000100a00 */
[----:B-1----:R-:W3:Y:S01]  /*84e20*/  LDL R2, [R1+0x68] ;  /* 0x0000680001027983 */ /* 0x002ee20000100800 */
[----:B--2---:R-:W-:-:S03]  /*84e30*/  IMAD.X R9, R9, 0x1, R7, P2 ;  /* 0x0000000109097824 */ /* 0x004fc600010e0607 */
[----:B---3--:R1:W-:Y:S04]  /*84e40*/  STL.64 [R1+0x60b0], R2 ;  /* 0x0060b00201007387 */ /* 0x0083e80000100a00 */
[----:B-1----:R0:W2:Y:S04]  /*84e50*/  LDL.64 R2, [R1+0x47e8] ;  /* 0x0047e80001027983 */ /* 0x0020a80000100a00 */
[----:B------:R1:W-:Y:S04]  /*84e60*/  STL [R1+0x47fc], R9 ;  /* 0x0047fc0901007387 */ /* 0x0003e80000100800 */
[----:B-1----:R0:W3:Y:S01]  /*84e70*/  LDL.LU R9, [R1+0x60d0] ;  /* 0x0060d00001097983 */ /* 0x0020e20000300800 */
[----:B------:R-:W-:-:S05]  /*84e80*/  IADD3 R8, P2, PT, R4, R0, RZ ;  /* 0x0000000004087210 */ /* 0x000fca0007f5e0ff */
[----:B------:R3:W-:Y:S04]  /*84e90*/  STL [R1+0x47e0], R8 ;  /* 0x0047e00801007387 */ /* 0x0007e80000100800 */
[----:B---3--:R-:W4:Y:S02]  /*84ea0*/  LDL.LU.64 R8, [R1+0x60c8] ;  /* 0x0060c80001087983 */ /* 0x008f240000300a00 */
[----:B----4-:R-:W-:Y:S02]  /*84eb0*/  IMAD.X R13, R29, 0x1, R8, P1 ;  /* 0x000000011d0d7824 */ /* 0x010fe400008e0608 */
[----:B------:R-:W-:Y:S02]  /*84ec0*/  IMAD.MOV.U32 R29, RZ, RZ, R27 ;  /* 0x000000ffff1d7224 */ /* 0x000fe400078e001b */
[----:B------:R-:W-:Y:S01]  /*84ed0*/  IMAD.MOV.U32 R27, RZ, RZ, R25 ;  /* 0x000000ffff1b7224 */ /* 0x000fe200078e0019 */
[----:B------:R1:W-:Y:S04]  /*84ee0*/  STL [R1+0x47f4], R13 ;  /* 0x0047f40d01007387 */ /* 0x0003e80000100800 */
[----:B-1----:R-:W3:Y:S04]  /*84ef0*/  LDL.LU.64 R12, [R1+0x60c0] ;  /* 0x0060c000010c7983 */ /* 0x002ee80000300a00 */
[----:B------:R-:W4:Y:S01]  /*84f00*/  LDL.LU R25, [R1+0x70] ;  /* 0x0000700001197983 */ /* 0x000f220000300800 */
[----:B------:R-:W-:-:S03]  /*84f10*/  IADD3 R4, P1, PT, R4, R6, RZ ;  /* 0x0000000604047210 */ /* 0x000fc60007f3e0ff */
[----:B----4-:R1:W-:Y:S04]  /*84f20*/  STL [R1+0x6068], R25 ;  /* 0x0060681901007387 */ /* 0x0103e80000100800 */
[----:B-1----:R-:W4:Y:S04]  /*84f30*/  LDL.LU R25, [R1+0x6c] ;  /* 0x00006c0001197983 */ /* 0x002f280000300800 */
[----:B----4-:R1:W-:Y:S04]  /*84f40*/  STL [R1+0x60a0], R25 ;  /* 0x0060a01901007387 */ /* 0x0103e80000100800 */
[----:B-1----:R-:W2:Y:S04]  /*84f50*/  LDL.LU R25, [R1+0x2224] ;  /* 0x0022240001197983 */ /* 0x002ea80000300800 */
[----:B------:R1:W-:Y:S04]  /*84f60*/  STL [R1+0x47d8], R4 ;  /* 0x0047d80401007387 */ /* 0x0003e80000100800 */
[----:B-1----:R-:W2:Y:S02]  /*84f70*/  LDL.LU.64 R4, [R1+0x60b8] ;  /* 0x0060b80001047983 */ /* 0x002ea40000300a00 */
[----:B--2---:R-:W-:-:S05]  /*84f80*/  IMAD.X R3, R25, 0x1, R5, P4 ;  /* 0x0000000119037824 */ /* 0x004fca00020e0605 */
[----:B------:R1:W-:Y:S04]  /*84f90*/  STL [R1+0x47ec], R3 ;  /* 0x0047ec0301007387 */ /* 0x0003e80000100800 */
[----:B-1----:R-:W2:Y:S02]  /*84fa0*/  LDL.LU.64 R2, [R1+0x60b0] ;  /* 0x0060b00001027983 */ /* 0x002ea40000300a00 */
[----:B--2---:R-:W-:-:S05]  /*84fb0*/  IADD3 R2, P4, PT, R2, R4, RZ ;  /* 0x0000000402027210 */ /* 0x004fca0007f9e0ff */
[----:B------:R1:W-:Y:S04]  /*84fc0*/  STL [R1+0x47d0], R2 ;  /* 0x0047d00201007387 */ /* 0x0003e80000100800 */
[----:B-1----:R-:W2:Y:S04]  /*84fd0*/  LDL.LU.64 R2, [R1+0x60a8] ;  /* 0x0060a80001027983 */ /* 0x002ea80000300a00 */
[----:B------:R1:W-:Y:S04]  /*84fe0*/  STL.64 [R1+0x6098], R4 ;  /* 0x0060980401007387 */ /* 0x0003e80000100a00 */
[----:B-1----:R0:W2:Y:S02]  /*84ff0*/  LDL.64 R4, [R1+0x47e0] ;  /* 0x0047e00001047983 */ /* 0x0020a40000100a00 */
[----:B--2---:R-:W-:-:S05]  /*85000*/  IMAD.X R5, R25, 0x1, R3, P2 ;  /* 0x0000000119057824 */ /* 0x004fca00010e0603 */
[----:B------:R1:W-:Y:S04]  /*85010*/  STL [R1+0x47e4], R5 ;  /* 0x0047e40501007387 */ /* 0x0003e80000100800 */
[----:B-1----:R0:W2:Y:S04]  /*85020*/  LDL.64 R4, [R1+0x47d0] ;  /* 0x0047d00001047983 */ /* 0x0020a80000100a00 */
[----:B------:R1:W-:Y:S04]  /*85030*/  STL.64 [R1+0x6080], R14 ;  /* 0x0060800e01007387 */ /* 0x0003e80000100a00 */
[----:B-1----:R-:W4:Y:S04]  /*85040*/  LDL.LU R15, [R1+0x68] ;  /* 0x00006800010f7983 */ /* 0x002f280000300800 */
[----:B------:R-:W-:Y:S04]  /*85050*/  STL.64 [R1+0x6088], R20 ;  /* 0x0060881401007387 */ /* 0x000fe80000100a00 */
[----:B------:R1:W-:Y:S04]  /*85060*/  STL [R1+0x6090], R21 ;  /* 0x0060901501007387 */ /* 0x0003e80000100800 */
[----:B-1----:R0:W2:Y:S04]  /*85070*/  LDL.64 R20, [R1+0x47d8] ;  /* 0x0047d80001147983 */ /* 0x0020a80000100a00 */
[----:B------:R1:W-:Y:S04]  /*85080*/  STL.64 [R1+0x6078], R18 ;  /* 0x0060781201007387 */ /* 0x0003e80000100a00 */
[----:B-1----:R-:W3:Y:S04]  /*85090*/  LDL.LU R18, [R1+0x2220] ;  /* 0x0022200001127983 */ /* 0x002ee80000300800 */
[----:B------:R-:W-:Y:S01]  /*850a0*/  STL.64 [R1+0x6070], R28 ;  /* 0x0060701c01007387 */ /* 0x000fe20000100a00 */
[----:B--2---:R-:W-:-:S03]  /*850b0*/  IMAD.X R21, R25, 0x1, R7, P1 ;  /* 0x0000000119157824 */ /* 0x004fc600008e0607 */
[----:B------:R-:W2:Y:S04]  /*850c0*/  LDL.LU R25, [R1+0x60a0] ;  /* 0x0060a00001197983 */ /* 0x000ea80000300800 */
[----:B------:R-:W-:Y:S01]  /*850d0*/  STL [R1+0x47dc], R21 ;  /* 0x0047dc1501007387 */ /* 0x000fe20000100800 */
[----:B---3--:R-:W-:-:S05]  /*850e0*/  IMAD.X R5, R18, 0x1, R8, P4 ;  /* 0x0000000112057824 */ /* 0x008fca00020e0608 */
[----:B------:R1:W-:Y:S04]  /*850f0*/  STL [R1+0x47d4], R5 ;  /* 0x0047d40501007387 */ /* 0x0003e80000100800 */
[----:B-1----:R-:W3:Y:S01]  /*85100*/  LDL.LU.64 R4, [R1+0x6098] ;  /* 0x0060980001047983 */ /* 0x002ee20000300a00 */
[C---:B----4-:R-:W-:Y:S02]  /*85110*/  IADD3 R28, P2, PT, R15.reuse, R2, RZ ;  /* 0x000000020f1c7210 */ /* 0x050fe40007f5e0ff */
[----:B------:R-:W-:-:S05]  /*85120*/  IADD3 R20, P1, PT, R15, R0, RZ ;  /* 0x000000000f147210 */ /* 0x000fca0007f3e0ff */
[C---:B------:R-:W-:Y:S02]  /*85130*/  IMAD.X R21, R18.reuse, 0x1, R3, P1 ;  /* 0x0000000112157824 */ /* 0x040fe400008e0603 */
[----:B---3--:R-:W-:-:S05]  /*85140*/  IMAD.X R29, R18, 0x1, R5, P2 ;  /* 0x00000001121d7824 */ /* 0x008fca00010e0605 */
[----:B------:R1:W-:Y:S04]  /*85150*/  STL.64 [R1+0x47c8], R28 ;  /* 0x0047c81c01007387 */ /* 0x0003e80000100a00 */
[----:B-1----:R-:W3:Y:S04]  /*85160*/  LDL R29, [R1+0x221c] ;  /* 0x00221c00011d7983 */ /* 0x002ee80000100800 */
[----:B------:R1:W-:Y:S04]  /*85170*/  STL.64 [R1+0x47c0], R20 ;  /* 0x0047c01401007387 */ /* 0x0003e80000100a00 */
[----:B-1----:R0:W4:Y:S01]  /*85180*/  LDL.LU R21, [R1+0x6090] ;  /* 0x0060900001157983 */ /* 0x0021220000300800 */
[----:B------:R-:W-:-:S02]  /*85190*/  IADD3 R14, P4, PT, R15, R6, RZ ;  /* 0x000000060f0e7210 */ /* 0x000fc40007f9e0ff */
[C---:B--2---:R-:W-:Y:S02]  /*851a0*/  IADD3 R20, P1, PT, R25.reuse, R2, RZ ;  /* 0x0000000219147210 */ /* 0x044fe40007f3e0ff */
[C---:B------:R-:W-:Y:S01]  /*851b0*/  IADD3 R28, P2, PT, R25.reuse, R4, RZ ;  /* 0x00000004191c7210 */ /* 0x040fe20007f5e0ff */
[----:B------:R-:W-:Y:S01]  /*851c0*/  IMAD.X R15, R18, 0x1, R7, P4 ;  /* 0x00000001120f7824 */ /* 0x000fe200020e0607 */
[----:B------:R-:W-:Y:S01]  /*851d0*/  IADD3 R18, P4, PT, R25, R0, RZ ;  /* 0x0000000019127210 */ /* 0x000fe20007f9e0ff */
[----:B------:R4:W-:Y:S02]  /*851e0*/  STL [R1+0x47a8], R20 ;  /* 0x0047a81401007387 */ /* 0x0009e40000100800 */
[----:B---3--:R-:W-:Y:S02]  /*851f0*/  IMAD.X R29, R29, 0x1, R8, P2 ;  /* 0x000000011d1d7824 */ /* 0x008fe400010e0608 */
[----:B----4-:R-:W2:Y:S04]  /*85200*/  LDL.LU.64 R20, [R1+0x6088] ;  /* 0x0060880001147983 */ /* 0x010ea80000300a00 */
[----:B------:R1:W-:Y:S04]  /*85210*/  STL.64 [R1+0x47b8], R14 ;  /* 0x0047b80e01007387 */ /* 0x0003e80000100a00 */
[----:B-1----:R-:W3:Y:S04]  /*85220*/  LDL.LU.64 R14, [R1+0x6080] ;  /* 0x00608000010e7983 */ /* 0x002ee80000300a00 */
[----:B------:R1:W-:Y:S04]  /*85230*/  STL [R1+0x47a0], R18 ;  /* 0x0047a01201007387 */ /* 0x0003e80000100800 */
[----:B-1----:R-:W4:Y:S04]  /*85240*/  LDL.LU.64 R18, [R1+0x6078] ;  /* 0x0060780001127983 */ /* 0x002f280000300a00 */
[----:B------:R1:W-:Y:S04]  /*85250*/  STL.64 [R1+0x47b0], R28 ;  /* 0x0047b01c01007387 */ /* 0x0003e80000100a00 */
[----:B-1----:R-:W2:Y:S04]  /*85260*/  LDL.LU.64 R28, [R1+0x6070] ;  /* 0x00607000011c7983 */ /* 0x002ea80000300a00 */
[----:B--2---:R-:W-:Y:S04]  /*85270*/  STL.64 [R1+0x6050], R28 ;  /* 0x0060501c01007387 */ /* 0x004fe80000100a00 */
[----:B------:R1:W-:Y:S04]  /*85280*/  STL.64 [R1+0x6060], R26 ;  /* 0x0060601a01007387 */ /* 0x0003e80000100a00 */
[----:B-1----:R0:W2:Y:S04]  /*85290*/  LDL.64 R26, [R1+0x47a0] ;  /* 0x0047a000011a7983 */ /* 0x0020a80000100a00 */
[----:B------:R-:W-:Y:S04]  /*852a0*/  STL.64 [R1+0x6058], R12 ;  /* 0x0060580c01007387 */ /* 0x000fe80000100a00 */
[----:B------:R1:W-:Y:S01]  /*852b0*/  STL.64 [R1+0x6040], R22 ;  /* 0x0060401601007387 */ /* 0x0003e20000100a00 */
[----:B------:R-:W-:-:S03]  /*852c0*/  IADD3 R28, P2, PT, R25, R6, RZ ;  /* 0x00000006191c7210 */ /* 0x000fc60007f5e0ff */
[----:B-1----:R0:W2:Y:S04]  /*852d0*/  LDL.64 R22, [R1+0x47a8] ;  /* 0x0047a80001167983 */ /* 0x0020a80000100a00 */
[----:B------:R1:W-:Y:S04]  /*852e0*/  STL.64 [R1+0x6048], R8 ;  /* 0x0060480801007387 */ /* 0x0003e80000100a00 */
[----:B-1----:R-:W2:Y:S04]  /*852f0*/  LDL.LU R8, [R1+0x221c] ;  /* 0x00221c0001087983 */ /* 0x002ea80000300800 */
[----:B------:R-:W3:Y:S01]  /*85300*/  LDL.LU R25, [R1+0x6068] ;  /* 0x0060680001197983 */ /* 0x000ee20000300800 */
[----:B--2---:R-:W-:-:S02]  /*85310*/  IMAD.X R23, R8, 0x1, R5, P1 ;  /* 0x0000000108177824 */ /* 0x004fc400008e0605 */
[C---:B------:R-:W-:Y:S01]  /*85320*/  IMAD.X R27, R8.reuse, 0x1, R3, P4 ;  /* 0x00000001081b7824 */ /* 0x040fe200020e0603 */
[C---:B---3--:R-:W-:Y:S02]  /*85330*/  IADD3 R12, P4, PT, R25.reuse, R2, RZ ;  /* 0x00000002190c7210 */ /* 0x048fe40007f9e0ff */
[----:B------:R-:W-:Y:S01]  /*85340*/  STL [R1+0x47ac], R23 ;  /* 0x0047ac1701007387 */ /* 0x000fe20000100800 */
[C---:B------:R-:W-:Y:S01]  /*85350*/  IADD3 R22, P1, PT, R25.reuse, R4, RZ ;  /* 0x0000000419167210 */ /* 0x040fe20007f3e0ff */
[----:B------:R-:W-:Y:S02]  /*85360*/  IMAD.X R29, R8, 0x1, R7, P2 ;  /* 0x00000001081d7824 */ /* 0x000fe400010e0607 */
[----:B------:R-:W-:Y:S01]  /*85370*/  STL.64 [R1+0x6038], R14 ;  /* 0x0060380e01007387 */ /* 0x000fe20000100a00 */
[----:B------:R-:W-:-:S03]  /*85380*/  IADD3 R8, P2, PT, R25, R0, RZ ;  /* 0x0000000019087210 */ /* 0x000fc60007f5e0ff */
[----:B------:R1:W-:Y:S04]  /*85390*/  STL [R1+0x6030], R4 ;  /* 0x0060300401007387 */ /* 0x0003e80000100800 */
[----:B-1----:R-:W2:Y:S04]  /*853a0*/  LDL R4, [R1+0x2218] ;  /* 0x0022180001047983 */ /* 0x002ea80000100800 */
[----:B------:R1:W-:Y:S04]  /*853b0*/  STL [R1+0x47a4], R27 ;  /* 0x0047a41b01007387 */ /* 0x0003e80000100800 */
[----:B-1----:R-:W3:Y:S04]  /*853c0*/  LDL.LU.64 R26, [R1+0x6060] ;  /* 0x00606000011a7983 */ /* 0x002ee80000300a00 */
[----:B------:R1:W-:Y:S04]  /*853d0*/  STL [R1+0x4788], R12 ;  /* 0x0047880c01007387 */ /* 0x0003e80000100800 */
[----:B-1----:R-:W2:Y:S04]  /*853e0*/  LDL.LU.64 R12, [R1+0x6058] ;  /* 0x00605800010c7983 */ /* 0x002ea80000300a00 */
[----:B------:R1:W-:Y:S04]  /*853f0*/  STL.64 [R1+0x4798], R28 ;  /* 0x0047981c01007387 */ /* 0x0003e80000100a00 */
[----:B-1----:R-:W2:Y:S04]  /*85400*/  LDL.LU.64 R28, [R1+0x6050] ;  /* 0x00605000011c7983 */ /* 0x002ea80000300a00 */
[----:B------:R1:W-:Y:S04]  /*85410*/  STL [R1+0x4780], R8 ;  /* 0x0047800801007387 */ /* 0x0003e80000100800 */
[----:B-1----:R-:W2:Y:S02]  /*85420*/  LDL.LU.64 R8, [R1+0x6048] ;  /* 0x0060480001087983 */ /* 0x002ea40000300a00 */
[----:B--2---:R-:W-:-:S05]  /*85430*/  IMAD.X R23, R4, 0x1, R8, P1 ;  /* 0x0000000104177824 */ /* 0x004fca00008e0608 */
[----:B------:R1:W-:Y:S04]  /*85440*/  STL.64 [R1+0x4790], R22 ;  /* 0x0047901601007387 */ /* 0x0003e80000100a00 */
[----:B-1----:R-:W2:Y:S01]  /*85450*/  LDL.LU.64 R22, [R1+0x6040] ;  /* 0x0060400001167983 */ /* 0x002ea20000300a00 */
[----:B------:R-:W-:-:S05]  /*85460*/  IADD3 R14, P1, PT, R25, R6, RZ ;  /* 0x00000006190e7210 */ /* 0x000fca0007f3e0ff */
[----:B------:R1:W-:Y:S04]  /*85470*/  STL [R1+0x4778], R14 ;  /* 0x0047780e01007387 */ /* 0x0003e80000100800 */
[----:B-1----:R-:W3:Y:S01]  /*85480*/  LDL.LU.64 R14, [R1+0x6038] ;  /* 0x00603800010e7983 */ /* 0x002ee20000300a00 */
[----:B--2---:R-:W-:Y:S02]  /*85490*/  IMAD.MOV.U32 R25, RZ, RZ, R23 ;  /* 0x000000ffff197224 */ /* 0x004fe400078e0017 */
[----:B------:R-:W-:Y:S02]  /*854a0*/  IMAD.MOV.U32 R23, RZ, RZ, R9 ;  /* 0x000000ffff177224 */ /* 0x000fe400078e0009 */
[----:B------:R-:W2:Y:S04]  /*854b0*/  LDL.LU R9, [R1+0x2210] ;  /* 0x0022100001097983 */ /* 0x000ea80000300800 */
[----:B--2---:R1:W-:Y:S04]  /*854c0*/  STL.64 [R1+0x6028], R8 ;  /* 0x0060280801007387 */ /* 0x0043e80000100a00 */
[----:B-1----:R0:W2:Y:S02]  /*854d0*/  LDL.64 R8, [R1+0x4788] ;  /* 0x0047880001087983 */ /* 0x0020a40000100a00 */
[----:B--2---:R-:W-:-:S02]  /*854e0*/  IMAD.X R9, R4, 0x1, R5, P4 ;  /* 0x0000000104097824 */ /* 0x004fc400020e0605 */
[----:B------:R-:W2:Y:S04]  /*854f0*/  LDL.LU R4, [R1+0x6030] ;  /* 0x0060300001047983 */ /* 0x000ea80000300800 */
[----:B------:R1:W-:Y:S04]  /*85500*/  STL [R1+0x478c], R9 ;  /* 0x00478c0901007387 */ /* 0x0003e80000100800 */
[----:B-1----:R0:W2:Y:S04]  /*85510*/  LDL.64 R8, [R1+0x4778] ;  /* 0x0047780001087983 */ /* 0x0020a80000100a00 */
[----:B--2---:R-:W2:Y:S04]  /*85520*/  LDL.LU R9, [R1+0x2218] ;  /* 0x0022180001097983 */ /* 0x004ea80000300800 */
[----:B------:R-:W-:Y:S04]  /*85530*/  STL.64 [R1+0x6020], R20 ;  /* 0x0060201401007387 */ /* 0x000fe80000100a00 */
[----:B----4-:R1:W-:Y:S04]  /*85540*/  STL.64 [R1+0x6010], R18 ;  /* 0x0060101201007387 */ /* 0x0103e80000100a00 */
[----:B-1----:R0:W2:Y:S04]  /*85550*/  LDL.64 R18, [R1+0x4780] ;  /* 0x0047800001127983 */ /* 0x0020a80000100a00 */
[----:B------:R1:W-:Y:S04]  /*85560*/  STL.64 [R1+0x6018], R28 ;  /* 0x0060181c01007387 */ /* 0x0003e80000100a00 */
[----:B-1----:R-:W4:Y:S01]  /*85570*/  LDL.LU R28, [R1+0x74] ;  /* 0x00007400011c7983 */ /* 0x002f220000300800 */
[----:B--2---:R-:W-:-:S02]  /*85580*/  IMAD.X R19, R9, 0x1, R3, P2 ;  /* 0x0000000109137824 */ /* 0x004fc400010e0603 */
[----:B------:R-:W-:-:S03]  /*85590*/  IMAD.X R9, R9, 0x1, R7, P1 ;  /* 0x0000000109097824 */ /* 0x000fc600008e0607 */
[----:B------:R1:W-:Y:S04]  /*855a0*/  STL [R1+0x4784], R19 ;  /* 0x0047841301007387 */ /* 0x0003e80000100800 */
[----:B-1----:R-:W2:Y:S01]  /*855b0*/  LDL R19, [R1+0x2214] ;  /* 0x0022140001137983 */ /* 0x002ea20000100800 */
[----:B----4-:R-:W-:-:S03]  /*855c0*/  IADD3 R18, P2, PT, R28, R2, RZ ;  /* 0x000000021c127210 */ /* 0x010fc60007f5e0ff */
[----:B------:R1:W-:Y:S04]  /*855d0*/  STL.64 [R1+0x6008], R2 ;  /* 0x0060080201007387 */ /* 0x0003e80000100a00 */
[----:B-1----:R-:W4:Y:S04]  /*855e0*/  LDL R2, [R1+0x78] ;  /* 0x0000780001027983 */ /* 0x002f280000100800 */
[----:B------:R1:W-:Y:S04]  /*855f0*/  STL [R1+0x477c], R9 ;  /* 0x00477c0901007387 */ /* 0x0003e80000100800 */
[----:B-1----:R-:W2:Y:S01]  /*85600*/  LDL.LU.64 R8, [R1+0x6028] ;  /* 0x0060280001087983 */ /* 0x002ea20000300a00 */
[----:B------:R-:W-:-:S03]  /*85610*/  IADD3 R20, P4, PT, R28, R4, RZ ;  /* 0x000000041c147210 */ /* 0x000fc60007f9e0ff */
[----:B---3--:R1:W-:Y:S02]  /*85620*/  STL.64 [R1+0x6000], R14 ;  /* 0x0060000e01007387 */ /* 0x0083e40000100a00 */
[C---:B-1----:R-:W-:Y:S01]  /*85630*/  IADD3 R14, P1, PT, R28.reuse, R0, RZ ;  /* 0x000000001c0e7210 */ /* 0x042fe20007f3e0ff */
[C---:B--2---:R-:W-:Y:S01]  /*85640*/  IMAD.X R21, R19.reuse, 0x1, R8, P4 ;  /* 0x0000000113157824 */ /* 0x044fe200020e0608 */
[----:B------:R-:W-:Y:S01]  /*85650*/  IADD3 R28, P4, PT, R28, R6, RZ ;  /* 0x000000061c1c7210 */ /* 0x000fe20007f9e0ff */
[----:B------:R-:W-:Y:S01]  /*85660*/  IMAD.X R19, R19, 0x1, R5, P2 ;  /* 0x0000000113137824 */ /* 0x000fe200010e0605 */
[----:B----4-:R-:W-:Y:S02]  /*85670*/  IADD3 R2, P2, PT, R2, R4, RZ ;  /* 0x0000000402027210 */ /* 0x010fe40007f5e0ff */
[----:B------:R1:W-:Y:S04]  /*85680*/  STL.64 [R1+0x4770], R20 ;  /* 0x0047701401007387 */ /* 0x0003e80000100a00 */
[----:B-1----:R-:W2:Y:S04]  /*85690*/  LDL.LU.64 R20, [R1+0x6020] ;  /* 0x0060200001147983 */ /* 0x002ea80000300a00 */
[----:B------:R1:W-:Y:S04]  /*856a0*/  STL [R1+0x4758], R28 ;  /* 0x0047581c01007387 */ /* 0x0003e80000100800 */
[----:B-1----:R-:W3:Y:S04]  /*856b0*/  LDL.LU.64 R28, [R1+0x6018] ;  /* 0x00601800011c7983 */ /* 0x002ee80000300a00 */
[----:B------:R1:W-:Y:S04]  /*856c0*/  STL.64 [R1+0x4768], R18 ;  /* 0x0047681201007387 */ /* 0x0003e80000100a00 */
[----:B-1----:R-:W4:Y:S04]  /*856d0*/  LDL.LU.64 R18, [R1+0x6010] ;  /* 0x0060100001127983 */ /* 0x002f280000300a00 */
[----:B------:R1:W-:Y:S04]  /*856e0*/  STL [R1+0x4750], R2 ;  /* 0x0047500201007387 */ /* 0x0003e80000100800 */
[----:B-1----:R-:W2:Y:S04]  /*856f0*/  LDL.LU.64 R2, [R1+0x6008] ;  /* 0x0060080001027983 */ /* 0x002ea80000300a00 */
[----:B------:R1:W-:Y:S04]  /*85700*/  STL.64 [R1+0x5ff8], R4 ;  /* 0x005ff80401007387 */ /* 0x0003e80000100a00 */
[----:B-1----:R0:W2:Y:S04]  /*85710*/  LDL.64 R4, [R1+0x4750] ;  /* 0x0047500001047983 */ /* 0x0020a80000100a00 */
[----:B--2---:R-:W2:Y:S02]  /*85720*/  LDL.LU R5, [R1+0x2214] ;  /* 0x0022140001057983 */ /* 0x004ea40000300800 */
[----:B--2---:R-:W-:-:S05]  /*85730*/  IMAD.X R15, R5, 0x1, R3, P1 ;  /* 0x00000001050f7824 */ /* 0x004fca00008e0603 */
[----:B------:R1:W-:Y:S04]  /*85740*/  STL.64 [R1+0x4760], R14 ;  /* 0x0047600e01007387 */ /* 0x0003e80000100a00 */
[----:B-1----:R-:W2:Y:S04]  /*85750*/  LDL.LU.64 R14, [R1+0x6000] ;  /* 0x00600000010e7983 */ /* 0x002ea80000300a00 */
[----:B------:R-:W-:Y:S04]  /*85760*/  STL.64 [R1+0x5fe8], R22 ;  /* 0x005fe81601007387 */ /* 0x000fe80000100a00 */
[----:B------:R-:W-:Y:S04]  /*85770*/  STL [R1+0x5ff0], R23 ;  /* 0x005ff01701007387 */ /* 0x000fe80000100800 */
[----:B--2---:R1:W-:Y:S04]  /*85780*/  STL.64 [R1+0x5fd0], R14 ;  /* 0x005fd00e01007387 */ /* 0x0043e80000100a00 */
[----:B-1----:R-:W2:Y:S04]  /*85790*/  LDL.LU R15, [R1+0x78] ;  /* 0x00007800010f7983 */ /* 0x002ea80000300800 */
[----:B------:R1:W-:Y:S04]  /*857a0*/  STL.64 [R1+0x5fe0], R20 ;  /* 0x005fe01401007387 */ /* 0x0003e80000100a00 */
[----:B-1----:R0:W2:Y:S02]  /*857b0*/  LDL.64 R20, [R1+0x4758] ;  /* 0x0047580001147983 */ /* 0x0020a40000100a00 */
[----:B--2---:R-:W-:-:S02]  /*857c0*/  IMAD.X R21, R5, 0x1, R7, P4 ;  /* 0x0000000105157824 */ /* 0x004fc400020e0607 */
[----:B------:R-:W-:-:S03]  /*857d0*/  IMAD.X R5, R9, 0x1, R8, P2 ;  /* 0x0000000109057824 */ /* 0x000fc600010e0608 */
[----:B------:R-:W-:Y:S04]  /*857e0*/  STL [R1+0x475c], R21 ;  /* 0x00475c1501007387 */ /* 0x000fe80000100800 */
[----:B------:R1:W-:Y:S04]  /*857f0*/  STL [R1+0x4754], R5 ;  /* 0x0047540501007387 */ /* 0x0003e80000100800 */
[----:B-1----:R-:W2:Y:S01]  /*85800*/  LDL.LU.64 R4, [R1+0x5ff8] ;  /* 0x005ff80001047983 */ /* 0x002ea20000300a00 */
[C---:B------:R-:W-:Y:S02]  /*85810*/  IADD3 R22, P1, PT, R15.reuse, R2, RZ ;  /* 0x000000020f167210 */ /* 0x040fe40007f3e0ff */
[----:B------:R-:W-:-:S02]  /*85820*/  IADD3 R20, P4, PT, R15, R0, RZ ;  /* 0x000000000f147210 */ /* 0x000fc40007f9e0ff */
[----:B------:R-:W-:Y:S02]  /*85830*/  IADD3 R14, P2, PT, R15, R6, RZ ;  /* 0x000000060f0e7210 */ /* 0x000fe40007f5e0ff */
[----:B------:R-:W3:Y:S01]  /*85840*/  LDL R15, [R1+0x7c] ;  /* 0x00007c00010f7983 */ /* 0x000ee20000100800 */
[----:B--2---:R-:W-:-:S05]  /*85850*/  IMAD.X R23, R9, 0x1, R5, P1 ;  /* 0x0000000109177824 */ /* 0x004fca00008e0605 */
[----:B------:R1:W-:Y:S04]  /*85860*/  STL.64 [R1+0x4748], R22 ;  /* 0x0047481601007387 */ /* 0x0003e80000100a00 */
[----:B-1----:R0:W2:Y:S01]  /*85870*/  LDL.LU R23, [R1+0x5ff0] ;  /* 0x005ff00001177983 */ /* 0x0020a20000300800 */
[----:B---3--:R-:W-:Y:S01]  /*85880*/  IADD3 R22, P1, PT, R15, R4, RZ ;  /* 0x000000040f167210 */ /* 0x008fe20007f3e0ff */
[----:B------:R-:W-:-:S04]  /*85890*/  IMAD.X R21, R9, 0x1, R3, P4 ;  /* 0x0000000109157824 */ /* 0x000fc800020e0603 */
[----:B------:R2:W-:Y:S04]  /*858a0*/  STL [R1+0x4730], R22 ;  /* 0x0047301601007387 */ /* 0x0005e80000100800 */
[----:B--2---:R-:W2:Y:S04]  /*858b0*/  LDL.LU.64 R22, [R1+0x5fe8] ;  /* 0x005fe80001167983 */ /* 0x004ea80000300a00 */
[----:B------:R1:W-:Y:S04]  /*858c0*/  STL.64 [R1+0x5fc8], R4 ;  /* 0x005fc80401007387 */ /* 0x0003e80000100a00 */
[----:B------:R3:W-:Y:S01]  /*858d0*/  STL.64 [R1+0x4740], R20 ;  /* 0x0047401401007387 */ /* 0x0007e20000100a00 */
[----:B-1----:R-:W-:Y:S01]  /*858e0*/  IADD3 R4, P4, PT, R15, R2, RZ ;  /* 0x000000020f047210 */ /* 0x002fe20007f9e0ff */
[----:B------:R-:W-:-:S02]  /*858f0*/  IMAD.X R15, R9, 0x1, R7, P2 ;  /* 0x00000001090f7824 */ /* 0x000fc400010e0607 */
[----:B---3--:R-:W3:Y:S04]  /*85900*/  LDL.LU.64 R20, [R1+0x5fe0] ;  /* 0x005fe00001147983 */ /* 0x008ee80000300a00 */
[----:B------:R1:W-:Y:S04]  /*85910*/  STL [R1+0x4728], R4 ;  /* 0x0047280401007387 */ /* 0x0003e80000100800 */
[----:B-1----:R0:W3:Y:S04]  /*85920*/  LDL.64 R4, [R1+0x4730] ;  /* 0x0047300001047983 */ /* 0x0020e80000100a00 */
[----:B------:R-:W3:Y:S04]  /*85930*/  LDL.LU R9, [R1+0x5fd8] ;  /* 0x005fd80001097983 */ /* 0x000ee80000300800 */
[----:B------:R1:W-:Y:S04]  /*85940*/  STL.64 [R1+0x4738], R14 ;  /* 0x0047380e01007387 */ /* 0x0003e80000100a00 */
[----:B-1----:R-:W3:Y:S04]  /*85950*/  LDL.LU.64 R14, [R1+0x5fd0] ;  /* 0x005fd000010e7983 */ /* 0x002ee80000300a00 */
[----:B------:R1:W-:Y:S04]  /*85960*/  STL.64 [R1+0x5fa8], R24 ;  /* 0x005fa81801007387 */ /* 0x0003e80000100a00 */
[----:B-1----:R-:W3:Y:S04]  /*85970*/  LDL.LU R25, [R1+0x7c] ;  /* 0x00007c0001197983 */ /* 0x002ee80000300800 */
[----:B------:R1:W-:Y:S04]  /*85980*/  STL [R1+0x5fb0], R29 ;  /* 0x005fb01d01007387 */ /* 0x0003e80000100800 */
[----:B-1----:R-:W3:Y:S04]  /*85990*/  LDL.LU R29, [R1+0x220c] ;  /* 0x00220c00011d7983 */ /* 0x002ee80000300800 */
[----:B------:R-:W-:Y:S04]  /*859a0*/  STL.64 [R1+0x5fb8], R10 ;  /* 0x005fb80a01007387 */ /* 0x000fe80000100a00 */
[----:B------:R-:W-:Y:S04]  /*859b0*/  STL [R1+0x5fc0], R11 ;  /* 0x005fc00b01007387 */ /* 0x000fe80000100800 */
[----:B--2---:R1:W-:Y:S04]  /*859c0*/  STL.64 [R1+0x5f90], R22 ;  /* 0x005f901601007387 */ /* 0x0043e80000100a00 */
[----:B-1----:R0:W2:Y:S01]  /*859d0*/  LDL.64 R22, [R1+0x4728] ;  /* 0x0047280001167983 */ /* 0x0020a20000100a00 */
[----:B---3--:R-:W-:-:S05]  /*859e0*/  IMAD.X R5, R29, 0x1, R8, P1 ;  /* 0x000000011d057824 */ /* 0x008fca00008e0608 */
[----:B------:R1:W-:Y:S04]  /*859f0*/  STL [R1+0x4734], R5 ;  /* 0x0047340501007387 */ /* 0x0003e80000100800 */
[----:B-1----:R-:W2:Y:S01]  /*85a00*/  LDL.LU.64 R4, [R1+0x5fc8] ;  /* 0x005fc80001047983 */ /* 0x002ea20000300a00 */
[C---:B------:R-:W-:Y:S02]  /*85a10*/  IADD3 R10, P2, PT, R25.reuse, R0, RZ ;  /* 0x00000000190a7210 */ /* 0x040fe40007f5e0ff */
[----:B------:R-:W-:Y:S01]  /*85a20*/  IADD3 R24, P1, PT, R25, R6, RZ ;  /* 0x0000000619187210 */ /* 0x000fe20007f3e0ff */
[----:B------:R-:W-:Y:S02]  /*85a30*/  STL.64 [R1+0x5fa0], R8 ;  /* 0x005fa00801007387 */ /* 0x000fe40000100a00 */
[----:B------:R-:W-:-:S02]  /*85a40*/  IMAD.X R11, R29, 0x1, R3, P2 ;  /* 0x000000011d0b7824 */ /* 0x000fc400010e0603 */
[----:B------:R1:W-:Y:S04]  /*85a50*/  STL [R1+0x5f8c], R6 ;  /* 0x005f8c0601007387 */ /* 0x0003e80000100800 */
[----:B-1----:R-:W3:Y:S01]  /*85a60*/  LDL.LU R6, [R1+0x80] ;  /* 0x0000800001067983 */ /* 0x002ee20000300800 */
[----:B--2---:R-:W-:-:S05]  /*85a70*/  IMAD.X R23, R29, 0x1, R5, P4 ;  /* 0x000000011d177824 */ /* 0x004fca00020e0605 */
[----:B------:R-:W-:Y:S04]  /*85a80*/  STL [R1+0x472c], R23 ;  /* 0x00472c1701007387 */ /* 0x000fe80000100800 */
[----:B------:R1:W-:Y:S04]  /*85a90*/  STL.64 [R1+0x4720], R10 ;  /* 0x0047200a01007387 */ /* 0x0003e80000100a00 */
[----:B-1----:R0:W2:Y:S01]  /*85aa0*/  LDL.LU R11, [R1+0x5fc0] ;  /* 0x005fc000010b7983 */ /* 0x0020a20000300800 */
[C---:B---3--:R-:W-:Y:S01]  /*85ab0*/  IADD3 R10, P2, PT, R6.reuse, R2, RZ ;  /* 0x00000002060a7210 */ /* 0x048fe20007f5e0ff */
[----:B------:R-:W-:Y:S01]  /*85ac0*/  IMAD.X R25, R29, 0x1, R7, P1 ;  /* 0x000000011d197824 */ /* 0x000fe200008e0607 */
[----:B------:R-:W-:-:S03]  /*85ad0*/  IADD3 R8, P1, PT, R6, R0, RZ ;  /* 0x0000000006087210 */ /* 0x000fc60007f3e0ff */
[----:B------:R2:W-:Y:S04]  /*85ae0*/  STL [R1+0x4708], R10 ;  /* 0x0047080a01007387 */ /* 0x0005e80000100800 */
[----:B--2---:R-:W2:Y:S04]  /*85af0*/  LDL.LU.64 R10, [R1+0x5fb8] ;  /* 0x005fb800010a7983 */ /* 0x004ea80000300a00 */
[----:B------:R-:W3:Y:S04]  /*85b00*/  LDL.LU R29, [R1+0x5fb0] ;  /* 0x005fb000011d7983 */ /* 0x000ee80000300800 */
[----:B------:R1:W-:Y:S04]  /*85b10*/  STL.64 [R1+0x4718], R24 ;  /* 0x0047181801007387 */ /* 0x0003e80000100a00 */
[----:B-1----:R-:W2:Y:S04]  /*85b20*/  LDL.LU.64 R24, [R1+0x5fa8] ;  /* 0x005fa80001187983 */ /* 0x002ea80000300a00 */
[----:B------:R1:W-:Y:S04]  /*85b30*/  STL [R1+0x4700], R8 ;  /* 0x0047000801007387 */ /* 0x0003e80000100800 */
[----:B-1----:R-:W2:Y:S01]  /*85b40*/  LDL.LU.64 R8, [R1+0x5fa0] ;  /* 0x005fa00001087983 */ /* 0x002ea20000300a00 */
[----:B------:R-:W-:-:S05]  /*85b50*/  IADD3 R22, P4, PT, R6, R4, RZ ;  /* 0x0000000406167210 */ /* 0x000fca0007f9e0ff */
[----:B--2---:R-:W-:Y:S02]  /*85b60*/  IMAD.X R23, R9, 0x1, R8, P4 ;  /* 0x0000000109177824 */ /* 0x004fe400020e0608 */
[----:B------:R-:W2:Y:S04]  /*85b70*/  LDL.LU R9, [R1+0x5f98] ;  /* 0x005f980001097983 */ /* 0x000ea80000300800 */
[----:B------:R1:W-:Y:S04]  /*85b80*/  STL.64 [R1+0x4710], R22 ;  /* 0x0047101601007387 */ /* 0x0003e80000100a00 */
[----:B-1----:R-:W2:Y:S04]  /*85b90*/  LDL.LU.64 R22, [R1+0x5f90] ;  /* 0x005f900001167983 */ /* 0x002ea80000300a00 */
[----:B--2---:R1:W-:Y:S02]  /*85ba0*/  STL.64 [R1+0x5f78], R22 ;  /* 0x005f781601007387 */ /* 0x0043e40000100a00 */
[----:B-1----:R-:W-:-:S02]  /*85bb0*/  IMAD.MOV.U32 R23, RZ, RZ, R6 ;  /* 0x000000ffff177224 */ /* 0x002fc400078e0006 */
[----:B------:R-:W2:Y:S04]  /*85bc0*/  LDL.LU R6, [R1+0x5f8c] ;  /* 0x005f8c0001067983 */ /* 0x000ea80000300800 */
[----:B------:R1:W-:Y:S04]  /*85bd0*/  STL.64 [R1+0x5f70], R8 ;  /* 0x005f700801007387 */ /* 0x0003e80000100a00 */
[----:B-1----:R-:W2:Y:S04]  /*85be0*/  LDL.LU R8, [R1+0x1bc] ;  /* 0x0001bc0001087983 */ /* 0x002ea80000300800 */
[----:B------:R1:W-:Y:S04]  /*85bf0*/  STL.64 [R1+0x5f68], R14 ;  /* 0x005f680e01007387 */ /* 0x0003e80000100a00 */
[----:B-1----:R0:W2:Y:S04]  /*85c00*/  LDL.64 R14, [R1+0x4708] ;  /* 0x00470800010e7983 */ /* 0x0020a80000100a00 */
[----:B------:R-:W-:Y:S04]  /*85c10*/  STL.64 [R1+0x5f80], R20 ;  /* 0x005f801401007387 */ /* 0x000fe80000100a00 */
[----:B------:R1:W-:Y:S04]  /*85c20*/  STL [R1+0x5f88], R21 ;  /* 0x005f881501007387 */ /* 0x0003e80000100800 */
[----:B-1----:R0:W3:Y:S04]  /*85c30*/  LDL.64 R20, [R1+0x4700] ;  /* 0x0047000001147983 */ /* 0x0020e80000100a00 */
[----:B------:R1:W-:Y:S04]  /*85c40*/  STL [R1+0x5f60], R24 ;  /* 0x005f601801007387 */ /* 0x0003e80000100800 */
[----:B-1----:R-:W4:Y:S01]  /*85c50*/  LDL.LU R24, [R1+0x84] ;  /* 0x0000840001187983 */ /* 0x002f220000300800 */
[----:B--2---:R-:W-:-:S05]  /*85c60*/  IMAD.X R15, R8, 0x1, R5, P2 ;  /* 0x00000001080f7824 */ /* 0x004fca00010e0605 */
[----:B------:R1:W-:Y:S04]  /*85c70*/  STL [R1+0x470c], R15 ;  /* 0x00470c0f01007387 */ /* 0x0003e80000100800 */
[----:B-1----:R-:W2:Y:S01]  /*85c80*/  LDL R15, [R1+0x1b8] ;  /* 0x0001b800010f7983 */ /* 0x002ea20000100800 */
[----:B---3--:R-:W-:-:S05]  /*85c90*/  IMAD.X R21, R8, 0x1, R3, P1 ;  /* 0x0000000108157824 */ /* 0x008fca00008e0603 */
[----:B------:R1:W-:Y:S04]  /*85ca0*/  STL [R1+0x4704], R21 ;  /* 0x0047041501007387 */ /* 0x0003e80000100800 */
[----:B-1----:R0:W3:Y:S01]  /*85cb0*/  LDL.LU R21, [R1+0x5f88] ;  /* 0x005f880001157983 */ /* 0x0020e20000300800 */
[----:B------:R-:W-:Y:S02]  /*85cc0*/  IADD3 R22, P4, PT, R23, R6, RZ ;  /* 0x0000000617167210 */ /* 0x000fe40007f9e0ff */
[----:B----4-:R-:W-:-:S03]  /*85cd0*/  IADD3 R20, P1, PT, R24, R2, RZ ;  /* 0x0000000218147210 */ /* 0x010fc60007f3e0ff */
[----:B------:R-:W-:Y:S01]  /*85ce0*/  IMAD.X R23, R8, 0x1, R7, P4 ;  /* 0x0000000108177824 */ /* 0x000fe200020e0607 */
[C---:B------:R-:W-:Y:S01]  /*85cf0*/  IADD3 R8, P4, PT, R24.reuse, R0, RZ ;  /* 0x0000000018087210 */ /* 0x040fe20007f9e0ff */
[----:B------:R3:W-:Y:S04]  /*85d00*/  STL [R1+0x46e8], R20 ;  /* 0x0046e81401007387 */ /* 0x0007e80000100800 */
[----:B---3--:R-:W3:Y:S04]  /*85d10*/  LDL.LU.64 R20, [R1+0x5f80] ;  /* 0x005f800001147983 */ /* 0x008ee80000300a00 */
[----:B------:R1:W-:Y:S04]  /*85d20*/  STL.64 [R1+0x46f8], R22 ;  /* 0x0046f81601007387 */ /* 0x0003e80000100a00 */
[----:B-1----:R-:W4:Y:S04]  /*85d30*/  LDL.LU.64 R22, [R1+0x5f78] ;  /* 0x005f780001167983 */ /* 0x002f280000300a00 */
[----:B------:R1:W-:Y:S04]  /*85d40*/  STL [R1+0x46e0], R8 ;  /* 0x0046e00801007387 */ /* 0x0003e80000100800 */
[----:B-1----:R-:W2:Y:S01]  /*85d50*/  LDL.LU.64 R8, [R1+0x5f70] ;  /* 0x005f700001087983 */ /* 0x002ea20000300a00 */
[----:B------:R-:W-:-:S05]  /*85d60*/  IADD3 R14, P2, PT, R24, R4, RZ ;  /* 0x00000004180e7210 */ /* 0x000fca0007f5e0ff */
[----:B--2---:R-:W-:-:S05]  /*85d70*/  IMAD.X R15, R15, 0x1, R8, P2 ;  /* 0x000000010f0f7824 */ /* 0x004fca00010e0608 */
[----:B------:R1:W-:Y:S04]  /*85d80*/  STL.64 [R1+0x46f0], R14 ;  /* 0x0046f00e01007387 */ /* 0x0003e80000100a00 */
[----:B-1----:R-:W2:Y:S04]  /*85d90*/  LDL.LU.64 R14, [R1+0x5f68] ;  /* 0x005f6800010e7983 */ /* 0x002ea80000300a00 */
[----:B------:R1:W-:Y:S02]  /*85da0*/  STL.64 [R1+0x5f58], R8 ;  /* 0x005f580801007387 */ /* 0x0003e40000100a00 */
[----:B-1----:R-:W-:-:S02]  /*85db0*/  IADD3 R8, P2, PT, R24, R6, RZ ;  /* 0x0000000618087210 */ /* 0x002fc40007f5e0ff */
[----:B------:R-:W2:Y:S04]  /*85dc0*/  LDL.LU R24, [R1+0x5f60] ;  /* 0x005f600001187983 */ /* 0x000ea80000300800 */
[----:B------:R-:W3:Y:S04]  /*85dd0*/  LDL.LU R9, [R1+0x1b8] ;  /* 0x0001b80001097983 */ /* 0x000ee80000300800 */
[----:B--2---:R1:W-:Y:S04]  /*85de0*/  STL.64 [R1+0x5f40], R24 ;  /* 0x005f401801007387 */ /* 0x0043e80000100a00 */
[----:B-1----:R0:W3:Y:S04]  /*85df0*/  LDL.64 R24, [R1+0x46e0] ;  /* 0x0046e00001187983 */ /* 0x0020e80000100a00 */
[----:B------:R1:W-:Y:S04]  /*85e00*/  STL.64 [R1+0x5f48], R28 ;  /* 0x005f481c01007387 */ /* 0x0003e80000100a00 */
[----:B-1----:R-:W2:Y:S04]  /*85e10*/  LDL.LU R28, [R1+0x88] ;  /* 0x00008800011c7983 */ /* 0x002ea80000300800 */
[----:B------:R1:W-:Y:S04]  /*85e20*/  STL.64 [R1+0x5f50], R26 ;  /* 0x005f501a01007387 */ /* 0x0003e80000100a00 */
[----:B-1----:R0:W2:Y:S01]  /*85e30*/  LDL.64 R26, [R1+0x46e8] ;  /* 0x0046e800011a7983 */ /* 0x0020a20000100a00 */
[----:B---3--:R-:W-:-:S02]  /*85e40*/  IMAD.X R25, R9, 0x1, R3, P4 ;  /* 0x0000000109197824 */ /* 0x008fc400020e0603 */
[C---:B--2---:R-:W-:Y:S02]  /*85e50*/  IMAD.X R27, R9.reuse, 0x1, R5, P1 ;  /* 0x00000001091b7824 */ /* 0x044fe400008e0605 */
[----:B------:R-:W-:-:S03]  /*85e60*/  IMAD.X R9, R9, 0x1, R7, P2 ;  /* 0x0000000109097824 */ /* 0x000fc600010e0607 */
[----:B------:R-:W-:Y:S04]  /*85e70*/  STL [R1+0x46ec], R27 ;  /* 0x0046ec1b01007387 */ /* 0x000fe80000100800 */
[----:B------:R-:W-:Y:S04]  /*85e80*/  STL [R1+0x46e4], R25 ;  /* 0x0046e41901007387 */ /* 0x000fe80000100800 */
[----:B------:R-:W-:Y:S04]  /*85e90*/  STL.64 [R1+0x5f38], R2 ;  /* 0x005f380201007387 */ /* 0x000fe80000100a00 */
[----:B------:R1:W-:Y:S04]  /*85ea0*/  STL.64 [R1+0x46d8], R8 ;  /* 0x0046d80801007387 */ /* 0x0003e80000100a00 */
[----:B-1----:R-:W2:Y:S01]  /*85eb0*/  LDL.LU.64 R8, [R1+0x5f58] ;  /* 0x005f580001087983 */ /* 0x002ea20000300a00 */
[----:B------:R-:W-:-:S02]  /*85ec0*/  IADD3 R26, P1, PT, R28, R4, RZ ;  /* 0x000000041c1a7210 */ /* 0x000fc40007f3e0ff */
[C---:B------:R-:W-:Y:S01]  /*85ed0*/  IADD3 R24, P4, PT, R28.reuse, R2, RZ ;  /* 0x000000021c187210 */ /* 0x040fe20007f9e0ff */
[----:B------:R1:W-:Y:S02]  /*85ee0*/  STL.64 [R1+0x5f30], R14 ;  /* 0x005f300e01007387 */ /* 0x0003e40000100a00 */
[C---:B-1----:R-:W-:Y:S01]  /*85ef0*/  IADD3 R14, P2, PT, R28.reuse, R0, RZ ;  /* 0x000000001c0e7210 */ /* 0x042fe20007f5e0ff */
[C---:B--2---:R-:W-:Y:S01]  /*85f00*/  IMAD.X R27, R9.reuse, 0x1, R8, P1 ;  /* 0x00000001091b7824 */ /* 0x044fe200008e0608 */
[----:B------:R-:W-:Y:S01]  /*85f10*/  IADD3 R28, P1, PT, R28, R6, RZ ;  /* 0x000000061c1c7210 */ /* 0x000fe20007f3e0ff */
[----:B------:R-:W-:-:S03]  /*85f20*/  IMAD.X R25, R9, 0x1, R5, P4 ;  /* 0x0000000109197824 */ /* 0x000fc600020e0605 */
[----:B------:R1:W-:Y:S04]  /*85f30*/  STL.64 [R1+0x46d0], R26 ;  /* 0x0046d01a01007387 */ /* 0x0003e80000100a00 */
[----:B-1----:R-:W2:Y:S04]  /*85f40*/  LDL.LU.64 R26, [R1+0x5f50] ;  /* 0x005f5000011a7983 */ /* 0x002ea80000300a00 */
[----:B------:R1:W-:Y:S04]  /*85f50*/  STL [R1+0x46b8], R28 ;  /* 0x0046b81c01007387 */ /* 0x0003e80000100800 */
[----:B-1----:R-:W3:Y:S04]  /*85f60*/  LDL.LU.64 R28, [R1+0x5f48] ;  /* 0x005f4800011c7983 */ /* 0x002ee80000300a00 */
[----:B------:R1:W-:Y:S04]  /*85f70*/  STL.64 [R1+0x46c8], R24 ;  /* 0x0046c81801007387 */ /* 0x0003e80000100a00 */
[----:B-1----:R-:W2:Y:S04]  /*85f80*/  LDL.LU.64 R24, [R1+0x5f40] ;  /* 0x005f400001187983 */ /* 0x002ea80000300a00 */
[----:B----4-:R1:W-:Y:S04]  /*85f90*/  STL.64 [R1+0x5f18], R22 ;  /* 0x005f181601007387 */ /* 0x0103e80000100a00 */
[----:B-1----:R-:W4:Y:S02]  /*85fa0*/  LDL.LU R22, [R1+0x8c] ;  /* 0x00008c0001167983 */ /* 0x002f240000300800 */
[----:B----4-:R-:W-:-:S05]  /*85fb0*/  IADD3 R2, P4, PT, R22, R4, RZ ;  /* 0x0000000416027210 */ /* 0x010fca0007f9e0ff */
[----:B------:R1:W-:Y:S04]  /*85fc0*/  STL [R1+0x46b0], R2 ;  /* 0x0046b00201007387 */ /* 0x0003e80000100800 */
[----:B-1----:R-:W4:Y:S04]  /*85fd0*/  LDL.LU.64 R2, [R1+0x5f38] ;  /* 0x005f380001027983 */ /* 0x002f280000300a00 */
[----:B------:R1:W-:Y:S04]  /*85fe0*/  STL.64 [R1+0x5f20], R4 ;  /* 0x005f200401007387 */ /* 0x0003e80000100a00 */
[----:B-1----:R0:W2:Y:S01]  /*85ff0*/  LDL.64 R4, [R1+0x46b0] ;  /* 0x0046b00001047983 */ /* 0x0020a20000100a00 */
[----:B----4-:R-:W-:-:S03]  /*86000*/  IMAD.X R15, R9, 0x1, R3, P2 ;  /* 0x00000001090f7824 */ /* 0x010fc600010e0603 */
[----:B--2---:R-:W2:Y:S04]  /*86010*/  LDL R5, [R1+0x1b0] ;  /* 0x0001b00001057983 */ /* 0x004ea80000100800 */
[----:B------:R1:W-:Y:S04]  /*86020*/  STL.64 [R1+0x46c0], R14 ;  /* 0x0046c00e01007387 */ /* 0x0003e80000100a00 */
[----:B-1----:R-:W4:Y:S04]  /*86030*/  LDL.LU.64 R14, [R1+0x5f30] ;  /* 0x005f3000010e7983 */ /* 0x002f280000300a00 */
[----:B----4-:R-:W-:Y:S04]  /*86040*/  STL.64 [R1+0x5f10], R14 ;  /* 0x005f100e01007387 */ /* 0x010fe80000100a00 */
[----:B------:R1:W-:Y:S04]  /*86050*/  STL.64 [R1+0x5f00], R20 ;  /* 0x005f001401007387 */ /* 0x0003e80000100a00 */
[----:B-1----:R0:W4:Y:S01]  /*86060*/  LDL.64 R20, [R1+0x46b8] ;  /* 0x0046b80001147983 */ /* 0x0021220000100a00 */
[----:B--2---:R-:W-:Y:S01]  /*86070*/  IMAD.X R5, R5, 0x1, R8, P4 ;  /* 0x0000000105057824 */ /* 0x004fe200020e0608 */
[----:B------:R-:W-:-:S02]  /*86080*/  IADD3 R14, P2, PT, R22, R2, RZ ;  /* 0x00000002160e7210 */ /* 0x000fc40007f5e0ff */
[----:B------:R1:W-:Y:S04]  /*86090*/  STL.64 [R1+0x5f08], R2 ;  /* 0x005f080201007387 */ /* 0x0003e80000100a00 */
[----:B-1----:R-:W2:Y:S01]  /*860a0*/  LDL R2, [R1+0x90] ;  /* 0x0000900001027983 */ /* 0x002ea20000100800 */
[----:B----4-:R-:W-:Y:S01]  /*860b0*/  IMAD.X R21, R9, 0x1, R7, P1 ;  /* 0x0000000109157824 */ /* 0x010fe200008e0607 */
[C---:B------:R-:W-:Y:S02]  /*860c0*/  IADD3 R20, P1, PT, R22.reuse, R0, RZ ;  /* 0x0000000016147210 */ /* 0x040fe40007f3e0ff */
[----:B------:R-:W4:Y:S01]  /*860d0*/  LDL.LU R9, [R1+0x5f28] ;  /* 0x005f280001097983 */ /* 0x000f220000300800 */
[----:B------:R-:W-:-:S03]  /*860e0*/  IADD3 R22, P4, PT, R22, R6, RZ ;  /* 0x0000000616167210 */ /* 0x000fc60007f9e0ff */
[----:B------:R-:W-:Y:S04]  /*860f0*/  STL [R1+0x46bc], R21 ;  /* 0x0046bc1501007387 */ /* 0x000fe80000100800 */
[----:B------:R1:W-:Y:S04]  /*86100*/  STL [R1+0x46b4], R5 ;  /* 0x0046b40501007387 */ /* 0x0003e80000100800 */
[----:B-1----:R-:W2:Y:S04]  /*86110*/  LDL.LU.64 R4, [R1+0x5f20] ;  /* 0x005f200001047983 */ /* 0x002ea80000300a00 */
[----:B------:R1:W-:Y:S04]  /*86120*/  STL [R1+0x4698], R22 ;  /* 0x0046981601007387 */ /* 0x0003e80000100800 */
[----:B-1----:R-:W2:Y:S04]  /*86130*/  LDL.LU.64 R22, [R1+0x5f18] ;  /* 0x005f180001167983 */ /* 0x002ea80000300a00 */
[----:B------:R1:W-:Y:S04]  /*86140*/  STL [R1+0x5ef8], R6 ;  /* 0x005ef80601007387 */ /* 0x0003e80000100800 */
[----:B-1----:R-:W2:Y:S02]  /*86150*/  LDL.LU R6, [R1+0x1b0] ;  /* 0x0001b00001067983 */ /* 0x002ea40000300800 */
[----:B--2---:R-:W-:Y:S01]  /*86160*/  IMAD.X R15, R6, 0x1, R5, P2 ;  /* 0x00000001060f7824 */ /* 0x004fe200010e0605 */
[----:B------:R-:W-:-:S04]  /*86170*/  IADD3 R2, P2, PT, R2, R4, RZ ;  /* 0x0000000402027210 */ /* 0x000fc80007f5e0ff */
[----:B------:R1:W-:Y:S04]  /*86180*/  STL.64 [R1+0x46a8], R14 ;  /* 0x0046a80e01007387 */ /* 0x0003e80000100a00 */
[----:B-1----:R-:W2:Y:S04]  /*86190*/  LDL.LU.64 R14, [R1+0x5f10] ;  /* 0x005f1000010e7983 */ /* 0x002ea80000300a00 */
[----:B------:R1:W-:Y:S04]  /*861a0*/  STL [R1+0x4690], R2 ;  /* 0x0046900201007387 */ /* 0x0003e80000100800 */
[----:B-1----:R-:W2:Y:S04]  /*861b0*/  LDL.LU.64 R2, [R1+0x5f08] ;  /* 0x005f080001027983 */ /* 0x002ea80000300a00 */
[----:B------:R1:W-:Y:S04]  /*861c0*/  STL.64 [R1+0x5ee8], R4 ;  /* 0x005ee80401007387 */ /* 0x0003e80000100a00 */
[----:B-1----:R-:W3:Y:S01]  /*861d0*/  LDL.LU R4, [R1+0x90] ;  /* 0x0000900001047983 */ /* 0x002ee20000300800 */
[----:B--2---:R-:W-:-:S05]  /*861e0*/  IMAD.X R21, R6, 0x1, R3, P1 ;  /* 0x0000000106157824 */ /* 0x004fca00008e0603 */
[----:B------:R1:W-:Y:S04]  /*861f0*/  STL.64 [R1+0x46a0], R20 ;  /* 0x0046a01401007387 */ /* 0x0003e80000100a00 */
[----:B-1----:R-:W2:Y:S04]  /*86200*/  LDL.LU.64 R20, [R1+0x5f00] ;  /* 0x005f000001147983 */ /* 0x002ea80000300a00 */
[----:B--2---:R1:W-:Y:S04]  /*86210*/  STL.64 [R1+0x5ef0], R20 ;  /* 0x005ef01401007387 */ /* 0x0043e80000100a00 */
[----:B-1----:R0:W3:Y:S04]  /*86220*/  LDL.64 R20, [R1+0x4690] ;  /* 0x0046900001147983 */ /* 0x0020e80000100a00 */
[----:B------:R1:W-:Y:S04]  /*86230*/  STL.64 [R1+0x5ed0], R10 ;  /* 0x005ed00a01007387 */ /* 0x0003e80000100a00 */
[----:B-1----:R0:W2:Y:S04]  /*86240*/  LDL.64 R10, [R1+0x4698] ;  /* 0x00469800010a7983 */ /* 0x0020a80000100a00 */
[----:B------:R-:W-:Y:S04]  /*86250*/  STL.64 [R1+0x5ee0], R24 ;  /* 0x005ee01801007387 */ /* 0x000fe80000100a00 */
[----:B------:R1:W-:Y:S04]  /*86260*/  STL.64 [R1+0x5ed8], R22 ;  /* 0x005ed81601007387 */ /* 0x0003e80000100a00 */
[----:B-1----:R-:W2:Y:S01]  /*86270*/  LDL R22, [R1+0x94] ;  /* 0x0000940001167983 */ /* 0x002ea20000100800 */
[----:B---3--:R-:W-:-:S02]  /*86280*/  IMAD.MOV.U32 R21, RZ, RZ, R29 ;  /* 0x000000ffff157224 */ /* 0x008fc400078e001d */
[----:B------:R-:W-:Y:S02]  /*86290*/  IMAD.MOV.U32 R29, RZ, RZ, R28 ;  /* 0x000000ffff1d7224 */ /* 0x000fe400078e001c */
[----:B------:R-:W3:Y:S04]  /*862a0*/  LDL R28, [R1+0x1a4] ;  /* 0x0001a400011c7983 */ /* 0x000ee80000100800 */
[----:B---3--:R1:W-:Y:S04]  /*862b0*/  STL [R1+0x5e78], R28 ;  /* 0x005e781c01007387 */ /* 0x0083e80000100800 */
[----:B-1----:R-:W3:Y:S01]  /*862c0*/  LDL.LU R28, [R1+0x22dc] ;  /* 0x0022dc00011c7983 */ /* 0x002ee20000300800 */
[----:B--2---:R-:W-:-:S03]  /*862d0*/  IMAD.X R11, R6, 0x1, R7, P4 ;  /* 0x00000001060b7824 */ /* 0x004fc600020e0607 */
[----:B---3--:R1:W-:Y:S04]  /*862e0*/  STL [R1+0x5ea0], R28 ;  /* 0x005ea01c01007387 */ /* 0x0083e80000100800 */
[----:B-1----:R-:W2:Y:S04]  /*862f0*/  LDL.LU R28, [R1+0x1a8] ;  /* 0x0001a800011c7983 */ /* 0x002ea80000300800 */
[----:B------:R-:W3:Y:S01]  /*86300*/  LDL.LU R6, [R1+0x5ef8] ;  /* 0x005ef80001067983 */ /* 0x000ee20000300800 */
[----:B------:R-:W-:Y:S02]  /*86310*/  IMAD.MOV.U32 R25, RZ, RZ, R21 ;  /* 0x000000ffff197224 */ /* 0x000fe400078e0015 */
[----:B----4-:R-:W-:Y:S01]  /*86320*/  IMAD.X R21, R9, 0x1, R8, P2 ;  /* 0x0000000109157824 */ /* 0x010fe200010e0608 */
[----:B------:R-:W-:-:S02]  /*86330*/  IADD3 R24, P1, PT, R4, R2, RZ ;  /* 0x0000000204187210 */ /* 0x000fc40007f3e0ff */
[C---:B------:R-:W-:Y:S01]  /*86340*/  IADD3 R10, P4, PT, R4.reuse, R0, RZ ;  /* 0x00000000040a7210 */ /* 0x040fe20007f9e0ff */
[----:B------:R-:W-:Y:S04]  /*86350*/  STL [R1+0x469c], R11 ;  /* 0x00469c0b01007387 */ /* 0x000fe80000100800 */
[----:B------:R1:W-:Y:S04]  /*86360*/  STL [R1+0x4694], R21 ;  /* 0x0046941501007387 */ /* 0x0003e80000100800 */
[----:B-1----:R-:W4:Y:S04]  /*86370*/  LDL.LU.64 R20, [R1+0x5ef0] ;  /* 0x005ef00001147983 */ /* 0x002f280000300a00 */
[----:B------:R-:W-:Y:S01]  /*86380*/  STL.64 [R1+0x5ec8], R26 ;  /* 0x005ec81a01007387 */ /* 0x000fe20000100a00 */
[----:B---3--:R-:W-:-:S05]  /*86390*/  IADD3 R4, P2, PT, R4, R6, RZ ;  /* 0x0000000604047210 */ /* 0x008fca0007f5e0ff */
[----:B------:R1:W-:Y:S04]  /*863a0*/  STL [R1+0x4678], R4 ;  /* 0x0046780401007387 */ /* 0x0003e80000100800 */
[----:B-1----:R-:W3:Y:S01]  /*863b0*/  LDL.LU.64 R4, [R1+0x5ee8] ;  /* 0x005ee80001047983 */ /* 0x002ee20000300a00 */
[----:B------:R-:W-:Y:S02]  /*863c0*/  IMAD.MOV.U32 R26, RZ, RZ, R25 ;  /* 0x000000ffff1a7224 */ /* 0x000fe400078e0019 */
[C---:B------:R-:W-:Y:S02]  /*863d0*/  IMAD.X R11, R9.reuse, 0x1, R3, P4 ;  /* 0x00000001090b7824 */ /* 0x040fe400020e0603 */
[----:B---3--:R-:W-:Y:S01]  /*863e0*/  IMAD.X R25, R9, 0x1, R5, P1 ;  /* 0x0000000109197824 */ /* 0x008fe200008e0605 */
[----:B------:R-:W-:-:S04]  /*863f0*/  IADD3 R22, P1, PT, R22, R4, RZ ;  /* 0x0000000416167210 */ /* 0x000fc80007f3e0ff */
[----:B------:R1:W-:Y:S04]  /*86400*/  STL.64 [R1+0x4688], R24 ;  /* 0x0046881801007387 */ /* 0x0003e80000100a00 */
[----:B-1----:R-:W3:Y:S04]  /*86410*/  LDL.LU.64 R24, [R1+0x5ee0] ;  /* 0x005ee00001187983 */ /* 0x002ee80000300a00 */
[----:B------:R1:W-:Y:S04]  /*86420*/  STL [R1+0x4670], R22 ;  /* 0x0046701601007387 */ /* 0x0003e80000100800 */
[----:B-1----:R-:W2:Y:S04]  /*86430*/  LDL.LU.64 R22, [R1+0x5ed8] ;  /* 0x005ed80001167983 */ /* 0x002ea80000300a00 */
[----:B------:R1:W-:Y:S04]  /*86440*/  STL.64 [R1+0x5eb8], R4 ;  /* 0x005eb80401007387 */ /* 0x0003e80000100a00 */
[----:B-1----:R0:W2:Y:S04]  /*86450*/  LDL.64 R4, [R1+0x4670] ;  /* 0x0046700001047983 */ /* 0x0020a80000100a00 */
[----:B------:R1:W-:Y:S04]  /*86460*/  STL.64 [R1+0x4680], R10 ;  /* 0x0046800a01007387 */ /* 0x0003e80000100a00 */
[----:B-1----:R-:W2:Y:S04]  /*86470*/  LDL.LU.64 R10, [R1+0x5ed0] ;  /* 0x005ed000010a7983 */ /* 0x002ea80000300a00 */
[----:B--2---:R1:W-:Y:S04]  /*86480*/  STL.64 [R1+0x5eb0], R10 ;  /* 0x005eb00a01007387 */ /* 0x0043e80000100a00 */
[----:B-1----:R0:W2:Y:S04]  /*86490*/  LDL.64 R10, [R1+0x4678] ;  /* 0x00467800010a7983 */ /* 0x0020a80000100a00 */
[----:B------:R1:W-:Y:S04]  /*864a0*/  STL.64 [R1+0x5e98], R16 ;  /* 0x005e981001007387 */ /* 0x0003e80000100a00 */
[----:B-1----:R-:W3:Y:S01]  /*864b0*/  LDL.LU R17, [R1+0x94] ;  /* 0x0000940001117983 */ /* 0x002ee20000300800 */
[----:B------:R-:W-:-:S02]  /*864c0*/  IMAD.MOV.U32 R16, RZ, RZ, R26 ;  /* 0x000000ffff107224 */ /* 0x000fc400078e001a */
[----:B--2---:R-:W-:Y:S01]  /*864d0*/  IMAD.X R11, R9, 0x1, R7, P2 ;  /* 0x00000001090b7824 */ /* 0x004fe200010e0607 */
[----:B---3--:R-:W-:-:S05]  /*864e0*/  IADD3 R26, P4, PT, R17, R2, RZ ;  /* 0x00000002111a7210 */ /* 0x008fca0007f9e0ff */
[----:B------:R1:W-:Y:S04]  /*864f0*/  STL [R1+0x4668], R26 ;  /* 0x0046681a01007387 */ /* 0x0003e80000100800 */
[----:B-1----:R-:W2:Y:S04]  /*86500*/  LDL.LU.64 R26, [R1+0x5ec8] ;  /* 0x005ec800011a7983 */ /* 0x002ea80000300a00 */
[----:B------:R-:W3:Y:S01]  /*86510*/  LDL.LU R9, [R1+0x5ec0] ;  /* 0x005ec00001097983 */ /* 0x000ee20000300800 */
[----:B------:R-:W-:-:S03]  /*86520*/  IMAD.X R5, R28, 0x1, R8, P1 ;  /* 0x000000011c057824 */ /* 0x000fc600008e0608 */
[----:B------:R-:W-:Y:S04]  /*86530*/  STL [R1+0x467c], R11 ;  /* 0x00467c0b01007387 */ /* 0x000fe80000100800 */
[----:B--2---:R1:W-:Y:S04]  /*86540*/  STL.64 [R1+0x5e88], R26 ;  /* 0x005e881a01007387 */ /* 0x0043e80000100a00 */
[----:B-1----:R0:W2:Y:S04]  /*86550*/  LDL.64 R26, [R1+0x4668] ;  /* 0x00466800011a7983 */ /* 0x0020a80000100a00 */
[----:B------:R1:W-:Y:S04]  /*86560*/  STL [R1+0x4674], R5 ;  /* 0x0046740501007387 */ /* 0x0003e80000100800 */
[----:B-1----:R-:W2:Y:S04]  /*86570*/  LDL.LU.64 R4, [R1+0x5eb8] ;  /* 0x005eb80001047983 */ /* 0x002ea80000300a00 */
[----:B---3--:R1:W-:Y:S02]  /*86580*/  STL.64 [R1+0x5e90], R8 ;  /* 0x005e900801007387 */ /* 0x0083e40000100a00 */
[----:B-1----:R-:W-:-:S05]  /*86590*/  IMAD.MOV.U32 R8, RZ, RZ, R16 ;  /* 0x000000ffff087224 */ /* 0x002fca00078e0010 */
[----:B------:R1:W-:Y:S04]  /*865a0*/  STL.64 [R1+0x5ea8], R8 ;  /* 0x005ea80801007387 */ /* 0x0003e80000100a00 */
[----:B-1----:R-:W3:Y:S01]  /*865b0*/  LDL R8, [R1+0x98] ;  /* 0x0000980001087983 */ /* 0x002ee20000100800 */
[C---:B------:R-:W-:Y:S02]  /*865c0*/  IADD3 R10, P2, PT, R17.reuse, R0, RZ ;  /* 0x00000000110a7210 */ /* 0x040fe40007f5e0ff */
[----:B------:R-:W-:-:S03]  /*865d0*/  IADD3 R16, P1, PT, R17, R6, RZ ;  /* 0x0000000611107210 */ /* 0x000fc60007f3e0ff */
[C---:B------:R-:W-:Y:S02]  /*865e0*/  IMAD.X R11, R28.reuse, 0x1, R3, P2 ;  /* 0x000000011c0b7824 */ /* 0x040fe400010e0603 */
[C---:B------:R-:W-:Y:S02]  /*865f0*/  IMAD.X R17, R28.reuse, 0x1, R7, P1 ;  /* 0x000000011c117824 */ /* 0x040fe400008e0607 */
[----:B--2---:R-:W-:-:S05]  /*86600*/  IMAD.X R27, R28, 0x1, R5, P4 ;  /* 0x000000011c1b7824 */ /* 0x004fca00020e0605 */
[----:B------:R-:W-:Y:S04]  /*86610*/  STL [R1+0x466c], R27 ;  /* 0x00466c1b01007387 */ /* 0x000fe80000100800 */
[----:B------:R1:W-:Y:S04]  /*86620*/  STL.64 [R1+0x4660], R10 ;  /* 0x0046600a01007387 */ /* 0x0003e80000100a00 */
[----:B-1----:R-:W2:Y:S01]  /*86630*/  LDL.LU.64 R10, [R1+0x5eb0] ;  /* 0x005eb000010a7983 */ /* 0x002ea20000300a00 */
[C---:B---3--:R-:W-:Y:S02]  /*86640*/  IADD3 R26, P4, PT, R8.reuse, R4, RZ ;  /* 0x00000004081a7210 */ /* 0x048fe40007f9e0ff */
[----:B------:R-:W-:-:S05]  /*86650*/  IADD3 R8, P2, PT, R8, R2, RZ ;  /* 0x0000000208087210 */ /* 0x000fca0007f5e0ff */
[----:B------:R1:W-:Y:S04]  /*86660*/  STL [R1+0x4648], R8 ;  /* 0x0046480801007387 */ /* 0x0003e80000100800 */
[----:B-1----:R-:W3:Y:S04]  /*86670*/  LDL.LU.64 R8, [R1+0x5ea8] ;  /* 0x005ea80001087983 */ /* 0x002ee80000300a00 */
[----:B------:R-:W2:Y:S04]  /*86680*/  LDL.LU R28, [R1+0x5ea0] ;  /* 0x005ea000011c7983 */ /* 0x000ea80000300800 */
[----:B------:R1:W-:Y:S04]  /*86690*/  STL.64 [R1+0x4658], R16 ;  /* 0x0046581001007387 */ /* 0x0003e80000100a00 */
[----:B-1----:R-:W2:Y:S04]  /*866a0*/  LDL.LU.64 R16, [R1+0x5e98] ;  /* 0x005e980001107983 */ /* 0x002ea80000300a00 */
[----:B--2---:R1:W-:Y:S04]  /*866b0*/  STL.64 [R1+0x5e80], R16 ;  /* 0x005e801001007387 */ /* 0x0043e80000100a00 */
[----:B-1----:R-:W2:Y:S01]  /*866c0*/  LDL.LU R17, [R1+0x98] ;  /* 0x0000980001117983 */ /* 0x002ea20000300800 */
[----:B---3--:R-:W-:Y:S01]  /*866d0*/  IMAD.MOV.U32 R16, RZ, RZ, R8 ;  /* 0x000000ffff107224 */ /* 0x008fe200078e0008 */
[----:B--2---:R-:W-:-:S05]  /*866e0*/  IADD3 R8, P1, PT, R17, R6, RZ ;  /* 0x0000000611087210 */ /* 0x004fca0007f3e0ff */
[----:B------:R1:W-:Y:S04]  /*866f0*/  STL [R1+0x4640], R8 ;  /* 0x0046400801007387 */ /* 0x0003e80000100800 */
[----:B-1----:R-:W2:Y:S02]  /*86700*/  LDL.LU.64 R8, [R1+0x5e90] ;  /* 0x005e900001087983 */ /* 0x002ea40000300a00 */
[----:B--2---:R-:W-:-:S05]  /*86710*/  IMAD.X R27, R28, 0x1, R8, P4 ;  /* 0x000000011c1b7824 */ /* 0x004fca00020e0608 */
[----:B------:R1:W-:Y:S04]  /*86720*/  STL.64 [R1+0x4650], R26 ;  /* 0x0046501a01007387 */ /* 0x0003e80000100a00 */
[----:B-1----:R-:W2:Y:S04]  /*86730*/  LDL.LU.64 R26, [R1+0x5e88] ;  /* 0x005e8800011a7983 */ /* 0x002ea80000300a00 */
[----:B--2---:R1:W-:Y:S04]  /*86740*/  STL.64 [R1+0x5e68], R26 ;  /* 0x005e681a01007387 */ /* 0x0043e80000100a00 */
[----:B-1----:R0:W2:Y:S04]  /*86750*/  LDL.64 R26, [R1+0x4648] ;  /* 0x00464800011a7983 */ /* 0x0020a80000100a00 */
[----:B------:R1:W-:Y:S04]  /*86760*/  STL.64 [R1+0x5e70], R12 ;  /* 0x005e700c01007387 */ /* 0x0003e80000100a00 */
[----:B-1----:R0:W3:Y:S04]  /*86770*/  LDL.64 R12, [R1+0x4640] ;  /* 0x00464000010c7983 */ /* 0x0020e80000100a00 */
[----:B------:R-:W-:Y:S01]  /*86780*/  STL.64 [R1+0x5e60], R4 ;  /* 0x005e600401007387 */ /* 0x000fe20000100a00 */
[----:B--2---:R-:W-:-:S05]  /*86790*/  IMAD.X R27, R28, 0x1, R5, P2 ;  /* 0x000000011c1b7824 */ /* 0x004fca00010e0605 */
[----:B------:R-:W-:Y:S01]  /*867a0*/  STL [R1+0x464c], R27 ;  /* 0x00464c1b01007387 */ /* 0x000fe20000100800 */
[----:B---3--:R-:W-:Y:S01]  /*867b0*/  IMAD.MOV.U32 R13, RZ, RZ, R16 ;  /* 0x000000ffff0d7224 */ /* 0x008fe200078e0010 */
[----:B------:R-:W-:-:S05]  /*867c0*/  IADD3 R16, P4, PT, R17, R0, RZ ;  /* 0x0000000011107210 */ /* 0x000fca0007f9e0ff */
[----:B------:R-:W-:-:S05]  /*867d0*/  IMAD.X R17, R28, 0x1, R3, P4 ;  /* 0x000000011c117824 */ /* 0x000fca00020e0603 */
[----:B------:R1:W-:Y:S04]  /*867e0*/  STL.64 [R1+0x4638], R16 ;  /* 0x0046381001007387 */ /* 0x0003e80000100a00 */
[----:B-1----:R-:W2:Y:S01]  /*867f0*/  LDL.LU.64 R16, [R1+0x5e80] ;  /* 0x005e800001107983 */ /* 0x002ea20000300a00 */
[----:B----4-:R-:W-:Y:S01]  /*86800*/  IMAD.MOV.U32 R5, RZ, RZ, R20 ;  /* 0x000000ffff057224 */ /* 0x010fe200078e0014 */
[----:B------:R-:W-:Y:S01]  /*86810*/  IADD3 R26, P2, PT, R9, R6, RZ ;  /* 0x00000006091a7210 */ /* 0x000fe20007f5e0ff */
[----:B------:R-:W-:Y:S01]  /*86820*/  IMAD.MOV.U32 R20, RZ, RZ, R10 ;  /* 0x000000ffff147224 */ /* 0x000fe200078e000a */
[----:B------:R-:W-:-:S05]  /*86830*/  SHF.R.S32.HI R10, RZ, 0x1f, R9 ;  /* 0x0000001fff0a7819 */ /* 0x000fca0000011409 */
[----:B------:R-:W-:Y:S01]  /*86840*/  IMAD.X R27, R10, 0x1, R7, P2 ;  /* 0x000000010a1b7824 */ /* 0x000fe200010e0607 */
[C---:B------:R-:W-:Y:S01]  /*86850*/  IADD3 R4, P4, PT, R9.reuse, R0, RZ ;  /* 0x0000000009047210 */ /* 0x040fe20007f9e0ff */
[----:B--2---:R1:W-:Y:S02]  /*86860*/  STL.64 [R1+0x5e58], R16 ;  /* 0x005e581001007387 */ /* 0x0043e40000100a00 */
[----:B-1----:R-:W-:Y:S02]  /*86870*/  IMAD.MOV.U32 R17, RZ, RZ, R5 ;  /* 0x000000ffff117224 */ /* 0x002fe400078e0005 */
[----:B------:R-:W-:Y:S02]  /*86880*/  IMAD.MOV.U32 R5, RZ, RZ, R13 ;  /* 0x000000ffff057224 */ /* 0x000fe400078e000d */
[----:B------:R-:W-:Y:S02]  /*86890*/  IMAD.X R13, R28, 0x1, R7, P1 ;  /* 0x000000011c0d7824 */ /* 0x000fe400008e0607 */
[----:B------:R-:W2:Y:S04]  /*868a0*/  LDL.LU R28, [R1+0x5e78] ;  /* 0x005e7800011c7983 */ /* 0x000ea80000300800 */
[----:B------:R1:W-:Y:S04]  /*868b0*/  STL [R1+0x4644], R13 ;  /* 0x0046440d01007387 */ /* 0x0003e80000100800 */
[----:B-1----:R-:W3:Y:S04]  /*868c0*/  LDL.LU.64 R12, [R1+0x5e70] ;  /* 0x005e7000010c7983 */ /* 0x002ee80000300a00 */
[----:B------:R1:W-:Y:S01]  /*868d0*/  STL.64 [R1+0x4b38], R26 ;  /* 0x004b381a01007387 */ /* 0x0003e20000100a00 */
[----:B------:R-:W-:-:S03]  /*868e0*/  IADD3 R16, P1, PT, R9, R2, RZ ;  /* 0x0000000209107210 */ /* 0x000fc60007f3e0ff */
[----:B-1----:R-:W4:Y:S04]  /*868f0*/  LDL.LU.64 R26, [R1+0x5e68] ;  /* 0x005e6800011a7983 */ /* 0x002f280000300a00 */
[----:B------:R1:W-:Y:S02]  /*86900*/  STL.64 [R1+0x5e50], R6 ;  /* 0x005e500601007387 */ /* 0x0003e40000100a00 */
[----:B-1----:R-:W-:Y:S02]  /*86910*/  IMAD.MOV.U32 R7, RZ, RZ, R17 ;  /* 0x000000ffff077224 */ /* 0x002fe400078e0011 */
[----:B------:R-:W-:Y:S02]  /*86920*/  IMAD.MOV.U32 R17, RZ, RZ, R5 ;  /* 0x000000ffff117224 */ /* 0x000fe400078e0005 */
[----:B------:R-:W-:-:S05]  /*86930*/  IMAD.X R5, R10, 0x1, R3, P4 ;  /* 0x000000010a057824 */ /* 0x000fca00020e0603 */
[----:B------:R1:W-:Y:S04]  /*86940*/  STL.64 [R1+0x4b58], R4 ;  /* 0x004b580401007387 */ /* 0x0003e80000100a00 */
[----:B-1----:R-:W2:Y:S04]  /*86950*/  LDL.LU.64 R4, [R1+0x5e60] ;  /* 0x005e600001047983 */ /* 0x002ea80000300a00 */
[----:B------:R1:W-:Y:S04]  /*86960*/  STL.64 [R1+0x5e40], R2 ;  /* 0x005e400201007387 */ /* 0x0003e80000100a00 */
[----:B-1----:R-:W2:Y:S04]  /*86970*/  LDL R2, [R1+0x9c] ;  /* 0x00009c0001027983 */ /* 0x002ea80000100800 */
[----:B--2---:R1:W-:Y:S02]  /*86980*/  STL.64 [R1+0x5e48], R2 ;  /* 0x005e480201007387 */ /* 0x0043e40000100a00 */
[----:B-1----:R-:W-:-:S02]  /*86990*/  IMAD.MOV.U32 R2, RZ, RZ, R7 ;  /* 0x000000ffff027224 */ /* 0x002fc400078e0007 */
[----:B------:R-:W-:Y:S02]  /*869a0*/  IMAD.MOV.U32 R7, RZ, RZ, R17 ;  /* 0x000000ffff077224 */ /* 0x000fe400078e0011 */
[----:B------:R-:W-:-:S05]  /*869b0*/  IMAD.X R17, R10, 0x1, R5, P1 ;  /* 0x000000010a117824 */ /* 0x000fca00008e0605 */
[----:B------:R1:W-:Y:S04]  /*869c0*/  STL.64 [R1+0x4b50], R16 ;  /* 0x004b501001007387 */ /* 0x0003e80000100a00 */
[----:B-1----:R-:W2:Y:S01]  /*869d0*/  LDL.LU.64 R16, [R1+0x5e58] ;  /* 0x005e580001107983 */ /* 0x002ea20000300a00 */
[----:B------:R-:W-:-:S03]  /*869e0*/  IADD3 R6, P2, PT, R9, R4, RZ ;  /* 0x0000000409067210 */ /* 0x000fc60007f5e0ff */
[----:B--2---:R-:W-:Y:S04]  /*869f0*/  STL.64 [R1+0x5e30], R16 ;  /* 0x005e301001007387 */ /* 0x004fe80000100a00 */
[----:B------:R1:W-:Y:S02]  /*86a00*/  STL [R1+0x5e38], R17 ;  /* 0x005e381101007387 */ /* 0x0003e40000100800 */
[----:B-1----:R-:W-:Y:S02]  /*86a10*/  IMAD.MOV.U32 R17, RZ, RZ, R7 ;  /* 0x000000ffff117224 */ /* 0x002fe400078e0007 */
[----:B------:R-:W-:-:S05]  /*86a20*/  IMAD.X R7, R10, 0x1, R8, P2 ;  /* 0x000000010a077824 */ /* 0x000fca00010e0608 */
[----:B------:R1:W-:Y:S04]  /*86a30*/  STL.64 [R1+0x4b48], R6 ;  /* 0x004b480601007387 */ /* 0x0003e80000100a00 */
[----:B-1----:R-:W2:Y:S01]  /*86a40*/  LDL.LU.64 R6, [R1+0x5e50] ;  /* 0x005e500001067983 */ /* 0x002ea20000300a00 */
[----:B------:R-:W-:Y:S01]  /*86a50*/  IMAD.MOV.U32 R10, RZ, RZ, R2 ;  /* 0x000000ffff0a7224 */ /* 0x000fe200078e0002 */
[----:B--2---:R-:W-:-:S05]  /*86a60*/  IADD3 R2, P2, PT, R28, R6, RZ ;  /* 0x000000061c027210 */ /* 0x004fca0007f5e0ff */
[----:B------:R1:W-:Y:S04]  /*86a70*/  STL [R1+0x4b40], R2 ;  /* 0x004b400201007387 */ /* 0x0003e80000100800 */
[----:B-1----:R-:W2:Y:S01]  /*86a80*/  LDL.LU.64 R2, [R1+0x5e48] ;  /* 0x005e480001027983 */ /* 0x002ea20000300a00 */
[----:B------:R-:W-:Y:S01]  /*86a90*/  IMAD.MOV.U32 R9, RZ, RZ, R11 ;  /* 0x000000ffff097224 */ /* 0x000fe200078e000b */
[----:B------:R-:W-:Y:S02]  /*86aa0*/  SHF.R.S32.HI R11, RZ, 0x1f, R28 ;  /* 0x0000001fff0b7819 */ /* 0x000fe4000001141c */
[----:B------:R-:W-:Y:S01]  /*86ab0*/  IADD3 R16, P1, PT, R28, R0, RZ ;  /* 0x000000001c107210 */ /* 0x000fe20007f3e0ff */
[----:B------:R1:W-:Y:S04]  /*86ac0*/  STL [R1+0x5398], R28 ;  /* 0x0053981c01007387 */ /* 0x0003e80000100800 */
[----:B-1----:R-:W3:Y:S01]  /*86ad0*/  LDL.LU R28, [R1+0x164] ;  /* 0x00016400011c7983 */ /* 0x002ee20000300800 */
[----:B--2---:R-:W-:-:S05]  /*86ae0*/  IADD3 R2, P4, PT, R2, R4, RZ ;  /* 0x0000000402027210 */ /* 0x004fca0007f9e0ff */
[----:B------:R1:W-:Y:S04]  /*86af0*/  STL [R1+0x4630], R2 ;  /* 0x0046300201007387 */ /* 0x0003e80000100800 */
[----:B-1----:R-:W2:Y:S04]  /*86b00*/  LDL.LU.64 R2, [R1+0x5e40] ;  /* 0x005e400001027983 */ /* 0x002ea80000300a00 */
[----:B------:R1:W-:Y:S04]  /*86b10*/  STL.64 [R1+0x5e28], R20 ;  /* 0x005e281401007387 */ /* 0x0003e80000100a00 */
[----:B-1----:R0:W2:Y:S04]  /*86b20*/  LDL.64 R20, [R1+0x4b40] ;  /* 0x004b400001147983 */ /* 0x0020a80000100a00 */
[----:B------:R1:W-:Y:S04]  /*86b30*/  STL.64 [R1+0x5e10], R4 ;  /* 0x005e100401007387 */ /* 0x0003e80000100a00 */
[----:B-1----:R-:W3:Y:S01]  /*86b40*/  LDL.LU R4, [R1+0x9c] ;  /* 0x00009c0001047983 */ /* 0x002ee20000300800 */
[----:B--2---:R-:W-:-:S02]  /*86b50*/  IMAD.MOV.U32 R21, RZ, RZ, R17 ;  /* 0x000000ffff157224 */ /* 0x004fc400078e0011 */
[----:B------:R-:W-:-:S05]  /*86b60*/  IMAD.X R17, R11, 0x1, R3, P1 ;  /* 0x000000010b117824 */ /* 0x000fca00008e0603 */
[----:B------:R1:W-:Y:S04]  /*86b70*/  STL.64 [R1+0x4b70], R16 ;  /* 0x004b701001007387 */ /* 0x0003e80000100a00 */
[----:B-1----:R0:W2:Y:S01]  /*86b80*/  LDL.LU R17, [R1+0x5e38] ;  /* 0x005e380001117983 */ /* 0x0020a20000300800 */
[----:B---3--:R-:W-:-:S05]  /*86b90*/  IADD3 R16, P1, PT, R4, R2, RZ ;  /* 0x0000000204107210 */ /* 0x008fca0007f3e0ff */
[----:B------:R2:W-:Y:S04]  /*86ba0*/  STL [R1+0x4628], R16 ;  /* 0x0046281001007387 */ /* 0x0005e80000100800 */
[----:B--2---:R-:W2:Y:S04]  /*86bb0*/  LDL.LU.64 R16, [R1+0x5e30] ;  /* 0x005e300001107983 */ /* 0x004ea80000300a00 */
[----:B--2---:R1:W-:Y:S04]  /*86bc0*/  STL.64 [R1+0x5e20], R16 ;  /* 0x005e201001007387 */ /* 0x0043e80000100a00 */
[----:B------:R-:W-:Y:S01]  /*86bd0*/  STL.64 [R1+0x5e00], R2 ;  /* 0x005e000201007387 */ /* 0x000fe20000100a00 */
[----:B-1----:R-:W-:-:S02]  /*86be0*/  IMAD.MOV.U32 R16, RZ, RZ, R21 ;  /* 0x000000ffff107224 */ /* 0x002fc400078e0015 */
[----:B------:R-:W-:-:S05]  /*86bf0*/  IMAD.X R21, R11, 0x1, R7, P2 ;  /* 0x000000010b157824 */ /* 0x000fca00010e0607 */
[----:B------:R1:W-:Y:S04]  /*86c00*/  STL [R1+0x4b44], R21 ;  /* 0x004b441501007387 */ /* 0x0003e80000100800 */
[----:B-1----:R-:W2:Y:S04]  /*86c10*/  LDL.LU.64 R20, [R1+0x5e28] ;  /* 0x005e280001147983 */ /* 0x002ea80000300a00 */
[----:B------:R1:W-:Y:S04]  /*86c20*/  STL.64 [R1+0x5e18], R6 ;  /* 0x005e180601007387 */ /* 0x0003e80000100a00 */
[----:B------:R-:W3:Y:S04]  /*86c30*/  LDL R2, [R1+0xb0] ;  /* 0x0000b00001027983 */ /* 0x000ee80000100800 */
[----:B-1----:R0:W2:Y:S04]  /*86c40*/  LDL.64 R6, [R1+0x4630] ;  /* 0x0046300001067983 */ /* 0x0020a80000100a00 */
[----:B---3--:R1:W-:Y:S01]  /*86c50*/  STL.64 [R1+0x5e08], R2 ;  /* 0x005e080201007387 */ /* 0x0083e20000100a00 */
[----:B--2---:R-:W-:Y:S01]  /*86c60*/  IMAD.MOV.U32 R7, RZ, RZ, R16 ;  /* 0x000000ffff077224 */ /* 0x004fe200078e0010 */
[----:B------:R-:W-:-:S02]  /*86c70*/  IADD3 R16, P2, PT, R4, R0, RZ ;  /* 0x0000000004107210 */ /* 0x000fc40007f5e0ff */
[----:B-1----:R0:W2:Y:S04]  /*86c80*/  LDL.64 R2, [R1+0x4628] ;  /* 0x0046280001027983 */ /* 0x0020a80000100a00 */
[----:B------:R-:W-:Y:S04]  /*86c90*/  STL [R1+0x539c], R11 ;  /* 0x00539c0b01007387 */ /* 0x000fe80000100800 */
[----:B------:R-:W-:Y:S04]  /*86ca0*/  STL [R1+0x5548], R11 ;  /* 0x0055480b01007387 */ /* 0x000fe80000100800 */
[----:B------:R1:W-:Y:S04]  /*86cb0*/  STL [R1+0x4620], R16 ;  /* 0x0046201001007387 */ /* 0x0003e80000100800 */
[----:B-1----:R-:W3:Y:S04]  /*86cc0*/  LDL.LU.64 R16, [R1+0x5e20] ;  /* 0x005e200001107983 */ /* 0x002ee80000300a00 */
[----:B------:R1:W-:Y:S04]  /*86cd0*/  STL [R1+0x5de8], R0 ;  /* 0x005de80001007387 */ /* 0x0003e80000100800 */
[----:B-1----:R-:W2:Y:S01]  /*86ce0*/  LDL.LU R0, [R1+0x23c8] ;  /* 0x0023c80001007983 */ /* 0x002ea20000300800 */
[----:B------:R-:W-:-:S02]  /*86cf0*/  IMAD.MOV.U32 R11, RZ, RZ, R7 ;  /* 0x000000ffff0b7224 */ /* 0x000fc400078e0007 */
[----:B--2---:R-:W-:-:S05]  /*86d00*/  IMAD.X R7, R0, 0x1, R8, P4 ;  /* 0x0000000100077824 */ /* 0x004fca00020e0608 */
[----:B------:R1:W-:Y:S04]  /*86d10*/  STL [R1+0x4634], R7 ;  /* 0x0046340701007387 */ /* 0x0003e80000100800 */
[----:B-1----:R-:W2:Y:S02]  /*86d20*/  LDL.LU.64 R6, [R1+0x5e18] ;  /* 0x005e180001067983 */ /* 0x002ea40000300a00 */
[----:B--2---:R-:W-:-:S05]  /*86d30*/  IADD3 R4, P4, PT, R4, R6, RZ ;  /* 0x0000000604047210 */ /* 0x004fca0007f9e0ff */
[----:B------:R1:W-:Y:S04]  /*86d40*/  STL [R1+0x4618], R4 ;  /* 0x0046180401007387 */ /* 0x0003e80000100800 */
[----:B-1----:R-:W2:Y:S04]  /*86d50*/  LDL.LU.64 R4, [R1+0x5e10] ;  /* 0x005e100001047983 */ /* 0x002ea80000300a00 */
[----:B------:R-:W-:Y:S04]  /*86d60*/  STL.64 [R1+0x5df0], R6 ;  /* 0x005df00601007387 */ /* 0x000fe80000100a00 */
[----:B------:R1:W-:Y:S04]  /*86d70*/  STL [R1+0x5df8], R7 ;  /* 0x005df80701007387 */ /* 0x0003e80000100800 */
[----:B-1----:R0:W3:Y:S01]  /*86d80*/  LDL.64 R6, [R1+0x4620] ;  /* 0x0046200001067983 */ /* 0x0020e20000100a00 */
[----:B--2---:R-:W-:-:S05]  /*86d90*/  IMAD.X R3, R0, 0x1, R5, P1 ;  /* 0x0000000100037824 */ /* 0x004fca00008e0605 */
[----:B------:R1:W-:Y:S04]  /*86da0*/  STL [R1+0x462c], R3 ;  /* 0x00462c0301007387 */ /* 0x0003e80000100800 */
[----:B-1----:R-:W2:Y:S02]  /*86db0*/  LDL.LU.64 R2, [R1+0x5e08] ;  /* 0x005e080001027983 */ /* 0x002ea40000300a00 */
[----:B--2---:R-:W-:-:S05]  /*86dc0*/  IADD3 R2, P1, PT, R2, R4, RZ ;  /* 0x0000000402027210 */ /* 0x004fca0007f3e0ff */
[----:B------:R1:W-:Y:S04]  /*86dd0*/  STL [R1+0x4610], R2 ;  /* 0x0046100201007387 */ /* 0x0003e80000100800 */
[----:B-1----:R-:W3:Y:S04]  /*86de0*/  LDL.LU.64 R2, [R1+0x5e00] ;  /* 0x005e000001027983 */ /* 0x002ee80000300a00 */
[----:B------:R1:W-:Y:S04]  /*86df0*/  STL.64 [R1+0x5de0], R20 ;  /* 0x005de01401007387 */ /* 0x0003e80000100a00 */
[----:B-1----:R0:W2:Y:S04]  /*86e00*/  LDL.64 R20, [R1+0x4618] ;  /* 0x0046180001147983 */ /* 0x0020a80000100a00 */
[----:B----4-:R-:W-:Y:S04]  /*86e10*/  STL.64 [R1+0x5dd8], R26 ;  /* 0x005dd81a01007387 */ /* 0x010fe80000100a00 */
[----:B------:R1:W-:Y:S04]  /*86e20*/  STL.64 [R1+0x5dc8], R4 ;  /* 0x005dc80401007387 */ /* 0x0003e80000100a00 */
[----:B-1----:R-:W4:Y:S01]  /*86e30*/  LDL.LU R4, [R1+0xb0] ;  /* 0x0000b00001047983 */ /* 0x002f220000300800 */
[----:B---3--:R-:W-:-:S05]  /*86e40*/  IMAD.X R7, R0, 0x1, R3, P2 ;  /* 0x0000000100077824 */ /* 0x008fca00010e0603 */
[----:B------:R1:W-:Y:S04]  /*86e50*/  STL [R1+0x4624], R7 ;  /* 0x0046240701007387 */ /* 0x0003e80000100800 */
[----:B-1----:R0:W3:Y:S01]  /*86e60*/  LDL.LU R7, [R1+0x5df8] ;  /* 0x005df80001077983 */ /* 0x0020e20000300800 */
[----:B----4-:R-:W-:-:S05]  /*86e70*/  IADD3 R6, P2, PT, R4, R2, RZ ;  /* 0x0000000204067210 */ /* 0x010fca0007f5e0ff */
[----:B------:R3:W-:Y:S04]  /*86e80*/  STL [R1+0x4608], R6 ;  /* 0x0046080601007387 */ /* 0x0007e80000100800 */
[----:B---3--:R-:W2:Y:S04]  /*86e90*/  LDL.LU.64 R6, [R1+0x5df0] ;  /* 0x005df00001067983 */ /* 0x008ea80000300a00 */
[----:B------:R-:W-:Y:S01]  /*86ea0*/  STL.64 [R1+0x5db8], R2 ;  /* 0x005db80201007387 */ /* 0x000fe20000100a00 */
[----:B--2---:R-:W-:-:S03]  /*86eb0*/  IMAD.X R21, R0, 0x1, R7, P4 ;  /* 0x0000000100157824 */ /* 0x004fc600020e0607 */
[----:B------:R-:W2:Y:S04]  /*86ec0*/  LDL.LU R0, [R1+0x5de8] ;  /* 0x005de80001007983 */ /* 0x000ea80000300800 */
[----:B------:R1:W-:Y:S04]  /*86ed0*/  STL [R1+0x461c], R21 ;  /* 0x00461c1501007387 */ /* 0x0003e80000100800 */
[----:B-1----:R-:W3:Y:S04]  /*86ee0*/  LDL.LU.64 R20, [R1+0x5de0] ;  /* 0x005de00001147983 */ /* 0x002ee80000300a00 */
[----:B------:R1:W-:Y:S04]  /*86ef0*/  STL.64 [R1+0x5dd0], R6 ;  /* 0x005dd00601007387 */ /* 0x0003e80000100a00 */
[----:B------:R-:W4:Y:S04]  /*86f00*/  LDL R2, [R1+0xb4] ;  /* 0x0000b40001027983 */ /* 0x000f280000100800 */
[----:B-1----:R0:W3:Y:S01]  /*86f10*/  LDL.64 R6, [R1+0x4610] ;  /* 0x0046100001067983 */ /* 0x0020e20000100a00 */
[----:B--2---:R-:W-:-:S03]  /*86f20*/  IADD3 R26, P4, PT, R4, R0, RZ ;  /* 0x00000000041a7210 */ /* 0x004fc60007f9e0ff */
[----:B----4-:R1:W-:Y:S04]  /*86f30*/  STL.64 [R1+0x5dc0], R2 ;  /* 0x005dc00201007387 */ /* 0x0103e80000100a00 */
[----:B-1----:R0:W2:Y:S04]  /*86f40*/  LDL.64 R2, [R1+0x4608] ;  /* 0x0046080001027983 */ /* 0x0020a80000100a00 */
[----:B------:R1:W-:Y:S04]  /*86f50*/  STL [R1+0x4600], R26 ;  /* 0x0046001a01007387 */ /* 0x0003e80000100800 */
[----:B-1----:R-:W4:Y:S04]  /*86f60*/  LDL.LU.64 R26, [R1+0x5dd8] ;  /* 0x005dd800011a7983 */ /* 0x002f280000300a00 */
[----:B------:R1:W-:Y:S04]  /*86f70*/  STL [R1+0x5da0], R0 ;  /* 0x005da00001007387 */ /* 0x0003e80000100800 */
[----:B-1----:R-:W3:Y:S02]  /*86f80*/  LDL.LU R0, [R1+0x23c4] ;  /* 0x0023c40001007983 */ /* 0x002ee40000300800 */
[----:B---3--:R-:W-:-:S05]  /*86f90*/  IMAD.X R7, R0, 0x1, R8, P1 ;  /* 0x0000000100077824 */ /* 0x008fca00008e0608 */
[----:B------:R1:W-:Y:S04]  /*86fa0*/  STL [R1+0x4614], R7 ;  /* 0x0046140701007387 */ /* 0x0003e80000100800 */
[----:B-1----:R-:W3:Y:S02]  /*86fb0*/  LDL.LU.64 R6, [R1+0x5dd0] ;  /* 0x005dd00001067983 */ /* 0x002ee40000300a00 */
[----:B---3--:R-:W-:-:S05]  /*86fc0*/  IADD3 R4, P1, PT, R4, R6, RZ ;  /* 0x0000000604047210 */ /* 0x008fca0007f3e0ff */
        /* <DEDUP_REMOVED lines=13> */
[----:B------:R-:W-:Y:S04]  /*870a0*/  STL.64 [R1+0x5d90], R14 ;  /* 0x005d900e01007387 */ /* 0x000fe80000100a00 */
[----:B------:R1:W-:Y:S04]  /*870b0*/  STL.64 [R1+0x5d80], R4 ;  /* 0x005d800401007387 */ /* 0x0003e80000100a00 */
[----:B-1----:R-:W2:Y:S01]  /*870c0*/  LDL.LU R4, [R1+0xb4] ;  /* 0x0000b40001047983 */ /* 0x002ea20000300800 */
[----:B---3--:R-:W-:-:S05]  /*870d0*/  IMAD.X R7, R0, 0x1, R3, P4 ;  /* 0x0000000100077824 */ /* 0x008fca00020e0603 */
[----:B------:R1:W-:Y:S04]  /*870e0*/  STL [R1+0x4604], R7 ;  /* 0x0046040701007387 */ /* 0x0003e80000100800 */
[----:B-1----:R0:W3:Y:S01]  /*870f0*/  LDL.LU R7, [R1+0x5db0] ;  /* 0x005db00001077983 */ /* 0x0020e20000300800 */
[----:B--2---:R-:W-:-:S05]  /*87100*/  IADD3 R6, P4, PT, R4, R2, RZ ;  /* 0x0000000204067210 */ /* 0x004fca0007f9e0ff */
        /* <DEDUP_REMOVED lines=8> */
[----:B------:R-:W3:Y:S04]  /*87190*/  LDL R2, [R1+0xb8] ;  /* 0x0000b80001027983 */ /* 0x000ee80000100800 */
[----:B-1----:R0:W4:Y:S01]  /*871a0*/  LDL.64 R6, [R1+0x45f0] ;  /* 0x0045f00001067983 */ /* 0x0021220000100a00 */
[----:B--2---:R-:W-:-:S03]  /*871b0*/  IADD3 R14, P1, PT, R4, R0, RZ ;  /* 0x00000000040e7210 */ /* 0x004fc60007f3e0ff */
[----:B---3--:R1:W-:Y:S04]  /*871c0*/  STL.64 [R1+0x5d78], R2 ;  /* 0x005d780201007387 */ /* 0x0083e80000100a00 */
[----:B-1----:R0:W2:Y:S04]  /*871d0*/  LDL.64 R2, [R1+0x45e8] ;  /* 0x0045e80001027983 */ /* 0x0020a80000100a00 */
[----:B------:R1:W-:Y:S04]  /*871e0*/  STL [R1+0x45e0], R14 ;  /* 0x0045e00e01007387 */ /* 0x0003e80000100800 */
[----:B-1----:R-:W3:Y:S04]  /*871f0*/  LDL.LU.64 R14, [R1+0x5d90] ;  /* 0x005d9000010e7983 */ /* 0x002ee80000300a00 */
[----:B------:R1:W-:Y:S04]  /*87200*/  STL [R1+0x5d58], R0 ;  /* 0x005d580001007387 */ /* 0x0003e80000100800 */
[----:B-1----:R-:W4:Y:S02]  /*87210*/  LDL.LU R0, [R1+0x23c0] ;  /* 0x0023c00001007983 */ /* 0x002f240000300800 */
[----:B----4-:R-:W-:-:S05]  /*87220*/  IMAD.X R7, R0, 0x1, R8, P2 ;  /* 0x0000000100077824 */ /* 0x010fca00010e0608 */
[----:B------:R1:W-:Y:S04]  /*87230*/  STL [R1+0x45f4], R7 ;  /* 0x0045f40701007387 */ /* 0x0003e80000100800 */
[----:B-1----:R-:W4:Y:S02]  /*87240*/  LDL.LU.64 R6, [R1+0x5d88] ;  /* 0x005d880001067983 */ /* 0x002f240000300a00 */
[----:B----4-:R-:W-:-:S05]  /*87250*/  IADD3 R4, P2, PT, R4, R6, RZ ;  /* 0x0000000604047210 */ /* 0x010fca0007f5e0ff */
[----:B------:R1:W-:Y:S04]  /*87260*/  STL [R1+0x45d8], R4 ;  /* 0x0045d80401007387 */ /* 0x0003e80000100800 */
[----:B-1----:R-:W2:Y:S04]  /*87270*/  LDL.LU.64 R4, [R1+0x5d80] ;  /* 0x005d800001047983 */ /* 0x002ea80000300a00 */
[----:B------:R-:W-:Y:S04]  /*87280*/  STL.64 [R1+0x5d60], R6 ;  /* 0x005d600601007387 */ /* 0x000fe80000100a00 */
[----:B------:R1:W-:Y:S04]  /*87290*/  STL [R1+0x5d68], R7 ;  /* 0x005d680701007387 */ /* 0x0003e80000100800 */
[----:B-1----:R0:W4:Y:S01]  /*872a0*/  LDL.64 R6, [R1+0x45e0] ;  /* 0x0045e00001067983 */ /* 0x0021220000100a00 */
[----:B--2---:R-:W-:-:S05]  /*872b0*/  IMAD.X R3, R0, 0x1, R5, P4 ;  /* 0x0000000100037824 */ /* 0x004fca00020e0605 */
[----:B------:R1:W-:Y:S04]  /*872c0*/  STL [R1+0x45ec], R3 ;  /* 0x0045ec0301007387 */ /* 0x0003e80000100800 */
[----:B-1----:R-:W2:Y:S02]  /*872d0*/  LDL.LU.64 R2, [R1+0x5d78] ;  /* 0x005d780001027983 */ /* 0x002ea40000300a00 */
[----:B--2---:R-:W-:-:S05]  /*872e0*/  IADD3 R2, P4, PT, R2, R4, RZ ;  /* 0x0000000402027210 */ /* 0x004fca0007f9e0ff */
[----:B------:R1:W-:Y:S04]  /*872f0*/  STL [R1+0x45d0], R2 ;  /* 0x0045d00201007387 */ /* 0x0003e80000100800 */
[----:B-1----:R-:W4:Y:S04]  /*87300*/  LDL.LU.64 R2, [R1+0x5d70] ;  /* 0x005d700001027983 */ /* 0x002f280000300a00 */
[----:B------:R1:W-:Y:S04]  /*87310*/  STL.64 [R1+0x5d50], R12 ;  /* 0x005d500c01007387 */ /* 0x0003e80000100a00 */
[----:B-1----:R0:W2:Y:S04]  /*87320*/  LDL.64 R12, [R1+0x45d8] ;  /* 0x0045d800010c7983 */ /* 0x0020a80000100a00 */
[----:B---3--:R-:W-:Y:S04]  /*87330*/  STL.64 [R1+0x5d48], R14 ;  /* 0x005d480e01007387 */ /* 0x008fe80000100a00 */
[----:B------:R1:W-:Y:S04]  /*87340*/  STL.64 [R1+0x5d38], R4 ;  /* 0x005d380401007387 */ /* 0x0003e80000100a00 */
[----:B-1----:R-:W3:Y:S01]  /*87350*/  LDL.LU R4, [R1+0xb8] ;  /* 0x0000b80001047983 */ /* 0x002ee20000300800 */
[----:B----4-:R-:W-:-:S05]  /*87360*/  IMAD.X R7, R0, 0x1, R3, P1 ;  /* 0x0000000100077824 */ /* 0x010fca00008e0603 */
[----:B------:R1:W-:Y:S04]  /*87370*/  STL [R1+0x45e4], R7 ;  /* 0x0045e40701007387 */ /* 0x0003e80000100800 */
[----:B-1----:R0:W4:Y:S01]  /*87380*/  LDL.LU R7, [R1+0x5d68] ;  /* 0x005d680001077983 */ /* 0x0021220000300800 */
[----:B---3--:R-:W-:-:S05]  /*87390*/  IADD3 R6, P1, PT, R4, R2, RZ ;  /* 0x0000000204067210 */ /* 0x008fca0007f3e0ff */
[----:B------:R4:W-:Y:S04]  /*873a0*/  STL [R1+0x45c8], R6 ;  /* 0x0045c80601007387 */ /* 0x0009e80000100800 */
[----:B----4-:R-:W2:Y:S04]  /*873b0*/  LDL.LU.64 R6, [R1+0x5d60] ;  /* 0x005d600001067983 */ /* 0x010ea80000300a00 */
        /* <DEDUP_REMOVED lines=53> */
[----:B-1----:R-:W4:Y:S04]  /*87710*/  LDL.LU.64 R8, [R1+0x5d00] ;  /* 0x005d000001087983 */ /* 0x002f280000300a00 */
[----:B------:R1:W-:Y:S04]  /*87720*/  STL [R1+0x5cc8], R0 ;  /* 0x005cc80001007387 */ /* 0x0003e80000100800 */
[----:B-1----:R-:W4:Y:S02]  /*87730*/  LDL.LU R0, [R1+0x23b8] ;  /* 0x0023b80001007983 */ /* 0x002f240000300800 */
[----:B----4-:R-:W-:-:S05]  /*87740*/  IMAD.X R7, R0, 0x1, R8, P1 ;  /* 0x0000000100077824 */ /* 0x010fca00008e0608 */
        /* <DEDUP_REMOVED lines=98> */
[----:B------:R-:W-:Y:S04]  /*87d70*/  STL.64 [R1+0x5c28], R8 ;  /* 0x005c280801007387 */ /* 0x000fe80000100a00 */
[----:B------:R1:W-:Y:S04]  /*87d80*/  STL.64 [R1+0x5c18], R4 ;  /* 0x005c180401007387 */ /* 0x0003e80000100a00 */
[----:B-1----:R-:W2:Y:S01]  /*87d90*/  LDL.LU R4, [R1+0xc8] ;  /* 0x0000c80001047983 */ /* 0x002ea20000300800 */
[----:B----4-:R-:W-:-:S05]  /*87da0*/  IMAD.X R7, R0, 0x1, R3, P2 ;  /* 0x0000000100077824 */ /* 0x010fca00010e0603 */
[----:B------:R1:W-:Y:S04]  /*87db0*/  STL [R1+0x4564], R7 ;  /* 0x0045640701007387 */ /* 0x0003e80000100800 */
[----:B-1----:R0:W4:Y:S01]  /*87dc0*/  LDL.LU R7, [R1+0x5c48] ;  /* 0x005c480001077983 */ /* 0x0021220000300800 */
[----:B--2---:R-:W-:-:S05]  /*87dd0*/  IADD3 R6, P2, PT, R4, R2, RZ ;  /* 0x0000000204067210 */ /* 0x004fca0007f5e0ff */
[----:B------:R4:W-:Y:S04]  /*87de0*/  STL [R1+0x4548], R6 ;  /* 0x0045480601007387 */ /* 0x0009e80000100800 */
[----:B----4-:R-:W2:Y:S04]  /*87df0*/  LDL.LU.64 R6, [R1+0x5c40] ;  /* 0x005c400001067983 */ /* 0x010ea80000300a00 */
[----:B------:R-:W-:Y:S01]  /*87e00*/  STL.64 [R1+0x5c08], R2 ;  /* 0x005c080201007387 */ /* 0x000fe20000100a00 */
[----:B--2---:R-:W-:-:S03]  /*87e10*/  IMAD.X R21, R0, 0x1, R7, P4 ;  /* 0x0000000100157824 */ /* 0x004fc600020e0607 */
[----:B------:R-:W2:Y:S04]  /*87e20*/  LDL.LU R0, [R1+0x5c38] ;  /* 0x005c380001007983 */ /* 0x000ea80000300800 */
[----:B------:R1:W-:Y:S04]  /*87e30*/  STL [R1+0x455c], R21 ;  /* 0x00455c1501007387 */ /* 0x0003e80000100800 */
[----:B-1----:R-:W4:Y:S04]  /*87e40*/  LDL.LU.64 R20, [R1+0x5c30] ;  /* 0x005c300001147983 */ /* 0x002f280000300a00 */
        /* <DEDUP_REMOVED lines=176> */
[----:B-1----:R-:W4:Y:S04]  /*88950*/  LDL.LU.64 R6, [R1+0x5b00] ;  /* 0x005b000001067983 */ /* 0x002f280000300a00 */
[----:B------:R1:W-:Y:S04]  /*88960*/  STL.64 [R1+0x5ae0], R8 ;  /* 0x005ae00801007387 */ /* 0x0003e80000100a00 */
[----:B-1----:R0:W2:Y:S01]  /*88970*/  LDL.64 R8, [R1+0x44c0] ;  /* 0x0044c00001087983 */ /* 0x0020a20000100a00 */
[----:B----4-:R-:W-:-:S05]  /*88980*/  IADD3 R4, P2, PT, R4, R6, RZ ;  /* 0x0000000604047210 */ /* 0x010fca0007f5e0ff */
[----:B------:R1:W-:Y:S04]  /*88990*/  STL [R1+0x44b8], R4 ;  /* 0x0044b80401007387 */ /* 0x0003e80000100800 */
[----:B-1----:R-:W2:Y:S04]  /*889a0*/  LDL.LU.64 R4, [R1+0x5af8] ;  /* 0x005af80001047983 */ /* 0x002ea80000300a00 */
[----:B------:R-:W-:Y:S01]  /*889b0*/  STL.64 [R1+0x5ad8], R6 ;  /* 0x005ad80601007387 */ /* 0x000fe20000100a00 */
[----:B--2---:R-:W-:-:S05]  /*889c0*/  IMAD.X R3, R0, 0x1, R5, P4 ;  /* 0x0000000100037824 */ /* 0x004fca00020e0605 */
[----:B------:R1:W-:Y:S04]  /*889d0*/  STL [R1+0x44cc], R3 ;  /* 0x0044cc0301007387 */ /* 0x0003e80000100800 */
[----:B-1----:R-:W2:Y:S02]  /*889e0*/  LDL.LU.64 R2, [R1+0x5af0] ;  /* 0x005af00001027983 */ /* 0x002ea40000300a00 */
[----:B--2---:R-:W-:-:S05]  /*889f0*/  IADD3 R2, P4, PT, R2, R4, RZ ;  /* 0x0000000402027210 */ /* 0x004fca0007f9e0ff */
[----:B------:R1:W-:Y:S04]  /*88a00*/  STL [R1+0x44b0], R2 ;  /* 0x0044b00201007387 */ /* 0x0003e80000100800 */
[----:B-1----:R-:W2:Y:S04]  /*88a10*/  LDL.LU.64 R2, [R1+0x5ae8] ;  /* 0x005ae80001027983 */ /* 0x002ea80000300a00 */
[----:B------:R1:W-:Y:S04]  /*88a20*/  STL.64 [R1+0x5ac8], R22 ;  /* 0x005ac81601007387 */ /* 0x0003e80000100a00 */
[----:B-1----:R0:W4:Y:S04]  /*88a30*/  LDL.64 R22, [R1+0x44b8] ;  /* 0x0044b80001167983 */ /* 0x0021280000100a00 */
[----:B------:R1:W-:Y:S04]  /*88a40*/  STL.64 [R1+0x5ab8], R4 ;  /* 0x005ab80401007387 */ /* 0x0003e80000100a00 */
[----:B-1----:R-:W3:Y:S01]  /*88a50*/  LDL.LU R4, [R1+0xe0] ;  /* 0x0000e00001047983 */ /* 0x002ee20000300800 */
[----:B--2---:R-:W-:-:S05]  /*88a60*/  IMAD.X R9, R0, 0x1, R3, P1 ;  /* 0x0000000100097824 */ /* 0x004fca00008e0603 */
[----:B------:R1:W-:Y:S04]  /*88a70*/  STL [R1+0x44c4], R9 ;  /* 0x0044c40901007387 */ /* 0x0003e80000100800 */
[----:B-1----:R-:W2:Y:S01]  /*88a80*/  LDL.LU.64 R8, [R1+0x5ae0] ;  /* 0x005ae00001087983 */ /* 0x002ea20000300a00 */
[----:B---3--:R-:W-:-:S05]  /*88a90*/  IADD3 R6, P1, PT, R4, R2, RZ ;  /* 0x0000000204067210 */ /* 0x008fca0007f3e0ff */
[----:B------:R1:W-:Y:S04]  /*88aa0*/  STL [R1+0x44a8], R6 ;  /* 0x0044a80601007387 */ /* 0x0003e80000100800 */
[----:B-1----:R-:W4:Y:S04]  /*88ab0*/  LDL.LU.64 R6, [R1+0x5ad8] ;  /* 0x005ad80001067983 */ /* 0x002f280000300a00 */
[----:B------:R1:W-:Y:S04]  /*88ac0*/  STL.64 [R1+0x5aa8], R2 ;  /* 0x005aa80201007387 */ /* 0x0003e80000100a00 */
[----:B-1----:R-:W3:Y:S04]  /*88ad0*/  LDL R2, [R1+0xe4] ;  /* 0x0000e40001027983 */ /* 0x002ee80000100800 */
[----:B---3--:R1:W-:Y:S04]  /*88ae0*/  STL.64 [R1+0x5ab0], R2 ;  /* 0x005ab00201007387 */ /* 0x0083e80000100a00 */
[----:B-1----:R-:W3:Y:S01]  /*88af0*/  LDL.64 R2, [R1+0x44a8] ;  /* 0x0044a80001027983 */ /* 0x002ee20000100a00 */
[----:B----4-:R-:W-:-:S03]  /*88b00*/  IMAD.X R23, R0, 0x1, R7, P2 ;  /* 0x0000000100177824 */ /* 0x010fc600010e0607 */
[----:B---3--:R1:W-:Y:S04]  /*88b10*/  STL [R1+0x5ac0], R2 ;  /* 0x005ac00201007387 */ /* 0x0083e80000100800 */
[----:B-1----:R0:W2:Y:S04]  /*88b20*/  LDL.64 R2, [R1+0x44b0] ;  /* 0x0044b00001027983 */ /* 0x0020a80000100a00 */
[----:B------:R-:W3:Y:S04]  /*88b30*/  LDL.LU R0, [R1+0x5ad0] ;  /* 0x005ad00001007983 */ /* 0x000ee80000300800 */
[----:B------:R1:W-:Y:S04]  /*88b40*/  STL [R1+0x44bc], R23 ;  /* 0x0044bc1701007387 */ /* 0x0003e80000100800 */
[----:B-1----:R-:W4:Y:S04]  /*88b50*/  LDL.LU.64 R22, [R1+0x5ac8] ;  /* 0x005ac80001167983 */ /* 0x002f280000300a00 */
[----:B------:R3:W-:Y:S02]  /*88b60*/  STL.64 [R1+0x5aa0], R16 ;  /* 0x005aa01001007387 */ /* 0x0007e40000100a00 */
[----:B---3--:R-:W-:-:S02]  /*88b70*/  IADD3 R16, P2, PT, R4, R0, RZ ;  /* 0x0000000004107210 */ /* 0x008fc40007f5e0ff */
[----:B------:R1:W-:Y:S04]  /*88b80*/  STL [R1+0x5a98], R0 ;  /* 0x005a980001007387 */ /* 0x0003e80000100800 */
[----:B-1----:R-:W2:Y:S02]  /*88b90*/  LDL.LU R0, [R1+0x2398] ;  /* 0x0023980001007983 */ /* 0x002ea40000300800 */
[----:B--2---:R-:W-:Y:S01]  /*88ba0*/  IMAD.X R3, R0, 0x1, R8, P4 ;  /* 0x0000000100037824 */ /* 0x004fe200020e0608 */
[----:B------:R-:W-:-:S04]  /*88bb0*/  IADD3 R4, P4, PT, R4, R6, RZ ;  /* 0x0000000604047210 */ /* 0x000fc80007f9e0ff */
[----:B------:R-:W-:Y:S04]  /*88bc0*/  STL [R1+0x44b4], R3 ;  /* 0x0044b40301007387 */ /* 0x000fe80000100800 */
[----:B------:R0:W2:Y:S04]  /*88bd0*/  LDL.LU R2, [R1+0x5ac0] ;  /* 0x005ac00001027983 */ /* 0x0000a80000300800 */
[----:B------:R1:W-:Y:S04]  /*88be0*/  STL [R1+0x4498], R4 ;  /* 0x0044980401007387 */ /* 0x0003e80000100800 */
[----:B-1----:R-:W3:Y:S02]  /*88bf0*/  LDL.LU.64 R4, [R1+0x5ab8] ;  /* 0x005ab80001047983 */ /* 0x002ee40000300a00 */
[----:B---3--:R-:W-:-:S05]  /*88c00*/  IMAD.X R3, R0, 0x1, R5, P1 ;  /* 0x0000000100037824 */ /* 0x008fca00008e0605 */
[----:B------:R2:W-:Y:S04]  /*88c10*/  STL [R1+0x44ac], R3 ;  /* 0x0044ac0301007387 */ /* 0x0005e80000100800 */
[----:B--2---:R-:W2:Y:S02]  /*88c20*/  LDL.LU.64 R2, [R1+0x5ab0] ;  /* 0x005ab00001027983 */ /* 0x004ea40000300a00 */
[----:B--2---:R-:W-:-:S05]  /*88c30*/  IADD3 R2, P1, PT, R2, R4, RZ ;  /* 0x0000000402027210 */ /* 0x004fca0007f3e0ff */
[----:B------:R1:W-:Y:S04]  /*88c40*/  STL [R1+0x4490], R2 ;  /* 0x0044900201007387 */ /* 0x0003e80000100800 */
[----:B-1----:R-:W2:Y:S04]  /*88c50*/  LDL.LU.64 R2, [R1+0x5aa8] ;  /* 0x005aa80001027983 */ /* 0x002ea80000300a00 */
[----:B------:R1:W-:Y:S04]  /*88c60*/  STL.64 [R1+0x5a90], R8 ;  /* 0x005a900801007387 */ /* 0x0003e80000100a00 */
[----:B-1----:R0:W3:Y:S04]  /*88c70*/  LDL.64 R8, [R1+0x4498] ;  /* 0x0044980001087983 */ /* 0x0020e80000100a00 */
[----:B------:R1:W-:Y:S04]  /*88c80*/  STL.64 [R1+0x5a80], R4 ;  /* 0x005a800401007387 */ /* 0x0003e80000100a00 */
[----:B-1----:R-:W3:Y:S01]  /*88c90*/  LDL.LU R4, [R1+0xe4] ;  /* 0x0000e40001047983 */ /* 0x002ee20000300800 */
[----:B--2---:R-:W-:-:S05]  /*88ca0*/  IMAD.X R17, R0, 0x1, R3, P2 ;  /* 0x0000000100117824 */ /* 0x004fca00010e0603 */
[----:B------:R1:W-:Y:S04]  /*88cb0*/  STL.64 [R1+0x44a0], R16 ;  /* 0x0044a01001007387 */ /* 0x0003e80000100a00 */
[----:B-1----:R-:W2:Y:S04]  /*88cc0*/  LDL.LU.64 R16, [R1+0x5aa0] ;  /* 0x005aa00001107983 */ /* 0x002ea80000300a00 */
[----:B--2---:R1:W-:Y:S04]  /*88cd0*/  STL.64 [R1+0x5a70], R16 ;  /* 0x005a701001007387 */ /* 0x0043e80000100a00 */
[----:B-1----:R-:W2:Y:S01]  /*88ce0*/  LDL R16, [R1+0xe8] ;  /* 0x0000e80001107983 */ /* 0x002ea20000100800 */
[----:B---3--:R-:W-:-:S03]  /*88cf0*/  IMAD.X R9, R0, 0x1, R7, P4 ;  /* 0x0000000100097824 */ /* 0x008fc600020e0607 */
[----:B--2---:R1:W-:Y:S04]  /*88d00*/  STL.64 [R1+0x5a78], R16 ;  /* 0x005a781001007387 */ /* 0x0043e80000100a00 */
[----:B------:R2:W-:Y:S01]  /*88d10*/  STL.64 [R1+0x5a88], R2 ;  /* 0x005a880201007387 */ /* 0x0005e20000100a00 */
[----:B-1----:R-:W-:-:S03]  /*88d20*/  IADD3 R16, P2, PT, R4, R2, RZ ;  /* 0x0000000204107210 */ /* 0x002fc60007f5e0ff */
[----:B--2---:R0:W2:Y:S04]  /*88d30*/  LDL.64 R2, [R1+0x4490] ;  /* 0x0044900001027983 */ /* 0x0040a80000100a00 */
[----:B------:R-:W3:Y:S04]  /*88d40*/  LDL.LU R0, [R1+0x5a98] ;  /* 0x005a980001007983 */ /* 0x000ee80000300800 */
[----:B------:R1:W-:Y:S04]  /*88d50*/  STL [R1+0x449c], R9 ;  /* 0x00449c0901007387 */ /* 0x0003e80000100800 */
[----:B-1----:R-:W2:Y:S04]  /*88d60*/  LDL.LU.64 R8, [R1+0x5a90] ;  /* 0x005a900001087983 */ /* 0x002ea80000300a00 */
[----:B------:R3:W-:Y:S02]  /*88d70*/  STL.64 [R1+0x5a68], R26 ;  /* 0x005a681a01007387 */ /* 0x0007e40000100a00 */
[----:B---3--:R-:W-:-:S02]  /*88d80*/  IADD3 R26, P4, PT, R4, R0, RZ ;  /* 0x00000000041a7210 */ /* 0x008fc40007f9e0ff */
[----:B------:R1:W-:Y:S04]  /*88d90*/  STL [R1+0x5a60], R0 ;  /* 0x005a600001007387 */ /* 0x0003e80000100800 */
[----:B-1----:R-:W2:Y:S02]  /*88da0*/  LDL.LU R0, [R1+0x2394] ;  /* 0x0023940001007983 */ /* 0x002ea40000300800 */
[----:B--2---:R-:W-:Y:S01]  /*88db0*/  IMAD.X R3, R0, 0x1, R8, P1 ;  /* 0x0000000100037824 */ /* 0x004fe200008e0608 */
[----:B------:R-:W-:-:S04]  /*88dc0*/  IADD3 R4, P1, PT, R4, R6, RZ ;  /* 0x0000000604047210 */ /* 0x000fc80007f3e0ff */
[----:B------:R1:W-:Y:S04]  /*88dd0*/  STL [R1+0x4494], R3 ;  /* 0x0044940301007387 */ /* 0x0003e80000100800 */
[----:B-1----:R-:W2:Y:S04]  /*88de0*/  LDL.LU.64 R2, [R1+0x5a88] ;  /* 0x005a880001027983 */ /* 0x002ea80000300a00 */
[----:B------:R1:W-:Y:S04]  /*88df0*/  STL [R1+0x4478], R4 ;  /* 0x0044780401007387 */ /* 0x0003e80000100800 */
[----:B-1----:R-:W3:Y:S02]  /*88e00*/  LDL.LU.64 R4, [R1+0x5a80] ;  /* 0x005a800001047983 */ /* 0x002ee40000300a00 */
[----:B---3--:R-:W-:-:S05]  /*88e10*/  IMAD.X R17, R0, 0x1, R5, P2 ;  /* 0x0000000100117824 */ /* 0x008fca00010e0605 */
[----:B------:R1:W-:Y:S04]  /*88e20*/  STL.64 [R1+0x4488], R16 ;  /* 0x0044881001007387 */ /* 0x0003e80000100a00 */
[----:B-1----:R-:W3:Y:S02]  /*88e30*/  LDL.LU.64 R16, [R1+0x5a78] ;  /* 0x005a780001107983 */ /* 0x002ee40000300a00 */
[----:B---3--:R-:W-:-:S05]  /*88e40*/  IADD3 R16, P2, PT, R16, R4, RZ ;  /* 0x0000000410107210 */ /* 0x008fca0007f5e0ff */
[----:B------:R1:W-:Y:S04]  /*88e50*/  STL [R1+0x4470], R16 ;  /* 0x0044701001007387 */ /* 0x0003e80000100800 */
[----:B-1----:R-:W3:Y:S01]  /*88e60*/  LDL.LU.64 R16, [R1+0x5a70] ;  /* 0x005a700001107983 */ /* 0x002ee20000300a00 */
[----:B--2---:R-:W-:-:S03]  /*88e70*/  IMAD.X R27, R0, 0x1, R3, P4 ;  /* 0x00000001001b7824 */ /* 0x004fc600020e0603 */
[----:B---3--:R1:W-:Y:S04]  /*88e80*/  STL.64 [R1+0x5a58], R16 ;  /* 0x005a581001007387 */ /* 0x0083e80000100a00 */
[----:B-1----:R0:W2:Y:S04]  /*88e90*/  LDL.64 R16, [R1+0x4478] ;  /* 0x0044780001107983 */ /* 0x0020a80000100a00 */
[----:B------:R1:W-:Y:S04]  /*88ea0*/  STL.64 [R1+0x5a48], R4 ;  /* 0x005a480401007387 */ /* 0x0003e80000100a00 */
[----:B-1----:R-:W3:Y:S04]  /*88eb0*/  LDL.LU R4, [R1+0xe8] ;  /* 0x0000e80001047983 */ /* 0x002ee80000300800 */
[----:B------:R1:W-:Y:S04]  /*88ec0*/  STL.64 [R1+0x4480], R26 ;  /* 0x0044801a01007387 */ /* 0x0003e80000100a00 */
[----:B-1----:R-:W2:Y:S04]  /*88ed0*/  LDL.LU.64 R26, [R1+0x5a68] ;  /* 0x005a6800011a7983 */ /* 0x002ea80000300a00 */
[----:B--2---:R1:W-:Y:S04]  /*88ee0*/  STL.64 [R1+0x5a38], R26 ;  /* 0x005a381a01007387 */ /* 0x0043e80000100a00 */
[----:B-1----:R-:W2:Y:S01]  /*88ef0*/  LDL R26, [R1+0xec] ;  /* 0x0000ec00011a7983 */ /* 0x002ea20000100800 */
[----:B------:R-:W-:-:S03]  /*88f00*/  IMAD.X R17, R0, 0x1, R7, P1 ;  /* 0x0000000100117824 */ /* 0x000fc600008e0607 */
[----:B--2---:R3:W-:Y:S04]  /*88f10*/  STL.64 [R1+0x5a40], R26 ;  /* 0x005a401a01007387 */ /* 0x0047e80000100a00 */
[----:B------:R1:W-:Y:S01]  /*88f20*/  STL.64 [R1+0x5a50], R2 ;  /* 0x005a500201007387 */ /* 0x0003e20000100a00 */
[----:B---3--:R-:W-:-:S03]  /*88f30*/  IADD3 R26, P4, PT, R4, R2, RZ ;  /* 0x00000002041a7210 */ /* 0x008fc60007f9e0ff */
[----:B-1----:R0:W2:Y:S04]  /*88f40*/  LDL.64 R2, [R1+0x4470] ;  /* 0x0044700001027983 */ /* 0x0020a80000100a00 */
[----:B------:R-:W3:Y:S04]  /*88f50*/  LDL.LU R0, [R1+0x5a60] ;  /* 0x005a600001007983 */ /* 0x000ee80000300800 */
[----:B------:R1:W-:Y:S04]  /*88f60*/  STL [R1+0x447c], R17 ;  /* 0x00447c1101007387 */ /* 0x0003e80000100800 */
[----:B-1----:R-:W2:Y:S04]  /*88f70*/  LDL.LU.64 R16, [R1+0x5a58] ;  /* 0x005a580001107983 */ /* 0x002ea80000300a00 */
[----:B--2---:R1:W-:Y:S04]  /*88f80*/  STL.64 [R1+0x5a30], R16 ;  /* 0x005a301001007387 */ /* 0x0043e80000100a00 */
[----:B---3--:R2:W-:Y:S01]  /*88f90*/  STL [R1+0x5a20], R0 ;  /* 0x005a200001007387 */ /* 0x0085e20000100800 */
[----:B-1----:R-:W-:-:S03]  /*88fa0*/  IADD3 R16, P1, PT, R4, R0, RZ ;  /* 0x0000000004107210 */ /* 0x002fc60007f3e0ff */
[----:B--2---:R-:W2:Y:S02]  /*88fb0*/  LDL.LU R0, [R1+0x2390] ;  /* 0x0023900001007983 */ /* 0x004ea40000300800 */
[----:B--2---:R-:W-:Y:S01]  /*88fc0*/  IMAD.X R3, R0, 0x1, R8, P2 ;  /* 0x0000000100037824 */ /* 0x004fe200010e0608 */
[----:B------:R-:W-:-:S04]  /*88fd0*/  IADD3 R4, P2, PT, R4, R6, RZ ;  /* 0x0000000604047210 */ /* 0x000fc80007f5e0ff */
[----:B------:R1:W-:Y:S04]  /*88fe0*/  STL [R1+0x4474], R3 ;  /* 0x0044740301007387 */ /* 0x0003e80000100800 */
[----:B-1----:R-:W2:Y:S04]  /*88ff0*/  LDL.LU.64 R2, [R1+0x5a50] ;  /* 0x005a500001027983 */ /* 0x002ea80000300a00 */
[----:B------:R1:W-:Y:S04]  /*89000*/  STL [R1+0x4458], R4 ;  /* 0x0044580401007387 */ /* 0x0003e80000100800 */
[----:B-1----:R-:W3:Y:S04]  /*89010*/  LDL.LU.64 R4, [R1+0x5a48] ;  /* 0x005a480001047983 */ /* 0x002ee80000300a00 */
[----:B------:R-:W-:Y:S01]  /*89020*/  STL.64 [R1+0x5a28], R6 ;  /* 0x005a280601007387 */ /* 0x000fe20000100a00 */
        /* <DEDUP_REMOVED lines=12> */
[----:B-1----:R-:W2:Y:S01]  /*890f0*/  LDL.LU.64 R16, [R1+0x5a30] ;  /* 0x005a300001107983 */ /* 0x002ea20000300a00 */
[----:B---3--:R-:W-:-:S03]  /*89100*/  IADD3 R6, P1, PT, R4, R2, RZ ;  /* 0x0000000204067210 */ /* 0x008fc60007f3e0ff */
[----:B--2---:R1:W-:Y:S04]  /*89110*/  STL.64 [R1+0x5a10], R16 ;  /* 0x005a101001007387 */ /* 0x0043e80000100a00 */
[----:B-1----:R0:W2:Y:S04]  /*89120*/  LDL.64 R16, [R1+0x4450] ;  /* 0x0044500001107983 */ /* 0x0020a80000100a00 */
[----:B------:R1:W-:Y:S04]  /*89130*/  STL [R1+0x4448], R6 ;  /* 0x0044480601007387 */ /* 0x0003e80000100800 */
[----:B-1----:R-:W3:Y:S04]  /*89140*/  LDL.LU.64 R6, [R1+0x5a28] ;  /* 0x005a280001067983 */ /* 0x002ee80000300a00 */
[----:B------:R-:W-:Y:S04]  /*89150*/  STL.64 [R1+0x59f8], R2 ;  /* 0x0059f80201007387 */ /* 0x000fe80000100a00 */
[----:B------:R1:W-:Y:S04]  /*89160*/  STL [R1+0x5a00], R3 ;  /* 0x005a000301007387 */ /* 0x0003e80000100800 */
[----:B-1----:R0:W2:Y:S01]  /*89170*/  LDL.64 R2, [R1+0x4448] ;  /* 0x0044480001027983 */ /* 0x0020a20000100a00 */
[----:B---3--:R-:W-:-:S03]  /*89180*/  IMAD.X R27, R0, 0x1, R7, P2 ;  /* 0x00000001001b7824 */ /* 0x008fc600010e0607 */
[----:B------:R-:W3:Y:S04]  /*89190*/  LDL.LU R0, [R1+0x5a20] ;  /* 0x005a200001007983 */ /* 0x000ee80000300800 */
[----:B------:R1:W-:Y:S04]  /*891a0*/  STL [R1+0x445c], R27 ;  /* 0x00445c1b01007387 */ /* 0x0003e80000100800 */
[----:B-1----:R-:W2:Y:S04]  /*891b0*/  LDL.LU.64 R26, [R1+0x5a18] ;  /* 0x005a1800011a7983 */ /* 0x002ea80000300a00 */
[----:B--2---:R1:W-:Y:S04]  /*891c0*/  STL.64 [R1+0x59e8], R26 ;  /* 0x0059e81a01007387 */ /* 0x0043e80000100a00 */
[----:B-1----:R-:W2:Y:S04]  /*891d0*/  LDL R26, [R1+0xf0] ;  /* 0x0000f000011a7983 */ /* 0x002ea80000100800 */
[----:B------:R-:W-:Y:S04]  /*891e0*/  STL.64 [R1+0x59f0], R24 ;  /* 0x0059f01801007387 */ /* 0x000fe80000100a00 */
[----:B------:R1:W-:Y:S04]  /*891f0*/  STL [R1+0x59e0], R19 ;  /* 0x0059e01301007387 */ /* 0x0003e80000100800 */
[----:B-1----:R-:W2:Y:S01]  /*89200*/  LDL.LU R19, [R1+0x238c] ;  /* 0x00238c0001137983 */ /* 0x002ea20000300800 */
[C---:B---3--:R-:W-:Y:S01]  /*89210*/  IADD3 R24, P2, PT, R4.reuse, R0, RZ ;  /* 0x0000000004187210 */ /* 0x048fe20007f5e0ff */
[----:B--2---:R-:W-:Y:S01]  /*89220*/  IMAD.X R17, R19, 0x1, R8, P4 ;  /* 0x0000000113117824 */ /* 0x004fe200020e0608 */
[----:B------:R-:W-:-:S04]  /*89230*/  IADD3 R4, P4, PT, R4, R6, RZ ;  /* 0x0000000604047210 */ /* 0x000fc80007f9e0ff */
[----:B------:R1:W-:Y:S04]  /*89240*/  STL [R1+0x4454], R17 ;  /* 0x0044541101007387 */ /* 0x0003e80000100800 */
[----:B-1----:R-:W2:Y:S04]  /*89250*/  LDL.LU.64 R16, [R1+0x5a10] ;  /* 0x005a100001107983 */ /* 0x002ea80000300a00 */
[----:B------:R1:W-:Y:S04]  /*89260*/  STL [R1+0x4438], R4 ;  /* 0x0044380401007387 */ /* 0x0003e80000100800 */
[----:B-1----:R-:W3:Y:S02]  /*89270*/  LDL.LU.64 R4, [R1+0x5a08] ;  /* 0x005a080001047983 */ /* 0x002ee40000300a00 */
[----:B---3--:R-:W-:-:S05]  /*89280*/  IMAD.X R3, R19, 0x1, R5, P1 ;  /* 0x0000000113037824 */ /* 0x008fca00008e0605 */
[----:B------:R1:W-:Y:S04]  /*89290*/  STL [R1+0x444c], R3 ;  /* 0x00444c0301007387 */ /* 0x0003e80000100800 */
[----:B-1----:R0:W3:Y:S01]  /*892a0*/  LDL.LU R3, [R1+0x5a00] ;  /* 0x005a000001037983 */ /* 0x0020e20000300800 */
[----:B------:R-:W-:-:S05]  /*892b0*/  IADD3 R2, P1, PT, R26, R4, RZ ;  /* 0x000000041a027210 */ /* 0x000fca0007f3e0ff */
[----:B------:R3:W-:Y:S04]  /*892c0*/  STL [R1+0x4430], R2 ;  /* 0x0044300201007387 */ /* 0x0007e80000100800 */
[----:B---3--:R-:W3:Y:S04]  /*892d0*/  LDL.LU.64 R2, [R1+0x59f8] ;  /* 0x0059f80001027983 */ /* 0x008ee80000300a00 */
[----:B------:R1:W-:Y:S04]  /*892e0*/  STL.64 [R1+0x59d8], R4 ;  /* 0x0059d80401007387 */ /* 0x0003e80000100a00 */
[----:B-1----:R0:W2:Y:S01]  /*892f0*/  LDL.64 R4, [R1+0x4438] ;  /* 0x0044380001047983 */ /* 0x0020a20000100a00 */
[----:B---3--:R-:W-:Y:S01]  /*89300*/  IMAD.X R25, R19, 0x1, R3, P2 ;  /* 0x0000000113197824 */ /* 0x008fe200010e0603 */
[----:B------:R-:W-:-:S04]  /*89310*/  IADD3 R26, P2, PT, R26, R2, RZ ;  /* 0x000000021a1a7210 */ /* 0x000fc80007f5e0ff */
[----:B------:R1:W-:Y:S01]  /*89320*/  STL.64 [R1+0x4440], R24 ;  /* 0x0044401801007387 */ /* 0x0003e20000100a00 */
[----:B--2---:R-:W-:-:S03]  /*89330*/  IMAD.X R5, R19, 0x1, R7, P4 ;  /* 0x0000000113057824 */ /* 0x004fc600020e0607 */
[----:B-1----:R-:W2:Y:S04]  /*89340*/  LDL.LU.64 R24, [R1+0x59f0] ;  /* 0x0059f00001187983 */ /* 0x002ea80000300a00 */
[----:B------:R1:W-:Y:S04]  /*89350*/  STL [R1+0x4428], R26 ;  /* 0x0044281a01007387 */ /* 0x0003e80000100800 */
[----:B-1----:R-:W3:Y:S04]  /*89360*/  LDL.LU.64 R26, [R1+0x59e8] ;  /* 0x0059e800011a7983 */ /* 0x002ee80000300a00 */
[----:B------:R-:W2:Y:S04]  /*89370*/  LDL.LU R19, [R1+0x59e0] ;  /* 0x0059e00001137983 */ /* 0x000ea80000300800 */
[----:B------:R1:W-:Y:S04]  /*89380*/  STL [R1+0x443c], R5 ;  /* 0x00443c0501007387 */ /* 0x0003e80000100800 */
[----:B-1----:R0:W3:Y:S04]  /*89390*/  LDL.64 R4, [R1+0x4430] ;  /* 0x0044300001047983 */ /* 0x0020e80000100a00 */
[----:B----4-:R1:W-:Y:S04]  /*893a0*/  STL.64 [R1+0x59b8], R22 ;  /* 0x0059b81601007387 */ /* 0x0103e80000100a00 */
[----:B-1----:R-:W4:Y:S04]  /*893b0*/  LDL.LU R22, [R1+0xf4] ;  /* 0x0000f40001167983 */ /* 0x002f280000300800 */
[----:B------:R1:W-:Y:S04]  /*893c0*/  STL.64 [R1+0x59c0], R16 ;  /* 0x0059c01001007387 */ /* 0x0003e80000100a00 */
[----:B-1----:R0:W3:Y:S04]  /*893d0*/  LDL.64 R16, [R1+0x4428] ;  /* 0x0044280001107983 */ /* 0x0020e80000100a00 */
[----:B--2---:R1:W-:Y:S04]  /*893e0*/  STL.64 [R1+0x59c8], R18 ;  /* 0x0059c81201007387 */ /* 0x0043e80000100a00 */
[----:B-1----:R-:W2:Y:S04]  /*893f0*/  LDL.LU R18, [R1+0xf0] ;  /* 0x0000f00001127983 */ /* 0x002ea80000300800 */
[----:B------:R-:W-:Y:S04]  /*89400*/  STL [R1+0x59d0], R19 ;  /* 0x0059d01301007387 */ /* 0x000fe80000100800 */
[----:B------:R-:W-:Y:S01]  /*89410*/  STL [R1+0x59b4], R10 ;  /* 0x0059b40a01007387 */ /* 0x000fe20000100800 */
[----:B---3--:R-:W-:-:S04]  /*89420*/  IMAD.MOV.U32 R17, RZ, RZ, R11 ;  /* 0x000000ffff117224 */ /* 0x008fc800078e000b */
[----:B------:R-:W-:-:S05]  /*89430*/  IMAD.X R5, R17, 0x1, R8, P1 ;  /* 0x0000000111057824 */ /* 0x000fca00008e0608 */
[----:B------:R1:W-:Y:S04]  /*89440*/  STL [R1+0x4434], R5 ;  /* 0x0044340501007387 */ /* 0x0003e80000100800 */
[----:B-1----:R-:W3:Y:S01]  /*89450*/  LDL.LU.64 R4, [R1+0x59d8] ;  /* 0x0059d80001047983 */ /* 0x002ee20000300a00 */
[----:B------:R-:W-:Y:S01]  /*89460*/  IMAD.MOV.U32 R19, RZ, RZ, R17 ;  /* 0x000000ffff137224 */ /* 0x000fe200078e0011 */
[C---:B--2---:R-:W-:Y:S02]  /*89470*/  IADD3 R10, P4, PT, R18.reuse, R0, RZ ;  /* 0x00000000120a7210 */ /* 0x044fe40007f9e0ff */
[----:B------:R-:W-:-:S03]  /*89480*/  IADD3 R18, P1, PT, R18, R6, RZ ;  /* 0x0000000612127210 */ /* 0x000fc60007f3e0ff */
[C---:B------:R-:W-:Y:S02]  /*89490*/  IMAD.X R11, R19.reuse, 0x1, R3, P4 ;  /* 0x00000001130b7824 */ /* 0x040fe400020e0603 */
[C---:B---3--:R-:W-:Y:S02]  /*894a0*/  IMAD.X R17, R19.reuse, 0x1, R5, P2 ;  /* 0x0000000113117824 */ /* 0x048fe400010e0605 */
[----:B------:R-:W-:-:S03]  /*894b0*/  IMAD.X R19, R19, 0x1, R7, P1 ;  /* 0x0000000113137824 */ /* 0x000fc600008e0607 */
[----:B------:R-:W-:Y:S04]  /*894c0*/  STL [R1+0x442c], R17 ;  /* 0x00442c1101007387 */ /* 0x000fe80000100800 */
[----:B------:R1:W-:Y:S04]  /*894d0*/  STL.64 [R1+0x4420], R10 ;  /* 0x0044200a01007387 */ /* 0x0003e80000100a00 */
[----:B-1----:R-:W2:Y:S04]  /*894e0*/  LDL R11, [R1+0x2384] ;  /* 0x00238400010b7983 */ /* 0x002ea80000100800 */
[----:B------:R1:W-:Y:S04]  /*894f0*/  STL.64 [R1+0x4418], R18 ;  /* 0x0044181201007387 */ /* 0x0003e80000100a00 */
[----:B-1----:R0:W3:Y:S01]  /*89500*/  LDL.LU R19, [R1+0x59d0] ;  /* 0x0059d00001137983 */ /* 0x0020e20000300800 */
[----:B----4-:R-:W-:-:S02]  /*89510*/  IADD3 R16, P2, PT, R22, R4, RZ ;  /* 0x0000000416107210 */ /* 0x010fc40007f5e0ff */
[C---:B------:R-:W-:Y:S02]  /*89520*/  IADD3 R18, P1, PT, R22.reuse, R0, RZ ;  /* 0x0000000016127210 */ /* 0x040fe40007f3e0ff */
[----:B------:R-:W-:-:S03]  /*89530*/  IADD3 R10, P4, PT, R22, R2, RZ ;  /* 0x00000002160a7210 */ /* 0x000fc60007f9e0ff */
[----:B------:R3:W-:Y:S01]  /*89540*/  STL [R1+0x4400], R18 ;  /* 0x0044001201007387 */ /* 0x0007e20000100800 */
[C---:B--2---:R-:W-:Y:S01]  /*89550*/  IMAD.X R17, R11.reuse, 0x1, R8, P2 ;  /* 0x000000010b117824 */ /* 0x044fe200010e0608 */
[----:B------:R-:W-:Y:S01]  /*89560*/  IADD3 R22, P2, PT, R22, R6, RZ ;  /* 0x0000000616167210 */ /* 0x000fe20007f5e0ff */
[----:B------:R-:W-:Y:S01]  /*89570*/  IMAD.X R11, R11, 0x1, R5, P4 ;  /* 0x000000010b0b7824 */ /* 0x000fe200020e0605 */
[----:B---3--:R-:W2:Y:S04]  /*89580*/  LDL.LU.64 R18, [R1+0x59c8] ;  /* 0x0059c80001127983 */ /* 0x008ea80000300a00 */
[----:B------:R1:W-:Y:S04]  /*89590*/  STL.64 [R1+0x4410], R16 ;  /* 0x0044101001007387 */ /* 0x0003e80000100a00 */
[----:B-1----:R-:W3:Y:S04]  /*895a0*/  LDL.LU.64 R16, [R1+0x59c0] ;  /* 0x0059c00001107983 */ /* 0x002ee80000300a00 */
[----:B------:R1:W-:Y:S04]  /*895b0*/  STL [R1+0x43f8], R22 ;  /* 0x0043f81601007387 */ /* 0x0003e80000100800 */
[----:B-1----:R-:W4:Y:S04]  /*895c0*/  LDL.LU.64 R22, [R1+0x59b8] ;  /* 0x0059b80001167983 */ /* 0x002f280000300a00 */
[----:B------:R1:W-:Y:S04]  /*895d0*/  STL.64 [R1+0x4408], R10 ;  /* 0x0044080a01007387 */ /* 0x0003e80000100a00 */
[----:B-1----:R-:W2:Y:S04]  /*895e0*/  LDL.LU R10, [R1+0x59b4] ;  /* 0x0059b400010a7983 */ /* 0x002ea80000300800 */
[----:B--2---:R-:W-:Y:S04]  /*895f0*/  STL [R1+0x59a0], R10 ;  /* 0x0059a00a01007387 */ /* 0x004fe80000100800 */
[----:B------:R1:W-:Y:S04]  /*89600*/  STL.64 [R1+0x5990], R26 ;  /* 0x0059901a01007387 */ /* 0x0003e80000100a00 */
[----:B-1----:R0:W2:Y:S04]  /*89610*/  LDL.64 R26, [R1+0x4400] ;  /* 0x00440000011a7983 */ /* 0x0020a80000100a00 */
[----:B------:R-:W-:Y:S04]  /*89620*/  STL.64 [R1+0x59a8], R24 ;  /* 0x0059a81801007387 */ /* 0x000fe80000100a00 */
[----:B------:R1:W-:Y:S04]  /*89630*/  STL [R1+0x59b0], R25 ;  /* 0x0059b01901007387 */ /* 0x0003e80000100800 */
[----:B-1----:R0:W2:Y:S04]  /*89640*/  LDL.64 R24, [R1+0x43f8] ;  /* 0x0043f80001187983 */ /* 0x0020a80000100a00 */
[----:B--2---:R-:W2:Y:S04]  /*89650*/  LDL.LU R25, [R1+0x2384] ;  /* 0x0023840001197983 */ /* 0x004ea80000300800 */
[----:B------:R1:W-:Y:S04]  /*89660*/  STL.64 [R1+0x5998], R12 ;  /* 0x0059980c01007387 */ /* 0x0003e80000100a00 */
[----:B-1----:R-:W3:Y:S01]  /*89670*/  LDL.LU R12, [R1+0xf8] ;  /* 0x0000f800010c7983 */ /* 0x002ee20000300800 */
[----:B--2---:R-:W-:-:S02]  /*89680*/  IMAD.X R27, R25, 0x1, R3, P1 ;  /* 0x00000001191b7824 */ /* 0x004fc400008e0603 */
[----:B------:R-:W-:-:S03]  /*89690*/  IMAD.X R25, R25, 0x1, R7, P2 ;  /* 0x0000000119197824 */ /* 0x000fc600010e0607 */
[----:B------:R-:W-:Y:S04]  /*896a0*/  STL [R1+0x4404], R27 ;  /* 0x0044041b01007387 */ /* 0x000fe80000100800 */
[----:B------:R1:W-:Y:S01]  /*896b0*/  STL [R1+0x598c], R2 ;  /* 0x00598c0201007387 */ /* 0x0003e20000100800 */
[----:B---3--:R-:W-:-:S03]  /*896c0*/  IADD3 R26, P1, PT, R12, R2, RZ ;  /* 0x000000020c1a7210 */ /* 0x008fc60007f3e0ff */
[----:B-1----:R-:W2:Y:S04]  /*896d0*/  LDL R2, [R1+0x2380] ;  /* 0x0023800001027983 */ /* 0x002ea80000100800 */
[----:B------:R1:W-:Y:S04]  /*896e0*/  STL [R1+0x43fc], R25 ;  /* 0x0043fc1901007387 */ /* 0x0003e80000100800 */
[----:B-1----:R0:W3:Y:S01]  /*896f0*/  LDL.LU R25, [R1+0x59b0] ;  /* 0x0059b00001197983 */ /* 0x0020e20000300800 */
[C---:B------:R-:W-:Y:S02]  /*89700*/  IADD3 R10, P4, PT, R12.reuse, R4, RZ ;  /* 0x000000040c0a7210 */ /* 0x040fe40007f9e0ff */
[----:B------:R-:W-:-:S05]  /*89710*/  IADD3 R24, P2, PT, R12, R0, RZ ;  /* 0x000000000c187210 */ /* 0x000fca0007f5e0ff */
[----:B------:R3:W-:Y:S01]  /*89720*/  STL [R1+0x43e0], R24 ;  /* 0x0043e01801007387 */ /* 0x0007e20000100800 */
[----:B--2---:R-:W-:-:S03]  /*89730*/  IMAD.X R11, R2, 0x1, R8, P4 ;  /* 0x00000001020b7824 */ /* 0x004fc600020e0608 */
[----:B---3--:R-:W2:Y:S04]  /*89740*/  LDL.LU.64 R24, [R1+0x59a8] ;  /* 0x0059a80001187983 */ /* 0x008ea80000300a00 */
[----:B------:R1:W-:Y:S04]  /*89750*/  STL.64 [R1+0x43f0], R10 ;  /* 0x0043f00a01007387 */ /* 0x0003e80000100a00 */
[----:B-1----:R-:W3:Y:S01]  /*89760*/  LDL.LU R10, [R1+0x59a0] ;  /* 0x0059a000010a7983 */ /* 0x002ee20000300800 */
[----:B------:R-:W-:Y:S01]  /*89770*/  IADD3 R12, P4, PT, R12, R6, RZ ;  /* 0x000000060c0c7210 */ /* 0x000fe20007f9e0ff */
[----:B------:R-:W-:-:S02]  /*89780*/  IMAD.X R27, R2, 0x1, R5, P1 ;  /* 0x00000001021b7824 */ /* 0x000fc400008e0605 */
[----:B---3--:R1:W-:Y:S04]  /*89790*/  STL [R1+0x5988], R10 ;  /* 0x0059880a01007387 */ /* 0x0083e80000100800 */
[----:B-1----:R0:W3:Y:S04]  /*897a0*/  LDL.64 R10, [R1+0x43e0] ;  /* 0x0043e000010a7983 */ /* 0x0020e80000100a00 */
[----:B------:R1:W-:Y:S04]  /*897b0*/  STL [R1+0x43d8], R12 ;  /* 0x0043d80c01007387 */ /* 0x0003e80000100800 */
[----:B-1----:R-:W2:Y:S04]  /*897c0*/  LDL.LU.64 R12, [R1+0x5998] ;  /* 0x00599800010c7983 */ /* 0x002ea80000300a00 */
[----:B------:R1:W-:Y:S04]  /*897d0*/  STL.64 [R1+0x43e8], R26 ;  /* 0x0043e81a01007387 */ /* 0x0003e80000100a00 */
[----:B-1----:R-:W4:Y:S01]  /*897e0*/  LDL.LU.64 R26, [R1+0x5990] ;  /* 0x00599000011a7983 */ /* 0x002f220000300a00 */
[----:B---3--:R-:W-:-:S03]  /*897f0*/  IMAD.X R11, R2, 0x1, R3, P2 ;  /* 0x00000001020b7824 */ /* 0x008fc600010e0603 */
[----:B--2---:R1:W-:Y:S04]  /*89800*/  STL.64 [R1+0x5978], R12 ;  /* 0x0059780c01007387 */ /* 0x0043e80000100a00 */
[----:B-1----:R-:W2:Y:S04]  /*89810*/  LDL.LU R12, [R1+0xfc] ;  /* 0x0000fc00010c7983 */ /* 0x002ea80000300800 */
[----:B------:R1:W-:Y:S04]  /*89820*/  STL.64 [R1+0x5980], R16 ;  /* 0x0059801001007387 */ /* 0x0003e80000100a00 */
[----:B-1----:R-:W3:Y:S04]  /*89830*/  LDL R17, [R1+0x237c] ;  /* 0x00237c0001117983 */ /* 0x002ee80000100800 */
[----:B------:R-:W2:Y:S04]  /*89840*/  LDL.LU R2, [R1+0x598c] ;  /* 0x00598c0001027983 */ /* 0x000ea80000300800 */
[----:B------:R-:W-:Y:S04]  /*89850*/  STL [R1+0x43e4], R11 ;  /* 0x0043e40b01007387 */ /* 0x000fe80000100800 */
[----:B------:R-:W2:Y:S04]  /*89860*/  LDL.LU R10, [R1+0x5988] ;  /* 0x00598800010a7983 */ /* 0x000ea80000300800 */
[----:B------:R1:W-:Y:S04]  /*89870*/  STL.64 [R1+0x5968], R28 ;  /* 0x0059681c01007387 */ /* 0x0003e80000100a00 */
[----:B-1----:R-:W2:Y:S04]  /*89880*/  LDL R28, [R1+0x100] ;  /* 0x00010000011c7983 */ /* 0x002ea80000100800 */
[----:B--2---:R-:W-:Y:S04]  /*89890*/  STL.64 [R1+0x5970], R28 ;  /* 0x0059701c01007387 */ /* 0x004fe80000100a00 */
[----:B------:R1:W-:Y:S04]  /*898a0*/  STL [R1+0x5960], R10 ;  /* 0x0059600a01007387 */ /* 0x0003e80000100800 */
[----:B-1----:R0:W2:Y:S01]  /*898b0*/  LDL.64 R10, [R1+0x43d8] ;  /* 0x0043d800010a7983 */ /* 0x0020a20000100a00 */
[----:B------:R-:W-:-:S03]  /*898c0*/  IADD3 R16, P1, PT, R12, R4, RZ ;  /* 0x000000040c107210 */ /* 0x000fc60007f3e0ff */
[----:B--2---:R-:W2:Y:S02]  /*898d0*/  LDL.LU R11, [R1+0x2380] ;  /* 0x00238000010b7983 */ /* 0x004ea40000300800 */
[----:B---3--:R-:W-:Y:S01]  /*898e0*/  IMAD.X R17, R17, 0x1, R8, P1 ;  /* 0x0000000111117824 */ /* 0x008fe200008e0608 */
[C---:B------:R-:W-:Y:S01]  /*898f0*/  IADD3 R28, P2, PT, R12.reuse, R2, RZ ;  /* 0x000000020c1c7210 */ /* 0x040fe20007f5e0ff */
[----:B--2---:R-:W-:Y:S01]  /*89900*/  IMAD.X R11, R11, 0x1, R7, P4 ;  /* 0x000000010b0b7824 */ /* 0x004fe200020e0607 */
[C---:B------:R-:W-:Y:S02]  /*89910*/  IADD3 R10, P4, PT, R12.reuse, R0, RZ ;  /* 0x000000000c0a7210 */ /* 0x040fe40007f9e0ff */
[----:B------:R-:W-:Y:S02]  /*89920*/  IADD3 R12, P1, PT, R12, R6, RZ ;  /* 0x000000060c0c7210 */ /* 0x000fe40007f3e0ff */
[----:B------:R-:W-:Y:S04]  /*89930*/  STL [R1+0x43dc], R11 ;  /* 0x0043dc0b01007387 */ /* 0x000fe80000100800 */
[----:B------:R1:W-:Y:S04]  /*89940*/  STL.64 [R1+0x43d0], R16 ;  /* 0x0043d01001007387 */ /* 0x0003e80000100a00 */
[----:B-1----:R-:W2:Y:S04]  /*89950*/  LDL.LU.64 R16, [R1+0x5980] ;  /* 0x0059800001107983 */ /* 0x002ea80000300a00 */
[----:B------:R1:W-:Y:S04]  /*89960*/  STL [R1+0x43b8], R12 ;  /* 0x0043b80c01007387 */ /* 0x0003e80000100800 */
[----:B-1----:R-:W3:Y:S04]  /*89970*/  LDL.LU.64 R12, [R1+0x5978] ;  /* 0x00597800010c7983 */ /* 0x002ee80000300a00 */
[----:B------:R1:W-:Y:S04]  /*89980*/  STL [R1+0x595c], R6 ;  /* 0x00595c0601007387 */ /* 0x0003e80000100800 */
[----:B-1----:R-:W2:Y:S02]  /*89990*/  LDL.LU R6, [R1+0x237c] ;  /* 0x00237c0001067983 */ /* 0x002ea40000300800 */
[----:B--2---:R-:W-:-:S05]  /*899a0*/  IMAD.X R29, R6, 0x1, R5, P2 ;  /* 0x00000001061d7824 */ /* 0x004fca00010e0605 */
[----:B------:R1:W-:Y:S04]  /*899b0*/  STL.64 [R1+0x43c8], R28 ;  /* 0x0043c81c01007387 */ /* 0x0003e80000100a00 */
[----:B-1----:R-:W2:Y:S01]  /*899c0*/  LDL.LU.64 R28, [R1+0x5970] ;  /* 0x00597000011c7983 */ /* 0x002ea20000300a00 */
[----:B------:R-:W-:Y:S01]  /*899d0*/  IMAD.X R11, R6, 0x1, R3, P4 ;  /* 0x00000001060b7824 */ /* 0x000fe200020e0603 */
[----:B--2---:R-:W-:-:S05]  /*899e0*/  IADD3 R28, P2, PT, R28, R4, RZ ;  /* 0x000000041c1c7210 */ /* 0x004fca0007f5e0ff */
[----:B------:R1:W-:Y:S04]  /*899f0*/  STL [R1+0x43b0], R28 ;  /* 0x0043b01c01007387 */ /* 0x0003e80000100800 */
[----:B-1----:R-:W2:Y:S04]  /*89a00*/  LDL.LU.64 R28, [R1+0x5968] ;  /* 0x00596800011c7983 */ /* 0x002ea80000300a00 */
[----:B------:R1:W-:Y:S04]  /*89a10*/  STL [R1+0x5940], R4 ;  /* 0x0059400401007387 */ /* 0x0003e80000100800 */
[----:B-1----:R-:W3:Y:S04]  /*89a20*/  LDL.LU R4, [R1+0x100] ;  /* 0x0001000001047983 */ /* 0x002ee80000300800 */
[----:B------:R1:W-:Y:S04]  /*89a30*/  STL.64 [R1+0x43c0], R10 ;  /* 0x0043c00a01007387 */ /* 0x0003e80000100a00 */
[----:B-1----:R-:W3:Y:S04]  /*89a40*/  LDL.LU R10, [R1+0x5960] ;  /* 0x00596000010a7983 */ /* 0x002ee80000300800 */
[----:B--2---:R1:W-:Y:S04]  /*89a50*/  STL.64 [R1+0x5948], R28 ;  /* 0x0059481c01007387 */ /* 0x0043e80000100a00 */
[----:B-1----:R-:W2:Y:S04]  /*89a60*/  LDL.64 R28, [R1+0x43b0] ;  /* 0x0043b000011c7983 */ /* 0x002ea80000100a00 */
[----:B--2---:R-:W2:Y:S04]  /*89a70*/  LDL R29, [R1+0x2378] ;  /* 0x00237800011d7983 */ /* 0x004ea80000100800 */
[----:B--2---:R-:W-:Y:S04]  /*89a80*/  STL.64 [R1+0x5950], R28 ;  /* 0x0059501c01007387 */ /* 0x004fe80000100a00 */
[----:B------:R1:W-:Y:S04]  /*89a90*/  STL [R1+0x5958], R29 ;  /* 0x0059581d01007387 */ /* 0x0003e80000100800 */
[----:B-1----:R0:W2:Y:S04]  /*89aa0*/  LDL.64 R28, [R1+0x43b8] ;  /* 0x0043b800011c7983 */ /* 0x0020a80000100a00 */
[----:B----4-:R1:W-:Y:S04]  /*89ab0*/  STL.64 [R1+0x5920], R26 ;  /* 0x0059201a01007387 */ /* 0x0103e80000100a00 */
[----:B-1----:R-:W4:Y:S01]  /*89ac0*/  LDL R26, [R1+0x104] ;  /* 0x00010400011a7983 */ /* 0x002f220000100800 */
[----:B--2---:R-:W-:-:S03]  /*89ad0*/  IMAD.X R29, R6, 0x1, R7, P1 ;  /* 0x00000001061d7824 */ /* 0x004fc600008e0607 */
[----:B----4-:R-:W-:Y:S04]  /*89ae0*/  STL.64 [R1+0x5938], R26 ;  /* 0x0059381a01007387 */ /* 0x010fe80000100a00 */
[----:B------:R-:W2:Y:S04]  /*89af0*/  LDL.LU R11, [R1+0x110] ;  /* 0x00011000010b7983 */ /* 0x000ea80000300800 */
[----:B------:R-:W-:Y:S04]  /*89b00*/  STL.64 [R1+0x5930], R2 ;  /* 0x0059300201007387 */ /* 0x000fe80000100a00 */
[----:B------:R-:W4:Y:S04]  /*89b10*/  LDL.LU R6, [R1+0x595c] ;  /* 0x00595c0001067983 */ /* 0x000f280000300800 */
[----:B------:R1:W-:Y:S04]  /*89b20*/  STL [R1+0x43bc], R29 ;  /* 0x0043bc1d01007387 */ /* 0x0003e80000100800 */
[----:B-1----:R0:W2:Y:S01]  /*89b30*/  LDL.LU R29, [R1+0x5958] ;  /* 0x00595800011d7983 */ /* 0x0020a20000300800 */
[----:B---3--:R-:W-:-:S05]  /*89b40*/  IADD3 R28, P1, PT, R4, R0, RZ ;  /* 0x00000000041c7210 */ /* 0x008fca0007f3e0ff */
[----:B------:R2:W-:Y:S04]  /*89b50*/  STL [R1+0x43a0], R28 ;  /* 0x0043a01c01007387 */ /* 0x0005e80000100800 */
[----:B--2---:R-:W2:Y:S02]  /*89b60*/  LDL.LU.64 R28, [R1+0x5950] ;  /* 0x00595000011c7983 */ /* 0x004ea40000300a00 */
[----:B--2---:R-:W-:-:S05]  /*89b70*/  IMAD.X R29, R29, 0x1, R8, P2 ;  /* 0x000000011d1d7824 */ /* 0x004fca00010e0608 */
[----:B------:R1:W-:Y:S04]  /*89b80*/  STL [R1+0x43b4], R29 ;  /* 0x0043b41d01007387 */ /* 0x0003e80000100800 */
[----:B-1----:R-:W2:Y:S01]  /*89b90*/  LDL.LU.64 R28, [R1+0x5948] ;  /* 0x00594800011c7983 */ /* 0x002ea20000300a00 */
[----:B------:R-:W-:-:S03]  /*89ba0*/  IADD3 R26, P4, PT, R4, R2, RZ ;  /* 0x00000002041a7210 */ /* 0x000fc60007f9e0ff */
[----:B--2---:R1:W-:Y:S04]  /*89bb0*/  STL.64 [R1+0x5928], R28 ;  /* 0x0059281c01007387 */ /* 0x0043e80000100a00 */
[----:B-1----:R0:W2:Y:S04]  /*89bc0*/  LDL.64 R28, [R1+0x43a0] ;  /* 0x0043a000011c7983 */ /* 0x0020a80000100a00 */
[----:B------:R4:W-:Y:S02]  /*89bd0*/  STL.64 [R1+0x5918], R10 ;  /* 0x0059180a01007387 */ /* 0x0009e40000100a00 */
[----:B----4-:R-:W-:-:S02]  /*89be0*/  IADD3 R10, P2, PT, R4, R6, RZ ;  /* 0x00000006040a7210 */ /* 0x010fc40007f5e0ff */
[----:B------:R-:W3:Y:S04]  /*89bf0*/  LDL.LU R4, [R1+0x5940] ;  /* 0x0059400001047983 */ /* 0x000ee80000300800 */
[----:B------:R-:W4:Y:S02]  /*89c00*/  LDL.LU R11, [R1+0x2378] ;  /* 0x00237800010b7983 */ /* 0x000f240000300800 */
[----:B----4-:R-:W-:-:S05]  /*89c10*/  IMAD.X R27, R11, 0x1, R5, P4 ;  /* 0x000000010b1b7824 */ /* 0x010fca00020e0605 */
[----:B------:R1:W-:Y:S04]  /*89c20*/  STL.64 [R1+0x43a8], R26 ;  /* 0x0043a81a01007387 */ /* 0x0003e80000100a00 */
[----:B-1----:R-:W3:Y:S02]  /*89c30*/  LDL.LU.64 R26, [R1+0x5938] ;  /* 0x00593800011a7983 */ /* 0x002ee40000300a00 */
[----:B---3--:R-:W-:-:S05]  /*89c40*/  IADD3 R2, P4, PT, R26, R4, RZ ;  /* 0x000000041a027210 */ /* 0x008fca0007f9e0ff */
[----:B------:R1:W-:Y:S04]  /*89c50*/  STL [R1+0x4390], R2 ;  /* 0x0043900201007387 */ /* 0x0003e80000100800 */
[----:B-1----:R-:W2:Y:S02]  /*89c60*/  LDL.LU.64 R2, [R1+0x5930] ;  /* 0x0059300001027983 */ /* 0x002ea40000300a00 */
[----:B--2---:R-:W-:Y:S01]  /*89c70*/  IMAD.X R29, R11, 0x1, R3, P1 ;  /* 0x000000010b1d7824 */ /* 0x004fe200008e0603 */
[----:B------:R-:W-:-:S04]  /*89c80*/  IADD3 R26, P1, PT, R26, R2, RZ ;  /* 0x000000021a1a7210 */ /* 0x000fc80007f3e0ff */
[----:B------:R1:W-:Y:S04]  /*89c90*/  STL [R1+0x43a4], R29 ;  /* 0x0043a41d01007387 */ /* 0x0003e80000100800 */
[----:B-1----:R-:W2:Y:S04]  /*89ca0*/  LDL.LU.64 R28, [R1+0x5928] ;  /* 0x00592800011c7983 */ /* 0x002ea80000300a00 */
[----:B------:R1:W-:Y:S04]  /*89cb0*/  STL [R1+0x4388], R26 ;  /* 0x0043881a01007387 */ /* 0x0003e80000100800 */
[----:B-1----:R-:W3:Y:S04]  /*89cc0*/  LDL.LU.64 R26, [R1+0x5920] ;  /* 0x00592000011a7983 */ /* 0x002ee80000300a00 */
[----:B------:R1:W-:Y:S04]  /*89cd0*/  STL.64 [R1+0x5908], R2 ;  /* 0x0059080201007387 */ /* 0x0003e80000100a00 */
[----:B-1----:R-:W4:Y:S01]  /*89ce0*/  LDL R2, [R1+0x108] ;  /* 0x0001080001027983 */ /* 0x002f220000100800 */
[----:B------:R-:W-:-:S03]  /*89cf0*/  IMAD.X R11, R11, 0x1, R7, P2 ;  /* 0x000000010b0b7824 */ /* 0x000fc600010e0607 */
[----:B----4-:R1:W-:Y:S04]  /*89d00*/  STL.64 [R1+0x5910], R2 ;  /* 0x0059100201007387 */ /* 0x0103e80000100a00 */
[----:B-1----:R0:W4:Y:S04]  /*89d10*/  LDL.64 R2, [R1+0x4388] ;  /* 0x0043880001027983 */ /* 0x0021280000100a00 */
[----:B----4-:R-:W4:Y:S04]  /*89d20*/  LDL.LU R3, [R1+0x104] ;  /* 0x0001040001037983 */ /* 0x010f280000300800 */
[----:B------:R1:W-:Y:S04]  /*89d30*/  STL.64 [R1+0x4398], R10 ;  /* 0x0043980a01007387 */ /* 0x0003e80000100a00 */
[----:B-1----:R-:W2:Y:S04]  /*89d40*/  LDL.LU.64 R10, [R1+0x5918] ;  /* 0x00591800010a7983 */ /* 0x002ea80000300a00 */
[----:B--2---:R-:W-:Y:S04]  /*89d50*/  STL.64 [R1+0x5900], R10 ;  /* 0x0059000a01007387 */ /* 0x004fe80000100a00 */
[----:B------:R1:W-:Y:S04]  /*89d60*/  STL.64 [R1+0x58e8], R16 ;  /* 0x0058e81001007387 */ /* 0x0003e80000100a00 */
[----:B-1----:R0:W2:Y:S04]  /*89d70*/  LDL.64 R16, [R1+0x4390] ;  /* 0x0043900001107983 */ /* 0x0020a80000100a00 */
[----:B------:R1:W-:Y:S04]  /*89d80*/  STL [R1+0x58f0], R25 ;  /* 0x0058f01901007387 */ /* 0x0003e80000100800 */
[----:B-1----:R-:W2:Y:S01]  /*89d90*/  LDL.LU R25, [R1+0x2374] ;  /* 0x0023740001197983 */ /* 0x002ea20000300800 */
[----:B----4-:R-:W-:-:S03]  /*89da0*/  IADD3 R10, P2, PT, R3, R0, RZ ;  /* 0x00000000030a7210 */ /* 0x010fc60007f5e0ff */
[----:B------:R-:W-:Y:S01]  /*89db0*/  STL.64 [R1+0x58f8], R12 ;  /* 0x0058f80c01007387 */ /* 0x000fe20000100a00 */
[----:B--2---:R-:W-:Y:S01]  /*89dc0*/  IMAD.X R17, R25, 0x1, R8, P4 ;  /* 0x0000000119117824 */ /* 0x004fe200020e0608 */
[----:B------:R-:W-:Y:S01]  /*89dd0*/  IADD3 R16, P4, PT, R3, R6, RZ ;  /* 0x0000000603107210 */ /* 0x000fe20007f9e0ff */
[----:B------:R-:W-:-:S03]  /*89de0*/  IMAD.X R3, R25, 0x1, R5, P1 ;  /* 0x0000000119037824 */ /* 0x000fc600008e0605 */
[----:B------:R-:W-:Y:S04]  /*89df0*/  STL [R1+0x4394], R17 ;  /* 0x0043941101007387 */ /* 0x000fe80000100800 */
[----:B------:R1:W-:Y:S04]  /*89e00*/  STL [R1+0x438c], R3 ;  /* 0x00438c0301007387 */ /* 0x0003e80000100800 */
[----:B-1----:R-:W2:Y:S02]  /*89e10*/  LDL.LU.64 R2, [R1+0x5910] ;  /* 0x0059100001027983 */ /* 0x002ea40000300a00 */
[----:B--2---:R-:W-:-:S05]  /*89e20*/  IADD3 R2, P1, PT, R2, R4, RZ ;  /* 0x0000000402027210 */ /* 0x004fca0007f3e0ff */
[----:B------:R1:W-:Y:S04]  /*89e30*/  STL [R1+0x4370], R2 ;  /* 0x0043700201007387 */ /* 0x0003e80000100800 */
[----:B-1----:R-:W2:Y:S04]  /*89e40*/  LDL.LU.64 R2, [R1+0x5908] ;  /* 0x0059080001027983 */ /* 0x002ea80000300a00 */
[----:B------:R1:W-:Y:S04]  /*89e50*/  STL [R1+0x58d8], R4 ;  /* 0x0058d80401007387 */ /* 0x0003e80000100800 */
[----:B-1----:R-:W4:Y:S01]  /*89e60*/  LDL.LU R4, [R1+0x108] ;  /* 0x0001080001047983 */ /* 0x002f220000300800 */
[----:B--2---:R-:W-:-:S05]  /*89e70*/  IMAD.X R11, R25, 0x1, R3, P2 ;  /* 0x00000001190b7824 */ /* 0x004fca00010e0603 */
[----:B------:R1:W-:Y:S04]  /*89e80*/  STL.64 [R1+0x4380], R10 ;  /* 0x0043800a01007387 */ /* 0x0003e80000100a00 */
[----:B-1----:R-:W2:Y:S01]  /*89e90*/  LDL.LU.64 R10, [R1+0x5900] ;  /* 0x00590000010a7983 */ /* 0x002ea20000300a00 */
[C---:B----4-:R-:W-:Y:S01]  /*89ea0*/  IADD3 R12, P2, PT, R4.reuse, R2, RZ ;  /* 0x00000002040c7210 */ /* 0x050fe20007f5e0ff */
[----:B------:R-:W-:Y:S02]  /*89eb0*/  IMAD.X R17, R25, 0x1, R7, P4 ;  /* 0x0000000119117824 */ /* 0x000fe400020e0607 */
[----:B--2---:R-:W-:Y:S04]  /*89ec0*/  STL.64 [R1+0x58e0], R10 ;  /* 0x0058e00a01007387 */ /* 0x004fe80000100a00 */
[----:B------:R1:W-:Y:S04]  /*89ed0*/  STL [R1+0x4368], R12 ;  /* 0x0043680c01007387 */ /* 0x0003e80000100800 */
[----:B-1----:R-:W2:Y:S04]  /*89ee0*/  LDL.LU.64 R12, [R1+0x58f8] ;  /* 0x0058f800010c7983 */ /* 0x002ea80000300a00 */
[----:B------:R-:W4:Y:S04]  /*89ef0*/  LDL.LU R25, [R1+0x58f0] ;  /* 0x0058f00001197983 */ /* 0x000f280000300800 */
[----:B------:R1:W-:Y:S04]  /*89f00*/  STL.64 [R1+0x4378], R16 ;  /* 0x0043781001007387 */ /* 0x0003e80000100a00 */
[----:B-1----:R-:W2:Y:S04]  /*89f10*/  LDL.LU.64 R16, [R1+0x58e8] ;  /* 0x0058e80001107983 */ /* 0x002ea80000300a00 */
[----:B------:R1:W-:Y:S04]  /*89f20*/  STL.64 [R1+0x58c8], R22 ;  /* 0x0058c81601007387 */ /* 0x0003e80000100a00 */
[----:B-1----:R-:W2:Y:S04]  /*89f30*/  LDL R22, [R1+0x10c] ;  /* 0x00010c0001167983 */ /* 0x002ea80000100800 */
[----:B---3--:R1:W-:Y:S04]  /*89f40*/  STL.64 [R1+0x58c0], R26 ;  /* 0x0058c01a01007387 */ /* 0x0083e80000100a00 */
[----:B-1----:R0:W3:Y:S01]  /*89f50*/  LDL.64 R26, [R1+0x4370] ;  /* 0x00437000011a7983 */ /* 0x0020e20000100a00 */
[----:B------:R-:W-:-:S03]  /*89f60*/  IADD3 R10, P4, PT, R4, R0, RZ ;  /* 0x00000000040a7210 */ /* 0x000fc60007f9e0ff */
[----:B---3--:R-:W3:Y:S04]  /*89f70*/  LDL R27, [R1+0x2370] ;  /* 0x00237000011b7983 */ /* 0x008ee80000100800 */
[----:B------:R1:W-:Y:S04]  /*89f80*/  STL [R1+0x4360], R10 ;  /* 0x0043600a01007387 */ /* 0x0003e80000100800 */
[----:B-1----:R-:W2:Y:S04]  /*89f90*/  LDL.LU.64 R10, [R1+0x58e0] ;  /* 0x0058e000010a7983 */ /* 0x002ea80000300a00 */
[----:B------:R1:W-:Y:S01]  /*89fa0*/  STL.64 [R1+0x58d0], R8 ;  /* 0x0058d00801007387 */ /* 0x0003e20000100a00 */
[----:B---3--:R-:W-:Y:S01]  /*89fb0*/  IMAD.X R27, R27, 0x1, R8, P1 ;  /* 0x000000011b1b7824 */ /* 0x008fe200008e0608 */
[----:B------:R-:W-:-:S02]  /*89fc0*/  IADD3 R26, P1, PT, R4, R6, RZ ;  /* 0x00000006041a7210 */ /* 0x000fc40007f3e0ff */
[----:B-1----:R0:W3:Y:S04]  /*89fd0*/  LDL.64 R8, [R1+0x4360] ;  /* 0x0043600001087983 */ /* 0x0020e80000100a00 */
[----:B------:R1:W-:Y:S04]  /*89fe0*/  STL [R1+0x4374], R27 ;  /* 0x0043741b01007387 */ /* 0x0003e80000100800 */
[----:B------:R-:W3:Y:S04]  /*89ff0*/  LDL.LU R4, [R1+0x58d8] ;  /* 0x0058d80001047983 */ /* 0x000ee80000300800 */
[----:B-1----:R-:W3:Y:S04]  /*8a000*/  LDL.LU R27, [R1+0x2370] ;  /* 0x00237000011b7983 */ /* 0x002ee80000300800 */
[----:B--2---:R1:W-:Y:S04]  /*8a010*/  STL.64 [R1+0x58b0], R10 ;  /* 0x0058b00a01007387 */ /* 0x0043e80000100a00 */
[----:B-1----:R0:W2:Y:S01]  /*8a020*/  LDL.64 R10, [R1+0x4368] ;  /* 0x00436800010a7983 */ /* 0x0020a20000100a00 */
[----:B---3--:R-:W-:-:S02]  /*8a030*/  IMAD.X R9, R27, 0x1, R3, P4 ;  /* 0x000000011b097824 */ /* 0x008fc400020e0603 */
[C---:B--2---:R-:W-:Y:S01]  /*8a040*/  IMAD.X R11, R27.reuse, 0x1, R5, P2 ;  /* 0x000000011b0b7824 */ /* 0x044fe200010e0605 */
[C---:B------:R-:W-:Y:S02]  /*8a050*/  IADD3 R10, P2, PT, R22.reuse, R4, RZ ;  /* 0x00000004160a7210 */ /* 0x040fe40007f5e0ff */
[----:B------:R-:W-:Y:S01]  /*8a060*/  IADD3 R22, P4, PT, R22, R2, RZ ;  /* 0x0000000216167210 */ /* 0x000fe20007f9e0ff */
[----:B------:R-:W-:Y:S01]  /*8a070*/  IMAD.X R27, R27, 0x1, R7, P1 ;  /* 0x000000011b1b7824 */ /* 0x000fe200008e0607 */
[----:B------:R1:W-:Y:S04]  /*8a080*/  STL [R1+0x436c], R11 ;  /* 0x00436c0b01007387 */ /* 0x0003e80000100800 */
[----:B------:R-:W-:Y:S04]  /*8a090*/  STL.64 [R1+0x58b8], R20 ;  /* 0x0058b81401007387 */ /* 0x000fe80000100a00 */
[----:B-1----:R-:W2:Y:S04]  /*8a0a0*/  LDL R11, [R1+0x236c] ;  /* 0x00236c00010b7983 */ /* 0x002ea80000100800 */
[----:B------:R1:W-:Y:S04]  /*8a0b0*/  STL [R1+0x4364], R9 ;  /* 0x0043640901007387 */ /* 0x0003e80000100800 */
[----:B-1----:R-:W2:Y:S04]  /*8a0c0*/  LDL.LU.64 R8, [R1+0x58d0] ;  /* 0x0058d00001087983 */ /* 0x002ea80000300a00 */
[----:B------:R1:W-:Y:S04]  /*8a0d0*/  STL [R1+0x4348], R22 ;  /* 0x0043481601007387 */ /* 0x0003e80000100800 */
[----:B-1----:R-:W3:Y:S04]  /*8a0e0*/  LDL.LU.64 R22, [R1+0x58c8] ;  /* 0x0058c80001167983 */ /* 0x002ee80000300a00 */
[----:B------:R1:W-:Y:S04]  /*8a0f0*/  STL.64 [R1+0x4358], R26 ;  /* 0x0043581a01007387 */ /* 0x0003e80000100a00 */
[----:B-1----:R-:W2:Y:S04]  /*8a100*/  LDL.LU.64 R26, [R1+0x58c0] ;  /* 0x0058c000011a7983 */ /* 0x002ea80000300a00 */
[----:B--2---:R1:W-:Y:S04]  /*8a110*/  STL.64 [R1+0x5898], R26 ;  /* 0x0058981a01007387 */ /* 0x0043e80000100a00 */
[----:B-1----:R-:W2:Y:S01]  /*8a120*/  LDL.LU R27, [R1+0x10c] ;  /* 0x00010c00011b7983 */ /* 0x002ea20000300800 */
[----:B------:R-:W-:Y:S01]  /*8a130*/  IMAD.X R11, R11, 0x1, R8, P2 ;  /* 0x000000010b0b7824 */ /* 0x000fe200010e0608 */
[----:B--2---:R-:W-:-:S05]  /*8a140*/  IADD3 R20, P1, PT, R27, R0, RZ ;  /* 0x000000001b147210 */ /* 0x004fca0007f3e0ff */
[----:B------:R1:W-:Y:S04]  /*8a150*/  STL [R1+0x4340], R20 ;  /* 0x0043401401007387 */ /* 0x0003e80000100800 */
[----:B-1----:R-:W2:Y:S04]  /*8a160*/  LDL.LU.64 R20, [R1+0x58b8] ;  /* 0x0058b80001147983 */ /* 0x002ea80000300a00 */
[----:B------:R1:W-:Y:S01]  /*8a170*/  STL.64 [R1+0x4350], R10 ;  /* 0x0043500a01007387 */ /* 0x0003e20000100a00 */
[----:B------:R-:W-:-:S03]  /*8a180*/  IADD3 R26, P2, PT, R27, R6, RZ ;  /* 0x000000061b1a7210 */ /* 0x000fc60007f5e0ff */
[----:B-1----:R-:W3:Y:S04]  /*8a190*/  LDL.LU.64 R10, [R1+0x58b0] ;  /* 0x0058b000010a7983 */ /* 0x002ee80000300a00 */
[----:B------:R1:W-:Y:S04]  /*8a1a0*/  STL.64 [R1+0x58a8], R8 ;  /* 0x0058a80801007387 */ /* 0x0003e80000100a00 */
[----:B-1----:R0:W3:Y:S04]  /*8a1b0*/  LDL.64 R8, [R1+0x4340] ;  /* 0x0043400001087983 */ /* 0x0020e80000100a00 */
[----:B------:R-:W-:Y:S04]  /*8a1c0*/  STL.64 [R1+0x58a0], R18 ;  /* 0x0058a01201007387 */ /* 0x000fe80000100a00 */
[----:B--2---:R1:W-:Y:S04]  /*8a1d0*/  STL.64 [R1+0x5890], R20 ;  /* 0x0058901401007387 */ /* 0x0043e80000100a00 */
[----:B-1----:R0:W2:Y:S04]  /*8a1e0*/  LDL.64 R20, [R1+0x4348] ;  /* 0x0043480001147983 */ /* 0x0020a80000100a00 */
[----:B------:R-:W2:Y:S02]  /*8a1f0*/  LDL.LU R27, [R1+0x236c] ;  /* 0x00236c00011b7983 */ /* 0x000ea40000300800 */
[----:B--2---:R-:W-:-:S02]  /*8a200*/  IMAD.X R21, R27, 0x1, R5, P4 ;  /* 0x000000011b157824 */ /* 0x004fc400020e0605 */
[----:B---3--:R-:W-:Y:S01]  /*8a210*/  IMAD.X R9, R27, 0x1, R3, P1 ;  /* 0x000000011b097824 */ /* 0x008fe200008e0603 */
[----:B------:R-:W-:Y:S02]  /*8a220*/  IADD3 R18, P1, PT, R11, R2, RZ ;  /* 0x000000020b127210 */ /* 0x000fe40007f3e0ff */
[----:B------:R1:W-:Y:S01]  /*8a230*/  STL [R1+0x434c], R21 ;  /* 0x00434c1501007387 */ /* 0x0003e20000100800 */
[----:B------:R-:W-:-:S03]  /*8a240*/  IMAD.X R27, R27, 0x1, R7, P2 ;  /* 0x000000011b1b7824 */ /* 0x000fc600010e0607 */
[----:B-1----:R-:W2:Y:S04]  /*8a250*/  LDL R21, [R1+0x2368] ;  /* 0x0023680001157983 */ /* 0x002ea80000100800 */
[----:B------:R1:W-:Y:S04]  /*8a260*/  STL [R1+0x4344], R9 ;  /* 0x0043440901007387 */ /* 0x0003e80000100800 */
[----:B-1----:R-:W2:Y:S04]  /*8a270*/  LDL.LU.64 R8, [R1+0x58a8] ;  /* 0x0058a80001087983 */ /* 0x002ea80000300a00 */
[----:B------:R1:W-:Y:S04]  /*8a280*/  STL [R1+0x4328], R18 ;  /* 0x0043281201007387 */ /* 0x0003e80000100800 */
[----:B-1----:R-:W3:Y:S04]  /*8a290*/  LDL.LU.64 R18, [R1+0x58a0] ;  /* 0x0058a00001127983 */ /* 0x002ee80000300a00 */
[----:B------:R1:W-:Y:S04]  /*8a2a0*/  STL.64 [R1+0x5888], R2 ;  /* 0x0058880201007387 */ /* 0x0003e80000100a00 */
[----:B-1----:R0:W3:Y:S04]  /*8a2b0*/  LDL.64 R2, [R1+0x4328] ;  /* 0x0043280001027983 */ /* 0x0020e80000100a00 */
[----:B------:R1:W-:Y:S04]  /*8a2c0*/  STL.64 [R1+0x4338], R26 ;  /* 0x0043381a01007387 */ /* 0x0003e80000100a00 */
[----:B-1----:R-:W3:Y:S01]  /*8a2d0*/  LDL.LU.64 R26, [R1+0x5898] ;  /* 0x00589800011a7983 */ /* 0x002ee20000300a00 */
[----:B------:R-:W-:-:S05]  /*8a2e0*/  IADD3 R20, P4, PT, R11, R4, RZ ;  /* 0x000000040b147210 */ /* 0x000fca0007f9e0ff */
[----:B--2---:R-:W-:Y:S01]  /*8a2f0*/  IMAD.X R21, R21, 0x1, R8, P4 ;  /* 0x0000000115157824 */ /* 0x004fe200020e0608 */
[----:B---3--:R-:W-:Y:S04]  /*8a300*/  STL.64 [R1+0x5878], R26 ;  /* 0x0058781a01007387 */ /* 0x008fe80000100a00 */
[----:B------:R1:W-:Y:S04]  /*8a310*/  STL.64 [R1+0x4330], R20 ;  /* 0x0043301401007387 */ /* 0x0003e80000100a00 */
[----:B-1----:R-:W2:Y:S04]  /*8a320*/  LDL.LU.64 R20, [R1+0x5890] ;  /* 0x0058900001147983 */ /* 0x002ea80000300a00 */
[----:B--2---:R-:W-:Y:S04]  /*8a330*/  STL.64 [R1+0x5868], R20 ;  /* 0x0058681401007387 */ /* 0x004fe80000100a00 */
[----:B------:R1:W-:Y:S04]  /*8a340*/  STL.64 [R1+0x5870], R16 ;  /* 0x0058701001007387 */ /* 0x0003e80000100a00 */
[----:B-1----:R-:W2:Y:S04]  /*8a350*/  LDL R16, [R1+0x114] ;  /* 0x0001140001107983 */ /* 0x002ea80000100800 */
[----:B------:R-:W-:Y:S04]  /*8a360*/  STL.64 [R1+0x5880], R6 ;  /* 0x0058800601007387 */ /* 0x000fe80000100a00 */
[----:B------:R-:W3:Y:S02]  /*8a370*/  LDL.LU R21, [R1+0x2368] ;  /* 0x0023680001157983 */ /* 0x000ee40000300800 */
[----:B---3--:R-:W-:-:S05]  /*8a380*/  IMAD.X R3, R21, 0x1, R5, P1 ;  /* 0x0000000115037824 */ /* 0x008fca00008e0605 */
[----:B------:R1:W-:Y:S04]  /*8a390*/  STL [R1+0x432c], R3 ;  /* 0x00432c0301007387 */ /* 0x0003e80000100800 */
[----:B-1----:R-:W3:Y:S01]  /*8a3a0*/  LDL.LU.64 R2, [R1+0x5888] ;  /* 0x0058880001027983 */ /* 0x002ee20000300a00 */
[C---:B------:R-:W-:Y:S02]  /*8a3b0*/  IADD3 R26, P2, PT, R11.reuse, R0, RZ ;  /* 0x000000000b1a7210 */ /* 0x040fe40007f5e0ff */
[----:B------:R-:W-:Y:S02]  /*8a3c0*/  IADD3 R20, P4, PT, R11, R6, RZ ;  /* 0x000000060b147210 */ /* 0x000fe40007f9e0ff */
[----:B--2---:R-:W-:Y:S01]  /*8a3d0*/  IADD3 R6, P1, PT, R16, R4, RZ ;  /* 0x0000000410067210 */ /* 0x004fe20007f3e0ff */
[----:B------:R1:W-:Y:S04]  /*8a3e0*/  STL.64 [R1+0x5860], R4 ;  /* 0x0058600401007387 */ /* 0x0003e80000100a00 */
[----:B------:R2:W-:Y:S01]  /*8a3f0*/  STL [R1+0x4310], R6 ;  /* 0x0043100601007387 */ /* 0x0005e20000100800 */
[----:B-1----:R-:W-:-:S02]  /*8a400*/  IMAD.MOV.U32 R4, RZ, RZ, R6 ;  /* 0x000000ffff047224 */ /* 0x002fc400078e0006 */
[----:B------:R-:W-:Y:S02]  /*8a410*/  IMAD.MOV.U32 R5, RZ, RZ, R7 ;  /* 0x000000ffff057224 */ /* 0x000fe400078e0007 */
[----:B--2---:R-:W2:Y:S01]  /*8a420*/  LDL.LU.64 R6, [R1+0x5880] ;  /* 0x0058800001067983 */ /* 0x004ea20000300a00 */
[----:B---3--:R-:W-:-:S05]  /*8a430*/  IMAD.X R27, R21, 0x1, R3, P2 ;  /* 0x00000001151b7824 */ /* 0x008fca00010e0603 */
[----:B------:R1:W-:Y:S04]  /*8a440*/  STL.64 [R1+0x4320], R26 ;  /* 0x0043201a01007387 */ /* 0x0003e80000100a00 */
[----:B-1----:R-:W3:Y:S04]  /*8a450*/  LDL.LU.64 R26, [R1+0x5878] ;  /* 0x00587800011a7983 */ /* 0x002ee80000300a00 */
[----:B------:R-:W3:Y:S01]  /*8a460*/  LDL.LU R11, [R1+0x124] ;  /* 0x00012400010b7983 */ /* 0x000ee20000300800 */
[----:B------:R-:W-:Y:S01]  /*8a470*/  IADD3 R16, P2, PT, R16, R2, RZ ;  /* 0x0000000210107210 */ /* 0x000fe20007f5e0ff */
[----:B--2---:R-:W-:-:S02]  /*8a480*/  IMAD.X R21, R21, 0x1, R7, P4 ;  /* 0x0000000115157824 */ /* 0x004fc400020e0607 */
[----:B---3--:R1:W-:Y:S04]  /*8a490*/  STL [R1+0x57f8], R11 ;  /* 0x0057f80b01007387 */ /* 0x0083e80000100800 */
[----:B-1----:R-:W2:Y:S04]  /*8a4a0*/  LDL R11, [R1+0x235c] ;  /* 0x00235c00010b7983 */ /* 0x002ea80000100800 */
[----:B------:R1:W-:Y:S04]  /*8a4b0*/  STL [R1+0x4308], R16 ;  /* 0x0043081001007387 */ /* 0x0003e80000100800 */
[----:B-1----:R-:W3:Y:S04]  /*8a4c0*/  LDL.LU.64 R16, [R1+0x5870] ;  /* 0x0058700001107983 */ /* 0x002ee80000300a00 */
[----:B------:R1:W-:Y:S04]  /*8a4d0*/  STL.64 [R1+0x4318], R20 ;  /* 0x0043181401007387 */ /* 0x0003e80000100a00 */
[----:B-1----:R-:W2:Y:S04]  /*8a4e0*/  LDL.LU.64 R20, [R1+0x5868] ;  /* 0x0058680001147983 */ /* 0x002ea80000300a00 */
[----:B---3--:R1:W-:Y:S04]  /*8a4f0*/  STL.64 [R1+0x5840], R16 ;  /* 0x0058401001007387 */ /* 0x0083e80000100a00 */
[----:B-1----:R-:W3:Y:S04]  /*8a500*/  LDL.LU R17, [R1+0x114] ;  /* 0x0001140001117983 */ /* 0x002ee80000300800 */
[----:B------:R1:W-:Y:S04]  /*8a510*/  STL [R1+0x5848], R15 ;  /* 0x0058480f01007387 */ /* 0x0003e80000100800 */
[----:B-1----:R-:W2:Y:S04]  /*8a520*/  LDL.LU R15, [R1+0x2364] ;  /* 0x00236400010f7983 */ /* 0x002ea80000300800 */
[----:B------:R1:W-:Y:S04]  /*8a530*/  STL.64 [R1+0x5850], R22 ;  /* 0x0058501601007387 */ /* 0x0003e80000100a00 */
[----:B-1----:R-:W3:Y:S04]  /*8a540*/  LDL R22, [R1+0x118] ;  /* 0x0001180001167983 */ /* 0x002ee80000100800 */
[----:B------:R-:W-:Y:S04]  /*8a550*/  STL.64 [R1+0x5858], R28 ;  /* 0x0058581c01007387 */ /* 0x000fe80000100a00 */
[----:B------:R1:W-:Y:S04]  /*8a560*/  STL.64 [R1+0x5830], R26 ;  /* 0x0058301a01007387 */ /* 0x0003e80000100a00 */
[----:B-1----:R0:W4:Y:S01]  /*8a570*/  LDL.64 R26, [R1+0x4308] ;  /* 0x00430800011a7983 */ /* 0x0021220000100a00 */
[----:B--2---:R-:W-:-:S05]  /*8a580*/  IMAD.X R5, R15, 0x1, R8, P1 ;  /* 0x000000010f057824 */ /* 0x004fca00008e0608 */
[----:B------:R1:W-:Y:S04]  /*8a590*/  STL [R1+0x4314], R5 ;  /* 0x0043140501007387 */ /* 0x0003e80000100800 */
[----:B-1----:R-:W4:Y:S01]  /*8a5a0*/  LDL.LU.64 R4, [R1+0x5860] ;  /* 0x0058600001047983 */ /* 0x002f220000300a00 */
[----:B---3--:R-:W-:-:S03]  /*8a5b0*/  IADD3 R28, P4, PT, R17, R0, RZ ;  /* 0x00000000111c7210 */ /* 0x008fc60007f9e0ff */
[----:B------:R-:W-:Y:S02]  /*8a5c0*/  STL.64 [R1+0x5838], R10 ;  /* 0x0058380a01007387 */ /* 0x000fe40000100a00 */
[C---:B------:R-:W-:Y:S02]  /*8a5d0*/  IMAD.X R29, R15.reuse, 0x1, R3, P4 ;  /* 0x000000010f1d7824 */ /* 0x040fe400020e0603 */
[----:B----4-:R-:W-:Y:S01]  /*8a5e0*/  IMAD.X R27, R15, 0x1, R5, P2 ;  /* 0x000000010f1b7824 */ /* 0x010fe200010e0605 */
[C---:B------:R-:W-:Y:S02]  /*8a5f0*/  IADD3 R26, P2, PT, R22.reuse, R4, RZ ;  /* 0x00000004161a7210 */ /* 0x040fe40007f5e0ff */
[----:B------:R-:W-:Y:S02]  /*8a600*/  IADD3 R22, P4, PT, R22, R2, RZ ;  /* 0x0000000216167210 */ /* 0x000fe40007f9e0ff */
[----:B------:R1:W-:Y:S04]  /*8a610*/  STL [R1+0x430c], R27 ;  /* 0x00430c1b01007387 */ /* 0x0003e80000100800 */
[----:B-1----:R-:W2:Y:S04]  /*8a620*/  LDL R27, [R1+0x2360] ;  /* 0x00236000011b7983 */ /* 0x002ea80000100800 */
[----:B------:R1:W-:Y:S04]  /*8a630*/  STL.64 [R1+0x4300], R28 ;  /* 0x0043001c01007387 */ /* 0x0003e80000100a00 */
[----:B-1----:R-:W3:Y:S04]  /*8a640*/  LDL.LU.64 R28, [R1+0x5858] ;  /* 0x00585800011c7983 */ /* 0x002ee80000300a00 */
[----:B------:R1:W-:Y:S04]  /*8a650*/  STL [R1+0x42e8], R22 ;  /* 0x0042e81601007387 */ /* 0x0003e80000100800 */
[----:B-1----:R-:W4:Y:S01]  /*8a660*/  LDL.LU.64 R22, [R1+0x5850] ;  /* 0x0058500001167983 */ /* 0x002f220000300a00 */
[----:B------:R-:W-:-:S05]  /*8a670*/  IADD3 R16, P1, PT, R17, R6, RZ ;  /* 0x0000000611107210 */ /* 0x000fca0007f3e0ff */
[----:B------:R-:W-:Y:S02]  /*8a680*/  IMAD.X R17, R15, 0x1, R7, P1 ;  /* 0x000000010f117824 */ /* 0x000fe400008e0607 */
[----:B------:R-:W2:Y:S04]  /*8a690*/  LDL.LU R15, [R1+0x5848] ;  /* 0x00584800010f7983 */ /* 0x000ea80000300800 */
[----:B------:R1:W-:Y:S04]  /*8a6a0*/  STL.64 [R1+0x42f8], R16 ;  /* 0x0042f81001007387 */ /* 0x0003e80000100a00 */
[----:B-1----:R-:W3:Y:S04]  /*8a6b0*/  LDL.LU.64 R16, [R1+0x5840] ;  /* 0x0058400001107983 */ /* 0x002ee80000300a00 */
[----:B----4-:R1:W-:Y:S04]  /*8a6c0*/  STL.64 [R1+0x5818], R22 ;  /* 0x0058181601007387 */ /* 0x0103e80000100a00 */
[----:B-1----:R-:W4:Y:S01]  /*8a6d0*/  LDL.LU R23, [R1+0x118] ;  /* 0x0001180001177983 */ /* 0x002f220000300800 */
[----:B--2---:R-:W-:Y:S01]  /*8a6e0*/  IMAD.X R27, R27, 0x1, R8, P2 ;  /* 0x000000011b1b7824 */ /* 0x004fe200010e0608 */
[----:B----4-:R-:W-:-:S05]  /*8a6f0*/  IADD3 R10, P1, PT, R23, R0, RZ ;  /* 0x00000000170a7210 */ /* 0x010fca0007f3e0ff */
[----:B------:R1:W-:Y:S04]  /*8a700*/  STL [R1+0x42e0], R10 ;  /* 0x0042e00a01007387 */ /* 0x0003e80000100800 */
[----:B-1----:R-:W2:Y:S04]  /*8a710*/  LDL.LU.64 R10, [R1+0x5838] ;  /* 0x00583800010a7983 */ /* 0x002ea80000300a00 */
[----:B------:R1:W-:Y:S04]  /*8a720*/  STL.64 [R1+0x42f0], R26 ;  /* 0x0042f01a01007387 */ /* 0x0003e80000100a00 */
[----:B-1----:R-:W4:Y:S04]  /*8a730*/  LDL.LU.64 R26, [R1+0x5830] ;  /* 0x00583000011a7983 */ /* 0x002f280000300a00 */
[----:B----4-:R1:W-:Y:S04]  /*8a740*/  STL.64 [R1+0x5800], R26 ;  /* 0x0058001a01007387 */ /* 0x0103e80000100a00 */
[----:B-1----:R-:W4:Y:S04]  /*8a750*/  LDL.LU R26, [R1+0x11c] ;  /* 0x00011c00011a7983 */ /* 0x002f280000300800 */
[----:B--2---:R1:W-:Y:S04]  /*8a760*/  STL.64 [R1+0x5810], R10 ;  /* 0x0058100a01007387 */ /* 0x0043e80000100a00 */
[----:B-1----:R-:W2:Y:S04]  /*8a770*/  LDL.LU R10, [R1+0x2360] ;  /* 0x00236000010a7983 */ /* 0x002ea80000300800 */
[----:B------:R-:W-:Y:S04]  /*8a780*/  STL.64 [R1+0x5820], R18 ;  /* 0x0058201201007387 */ /* 0x000fe80000100a00 */
[----:B------:R1:W-:Y:S04]  /*8a790*/  STL [R1+0x5828], R19 ;  /* 0x0058281301007387 */ /* 0x0003e80000100800 */
[----:B-1----:R0:W2:Y:S04]  /*8a7a0*/  LDL.64 R18, [R1+0x42e0] ;  /* 0x0042e00001127983 */ /* 0x0020a80000100a00 */
[----:B------:R1:W-:Y:S04]  /*8a7b0*/  STL.64 [R1+0x5808], R20 ;  /* 0x0058081401007387 */ /* 0x0003e80000100a00 */
[----:B-1----:R0:W3:Y:S01]  /*8a7c0*/  LDL.64 R20, [R1+0x42e8] ;  /* 0x0042e80001147983 */ /* 0x0020e20000100a00 */
[----:B--2---:R-:W-:-:S02]  /*8a7d0*/  IMAD.X R19, R10, 0x1, R3, P1 ;  /* 0x000000010a137824 */ /* 0x004fc400008e0603 */
[----:B---3--:R-:W-:-:S05]  /*8a7e0*/  IMAD.X R21, R10, 0x1, R5, P4 ;  /* 0x000000010a157824 */ /* 0x008fca00020e0605 */
[----:B------:R-:W-:Y:S04]  /*8a7f0*/  STL [R1+0x42ec], R21 ;  /* 0x0042ec1501007387 */ /* 0x000fe80000100800 */
[----:B------:R1:W-:Y:S04]  /*8a800*/  STL [R1+0x42e4], R19 ;  /* 0x0042e41301007387 */ /* 0x0003e80000100800 */
[----:B-1----:R0:W2:Y:S01]  /*8a810*/  LDL.LU R19, [R1+0x5828] ;  /* 0x0058280001137983 */ /* 0x0020a20000300800 */
[----:B------:R-:W-:Y:S02]  /*8a820*/  IADD3 R22, P2, PT, R23, R6, RZ ;  /* 0x0000000617167210 */ /* 0x000fe40007f5e0ff */
[----:B----4-:R-:W-:-:S03]  /*8a830*/  IADD3 R18, P1, PT, R26, R2, RZ ;  /* 0x000000021a127210 */ /* 0x010fc60007f3e0ff */
[----:B------:R-:W-:Y:S01]  /*8a840*/  IMAD.X R23, R10, 0x1, R7, P2 ;  /* 0x000000010a177824 */ /* 0x000fe200010e0607 */
[C---:B------:R-:W-:Y:S01]  /*8a850*/  IADD3 R10, P2, PT, R26.reuse, R0, RZ ;  /* 0x000000001a0a7210 */ /* 0x040fe20007f5e0ff */
[----:B------:R2:W-:Y:S04]  /*8a860*/  STL [R1+0x42c8], R18 ;  /* 0x0042c81201007387 */ /* 0x0005e80000100800 */
[----:B--2---:R-:W2:Y:S04]  /*8a870*/  LDL.LU.64 R18, [R1+0x5820] ;  /* 0x0058200001127983 */ /* 0x004ea80000300a00 */
[----:B------:R1:W-:Y:S04]  /*8a880*/  STL.64 [R1+0x42d8], R22 ;  /* 0x0042d81601007387 */ /* 0x0003e80000100a00 */
[----:B-1----:R-:W3:Y:S04]  /*8a890*/  LDL.LU.64 R22, [R1+0x5818] ;  /* 0x0058180001167983 */ /* 0x002ee80000300a00 */
[----:B------:R1:W-:Y:S04]  /*8a8a0*/  STL [R1+0x42c0], R10 ;  /* 0x0042c00a01007387 */ /* 0x0003e80000100800 */
[----:B-1----:R-:W4:Y:S01]  /*8a8b0*/  LDL.LU.64 R10, [R1+0x5810] ;  /* 0x00581000010a7983 */ /* 0x002f220000300a00 */
[----:B------:R-:W-:-:S05]  /*8a8c0*/  IADD3 R20, P4, PT, R26, R4, RZ ;  /* 0x000000041a147210 */ /* 0x000fca0007f9e0ff */
[----:B----4-:R-:W-:Y:S01]  /*8a8d0*/  IMAD.X R21, R11, 0x1, R8, P4 ;  /* 0x000000010b157824 */ /* 0x010fe200020e0608 */
[----:B------:R-:W-:-:S04]  /*8a8e0*/  IADD3 R26, P4, PT, R26, R6, RZ ;  /* 0x000000061a1a7210 */ /* 0x000fc80007f9e0ff */
[----:B------:R1:W-:Y:S04]  /*8a8f0*/  STL.64 [R1+0x42d0], R20 ;  /* 0x0042d01401007387 */ /* 0x0003e80000100a00 */
[----:B-1----:R-:W4:Y:S04]  /*8a900*/  LDL.LU.64 R20, [R1+0x5808] ;  /* 0x0058080001147983 */ /* 0x002f280000300a00 */
[----:B------:R1:W-:Y:S04]  /*8a910*/  STL [R1+0x42b8], R26 ;  /* 0x0042b81a01007387 */ /* 0x0003e80000100800 */
[----:B-1----:R-:W2:Y:S04]  /*8a920*/  LDL.LU.64 R26, [R1+0x5800] ;  /* 0x00580000011a7983 */ /* 0x002ea80000300a00 */
[----:B------:R1:W-:Y:S04]  /*8a930*/  STL.64 [R1+0x57f0], R6 ;  /* 0x0057f00601007387 */ /* 0x0003e80000100a00 */
[----:B-1----:R0:W2:Y:S04]  /*8a940*/  LDL.64 R6, [R1+0x42c0] ;  /* 0x0042c00001067983 */ /* 0x0020a80000100a00 */
[----:B------:R1:W-:Y:S04]  /*8a950*/  STL.64 [R1+0x57d8], R12 ;  /* 0x0057d80c01007387 */ /* 0x0003e80000100a00 */
[----:B-1----:R0:W2:Y:S02]  /*8a960*/  LDL.64 R12, [R1+0x42c8] ;  /* 0x0042c800010c7983 */ /* 0x0020a40000100a00 */
[----:B--2---:R-:W-:-:S02]  /*8a970*/  IMAD.X R13, R11, 0x1, R5, P1 ;  /* 0x000000010b0d7824 */ /* 0x004fc400008e0605 */
[----:B------:R-:W2:Y:S04]  /*8a980*/  LDL.LU R11, [R1+0x57f8] ;  /* 0x0057f800010b7983 */ /* 0x000ea80000300800 */
[----:B------:R-:W-:Y:S04]  /*8a990*/  STL.64 [R1+0x57e0], R8 ;  /* 0x0057e00801007387 */ /* 0x000fe80000100a00 */
[----:B------:R-:W-:Y:S04]  /*8a9a0*/  STL [R1+0x42cc], R13 ;  /* 0x0042cc0d01007387 */ /* 0x000fe80000100800 */
[----:B------:R1:W-:Y:S04]  /*8a9b0*/  STL [R1+0x57e8], R9 ;  /* 0x0057e80901007387 */ /* 0x0003e80000100800 */
[----:B-1----:R0:W2:Y:S04]  /*8a9c0*/  LDL.64 R8, [R1+0x42b8] ;  /* 0x0042b80001087983 */ /* 0x0020a80000100a00 */
[----:B--2---:R-:W2:Y:S04]  /*8a9d0*/  LDL.LU R9, [R1+0x235c] ;  /* 0x00235c0001097983 */ /* 0x004ea80000300800 */
[----:B---3--:R1:W-:Y:S04]  /*8a9e0*/  STL.64 [R1+0x57d0], R22 ;  /* 0x0057d01601007387 */ /* 0x0083e80000100a00 */
[----:B-1----:R-:W3:Y:S04]  /*8a9f0*/  LDL.LU R22, [R1+0x120] ;  /* 0x0001200001167983 */ /* 0x002ee80000300800 */
[----:B------:R-:W3:Y:S01]  /*8aa00*/  LDL R13, [R1+0x2358] ;  /* 0x00235800010d7983 */ /* 0x000ee20000100800 */
[----:B--2---:R-:W-:-:S05]  /*8aa10*/  IMAD.X R7, R9, 0x1, R3, P2 ;  /* 0x0000000109077824 */ /* 0x004fca00010e0603 */
[----:B------:R1:W-:Y:S04]  /*8aa20*/  STL [R1+0x42c4], R7 ;  /* 0x0042c40701007387 */ /* 0x0003e80000100800 */
[----:B-1----:R-:W2:Y:S04]  /*8aa30*/  LDL.LU.64 R6, [R1+0x57f0] ;  /* 0x0057f00001067983 */ /* 0x002ea80000300a00 */
[----:B------:R-:W-:Y:S04]  /*8aa40*/  STL.64 [R1+0x57c8], R10 ;  /* 0x0057c80a01007387 */ /* 0x000fe80000100a00 */
[----:B------:R-:W-:Y:S01]  /*8aa50*/  STL.64 [R1+0x57c0], R2 ;  /* 0x0057c00201007387 */ /* 0x000fe20000100a00 */
[----:B--2---:R-:W-:-:S05]  /*8aa60*/  IMAD.X R9, R9, 0x1, R7, P4 ;  /* 0x0000000109097824 */ /* 0x004fca00020e0607 */
[----:B------:R1:W-:Y:S04]  /*8aa70*/  STL [R1+0x42bc], R9 ;  /* 0x0042bc0901007387 */ /* 0x0003e80000100800 */
[----:B-1----:R0:W2:Y:S01]  /*8aa80*/  LDL.LU R9, [R1+0x57e8] ;  /* 0x0057e80001097983 */ /* 0x0020a20000300800 */
[----:B---3--:R-:W-:-:S05]  /*8aa90*/  IADD3 R8, P4, PT, R22, R0, RZ ;  /* 0x0000000016087210 */ /* 0x008fca0007f9e0ff */
[----:B------:R2:W-:Y:S04]  /*8aaa0*/  STL [R1+0x42a0], R8 ;  /* 0x0042a00801007387 */ /* 0x0005e80000100800 */
[----:B--2---:R-:W2:Y:S01]  /*8aab0*/  LDL.LU.64 R8, [R1+0x57e0] ;  /* 0x0057e00001087983 */ /* 0x004ea20000300a00 */
[----:B------:R-:W-:-:S05]  /*8aac0*/  IADD3 R12, P1, PT, R22, R4, RZ ;  /* 0x00000004160c7210 */ /* 0x000fca0007f3e0ff */
[----:B--2---:R-:W-:-:S05]  /*8aad0*/  IMAD.X R13, R13, 0x1, R8, P1 ;  /* 0x000000010d0d7824 */ /* 0x004fca00008e0608 */
[----:B------:R1:W-:Y:S04]  /*8aae0*/  STL.64 [R1+0x42b0], R12 ;  /* 0x0042b00c01007387 */ /* 0x0003e80000100a00 */
[----:B-1----:R-:W2:Y:S01]  /*8aaf0*/  LDL.LU.64 R12, [R1+0x57d8] ;  /* 0x0057d800010c7983 */ /* 0x002ea20000300a00 */
[C---:B------:R-:W-:Y:S02]  /*8ab00*/  IADD3 R10, P2, PT, R22.reuse, R2, RZ ;  /* 0x00000002160a7210 */ /* 0x040fe40007f5e0ff */
[----:B------:R-:W-:Y:S01]  /*8ab10*/  IADD3 R22, P1, PT, R22, R6, RZ ;  /* 0x0000000616167210 */ /* 0x000fe20007f3e0ff */
[----:B--2---:R1:W-:Y:S04]  /*8ab20*/  STL.64 [R1+0x57b8], R12 ;  /* 0x0057b80c01007387 */ /* 0x0043e80000100a00 */
[----:B-1----:R0:W2:Y:S04]  /*8ab30*/  LDL.64 R12, [R1+0x42a0] ;  /* 0x0042a000010c7983 */ /* 0x0020a80000100a00 */
[----:B------:R1:W-:Y:S04]  /*8ab40*/  STL [R1+0x4298], R22 ;  /* 0x0042981601007387 */ /* 0x0003e80000100800 */
[----:B-1----:R-:W3:Y:S04]  /*8ab50*/  LDL.LU.64 R22, [R1+0x57d0] ;  /* 0x0057d00001167983 */ /* 0x002ee80000300a00 */
[----:B---3--:R1:W-:Y:S04]  /*8ab60*/  STL.64 [R1+0x57b0], R22 ;  /* 0x0057b01601007387 */ /* 0x0083e80000100a00 */
[----:B-1----:R0:W3:Y:S04]  /*8ab70*/  LDL.64 R22, [R1+0x4298] ;  /* 0x0042980001167983 */ /* 0x0020e80000100a00 */
[----:B---3--:R-:W3:Y:S02]  /*8ab80*/  LDL.LU R23, [R1+0x2358] ;  /* 0x0023580001177983 */ /* 0x008ee40000300800 */
[----:B---3--:R-:W-:-:S05]  /*8ab90*/  IMAD.X R11, R23, 0x1, R5, P2 ;  /* 0x00000001170b7824 */ /* 0x008fca00010e0605 */
[----:B------:R1:W-:Y:S04]  /*8aba0*/  STL.64 [R1+0x42a8], R10 ;  /* 0x0042a80a01007387 */ /* 0x0003e80000100a00 */
[----:B-1----:R-:W3:Y:S02]  /*8abb0*/  LDL.LU.64 R10, [R1+0x57c8] ;  /* 0x0057c800010a7983 */ /* 0x002ee40000300a00 */
[----:B---3--:R-:W-:-:S05]  /*8abc0*/  IADD3 R2, P2, PT, R11, R4, RZ ;  /* 0x000000040b027210 */ /* 0x008fca0007f5e0ff */
[----:B------:R1:W-:Y:S04]  /*8abd0*/  STL [R1+0x4290], R2 ;  /* 0x0042900201007387 */ /* 0x0003e80000100800 */
[----:B-1----:R-:W2:Y:S04]  /*8abe0*/  LDL.LU.64 R2, [R1+0x57c0] ;  /* 0x0057c00001027983 */ /* 0x002ea80000300a00 */
[----:B------:R-:W-:Y:S04]  /*8abf0*/  STL.64 [R1+0x57a0], R4 ;  /* 0x0057a00401007387 */ /* 0x000fe80000100a00 */
[----:B------:R1:W-:Y:S04]  /*8ac00*/  STL [R1+0x57a8], R5 ;  /* 0x0057a80501007387 */ /* 0x0003e80000100800 */
[----:B-1----:R-:W3:Y:S01]  /*8ac10*/  LDL.64 R4, [R1+0x4290] ;  /* 0x0042900001047983 */ /* 0x002ee20000100a00 */
[----:B--2---:R-:W-:-:S03]  /*8ac20*/  IMAD.X R13, R23, 0x1, R3, P4 ;  /* 0x00000001170d7824 */ /* 0x004fc600020e0603 */
[----:B---3--:R-:W-:Y:S04]  /*8ac30*/  STL [R1+0x57ac], R4 ;  /* 0x0057ac0401007387 */ /* 0x008fe80000100800 */
[----:B------:R1:W-:Y:S04]  /*8ac40*/  STL [R1+0x42a4], R13 ;  /* 0x0042a40d01007387 */ /* 0x0003e80000100800 */
[----:B-1----:R-:W2:Y:S01]  /*8ac50*/  LDL.LU.64 R12, [R1+0x57b8] ;  /* 0x0057b800010c7983 */ /* 0x002ea20000300a00 */
[----:B------:R-:W-:Y:S01]  /*8ac60*/  IMAD.X R23, R23, 0x1, R7, P1 ;  /* 0x0000000117177824 */ /* 0x000fe200008e0607 */
[----:B------:R-:W-:-:S02]  /*8ac70*/  IADD3 R4, P1, PT, R11, R0, RZ ;  /* 0x000000000b047210 */ /* 0x000fc40007f3e0ff */
[----:B--2---:R-:W-:Y:S04]  /*8ac80*/  STL.64 [R1+0x5798], R12 ;  /* 0x0057980c01007387 */ /* 0x004fe80000100a00 */
[----:B------:R-:W-:Y:S04]  /*8ac90*/  STL.64 [R1+0x5790], R2 ;  /* 0x0057900201007387 */ /* 0x000fe80000100a00 */
[----:B------:R1:W-:Y:S04]  /*8aca0*/  STL [R1+0x429c], R23 ;  /* 0x00429c1701007387 */ /* 0x0003e80000100800 */
[----:B-1----:R-:W2:Y:S04]  /*8acb0*/  LDL.LU.64 R22, [R1+0x57b0] ;  /* 0x0057b00001167983 */ /* 0x002ea80000300a00 */
[----:B------:R1:W-:Y:S04]  /*8acc0*/  STL [R1+0x4280], R4 ;  /* 0x0042800401007387 */ /* 0x0003e80000100800 */
[----:B-1----:R0:W3:Y:S04]  /*8acd0*/  LDL.LU R4, [R1+0x57ac] ;  /* 0x0057ac0001047983 */ /* 0x0020e80000300800 */
[----:B------:R1:W-:Y:S04]  /*8ace0*/  STL [R1+0x5780], R0 ;  /* 0x0057800001007387 */ /* 0x0003e80000100800 */
[----:B-1----:R-:W2:Y:S02]  /*8acf0*/  LDL.LU R0, [R1+0x2354] ;  /* 0x0023540001007983 */ /* 0x002ea40000300800 */
        /* <DEDUP_REMOVED lines=8> */
[----:B------:R-:W-:-:S05]  /*8ad80*/  IADD3 R12, P4, PT, R11, R2, RZ ;  /* 0x000000020b0c7210 */ /* 0x000fca0007f9e0ff */
[----:B--2---:R-:W-:-:S05]  /*8ad90*/  IMAD.X R13, R0, 0x1, R5, P4 ;  /* 0x00000001000d7824 */ /* 0x004fca00020e0605 */
[----:B------:R1:W-:Y:S01]  /*8ada0*/  STL.64 [R1+0x4288], R12 ;  /* 0x0042880c01007387 */ /* 0x0003e20000100a00 */
[----:B---3--:R-:W-:-:S03]  /*8adb0*/  IADD3 R2, P4, PT, R6, R4, RZ ;  /* 0x0000000406027210 */ /* 0x008fc60007f9e0ff */
[----:B-1----:R-:W2:Y:S04]  /*8adc0*/  LDL.LU.64 R12, [R1+0x5798] ;  /* 0x00579800010c7983 */ /* 0x002ea80000300a00 */
[----:B------:R1:W-:Y:S04]  /*8add0*/  STL [R1+0x4270], R2 ;  /* 0x0042700201007387 */ /* 0x0003e80000100800 */
[----:B-1----:R-:W3:Y:S04]  /*8ade0*/  LDL.LU.64 R2, [R1+0x5790] ;  /* 0x0057900001027983 */ /* 0x002ee80000300a00 */
[----:B------:R1:W-:Y:S04]  /*8adf0*/  STL.64 [R1+0x5778], R8 ;  /* 0x0057780801007387 */ /* 0x0003e80000100a00 */
[----:B-1----:R0:W2:Y:S04]  /*8ae00*/  LDL.64 R8, [R1+0x4278] ;  /* 0x0042780001087983 */ /* 0x0020a80000100a00 */
[----:B------:R1:W-:Y:S04]  /*8ae10*/  STL.64 [R1+0x5770], R4 ;  /* 0x0057700401007387 */ /* 0x0003e80000100a00 */
[----:B-1----:R0:W3:Y:S02]  /*8ae20*/  LDL.64 R4, [R1+0x4280] ;  /* 0x0042800001047983 */ /* 0x0020e40000100a00 */
[----:B---3--:R-:W-:-:S05]  /*8ae30*/  IMAD.X R5, R0, 0x1, R3, P1 ;  /* 0x0000000100057824 */ /* 0x008fca00008e0603 */
[----:B------:R1:W-:Y:S04]  /*8ae40*/  STL [R1+0x4284], R5 ;  /* 0x0042840501007387 */ /* 0x0003e80000100800 */
[----:B-1----:R0:W3:Y:S01]  /*8ae50*/  LDL.64 R4, [R1+0x4270] ;  /* 0x0042700001047983 */ /* 0x0020e20000100a00 */
[----:B------:R-:W-:-:S03]  /*8ae60*/  IADD3 R6, P1, PT, R6, R2, RZ ;  /* 0x0000000206067210 */ /* 0x000fc60007f3e0ff */
[----:B---3--:R-:W3:Y:S04]  /*8ae70*/  LDL R5, [R1+0x2350] ;  /* 0x0023500001057983 */ /* 0x008ee80000100800 */
[----:B------:R-:W2:Y:S04]  /*8ae80*/  LDL.LU R11, [R1+0x138] ;  /* 0x00013800010b7983 */ /* 0x000ea80000300800 */
[----:B--2---:R1:W-:Y:S04]  /*8ae90*/  STL [R1+0x56f8], R11 ;  /* 0x0056f80b01007387 */ /* 0x0043e80000100800 */
[----:B-1----:R-:W2:Y:S04]  /*8aea0*/  LDL.LU R11, [R1+0x2348] ;  /* 0x00234800010b7983 */ /* 0x002ea80000300800 */
[----:B------:R1:W-:Y:S04]  /*8aeb0*/  STL [R1+0x4268], R6 ;  /* 0x0042680601007387 */ /* 0x0003e80000100800 */
[----:B-1----:R-:W2:Y:S04]  /*8aec0*/  LDL.LU.64 R6, [R1+0x5788] ;  /* 0x0057880001067983 */ /* 0x002ea80000300a00 */
[----:B------:R1:W-:Y:S04]  /*8aed0*/  STL [R1+0x576c], R2 ;  /* 0x00576c0201007387 */ /* 0x0003e80000100800 */
[----:B-1----:R-:W3:Y:S01]  /*8aee0*/  LDL.LU R2, [R1+0x128] ;  /* 0x0001280001027983 */ /* 0x002ee20000300800 */
[----:B--2---:R-:W-:-:S03]  /*8aef0*/  IMAD.X R9, R0, 0x1, R7, P2 ;  /* 0x0000000100097824 */ /* 0x004fc600010e0607 */
[----:B------:R-:W2:Y:S04]  /*8af00*/  LDL.LU R0, [R1+0x5780] ;  /* 0x0057800001007983 */ /* 0x000ea80000300800 */
[----:B------:R1:W-:Y:S04]  /*8af10*/  STL [R1+0x427c], R9 ;  /* 0x00427c0901007387 */ /* 0x0003e80000100800 */
[----:B-1----:R-:W3:Y:S04]  /*8af20*/  LDL.LU.64 R8, [R1+0x5778] ;  /* 0x0057780001087983 */ /* 0x002ee80000300a00 */
[----:B------:R2:W-:Y:S04]  /*8af30*/  STL.64 [R1+0x5760], R26 ;  /* 0x0057601a01007387 */ /* 0x0005e80000100a00 */
[----:B------:R-:W-:Y:S01]  /*8af40*/  STL [R1+0x5768], R27 ;  /* 0x0057681b01007387 */ /* 0x000fe20000100800 */
[----:B---3--:R-:W-:-:S05]  /*8af50*/  IMAD.X R5, R5, 0x1, R8, P4 ;  /* 0x0000000105057824 */ /* 0x008fca00020e0608 */
[----:B------:R1:W-:Y:S01]  /*8af60*/  STL [R1+0x4274], R5 ;  /* 0x0042740501007387 */ /* 0x0003e20000100800 */
[----:B--2---:R-:W-:-:S03]  /*8af70*/  IADD3 R26, P2, PT, R2, R0, RZ ;  /* 0x00000000021a7210 */ /* 0x004fc60007f5e0ff */
[----:B-1----:R-:W2:Y:S04]  /*8af80*/  LDL.LU.64 R4, [R1+0x5770] ;  /* 0x0057700001047983 */ /* 0x002ea80000300a00 */
[----:B------:R1:W-:Y:S04]  /*8af90*/  STL.64 [R1+0x5750], R8 ;  /* 0x0057500801007387 */ /* 0x0003e80000100a00 */
[----:B------:R-:W-:Y:S04]  /*8afa0*/  STL [R1+0x5758], R9 ;  /* 0x0057580901007387 */ /* 0x000fe80000100800 */
[----:B------:R3:W-:Y:S01]  /*8afb0*/  STL.64 [R1+0x5740], R10 ;  /* 0x0057400a01007387 */ /* 0x0007e20000100a00 */
[----:B-1----:R-:W-:-:S03]  /*8afc0*/  IADD3 R8, P4, PT, R2, R6, RZ ;  /* 0x0000000602087210 */ /* 0x002fc60007f9e0ff */
[----:B---3--:R-:W3:Y:S04]  /*8afd0*/  LDL.LU R10, [R1+0x12c] ;  /* 0x00012c00010a7983 */ /* 0x008ee80000300800 */
[----:B------:R1:W-:Y:S04]  /*8afe0*/  STL.64 [R1+0x5748], R28 ;  /* 0x0057481c01007387 */ /* 0x0003e80000100a00 */
[----:B-1----:R0:W2:Y:S04]  /*8aff0*/  LDL.64 R28, [R1+0x4268] ;  /* 0x00426800011c7983 */ /* 0x0020a80000100a00 */
[----:B------:R-:W3:Y:S04]  /*8b000*/  LDL.LU R2, [R1+0x576c] ;  /* 0x00576c0001027983 */ /* 0x000ee80000300800 */
[----:B------:R-:W2:Y:S02]  /*8b010*/  LDL.LU R9, [R1+0x2350] ;  /* 0x0023500001097983 */ /* 0x000ea40000300800 */
[----:B--2---:R-:W-:-:S02]  /*8b020*/  IMAD.X R29, R9, 0x1, R5, P1 ;  /* 0x00000001091d7824 */ /* 0x004fc400008e0605 */
[----:B------:R-:W-:-:S03]  /*8b030*/  IMAD.X R27, R9, 0x1, R3, P2 ;  /* 0x00000001091b7824 */ /* 0x000fc600010e0603 */
[----:B------:R1:W-:Y:S04]  /*8b040*/  STL [R1+0x426c], R29 ;  /* 0x00426c1d01007387 */ /* 0x0003e80000100800 */
[----:B-1----:R-:W2:Y:S04]  /*8b050*/  LDL R29, [R1+0x234c] ;  /* 0x00234c00011d7983 */ /* 0x002ea80000100800 */
[----:B------:R1:W-:Y:S04]  /*8b060*/  STL.64 [R1+0x4260], R26 ;  /* 0x0042601a01007387 */ /* 0x0003e80000100a00 */
[----:B-1----:R0:W2:Y:S01]  /*8b070*/  LDL.LU R27, [R1+0x5768] ;  /* 0x00576800011b7983 */ /* 0x0020a20000300800 */
[----:B---3--:R-:W-:Y:S01]  /*8b080*/  IADD3 R26, P2, PT, R10, R2, RZ ;  /* 0x000000020a1a7210 */ /* 0x008fe20007f5e0ff */
[----:B------:R-:W-:-:S04]  /*8b090*/  IMAD.X R9, R9, 0x1, R7, P4 ;  /* 0x0000000109097824 */ /* 0x000fc800020e0607 */
[----:B------:R2:W-:Y:S04]  /*8b0a0*/  STL [R1+0x4248], R26 ;  /* 0x0042481a01007387 */ /* 0x0005e80000100800 */
[----:B--2---:R-:W2:Y:S04]  /*8b0b0*/  LDL.LU.64 R26, [R1+0x5760] ;  /* 0x00576000011a7983 */ /* 0x004ea80000300a00 */
[----:B------:R1:W-:Y:S04]  /*8b0c0*/  STL.64 [R1+0x4258], R8 ;  /* 0x0042580801007387 */ /* 0x0003e80000100a00 */
[----:B-1----:R0:W3:Y:S01]  /*8b0d0*/  LDL.LU R9, [R1+0x5758] ;  /* 0x0057580001097983 */ /* 0x0020e20000300800 */
[----:B------:R-:W-:-:S05]  /*8b0e0*/  IADD3 R8, P4, PT, R10, R0, RZ ;  /* 0x000000000a087210 */ /* 0x000fca0007f9e0ff */
[----:B------:R3:W-:Y:S04]  /*8b0f0*/  STL [R1+0x4240], R8 ;  /* 0x0042400801007387 */ /* 0x0007e80000100800 */
[----:B---3--:R-:W3:Y:S01]  /*8b100*/  LDL.LU.64 R8, [R1+0x5750] ;  /* 0x0057500001087983 */ /* 0x008ee20000300a00 */
[----:B------:R-:W-:-:S05]  /*8b110*/  IADD3 R28, P1, PT, R10, R4, RZ ;  /* 0x000000040a1c7210 */ /* 0x000fca0007f3e0ff */
[----:B---3--:R-:W-:Y:S01]  /*8b120*/  IMAD.X R29, R29, 0x1, R8, P1 ;  /* 0x000000011d1d7824 */ /* 0x008fe200008e0608 */
[----:B------:R-:W-:-:S04]  /*8b130*/  IADD3 R10, P1, PT, R10, R6, RZ ;  /* 0x000000060a0a7210 */ /* 0x000fc80007f3e0ff */
[----:B------:R1:W-:Y:S04]  /*8b140*/  STL.64 [R1+0x4250], R28 ;  /* 0x0042501c01007387 */ /* 0x0003e80000100a00 */
[----:B-1----:R-:W3:Y:S04]  /*8b150*/  LDL.LU.64 R28, [R1+0x5748] ;  /* 0x00574800011c7983 */ /* 0x002ee80000300a00 */
[----:B------:R1:W-:Y:S04]  /*8b160*/  STL.64 [R1+0x5738], R8 ;  /* 0x0057380801007387 */ /* 0x0003e80000100a00 */
[----:B-1----:R0:W2:Y:S04]  /*8b170*/  LDL.64 R8, [R1+0x4240] ;  /* 0x0042400001087983 */ /* 0x0020a80000100a00 */
[----:B------:R1:W-:Y:S04]  /*8b180*/  STL [R1+0x4238], R10 ;  /* 0x0042380a01007387 */ /* 0x0003e80000100800 */
[----:B-1----:R-:W2:Y:S04]  /*8b190*/  LDL.LU.64 R10, [R1+0x5740] ;  /* 0x00574000010a7983 */ /* 0x002ea80000300a00 */
[----:B--2---:R1:W-:Y:S04]  /*8b1a0*/  STL.64 [R1+0x5730], R10 ;  /* 0x0057300a01007387 */ /* 0x0043e80000100a00 */
[----:B-1----:R0:W2:Y:S04]  /*8b1b0*/  LDL.64 R10, [R1+0x4238] ;  /* 0x00423800010a7983 */ /* 0x0020a80000100a00 */
[----:B--2---:R-:W2:Y:S04]  /*8b1c0*/  LDL.LU R11, [R1+0x234c] ;  /* 0x00234c00010b7983 */ /* 0x004ea80000300800 */
[----:B------:R1:W-:Y:S04]  /*8b1d0*/  STL.64 [R1+0x5718], R16 ;  /* 0x0057181001007387 */ /* 0x0003e80000100a00 */
[----:B-1----:R-:W3:Y:S04]  /*8b1e0*/  LDL.LU R16, [R1+0x130] ;  /* 0x0001300001107983 */ /* 0x002ee80000300800 */
[----:B------:R1:W-:Y:S04]  /*8b1f0*/  STL.64 [R1+0x5720], R26 ;  /* 0x0057201a01007387 */ /* 0x0003e80000100a00 */
[----:B-1----:R0:W3:Y:S01]  /*8b200*/  LDL.64 R26, [R1+0x4248] ;  /* 0x00424800011a7983 */ /* 0x0020e20000100a00 */
[----:B--2---:R-:W-:-:S02]  /*8b210*/  IMAD.X R9, R11, 0x1, R3, P4 ;  /* 0x000000010b097824 */ /* 0x004fc400020e0603 */
[----:B---3--:R-:W-:-:S05]  /*8b220*/  IMAD.X R27, R11, 0x1, R5, P2 ;  /* 0x000000010b1b7824 */ /* 0x008fca00010e0605 */
[----:B------:R-:W-:Y:S04]  /*8b230*/  STL [R1+0x424c], R27 ;  /* 0x00424c1b01007387 */ /* 0x000fe80000100800 */
[----:B------:R-:W-:Y:S04]  /*8b240*/  STL.64 [R1+0x5728], R4 ;  /* 0x0057280401007387 */ /* 0x000fe80000100a00 */
[----:B------:R1:W-:Y:S04]  /*8b250*/  STL [R1+0x4244], R9 ;  /* 0x0042440901007387 */ /* 0x0003e80000100800 */
[----:B-1----:R-:W2:Y:S04]  /*8b260*/  LDL.LU.64 R8, [R1+0x5738] ;  /* 0x0057380001087983 */ /* 0x002ea80000300a00 */
[----:B------:R1:W-:Y:S04]  /*8b270*/  STL.64 [R1+0x5708], R18 ;  /* 0x0057081201007387 */ /* 0x0003e80000100a00 */
[----:B-1----:R-:W3:Y:S01]  /*8b280*/  LDL R18, [R1+0x134] ;  /* 0x0001340001127983 */ /* 0x002ee20000100800 */
[----:B------:R-:W-:Y:S01]  /*8b290*/  IMAD.X R11, R11, 0x1, R7, P1 ;  /* 0x000000010b0b7824 */ /* 0x000fe200008e0607 */
[----:B------:R-:W-:-:S02]  /*8b2a0*/  IADD3 R26, P2, PT, R16, R4, RZ ;  /* 0x00000004101a7210 */ /* 0x000fc40007f5e0ff */
[C---:B------:R-:W-:Y:S01]  /*8b2b0*/  IADD3 R4, P1, PT, R16.reuse, R0, RZ ;  /* 0x0000000010047210 */ /* 0x040fe20007f3e0ff */
[----:B---3--:R-:W-:Y:S04]  /*8b2c0*/  STL.64 [R1+0x5710], R18 ;  /* 0x0057101201007387 */ /* 0x008fe80000100a00 */
[----:B------:R1:W-:Y:S04]  /*8b2d0*/  STL [R1+0x423c], R11 ;  /* 0x00423c0b01007387 */ /* 0x0003e80000100800 */
[----:B-1----:R-:W2:Y:S04]  /*8b2e0*/  LDL.LU.64 R10, [R1+0x5730] ;  /* 0x00573000010a7983 */ /* 0x002ea80000300a00 */
[----:B------:R1:W-:Y:S04]  /*8b2f0*/  STL [R1+0x4220], R4 ;  /* 0x0042200401007387 */ /* 0x0003e80000100800 */
[----:B-1----:R-:W3:Y:S01]  /*8b300*/  LDL.LU.64 R4, [R1+0x5728] ;  /* 0x0057280001047983 */ /* 0x002ee20000300a00 */
[C---:B------:R-:W-:Y:S01]  /*8b310*/  IADD3 R18, P4, PT, R16.reuse, R2, RZ ;  /* 0x0000000210127210 */ /* 0x040fe20007f9e0ff */
[----:B--2---:R-:W-:Y:S01]  /*8b320*/  IMAD.X R27, R11, 0x1, R8, P2 ;  /* 0x000000010b1b7824 */ /* 0x004fe200010e0608 */
[----:B------:R-:W-:-:S04]  /*8b330*/  IADD3 R16, P2, PT, R16, R6, RZ ;  /* 0x0000000610107210 */ /* 0x000fc80007f5e0ff */
[----:B------:R1:W-:Y:S01]  /*8b340*/  STL.64 [R1+0x4230], R26 ;  /* 0x0042301a01007387 */ /* 0x0003e20000100a00 */
[----:B---3--:R-:W-:-:S03]  /*8b350*/  IMAD.X R19, R11, 0x1, R5, P4 ;  /* 0x000000010b137824 */ /* 0x008fc600020e0605 */
[----:B-1----:R-:W2:Y:S04]  /*8b360*/  LDL.LU.64 R26, [R1+0x5720] ;  /* 0x00572000011a7983 */ /* 0x002ea80000300a00 */
[----:B------:R1:W-:Y:S04]  /*8b370*/  STL [R1+0x4218], R16 ;  /* 0x0042181001007387 */ /* 0x0003e80000100800 */
[----:B-1----:R-:W3:Y:S04]  /*8b380*/  LDL.LU.64 R16, [R1+0x5718] ;  /* 0x0057180001107983 */ /* 0x002ee80000300a00 */
[----:B------:R-:W-:Y:S04]  /*8b390*/  STL.64 [R1+0x5700], R6 ;  /* 0x0057000601007387 */ /* 0x000fe80000100a00 */
[----:B------:R1:W-:Y:S04]  /*8b3a0*/  STL.64 [R1+0x4228], R18 ;  /* 0x0042281201007387 */ /* 0x0003e80000100a00 */
        /* <DEDUP_REMOVED lines=10> */
[----:B-1----:R-:W2:Y:S04]  /*8b450*/  LDL.LU R13, [R1+0x134] ;  /* 0x00013400010d7983 */ /* 0x002ea80000300800 */
[----:B------:R-:W-:Y:S04]  /*8b460*/  STL.64 [R1+0x56e0], R22 ;  /* 0x0056e01601007387 */ /* 0x000fe80000100a00 */
[----:B------:R1:W-:Y:S04]  /*8b470*/  STL [R1+0x56e8], R23 ;  /* 0x0056e81701007387 */ /* 0x0003e80000100800 */
[----:B-1----:R0:W3:Y:S01]  /*8b480*/  LDL.64 R22, [R1+0x4218] ;  /* 0x0042180001167983 */ /* 0x0020e20000100a00 */
[----:B--2---:R-:W-:-:S05]  /*8b490*/  IADD3 R6, P1, PT, R13, R2, RZ ;  /* 0x000000020d067210 */ /* 0x004fca0007f3e0ff */
[----:B------:R1:W-:Y:S04]  /*8b4a0*/  STL [R1+0x4208], R6 ;  /* 0x0042080601007387 */ /* 0x0003e80000100800 */
[----:B-1----:R-:W3:Y:S02]  /*8b4b0*/  LDL.LU.64 R6, [R1+0x5700] ;  /* 0x0057000001067983 */ /* 0x002ee40000300a00 */
[----:B---3--:R-:W-:Y:S02]  /*8b4c0*/  IMAD.X R23, R11, 0x1, R7, P2 ;  /* 0x000000010b177824 */ /* 0x008fe400010e0607 */
[----:B------:R-:W2:Y:S04]  /*8b4d0*/  LDL.LU R11, [R1+0x56f8] ;  /* 0x0056f800010b7983 */ /* 0x000ea80000300800 */
[----:B------:R-:W-:Y:S04]  /*8b4e0*/  STL [R1+0x421c], R23 ;  /* 0x00421c1701007387 */ /* 0x000fe80000100800 */
[----:B------:R1:W-:Y:S04]  /*8b4f0*/  STL.64 [R1+0x56c8], R26 ;  /* 0x0056c81a01007387 */ /* 0x0003e80000100a00 */
[----:B-1----:R0:W3:Y:S04]  /*8b500*/  LDL.64 R26, [R1+0x4208] ;  /* 0x00420800011a7983 */ /* 0x0020e80000100a00 */
[----:B------:R1:W-:Y:S04]  /*8b510*/  STL.64 [R1+0x56d0], R16 ;  /* 0x0056d01001007387 */ /* 0x0003e80000100a00 */
[----:B-1----:R-:W2:Y:S02]  /*8b520*/  LDL.LU R16, [R1+0x2344] ;  /* 0x0023440001107983 */ /* 0x002ea40000300800 */
[----:B--2---:R-:W-:-:S05]  /*8b530*/  IMAD.X R5, R16, 0x1, R8, P4 ;  /* 0x0000000110057824 */ /* 0x004fca00020e0608 */
[----:B------:R1:W-:Y:S04]  /*8b540*/  STL [R1+0x4214], R5 ;  /* 0x0042140501007387 */ /* 0x0003e80000100800 */
[----:B-1----:R-:W3:Y:S01]  /*8b550*/  LDL.LU.64 R4, [R1+0x56f0] ;  /* 0x0056f00001047983 */ /* 0x002ee20000300a00 */
[----:B------:R-:W-:-:S05]  /*8b560*/  IADD3 R22, P2, PT, R13, R0, RZ ;  /* 0x000000000d167210 */ /* 0x000fca0007f5e0ff */
[C---:B------:R-:W-:Y:S02]  /*8b570*/  IMAD.X R23, R16.reuse, 0x1, R3, P2 ;  /* 0x0000000110177824 */ /* 0x040fe400010e0603 */
[----:B---3--:R-:W-:-:S05]  /*8b580*/  IMAD.X R27, R16, 0x1, R5, P1 ;  /* 0x00000001101b7824 */ /* 0x008fca00008e0605 */
[----:B------:R1:W-:Y:S04]  /*8b590*/  STL [R1+0x420c], R27 ;  /* 0x00420c1b01007387 */ /* 0x0003e80000100800 */
[----:B-1----:R-:W2:Y:S04]  /*8b5a0*/  LDL R27, [R1+0x2340] ;  /* 0x00234000011b7983 */ /* 0x002ea80000100800 */
[----:B------:R1:W-:Y:S04]  /*8b5b0*/  STL.64 [R1+0x4200], R22 ;  /* 0x0042001601007387 */ /* 0x0003e80000100a00 */
[----:B-1----:R0:W3:Y:S01]  /*8b5c0*/  LDL.LU R23, [R1+0x56e8] ;  /* 0x0056e80001177983 */ /* 0x0020e20000300800 */
[----:B------:R-:W-:-:S02]  /*8b5d0*/  IADD3 R12, P4, PT, R13, R6, RZ ;  /* 0x000000060d0c7210 */ /* 0x000fc40007f9e0ff */
[C---:B------:R-:W-:Y:S02]  /*8b5e0*/  IADD3 R22, P2, PT, R11.reuse, R2, RZ ;  /* 0x000000020b167210 */ /* 0x040fe40007f5e0ff */
[C---:B------:R-:W-:Y:S01]  /*8b5f0*/  IADD3 R26, P1, PT, R11.reuse, R4, RZ ;  /* 0x000000040b1a7210 */ /* 0x040fe20007f3e0ff */
[----:B------:R-:W-:Y:S01]  /*8b600*/  IMAD.X R13, R16, 0x1, R7, P4 ;  /* 0x00000001100d7824 */ /* 0x000fe200020e0607 */
[----:B------:R-:W-:Y:S01]  /*8b610*/  IADD3 R16, P4, PT, R11, R0, RZ ;  /* 0x000000000b107210 */ /* 0x000fe20007f9e0ff */
[----:B------:R3:W-:Y:S02]  /*8b620*/  STL [R1+0x41e8], R22 ;  /* 0x0041e81601007387 */ /* 0x0007e40000100800 */
[----:B--2---:R-:W-:Y:S02]  /*8b630*/  IMAD.X R27, R27, 0x1, R8, P1 ;  /* 0x000000011b1b7824 */ /* 0x004fe400008e0608 */
[----:B---3--:R-:W2:Y:S04]  /*8b640*/  LDL.LU.64 R22, [R1+0x56e0] ;  /* 0x0056e00001167983 */ /* 0x008ea80000300a00 */
[----:B------:R1:W-:Y:S04]  /*8b650*/  STL.64 [R1+0x41f8], R12 ;  /* 0x0041f80c01007387 */ /* 0x0003e80000100a00 */
[----:B-1----:R-:W3:Y:S04]  /*8b660*/  LDL.LU.64 R12, [R1+0x56d8] ;  /* 0x0056d800010c7983 */ /* 0x002ee80000300a00 */
[----:B------:R1:W-:Y:S04]  /*8b670*/  STL [R1+0x41e0], R16 ;  /* 0x0041e01001007387 */ /* 0x0003e80000100800 */
[----:B-1----:R-:W3:Y:S04]  /*8b680*/  LDL.LU.64 R16, [R1+0x56d0] ;  /* 0x0056d00001107983 */ /* 0x002ee80000300a00 */
[----:B------:R1:W-:Y:S04]  /*8b690*/  STL.64 [R1+0x41f0], R26 ;  /* 0x0041f01a01007387 */ /* 0x0003e80000100a00 */
[----:B-1----:R-:W3:Y:S04]  /*8b6a0*/  LDL.LU.64 R26, [R1+0x56c8] ;  /* 0x0056c800011a7983 */ /* 0x002ee80000300a00 */
[----:B--2---:R1:W-:Y:S04]  /*8b6b0*/  STL.64 [R1+0x56c0], R22 ;  /* 0x0056c01601007387 */ /* 0x0043e80000100a00 */
[----:B-1----:R0:W2:Y:S04]  /*8b6c0*/  LDL.64 R22, [R1+0x41e0] ;  /* 0x0041e00001167983 */ /* 0x0020a80000100a00 */
[----:B---3--:R-:W-:Y:S04]  /*8b6d0*/  STL.64 [R1+0x56b8], R26 ;  /* 0x0056b81a01007387 */ /* 0x008fe80000100a00 */
[----:B------:R1:W-:Y:S04]  /*8b6e0*/  STL.64 [R1+0x56b0], R8 ;  /* 0x0056b00801007387 */ /* 0x0003e80000100a00 */
[----:B-1----:R-:W2:Y:S04]  /*8b6f0*/  LDL.LU R8, [R1+0x2340] ;  /* 0x0023400001087983 */ /* 0x002ea80000300800 */
[----:B------:R1:W-:Y:S04]  /*8b700*/  STL.64 [R1+0x56a8], R18 ;  /* 0x0056a81201007387 */ /* 0x0003e80000100a00 */
[----:B-1----:R0:W3:Y:S04]  /*8b710*/  LDL.64 R18, [R1+0x41e8] ;  /* 0x0041e80001127983 */ /* 0x0020e80000100a00 */
[----:B------:R1:W-:Y:S04]  /*8b720*/  STL.64 [R1+0x56a0], R24 ;  /* 0x0056a01801007387 */ /* 0x0003e80000100a00 */
[----:B-1----:R-:W4:Y:S01]  /*8b730*/  LDL.LU R24, [R1+0x13c] ;  /* 0x00013c0001187983 */ /* 0x002f220000300800 */
[----:B--2---:R-:W-:-:S02]  /*8b740*/  IMAD.X R23, R8, 0x1, R3, P4 ;  /* 0x0000000108177824 */ /* 0x004fc400020e0603 */
[----:B---3--:R-:W-:-:S05]  /*8b750*/  IMAD.X R19, R8, 0x1, R5, P2 ;  /* 0x0000000108137824 */ /* 0x008fca00010e0605 */
[----:B------:R-:W-:Y:S04]  /*8b760*/  STL [R1+0x41ec], R19 ;  /* 0x0041ec1301007387 */ /* 0x000fe80000100800 */
[----:B------:R1:W-:Y:S04]  /*8b770*/  STL [R1+0x41e4], R23 ;  /* 0x0041e41701007387 */ /* 0x0003e80000100800 */
[----:B-1----:R-:W2:Y:S01]  /*8b780*/  LDL.LU.64 R22, [R1+0x56c0] ;  /* 0x0056c00001167983 */ /* 0x002ea20000300a00 */
[----:B------:R-:W-:-:S05]  /*8b790*/  IADD3 R26, P1, PT, R11, R6, RZ ;  /* 0x000000060b1a7210 */ /* 0x000fca0007f3e0ff */
[----:B------:R-:W-:Y:S01]  /*8b7a0*/  IMAD.X R27, R8, 0x1, R7, P1 ;  /* 0x00000001081b7824 */ /* 0x000fe200008e0607 */
[C---:B----4-:R-:W-:Y:S01]  /*8b7b0*/  IADD3 R8, P1, PT, R24.reuse, R0, RZ ;  /* 0x0000000018087210 */ /* 0x050fe20007f3e0ff */
[----:B--2---:R1:W-:Y:S04]  /*8b7c0*/  STL.64 [R1+0x5698], R22 ;  /* 0x0056981601007387 */ /* 0x0043e80000100a00 */
[----:B------:R-:W2:Y:S04]  /*8b7d0*/  LDL R11, [R1+0x2338] ;  /* 0x00233800010b7983 */ /* 0x000ea80000100800 */
[----:B-1----:R-:W3:Y:S04]  /*8b7e0*/  LDL R23, [R1+0x233c] ;  /* 0x00233c0001177983 */ /* 0x002ee80000100800 */
[----:B------:R1:W-:Y:S04]  /*8b7f0*/  STL.64 [R1+0x41d8], R26 ;  /* 0x0041d81a01007387 */ /* 0x0003e80000100a00 */
[----:B-1----:R-:W4:Y:S04]  /*8b800*/  LDL.LU.64 R26, [R1+0x56b8] ;  /* 0x0056b800011a7983 */ /* 0x002f280000300a00 */
[----:B------:R1:W-:Y:S04]  /*8b810*/  STL [R1+0x41c0], R8 ;  /* 0x0041c00801007387 */ /* 0x0003e80000100800 */
[----:B-1----:R-:W3:Y:S01]  /*8b820*/  LDL.LU.64 R8, [R1+0x56b0] ;  /* 0x0056b00001087983 */ /* 0x002ee20000300a00 */
[----:B------:R-:W-:-:S02]  /*8b830*/  IADD3 R18, P2, PT, R24, R4, RZ ;  /* 0x0000000418127210 */ /* 0x000fc40007f5e0ff */
[----:B------:R-:W-:-:S03]  /*8b840*/  IADD3 R22, P4, PT, R24, R2, RZ ;  /* 0x0000000218167210 */ /* 0x000fc60007f9e0ff */
[C---:B---3--:R-:W-:Y:S01]  /*8b850*/  IMAD.X R19, R23.reuse, 0x1, R8, P2 ;  /* 0x0000000117137824 */ /* 0x048fe200010e0608 */
[----:B------:R-:W-:Y:S01]  /*8b860*/  IADD3 R24, P2, PT, R24, R6, RZ ;  /* 0x0000000618187210 */ /* 0x000fe20007f5e0ff */
[----:B------:R-:W-:-:S03]  /*8b870*/  IMAD.X R23, R23, 0x1, R5, P4 ;  /* 0x0000000117177824 */ /* 0x000fc600020e0605 */
[----:B------:R1:W-:Y:S04]  /*8b880*/  STL.64 [R1+0x41d0], R18 ;  /* 0x0041d01201007387 */ /* 0x0003e80000100a00 */
[----:B-1----:R-:W3:Y:S04]  /*8b890*/  LDL.LU.64 R18, [R1+0x56a8] ;  /* 0x0056a80001127983 */ /* 0x002ee80000300a00 */
[----:B------:R1:W-:Y:S04]  /*8b8a0*/  STL [R1+0x41b8], R24 ;  /* 0x0041b81801007387 */ /* 0x0003e80000100800 */
[----:B-1----:R-:W3:Y:S04]  /*8b8b0*/  LDL.LU.64 R24, [R1+0x56a0] ;  /* 0x0056a00001187983 */ /* 0x002ee80000300a00 */
[----:B------:R1:W-:Y:S04]  /*8b8c0*/  STL.64 [R1+0x41c8], R22 ;  /* 0x0041c81601007387 */ /* 0x0003e80000100a00 */
[----:B-1----:R-:W3:Y:S04]  /*8b8d0*/  LDL.LU.64 R22, [R1+0x5698] ;  /* 0x0056980001167983 */ /* 0x002ee80000300a00 */
[----:B--2---:R-:W-:Y:S04]  /*8b8e0*/  STL.64 [R1+0x5688], R10 ;  /* 0x0056880a01007387 */ /* 0x004fe80000100a00 */
[----:B------:R1:W-:Y:S04]  /*8b8f0*/  STL [R1+0x5690], R11 ;  /* 0x0056900b01007387 */ /* 0x0003e80000100800 */
[----:B-1----:R0:W2:Y:S04]  /*8b900*/  LDL.64 R10, [R1+0x41b8] ;  /* 0x0041b800010a7983 */ /* 0x0020a80000100a00 */
[----:B--2---:R-:W2:Y:S04]  /*8b910*/  LDL.LU R11, [R1+0x233c] ;  /* 0x00233c00010b7983 */ /* 0x004ea80000300800 */
[----:B---3--:R1:W-:Y:S04]  /*8b920*/  STL.64 [R1+0x5678], R22 ;  /* 0x0056781601007387 */ /* 0x0083e80000100a00 */
[----:B-1----:R-:W3:Y:S04]  /*8b930*/  LDL.LU R22, [R1+0x140] ;  /* 0x0001400001167983 */ /* 0x002ee80000300800 */
[----:B------:R-:W-:Y:S04]  /*8b940*/  STL.64 [R1+0x5680], R12 ;  /* 0x0056800c01007387 */ /* 0x000fe80000100a00 */
[----:B------:R1:W-:Y:S04]  /*8b950*/  STL.64 [R1+0x5670], R16 ;  /* 0x0056701001007387 */ /* 0x0003e80000100a00 */
[----:B-1----:R0:W2:Y:S02]  /*8b960*/  LDL.64 R16, [R1+0x41c0] ;  /* 0x0041c00001107983 */ /* 0x0020a40000100a00 */
[----:B--2---:R-:W-:-:S02]  /*8b970*/  IMAD.X R17, R11, 0x1, R3, P1 ;  /* 0x000000010b117824 */ /* 0x004fc400008e0603 */
[----:B------:R-:W-:-:S03]  /*8b980*/  IMAD.X R11, R11, 0x1, R7, P2 ;  /* 0x000000010b0b7824 */ /* 0x000fc600010e0607 */
[----:B------:R-:W-:Y:S04]  /*8b990*/  STL [R1+0x41c4], R17 ;  /* 0x0041c41101007387 */ /* 0x000fe80000100800 */
[----:B------:R-:W-:Y:S04]  /*8b9a0*/  STL.64 [R1+0x5668], R2 ;  /* 0x0056680201007387 */ /* 0x000fe80000100a00 */
[----:B------:R1:W-:Y:S04]  /*8b9b0*/  STL [R1+0x41bc], R11 ;  /* 0x0041bc0b01007387 */ /* 0x0003e80000100800 */
[----:B-1----:R0:W2:Y:S01]  /*8b9c0*/  LDL.LU R11, [R1+0x5690] ;  /* 0x00569000010b7983 */ /* 0x0020a20000300800 */
[----:B---3--:R-:W-:-:S05]  /*8b9d0*/  IADD3 R10, P2, PT, R22, R0, RZ ;  /* 0x00000000160a7210 */ /* 0x008fca0007f5e0ff */
[----:B------:R2:W-:Y:S04]  /*8b9e0*/  STL [R1+0x41a0], R10 ;  /* 0x0041a00a01007387 */ /* 0x0005e80000100800 */
[----:B--2---:R-:W2:Y:S01]  /*8b9f0*/  LDL.LU.64 R10, [R1+0x5688] ;  /* 0x00568800010a7983 */ /* 0x004ea20000300a00 */
[C---:B------:R-:W-:Y:S02]  /*8ba00*/  IADD3 R12, P4, PT, R22.reuse, R4, RZ ;  /* 0x00000004160c7210 */ /* 0x040fe40007f9e0ff */
[----:B------:R-:W-:-:S03]  /*8ba10*/  IADD3 R16, P1, PT, R22, R2, RZ ;  /* 0x0000000216107210 */ /* 0x000fc60007f3e0ff */
        /* <DEDUP_REMOVED lines=8> */
[----:B-1----:R0:W2:Y:S04]  /*8baa0*/  LDL.64 R6, [R1+0x41a0] ;  /* 0x0041a00001067983 */ /* 0x0020a80000100a00 */
[----:B------:R1:W-:Y:S04]  /*8bab0*/  STL.64 [R1+0x41a8], R16 ;  /* 0x0041a81001007387 */ /* 0x0003e80000100a00 */
[----:B-1----:R-:W2:Y:S04]  /*8bac0*/  LDL.LU.64 R16, [R1+0x5670] ;  /* 0x0056700001107983 */ /* 0x002ea80000300a00 */
[----:B------:R-:W-:Y:S04]  /*8bad0*/  STL.64 [R1+0x5650], R8 ;  /* 0x0056500801007387 */ /* 0x000fe80000100a00 */
[----:B------:R1:W-:Y:S04]  /*8bae0*/  STL [R1+0x5658], R9 ;  /* 0x0056580901007387 */ /* 0x0003e80000100800 */
[----:B-1----:R0:W2:Y:S04]  /*8baf0*/  LDL.64 R8, [R1+0x4198] ;  /* 0x0041980001087983 */ /* 0x0020a80000100a00 */
[----:B--2---:R-:W2:Y:S04]  /*8bb00*/  LDL.LU R9, [R1+0x2338] ;  /* 0x0023380001097983 */ /* 0x004ea80000300800 */
[----:B------:R1:W-:Y:S04]  /*8bb10*/  STL.64 [R1+0x5640], R24 ;  /* 0x0056401801007387 */ /* 0x0003e80000100a00 */
[----:B-1----:R-:W2:Y:S02]  /*8bb20*/  LDL.LU R24, [R1+0x144] ;  /* 0x0001440001187983 */ /* 0x002ea40000300800 */
[----:B--2---:R-:W-:-:S05]  /*8bb30*/  IADD3 R2, P1, PT, R24, R4, RZ ;  /* 0x0000000418027210 */ /* 0x004fca0007f3e0ff */
[----:B------:R1:W-:Y:S04]  /*8bb40*/  STL [R1+0x4190], R2 ;  /* 0x0041900201007387 */ /* 0x0003e80000100800 */
[----:B-1----:R-:W2:Y:S04]  /*8bb50*/  LDL.LU.64 R2, [R1+0x5668] ;  /* 0x0056680001027983 */ /* 0x002ea80000300a00 */
[----:B------:R1:W-:Y:S04]  /*8bb60*/  STL.64 [R1+0x5648], R4 ;  /* 0x0056480401007387 */ /* 0x0003e80000100a00 */
[----:B-1----:R0:W3:Y:S01]  /*8bb70*/  LDL.64 R4, [R1+0x4190] ;  /* 0x0041900001047983 */ /* 0x0020e20000100a00 */
[----:B--2---:R-:W-:-:S05]  /*8bb80*/  IMAD.X R7, R9, 0x1, R3, P2 ;  /* 0x0000000109077824 */ /* 0x004fca00010e0603 */
[----:B------:R1:W-:Y:S04]  /*8bb90*/  STL [R1+0x41a4], R7 ;  /* 0x0041a40701007387 */ /* 0x0003e80000100800 */
[----:B-1----:R-:W2:Y:S04]  /*8bba0*/  LDL.LU.64 R6, [R1+0x5660] ;  /* 0x0056600001067983 */ /* 0x002ea80000300a00 */
[----:B------:R-:W-:Y:S04]  /*8bbb0*/  STL [R1+0x5638], R10 ;  /* 0x0056380a01007387 */ /* 0x000fe80000100800 */
[----:B------:R-:W3:Y:S04]  /*8bbc0*/  LDL R11, [R1+0x2334] ;  /* 0x00233400010b7983 */ /* 0x000ee80000100800 */
[----:B------:R-:W-:Y:S01]  /*8bbd0*/  STL.64 [R1+0x5630], R2 ;  /* 0x0056300201007387 */ /* 0x000fe20000100a00 */
[----:B--2---:R-:W-:-:S05]  /*8bbe0*/  IMAD.X R9, R9, 0x1, R7, P4 ;  /* 0x0000000109097824 */ /* 0x004fca00020e0607 */
[----:B------:R1:W-:Y:S04]  /*8bbf0*/  STL [R1+0x419c], R9 ;  /* 0x00419c0901007387 */ /* 0x0003e80000100800 */
[----:B-1----:R0:W2:Y:S01]  /*8bc00*/  LDL.LU R9, [R1+0x5658] ;  /* 0x0056580001097983 */ /* 0x0020a20000300800 */
[----:B------:R-:W-:-:S05]  /*8bc10*/  IADD3 R8, P4, PT, R24, R0, RZ ;  /* 0x0000000018087210 */ /* 0x000fca0007f9e0ff */
[----:B------:R2:W-:Y:S04]  /*8bc20*/  STL [R1+0x4180], R8 ;  /* 0x0041800801007387 */ /* 0x0005e80000100800 */
[----:B--2---:R-:W3:Y:S02]  /*8bc30*/  LDL.LU.64 R8, [R1+0x5650] ;  /* 0x0056500001087983 */ /* 0x004ee40000300a00 */
[----:B---3--:R-:W-:-:S05]  /*8bc40*/  IMAD.X R5, R11, 0x1, R8, P1 ;  /* 0x000000010b057824 */ /* 0x008fca00008e0608 */
[----:B------:R1:W-:Y:S04]  /*8bc50*/  STL [R1+0x4194], R5 ;  /* 0x0041940501007387 */ /* 0x0003e80000100800 */
[----:B-1----:R-:W2:Y:S01]  /*8bc60*/  LDL.LU.64 R4, [R1+0x5648] ;  /* 0x0056480001047983 */ /* 0x002ea20000300a00 */
[C---:B------:R-:W-:Y:S02]  /*8bc70*/  IADD3 R10, P2, PT, R24.reuse, R2, RZ ;  /* 0x00000002180a7210 */ /* 0x040fe40007f5e0ff */
[----:B------:R-:W-:-:S05]  /*8bc80*/  IADD3 R24, P1, PT, R24, R6, RZ ;  /* 0x0000000618187210 */ /* 0x000fca0007f3e0ff */
[----:B------:R1:W-:Y:S04]  /*8bc90*/  STL [R1+0x4178], R24 ;  /* 0x0041781801007387 */ /* 0x0003e80000100800 */
[----:B-1----:R-:W3:Y:S04]  /*8bca0*/  LDL.LU.64 R24, [R1+0x5640] ;  /* 0x0056400001187983 */ /* 0x002ee80000300a00 */
[----:B------:R1:W-:Y:S04]  /*8bcb0*/  STL.64 [R1+0x5628], R6 ;  /* 0x0056280601007387 */ /* 0x0003e80000100a00 */
[----:B-1----:R0:W3:Y:S01]  /*8bcc0*/  LDL.64 R6, [R1+0x4180] ;  /* 0x0041800001067983 */ /* 0x0020e20000100a00 */
[----:B--2---:R-:W-:-:S05]  /*8bcd0*/  IMAD.X R11, R11, 0x1, R5, P2 ;  /* 0x000000010b0b7824 */ /* 0x004fca00010e0605 */
[----:B------:R1:W-:Y:S04]  /*8bce0*/  STL.64 [R1+0x4188], R10 ;  /* 0x0041880a01007387 */ /* 0x0003e80000100a00 */
[----:B-1----:R-:W2:Y:S04]  /*8bcf0*/  LDL.LU R10, [R1+0x5638] ;  /* 0x00563800010a7983 */ /* 0x002ea80000300800 */
[----:B------:R1:W-:Y:S04]  /*8bd00*/  STL [R1+0x5620], R9 ;  /* 0x0056200901007387 */ /* 0x0003e80000100800 */
[----:B-1----:R-:W3:Y:S04]  /*8bd10*/  LDL.LU R9, [R1+0x2334] ;  /* 0x0023340001097983 */ /* 0x002ee80000300800 */
[----:B----4-:R1:W-:Y:S04]  /*8bd20*/  STL.64 [R1+0x5610], R26 ;  /* 0x0056101a01007387 */ /* 0x0103e80000100a00 */
[----:B-1----:R-:W4:Y:S04]  /*8bd30*/  LDL.LU R26, [R1+0x148] ;  /* 0x00014800011a7983 */ /* 0x002f280000300800 */
[----:B------:R-:W2:Y:S01]  /*8bd40*/  LDL R11, [R1+0x14c] ;  /* 0x00014c00010b7983 */ /* 0x000ea20000100800 */
[----:B----4-:R-:W-:-:S05]  /*8bd50*/  IADD3 R2, P2, PT, R26, R4, RZ ;  /* 0x000000041a027210 */ /* 0x010fca0007f5e0ff */
[----:B------:R1:W-:Y:S04]  /*8bd60*/  STL [R1+0x4170], R2 ;  /* 0x0041700201007387 */ /* 0x0003e80000100800 */
[----:B-1----:R-:W3:Y:S04]  /*8bd70*/  LDL.LU.64 R2, [R1+0x5630] ;  /* 0x0056300001027983 */ /* 0x002ee80000300a00 */
[----:B------:R1:W-:Y:S04]  /*8bd80*/  STL.64 [R1+0x5618], R4 ;  /* 0x0056180401007387 */ /* 0x0003e80000100a00 */
[----:B-1----:R0:W4:Y:S01]  /*8bd90*/  LDL.64 R4, [R1+0x4170] ;  /* 0x0041700001047983 */ /* 0x0021220000100a00 */
[----:B---3--:R-:W-:-:S03]  /*8bda0*/  IMAD.X R7, R9, 0x1, R3, P4 ;  /* 0x0000000109077824 */ /* 0x008fc600020e0603 */
[----:B----4-:R-:W3:Y:S04]  /*8bdb0*/  LDL R5, [R1+0x2330] ;  /* 0x0023300001057983 */ /* 0x010ee80000100800 */
[----:B------:R1:W-:Y:S04]  /*8bdc0*/  STL [R1+0x4184], R7 ;  /* 0x0041840701007387 */ /* 0x0003e80000100800 */
[----:B-1----:R-:W4:Y:S04]  /*8bdd0*/  LDL.LU.64 R6, [R1+0x5628] ;  /* 0x0056280001067983 */ /* 0x002f280000300a00 */
[----:B------:R-:W-:Y:S04]  /*8bde0*/  STL.64 [R1+0x5600], R18 ;  /* 0x0056001201007387 */ /* 0x000fe80000100a00 */
[----:B------:R-:W-:Y:S04]  /*8bdf0*/  STL [R1+0x5608], R19 ;  /* 0x0056081301007387 */ /* 0x000fe80000100800 */
[----:B------:R1:W-:Y:S04]  /*8be00*/  STL.64 [R1+0x55f8], R24 ;  /* 0x0055f81801007387 */ /* 0x0003e80000100a00 */
[----:B-1----:R0:W4:Y:S01]  /*8be10*/  LDL.64 R24, [R1+0x4178] ;  /* 0x0041780001187983 */ /* 0x0021220000100a00 */
[----:B------:R-:W-:Y:S01]  /*8be20*/  IADD3 R18, P4, PT, R26, R2, RZ ;  /* 0x000000021a127210 */ /* 0x000fe20007f9e0ff */
[----:B---3--:R-:W-:-:S02]  /*8be30*/  IMAD.X R5, R5, 0x1, R8, P2 ;  /* 0x0000000105057824 */ /* 0x008fc400010e0608 */
[----:B----4-:R-:W-:Y:S01]  /*8be40*/  IMAD.X R25, R9, 0x1, R7, P1 ;  /* 0x0000000109197824 */ /* 0x010fe200008e0607 */
[C---:B------:R-:W-:Y:S02]  /*8be50*/  IADD3 R24, P1, PT, R26.reuse, R0, RZ ;  /* 0x000000001a187210 */ /* 0x040fe40007f3e0ff */
[----:B------:R-:W-:Y:S01]  /*8be60*/  IADD3 R26, P2, PT, R26, R6, RZ ;  /* 0x000000061a1a7210 */ /* 0x000fe20007f5e0ff */
[----:B------:R-:W3:Y:S04]  /*8be70*/  LDL.LU R9, [R1+0x5620] ;  /* 0x0056200001097983 */ /* 0x000ee80000300800 */
[----:B------:R-:W-:Y:S04]  /*8be80*/  STL [R1+0x417c], R25 ;  /* 0x00417c1901007387 */ /* 0x000fe80000100800 */
[----:B------:R1:W-:Y:S04]  /*8be90*/  STL [R1+0x4174], R5 ;  /* 0x0041740501007387 */ /* 0x0003e80000100800 */
[----:B-1----:R-:W4:Y:S04]  /*8bea0*/  LDL.LU.64 R4, [R1+0x5618] ;  /* 0x0056180001047983 */ /* 0x002f280000300a00 */
[----:B------:R1:W-:Y:S04]  /*8beb0*/  STL [R1+0x4158], R26 ;  /* 0x0041581a01007387 */ /* 0x0003e80000100800 */
[----:B-1----:R-:W2:Y:S04]  /*8bec0*/  LDL.LU.64 R26, [R1+0x5610] ;  /* 0x00561000011a7983 */ /* 0x002ea80000300a00 */
[----:B------:R1:W-:Y:S04]  /*8bed0*/  STL [R1+0x55f0], R6 ;  /* 0x0055f00601007387 */ /* 0x0003e80000100800 */
[----:B-1----:R-:W4:Y:S02]  /*8bee0*/  LDL.LU R6, [R1+0x2330] ;  /* 0x0023300001067983 */ /* 0x002f240000300800 */
[----:B----4-:R-:W-:-:S05]  /*8bef0*/  IMAD.X R19, R6, 0x1, R5, P4 ;  /* 0x0000000106137824 */ /* 0x010fca00020e0605 */
[----:B------:R1:W-:Y:S04]  /*8bf00*/  STL.64 [R1+0x4168], R18 ;  /* 0x0041681201007387 */ /* 0x0003e80000100a00 */
[----:B-1----:R0:W4:Y:S01]  /*8bf10*/  LDL.LU R19, [R1+0x5608] ;  /* 0x0056080001137983 */ /* 0x0021220000300800 */
[----:B--2---:R-:W-:Y:S01]  /*8bf20*/  IADD3 R18, P4, PT, R11, R4, RZ ;  /* 0x000000040b127210 */ /* 0x004fe20007f9e0ff */
[----:B------:R-:W-:-:S04]  /*8bf30*/  IMAD.X R25, R6, 0x1, R3, P1 ;  /* 0x0000000106197824 */ /* 0x000fc800008e0603 */
[----:B------:R4:W-:Y:S04]  /*8bf40*/  STL [R1+0x4150], R18 ;  /* 0x0041501201007387 */ /* 0x0009e80000100800 */
[----:B----4-:R-:W2:Y:S04]  /*8bf50*/  LDL.LU.64 R18, [R1+0x5600] ;  /* 0x0056000001127983 */ /* 0x010ea80000300a00 */
[----:B------:R1:W-:Y:S04]  /*8bf60*/  STL.64 [R1+0x55d8], R4 ;  /* 0x0055d80401007387 */ /* 0x0003e80000100a00 */
[----:B-1----:R-:W4:Y:S04]  /*8bf70*/  LDL.LU R4, [R1+0x14c] ;  /* 0x00014c0001047983 */ /* 0x002f280000300800 */
[----:B------:R1:W-:Y:S04]  /*8bf80*/  STL.64 [R1+0x4160], R24 ;  /* 0x0041601801007387 */ /* 0x0003e80000100a00 */
[----:B-1----:R-:W2:Y:S04]  /*8bf90*/  LDL.LU.64 R24, [R1+0x55f8] ;  /* 0x0055f80001187983 */ /* 0x002ea80000300a00 */
[----:B--2---:R1:W-:Y:S04]  /*8bfa0*/  STL.64 [R1+0x55e8], R24 ;  /* 0x0055e81801007387 */ /* 0x0043e80000100a00 */
[----:B-1----:R0:W2:Y:S04]  /*8bfb0*/  LDL.64 R24, [R1+0x4158] ;  /* 0x0041580001187983 */ /* 0x0020a80000100a00 */
[----:B------:R1:W-:Y:S04]  /*8bfc0*/  STL [R1+0x55b0], R19 ;  /* 0x0055b01301007387 */ /* 0x0003e80000100800 */
[----:B-1----:R-:W3:Y:S04]  /*8bfd0*/  LDL.LU R19, [R1+0x232c] ;  /* 0x00232c0001137983 */ /* 0x002ee80000300800 */
[----:B------:R1:W-:Y:S04]  /*8bfe0*/  STL.64 [R1+0x55e0], R22 ;  /* 0x0055e01601007387 */ /* 0x0003e80000100a00 */
[----:B-1----:R0:W3:Y:S04]  /*8bff0*/  LDL.64 R22, [R1+0x4150] ;  /* 0x0041500001167983 */ /* 0x0020e80000100a00 */
[----:B------:R-:W-:Y:S04]  /*8c000*/  STL.64 [R1+0x55c8], R12 ;  /* 0x0055c80c01007387 */ /* 0x000fe80000100a00 */
[----:B------:R-:W-:Y:S04]  /*8c010*/  STL [R1+0x55d0], R13 ;  /* 0x0055d00d01007387 */ /* 0x000fe80000100800 */
[----:B------:R1:W-:Y:S04]  /*8c020*/  STL.64 [R1+0x55b8], R26 ;  /* 0x0055b81a01007387 */ /* 0x0003e80000100a00 */
[----:B-1----:R-:W3:Y:S04]  /*8c030*/  LDL R26, [R1+0x150] ;  /* 0x00015000011a7983 */ /* 0x002ee80000100800 */
[----:B------:R-:W3:Y:S01]  /*8c040*/  LDL.LU R11, [R1+0x2320] ;  /* 0x00232000010b7983 */ /* 0x000ee20000300800 */
[----:B--2---:R-:W-:-:S03]  /*8c050*/  IMAD.X R25, R6, 0x1, R7, P2 ;  /* 0x0000000106197824 */ /* 0x004fc600010e0607 */
[----:B------:R-:W2:Y:S04]  /*8c060*/  LDL.LU R6, [R1+0x55f0] ;  /* 0x0055f00001067983 */ /* 0x000ea80000300800 */
[----:B------:R1:W-:Y:S01]  /*8c070*/  STL [R1+0x415c], R25 ;  /* 0x00415c1901007387 */ /* 0x0003e20000100800 */
[----:B----4-:R-:W-:-:S03]  /*8c080*/  IADD3 R12, P1, PT, R4, R2, RZ ;  /* 0x00000002040c7210 */ /* 0x010fc60007f3e0ff */
[----:B-1----:R-:W4:Y:S04]  /*8c090*/  LDL.LU.64 R24, [R1+0x55e8] ;  /* 0x0055e80001187983 */ /* 0x002f280000300a00 */
[----:B------:R1:W-:Y:S01]  /*8c0a0*/  STL.64 [R1+0x55c0], R20 ;  /* 0x0055c01401007387 */ /* 0x0003e20000100a00 */
[----:B---3--:R-:W-:Y:S01]  /*8c0b0*/  IMAD.X R23, R19, 0x1, R8, P4 ;  /* 0x0000000113177824 */ /* 0x008fe200020e0608 */
[----:B-1----:R-:W-:-:S04]  /*8c0c0*/  IADD3 R20, P2, PT, R4, R0, RZ ;  /* 0x0000000004147210 */ /* 0x002fc80007f5e0ff */
[----:B------:R1:W-:Y:S04]  /*8c0d0*/  STL [R1+0x4154], R23 ;  /* 0x0041541701007387 */ /* 0x0003e80000100800 */
[----:B-1----:R-:W3:Y:S01]  /*8c0e0*/  LDL.LU.64 R22, [R1+0x55e0] ;  /* 0x0055e00001167983 */ /* 0x002ee20000300a00 */
[----:B--2---:R-:W-:-:S05]  /*8c0f0*/  IADD3 R4, P4, PT, R4, R6, RZ ;  /* 0x0000000604047210 */ /* 0x004fca0007f9e0ff */
[----:B------:R1:W-:Y:S04]  /*8c100*/  STL [R1+0x4138], R4 ;  /* 0x0041380401007387 */ /* 0x0003e80000100800 */
[----:B-1----:R-:W2:Y:S02]  /*8c110*/  LDL.LU.64 R4, [R1+0x55d8] ;  /* 0x0055d80001047983 */ /* 0x002ea40000300a00 */
[----:B--2---:R-:W-:-:S05]  /*8c120*/  IMAD.X R13, R19, 0x1, R5, P1 ;  /* 0x00000001130d7824 */ /* 0x004fca00008e0605 */
[----:B------:R1:W-:Y:S04]  /*8c130*/  STL.64 [R1+0x4148], R12 ;  /* 0x0041480c01007387 */ /* 0x0003e80000100a00 */
[----:B-1----:R0:W2:Y:S01]  /*8c140*/  LDL.LU R13, [R1+0x55d0] ;  /* 0x0055d000010d7983 */ /* 0x0020a20000300800 */
[----:B------:R-:W-:-:S05]  /*8c150*/  IADD3 R12, P1, PT, R26, R4, RZ ;  /* 0x000000041a0c7210 */ /* 0x000fca0007f3e0ff */
[----:B------:R2:W-:Y:S04]  /*8c160*/  STL [R1+0x4130], R12 ;  /* 0x0041300c01007387 */ /* 0x0005e80000100800 */
[----:B--2---:R-:W2:Y:S04]  /*8c170*/  LDL.LU.64 R12, [R1+0x55c8] ;  /* 0x0055c800010c7983 */ /* 0x004ea80000300a00 */
[----:B------:R1:W-:Y:S04]  /*8c180*/  STL.64 [R1+0x55a8], R4 ;  /* 0x0055a80401007387 */ /* 0x0003e80000100a00 */
[----:B-1----:R0:W2:Y:S01]  /*8c190*/  LDL.64 R4, [R1+0x4138] ;  /* 0x0041380001047983 */ /* 0x0020a20000100a00 */
[----:B------:R-:W-:Y:S01]  /*8c1a0*/  IMAD.X R21, R19, 0x1, R3, P2 ;  /* 0x0000000113157824 */ /* 0x000fe200010e0603 */
[----:B------:R-:W-:-:S04]  /*8c1b0*/  IADD3 R26, P2, PT, R26, R2, RZ ;  /* 0x000000021a1a7210 */ /* 0x000fc80007f5e0ff */
[----:B------:R1:W-:Y:S04]  /*8c1c0*/  STL.64 [R1+0x4140], R20 ;  /* 0x0041401401007387 */ /* 0x0003e80000100a00 */
[----:B-1----:R-:W3:Y:S04]  /*8c1d0*/  LDL.LU.64 R20, [R1+0x55c0] ;  /* 0x0055c00001147983 */ /* 0x002ee80000300a00 */
[----:B------:R1:W-:Y:S04]  /*8c1e0*/  STL [R1+0x4128], R26 ;  /* 0x0041281a01007387 */ /* 0x0003e80000100800 */
[----:B-1----:R-:W3:Y:S01]  /*8c1f0*/  LDL.LU.64 R26, [R1+0x55b8] ;  /* 0x0055b800011a7983 */ /* 0x002ee20000300a00 */
[----:B--2---:R-:W-:-:S03]  /*8c200*/  IMAD.X R5, R19, 0x1, R7, P4 ;  /* 0x0000000113057824 */ /* 0x004fc600020e0607 */
[----:B------:R-:W2:Y:S04]  /*8c210*/  LDL.LU R19, [R1+0x55b0] ;  /* 0x0055b00001137983 */ /* 0x000ea80000300800 */
[----:B------:R1:W-:Y:S04]  /*8c220*/  STL [R1+0x413c], R5 ;  /* 0x00413c0501007387 */ /* 0x0003e80000100800 */
[----:B-1----:R0:W3:Y:S04]  /*8c230*/  LDL.64 R4, [R1+0x4130] ;  /* 0x0041300001047983 */ /* 0x0020e80000100a00 */
[----:B--2---:R-:W-:Y:S04]  /*8c240*/  STL.64 [R1+0x55a0], R18 ;  /* 0x0055a01201007387 */ /* 0x004fe80000100a00 */
[----:B------:R1:W-:Y:S04]  /*8c250*/  STL.64 [R1+0x5590], R28 ;  /* 0x0055901c01007387 */ /* 0x0003e80000100a00 */
[----:B-1----:R-:W2:Y:S04]  /*8c260*/  LDL.LU R29, [R1+0x150] ;  /* 0x00015000011d7983 */ /* 0x002ea80000300800 */
[----:B----4-:R-:W-:Y:S04]  /*8c270*/  STL.64 [R1+0x5598], R24 ;  /* 0x0055981801007387 */ /* 0x010fe80000100a00 */
[----:B------:R1:W-:Y:S04]  /*8c280*/  STL.64 [R1+0x5580], R16 ;  /* 0x0055801001007387 */ /* 0x0003e80000100a00 */
[----:B-1----:R0:W4:Y:S04]  /*8c290*/  LDL.64 R16, [R1+0x4128] ;  /* 0x0041280001107983 */ /* 0x0021280000100a00 */
[----:B------:R1:W-:Y:S04]  /*8c2a0*/  STL.64 [R1+0x5578], R10 ;  /* 0x0055780a01007387 */ /* 0x0003e80000100a00 */
[----:B-1----:R-:W2:Y:S04]  /*8c2b0*/  LDL.LU R10, [R1+0x154] ;  /* 0x00015400010a7983 */ /* 0x002ea80000300800 */
[----:B---3--:R1:W-:Y:S04]  /*8c2c0*/  STL.64 [R1+0x5588], R22 ;  /* 0x0055881601007387 */ /* 0x0083e80000100a00 */
[----:B-1----:R-:W3:Y:S02]  /*8c2d0*/  LDL.LU R22, [R1+0x2328] ;  /* 0x0023280001167983 */ /* 0x002ee40000300800 */
[----:B---3--:R-:W-:-:S05]  /*8c2e0*/  IMAD.X R5, R22, 0x1, R8, P1 ;  /* 0x0000000116057824 */ /* 0x008fca00008e0608 */
[----:B------:R1:W-:Y:S04]  /*8c2f0*/  STL [R1+0x4134], R5 ;  /* 0x0041340501007387 */ /* 0x0003e80000100800 */
[----:B-1----:R-:W4:Y:S01]  /*8c300*/  LDL.LU.64 R4, [R1+0x55a8] ;  /* 0x0055a80001047983 */ /* 0x002f220000300a00 */
[C---:B--2---:R-:W-:Y:S02]  /*8c310*/  IADD3 R18, P4, PT, R29.reuse, R0, RZ ;  /* 0x000000001d127210 */ /* 0x044fe40007f9e0ff */
[----:B------:R-:W-:Y:S01]  /*8c320*/  IADD3 R28, P1, PT, R29, R6, RZ ;  /* 0x000000061d1c7210 */ /* 0x000fe20007f3e0ff */
[----:B----4-:R-:W-:-:S05]  /*8c330*/  IMAD.X R17, R22, 0x1, R5, P2 ;  /* 0x0000000116117824 */ /* 0x010fca00010e0605 */
[----:B------:R1:W-:Y:S04]  /*8c340*/  STL [R1+0x412c], R17 ;  /* 0x00412c1101007387 */ /* 0x0003e80000100800 */
[----:B-1----:R-:W2:Y:S01]  /*8c350*/  LDL R17, [R1+0x2324] ;  /* 0x0023240001117983 */ /* 0x002ea20000100800 */
[----:B------:R-:W-:Y:S01]  /*8c360*/  IMAD.X R19, R22, 0x1, R3, P4 ;  /* 0x0000000116137824 */ /* 0x000fe200020e0603 */
[C---:B------:R-:W-:Y:S02]  /*8c370*/  IADD3 R24, P4, PT, R10.reuse, R2, RZ ;  /* 0x000000020a187210 */ /* 0x040fe40007f9e0ff */
[----:B------:R-:W-:Y:S01]  /*8c380*/  IADD3 R16, P2, PT, R10, R4, RZ ;  /* 0x000000040a107210 */ /* 0x000fe20007f5e0ff */
[----:B------:R-:W-:Y:S01]  /*8c390*/  IMAD.X R29, R22, 0x1, R7, P1 ;  /* 0x00000001161d7824 */ /* 0x000fe200008e0607 */
[C---:B------:R-:W-:Y:S01]  /*8c3a0*/  IADD3 R22, P1, PT, R10.reuse, R0, RZ ;  /* 0x000000000a167210 */ /* 0x040fe20007f3e0ff */
[----:B------:R1:W-:Y:S04]  /*8c3b0*/  STL.64 [R1+0x4120], R18 ;  /* 0x0041201201007387 */ /* 0x0003e80000100a00 */
[----:B-1----:R-:W3:Y:S04]  /*8c3c0*/  LDL.LU.64 R18, [R1+0x55a0] ;  /* 0x0055a00001127983 */ /* 0x002ee80000300a00 */
[----:B------:R1:W-:Y:S04]  /*8c3d0*/  STL [R1+0x4108], R24 ;  /* 0x0041081801007387 */ /* 0x0003e80000100800 */
[----:B-1----:R-:W4:Y:S04]  /*8c3e0*/  LDL.LU.64 R24, [R1+0x5598] ;  /* 0x0055980001187983 */ /* 0x002f280000300a00 */
[----:B------:R1:W-:Y:S04]  /*8c3f0*/  STL.64 [R1+0x4118], R28 ;  /* 0x0041181c01007387 */ /* 0x0003e80000100a00 */
[----:B-1----:R-:W3:Y:S04]  /*8c400*/  LDL.LU.64 R28, [R1+0x5590] ;  /* 0x00559000011c7983 */ /* 0x002ee80000300a00 */
[----:B------:R1:W-:Y:S04]  /*8c410*/  STL [R1+0x4100], R22 ;  /* 0x0041001601007387 */ /* 0x0003e80000100800 */
[----:B-1----:R-:W3:Y:S01]  /*8c420*/  LDL.LU.64 R22, [R1+0x5588] ;  /* 0x0055880001167983 */ /* 0x002ee20000300a00 */
[----:B--2---:R-:W-:Y:S01]  /*8c430*/  IMAD.X R17, R17, 0x1, R8, P2 ;  /* 0x0000000111117824 */ /* 0x004fe200010e0608 */
[----:B------:R-:W-:-:S04]  /*8c440*/  IADD3 R10, P2, PT, R10, R6, RZ ;  /* 0x000000060a0a7210 */ /* 0x000fc80007f5e0ff */
[----:B------:R1:W-:Y:S04]  /*8c450*/  STL.64 [R1+0x4110], R16 ;  /* 0x0041101001007387 */ /* 0x0003e80000100a00 */
[----:B-1----:R-:W2:Y:S04]  /*8c460*/  LDL.LU.64 R16, [R1+0x5580] ;  /* 0x0055800001107983 */ /* 0x002ea80000300a00 */
[----:B------:R1:W-:Y:S04]  /*8c470*/  STL [R1+0x40f8], R10 ;  /* 0x0040f80a01007387 */ /* 0x0003e80000100800 */
[----:B-1----:R-:W2:Y:S04]  /*8c480*/  LDL.LU.64 R10, [R1+0x5578] ;  /* 0x00557800010a7983 */ /* 0x002ea80000300a00 */
[----:B------:R-:W-:Y:S04]  /*8c490*/  STL.64 [R1+0x5568], R8 ;  /* 0x0055680801007387 */ /* 0x000fe80000100a00 */
[----:B------:R1:W-:Y:S04]  /*8c4a0*/  STL [R1+0x5570], R9 ;  /* 0x0055700901007387 */ /* 0x0003e80000100800 */
[----:B-1----:R0:W2:Y:S04]  /*8c4b0*/  LDL.64 R8, [R1+0x40f8] ;  /* 0x0040f80001087983 */ /* 0x0020a80000100a00 */
[----:B--2---:R-:W2:Y:S04]  /*8c4c0*/  LDL.LU R9, [R1+0x2324] ;  /* 0x0023240001097983 */ /* 0x004ea80000300800 */
[----:B------:R1:W-:Y:S04]  /*8c4d0*/  STL.64 [R1+0x5560], R26 ;  /* 0x0055601a01007387 */ /* 0x0003e80000100a00 */
[----:B-1----:R0:W2:Y:S04]  /*8c4e0*/  LDL.64 R26, [R1+0x4108] ;  /* 0x00410800011a7983 */ /* 0x0020a80000100a00 */
[----:B------:R1:W-:Y:S04]  /*8c4f0*/  STL.64 [R1+0x5550], R20 ;  /* 0x0055501401007387 */ /* 0x0003e80000100a00 */
[----:B-1----:R0:W3:Y:S01]  /*8c500*/  LDL.64 R20, [R1+0x4100] ;  /* 0x0041000001147983 */ /* 0x0020e20000100a00 */
[----:B--2---:R-:W-:-:S05]  /*8c510*/  IMAD.X R27, R9, 0x1, R5, P4 ;  /* 0x00000001091b7824 */ /* 0x004fca00020e0605 */
[----:B------:R-:W-:Y:S04]  /*8c520*/  STL [R1+0x410c], R27 ;  /* 0x00410c1b01007387 */ /* 0x000fe80000100800 */
[----:B----4-:R1:W-:Y:S01]  /*8c530*/  STL.64 [R1+0x5558], R24 ;  /* 0x0055581801007387 */ /* 0x0103e20000100a00 */
[C---:B---3--:R-:W-:Y:S02]  /*8c540*/  IMAD.X R21, R9.reuse, 0x1, R3, P1 ;  /* 0x0000000109157824 */ /* 0x048fe400008e0603 */
[----:B------:R-:W-:Y:S01]  /*8c550*/  IMAD.X R9, R9, 0x1, R7, P2 ;  /* 0x0000000109097824 */ /* 0x000fe200010e0607 */
[----:B-1----:R-:W2:Y:S04]  /*8c560*/  LDL.LU R24, [R1+0x158] ;  /* 0x0001580001187983 */ /* 0x002ea80000300800 */
[----:B------:R1:W-:Y:S04]  /*8c570*/  STL [R1+0x5510], R28 ;  /* 0x0055101c01007387 */ /* 0x0003e80000100800 */
[----:B-1----:R-:W3:Y:S04]  /*8c580*/  LDL.LU R28, [R1+0x231c] ;  /* 0x00231c00011c7983 */ /* 0x002ee80000300800 */
[----:B------:R-:W-:Y:S04]  /*8c590*/  STL [R1+0x4104], R21 ;  /* 0x0041041501007387 */ /* 0x000fe80000100800 */
[----:B------:R1:W-:Y:S04]  /*8c5a0*/  STL [R1+0x40fc], R9 ;  /* 0x0040fc0901007387 */ /* 0x0003e80000100800 */
[----:B-1----:R0:W4:Y:S01]  /*8c5b0*/  LDL.LU R9, [R1+0x5570] ;  /* 0x0055700001097983 */ /* 0x0021220000300800 */
[----:B--2---:R-:W-:-:S05]  /*8c5c0*/  IADD3 R8, P2, PT, R24, R0, RZ ;  /* 0x0000000018087210 */ /* 0x004fca0007f5e0ff */
[----:B------:R4:W-:Y:S04]  /*8c5d0*/  STL [R1+0x40e0], R8 ;  /* 0x0040e00801007387 */ /* 0x0009e80000100800 */
[----:B----4-:R-:W2:Y:S01]  /*8c5e0*/  LDL.LU.64 R8, [R1+0x5568] ;  /* 0x0055680001087983 */ /* 0x010ea20000300a00 */
[C---:B------:R-:W-:Y:S02]  /*8c5f0*/  IADD3 R26, P4, PT, R24.reuse, R4, RZ ;  /* 0x00000004181a7210 */ /* 0x040fe40007f9e0ff */
[----:B------:R-:W-:-:S05]  /*8c600*/  IADD3 R20, P1, PT, R24, R2, RZ ;  /* 0x0000000218147210 */ /* 0x000fca0007f3e0ff */
[C---:B------:R-:W-:Y:S02]  /*8c610*/  IMAD.X R21, R11.reuse, 0x1, R5, P1 ;  /* 0x000000010b157824 */ /* 0x040fe400008e0605 */
[----:B--2---:R-:W-:Y:S01]  /*8c620*/  IMAD.X R27, R11, 0x1, R8, P4 ;  /* 0x000000010b1b7824 */ /* 0x004fe200020e0608 */
[----:B------:R-:W-:-:S04]  /*8c630*/  IADD3 R24, P4, PT, R24, R6, RZ ;  /* 0x0000000618187210 */ /* 0x000fc80007f9e0ff */
[----:B------:R1:W-:Y:S04]  /*8c640*/  STL.64 [R1+0x40f0], R26 ;  /* 0x0040f01a01007387 */ /* 0x0003e80000100a00 */
[----:B-1----:R-:W2:Y:S04]  /*8c650*/  LDL.LU.64 R26, [R1+0x5560] ;  /* 0x00556000011a7983 */ /* 0x002ea80000300a00 */
[----:B------:R1:W-:Y:S04]  /*8c660*/  STL [R1+0x40d8], R24 ;  /* 0x0040d81801007387 */ /* 0x0003e80000100800 */
[----:B-1----:R-:W4:Y:S04]  /*8c670*/  LDL.LU.64 R24, [R1+0x5558] ;  /* 0x0055580001187983 */ /* 0x002f280000300a00 */
[----:B------:R1:W-:Y:S04]  /*8c680*/  STL.64 [R1+0x40e8], R20 ;  /* 0x0040e81401007387 */ /* 0x0003e80000100a00 */
[----:B-1----:R-:W2:Y:S04]  /*8c690*/  LDL.LU.64 R20, [R1+0x5550] ;  /* 0x0055500001147983 */ /* 0x002ea80000300a00 */
[----:B--2---:R1:W-:Y:S04]  /*8c6a0*/  STL.64 [R1+0x5530], R20 ;  /* 0x0055301401007387 */ /* 0x0043e80000100a00 */
[----:B-1----:R0:W2:Y:S04]  /*8c6b0*/  LDL.64 R20, [R1+0x40e0] ;  /* 0x0040e00001147983 */ /* 0x0020a80000100a00 */
[----:B----4-:R1:W-:Y:S04]  /*8c6c0*/  STL.64 [R1+0x5520], R24 ;  /* 0x0055201801007387 */ /* 0x0103e80000100a00 */
[----:B-1----:R0:W4:Y:S04]  /*8c6d0*/  LDL.64 R24, [R1+0x40d8] ;  /* 0x0040d80001187983 */ /* 0x0021280000100a00 */
[----:B------:R-:W-:Y:S04]  /*8c6e0*/  STL.64 [R1+0x5540], R16 ;  /* 0x0055401001007387 */ /* 0x000fe80000100a00 */
[----:B------:R1:W-:Y:S04]  /*8c6f0*/  STL.64 [R1+0x5538], R18 ;  /* 0x0055381201007387 */ /* 0x0003e80000100a00 */
[----:B-1----:R-:W3:Y:S04]  /*8c700*/  LDL.LU R18, [R1+0x15c] ;  /* 0x00015c0001127983 */ /* 0x002ee80000300800 */
[----:B------:R1:W-:Y:S04]  /*8c710*/  STL [R1+0x5528], R10 ;  /* 0x0055280a01007387 */ /* 0x0003e80000100800 */
[----:B-1----:R-:W3:Y:S01]  /*8c720*/  LDL R10, [R1+0x160] ;  /* 0x00016000010a7983 */ /* 0x002ee20000100800 */
[----:B--2---:R-:W-:-:S05]  /*8c730*/  IMAD.X R21, R11, 0x1, R3, P2 ;  /* 0x000000010b157824 */ /* 0x004fca00010e0603 */
[----:B------:R1:W-:Y:S01]  /*8c740*/  STL [R1+0x40e4], R21 ;  /* 0x0040e41501007387 */ /* 0x0003e20000100800 */
[----:B----4-:R-:W-:-:S03]  /*8c750*/  IMAD.X R25, R11, 0x1, R7, P4 ;  /* 0x000000010b197824 */ /* 0x010fc600020e0607 */
[----:B------:R-:W2:Y:S04]  /*8c760*/  LDL.LU R11, [R1+0x5548] ;  /* 0x00554800010b7983 */ /* 0x000ea80000300800 */
[----:B------:R4:W-:Y:S01]  /*8c770*/  STL [R1+0x40dc], R25 ;  /* 0x0040dc1901007387 */ /* 0x0009e20000100800 */
[C---:B---3--:R-:W-:Y:S02]  /*8c780*/  IADD3 R16, P1, PT, R18.reuse, R4, RZ ;  /* 0x0000000412107210 */ /* 0x048fe40007f3e0ff */
[C---:B------:R-:W-:Y:S02]  /*8c790*/  IADD3 R20, P2, PT, R18.reuse, R2, RZ ;  /* 0x0000000212147210 */ /* 0x040fe40007f5e0ff */
[----:B------:R-:W-:Y:S01]  /*8c7a0*/  IADD3 R24, P4, PT, R18, R0, RZ ;  /* 0x0000000012187210 */ /* 0x000fe20007f9e0ff */
[----:B------:R-:W-:Y:S01]  /*8c7b0*/  IMAD.X R17, R28, 0x1, R8, P1 ;  /* 0x000000011c117824 */ /* 0x000fe200008e0608 */
[----:B------:R-:W-:Y:S01]  /*8c7c0*/  IADD3 R18, P1, PT, R18, R6, RZ ;  /* 0x0000000612127210 */ /* 0x000fe20007f3e0ff */
[----:B-1----:R-:W-:-:S03]  /*8c7d0*/  IMAD.X R21, R28, 0x1, R5, P2 ;  /* 0x000000011c157824 */ /* 0x002fc600010e0605 */
[----:B------:R1:W-:Y:S01]  /*8c7e0*/  STL.64 [R1+0x40d0], R16 ;  /* 0x0040d01001007387 */ /* 0x0003e20000100a00 */
[----:B------:R-:W-:Y:S01]  /*8c7f0*/  IADD3 R10, P2, PT, R10, R4, RZ ;  /* 0x000000040a0a7210 */ /* 0x000fe20007f5e0ff */
[----:B----4-:R-:W-:Y:S02]  /*8c800*/  IMAD.X R25, R28, 0x1, R3, P4 ;  /* 0x000000011c197824 */ /* 0x010fe400020e0603 */
[----:B-1----:R-:W3:Y:S04]  /*8c810*/  LDL.LU.64 R16, [R1+0x5540] ;  /* 0x0055400001107983 */ /* 0x002ee80000300a00 */
[----:B------:R1:W-:Y:S04]  /*8c820*/  STL [R1+0x40b8], R18 ;  /* 0x0040b81201007387 */ /* 0x0003e80000100800 */
[----:B-1----:R-:W4:Y:S04]  /*8c830*/  LDL.LU.64 R18, [R1+0x5538] ;  /* 0x0055380001127983 */ /* 0x002f280000300a00 */
[----:B------:R-:W-:Y:S04]  /*8c840*/  STL.64 [R1+0x5518], R6 ;  /* 0x0055180601007387 */ /* 0x000fe80000100a00 */
[----:B------:R1:W-:Y:S04]  /*8c850*/  STL.64 [R1+0x40c8], R20 ;  /* 0x0040c81401007387 */ /* 0x0003e80000100a00 */
[----:B-1----:R-:W3:Y:S04]  /*8c860*/  LDL.LU.64 R20, [R1+0x5530] ;  /* 0x0055300001147983 */ /* 0x002ee80000300a00 */
[----:B------:R1:W-:Y:S04]  /*8c870*/  STL.64 [R1+0x5508], R4 ;  /* 0x0055080401007387 */ /* 0x0003e80000100a00 */
[----:B------:R0:W-:Y:S01]  /*8c880*/  STL [R1+0x40b0], R10 ;  /* 0x0040b00a01007387 */ /* 0x0001e20000100800 */
[----:B-1----:R-:W-:-:S03]  /*8c890*/  IMAD.MOV.U32 R4, RZ, RZ, R10 ;  /* 0x000000ffff047224 */ /* 0x002fc600078e000a */
[----:B0-----:R-:W3:Y:S04]  /*8c8a0*/  LDL.LU R10, [R1+0x5528] ;  /* 0x00552800010a7983 */ /* 0x001ee80000300800 */
[----:B------:R0:W-:Y:S04]  /*8c8b0*/  STL.64 [R1+0x40c0], R24 ;  /* 0x0040c01801007387 */ /* 0x0001e80000100a00 */
[----:B0-----:R-:W3:Y:S01]  /*8c8c0*/  LDL.LU.64 R24, [R1+0x5520] ;  /* 0x0055200001187983 */ /* 0x001ee20000300a00 */
[----:B--2---:R-:W-:-:S03]  /*8c8d0*/  IMAD.MOV.U32 R5, RZ, RZ, R11 ;  /* 0x000000ffff057224 */ /* 0x004fc600078e000b */
[----:B---3--:R0:W-:Y:S04]  /*8c8e0*/  STL.64 [R1+0x5500], R24 ;  /* 0x0055001801007387 */ /* 0x0081e80000100a00 */
[----:B0-----:R0:W2:Y:S04]  /*8c8f0*/  LDL.64 R24, [R1+0x40b8] ;  /* 0x0040b80001187983 */ /* 0x0010a80000100a00 */
[----:B------:R-:W3:Y:S04]  /*8c900*/  LDL.LU R11, [R1+0x170] ;  /* 0x00017000010b7983 */ /* 0x000ee80000300800 */
[----:B---3--:R1:W-:Y:S04]  /*8c910*/  STL.64 [R1+0x54e8], R10 ;  /* 0x0054e80a01007387 */ /* 0x0083e80000100a00 */
[----:B-1----:R-:W3:Y:S02]  /*8c920*/  LDL.LU R11, [R1+0x160] ;  /* 0x00016000010b7983 */ /* 0x002ee40000300800 */
[----:B---3--:R-:W-:-:S05]  /*8c930*/  IADD3 R6, P4, PT, R11, R2, RZ ;  /* 0x000000020b067210 */ /* 0x008fca0007f9e0ff */
[----:B------:R1:W-:Y:S04]  /*8c940*/  STL [R1+0x40a8], R6 ;  /* 0x0040a80601007387 */ /* 0x0003e80000100800 */
[----:B-1----:R-:W2:Y:S02]  /*8c950*/  LDL.LU.64 R6, [R1+0x5518] ;  /* 0x0055180001067983 */ /* 0x002ea40000300a00 */
[----:B--2---:R-:W-:Y:S02]  /*8c960*/  IMAD.X R25, R28, 0x1, R7, P1 ;  /* 0x000000011c197824 */ /* 0x004fe400008e0607 */
[----:B------:R-:W2:Y:S04]  /*8c970*/  LDL.LU R28, [R1+0x5510] ;  /* 0x00551000011c7983 */ /* 0x000ea80000300800 */
[----:B------:R1:W-:Y:S04]  /*8c980*/  STL [R1+0x54f0], R17 ;  /* 0x0054f01101007387 */ /* 0x0003e80000100800 */
[----:B-1----:R-:W3:Y:S04]  /*8c990*/  LDL.LU R17, [R1+0x2318] ;  /* 0x0023180001117983 */ /* 0x002ee80000300800 */
[----:B------:R-:W-:Y:S04]  /*8c9a0*/  STL [R1+0x40bc], R25 ;  /* 0x0040bc1901007387 */ /* 0x000fe80000100800 */
[----:B------:R1:W-:Y:S04]  /*8c9b0*/  STL.64 [R1+0x54e0], R20 ;  /* 0x0054e01401007387 */ /* 0x0003e80000100a00 */
[----:B-1----:R0:W2:Y:S01]  /*8c9c0*/  LDL.64 R20, [R1+0x40a8] ;  /* 0x0040a80001147983 */ /* 0x0020a20000100a00 */
[----:B---3--:R-:W-:-:S05]  /*8c9d0*/  IMAD.X R5, R17, 0x1, R8, P2 ;  /* 0x0000000111057824 */ /* 0x008fca00010e0608 */
[----:B------:R1:W-:Y:S04]  /*8c9e0*/  STL [R1+0x40b4], R5 ;  /* 0x0040b40501007387 */ /* 0x0003e80000100800 */
[----:B-1----:R-:W3:Y:S01]  /*8c9f0*/  LDL.LU.64 R4, [R1+0x5508] ;  /* 0x0055080001047983 */ /* 0x002ee20000300a00 */
[C---:B------:R-:W-:Y:S02]  /*8ca00*/  IADD3 R24, P1, PT, R11.reuse, R0, RZ ;  /* 0x000000000b187210 */ /* 0x040fe40007f3e0ff */
[----:B------:R-:W-:Y:S01]  /*8ca10*/  IADD3 R10, P2, PT, R11, R6, RZ ;  /* 0x000000060b0a7210 */ /* 0x000fe20007f5e0ff */
[----:B------:R2:W-:Y:S02]  /*8ca20*/  STL.64 [R1+0x54f8], R6 ;  /* 0x0054f80601007387 */ /* 0x0005e40000100a00 */
[C---:B------:R-:W-:Y:S01]  /*8ca30*/  IMAD.X R25, R17.reuse, 0x1, R3, P1 ;  /* 0x0000000111197824 */ /* 0x040fe200008e0603 */
[----:B--2---:R-:W-:Y:S01]  /*8ca40*/  IADD3 R6, P1, PT, R28, R2, RZ ;  /* 0x000000021c067210 */ /* 0x004fe20007f3e0ff */
[----:B---3--:R-:W-:-:S05]  /*8ca50*/  IMAD.X R21, R17, 0x1, R5, P4 ;  /* 0x0000000111157824 */ /* 0x008fca00020e0605 */
[----:B------:R1:W-:Y:S04]  /*8ca60*/  STL [R1+0x40ac], R21 ;  /* 0x0040ac1501007387 */ /* 0x0003e80000100800 */
[----:B-1----:R-:W2:Y:S04]  /*8ca70*/  LDL R21, [R1+0x2314] ;  /* 0x0023140001157983 */ /* 0x002ea80000100800 */
[----:B------:R1:W-:Y:S04]  /*8ca80*/  STL.64 [R1+0x40a0], R24 ;  /* 0x0040a01801007387 */ /* 0x0003e80000100a00 */
[----:B-1----:R-:W3:Y:S04]  /*8ca90*/  LDL.LU.64 R24, [R1+0x5500] ;  /* 0x0055000001187983 */ /* 0x002ee80000300a00 */
[----:B------:R1:W-:Y:S04]  /*8caa0*/  STL [R1+0x4088], R6 ;  /* 0x0040880601007387 */ /* 0x0003e80000100800 */
[----:B-1----:R-:W2:Y:S01]  /*8cab0*/  LDL.LU.64 R6, [R1+0x54f8] ;  /* 0x0054f80001067983 */ /* 0x002ea20000300a00 */
[----:B------:R-:W-:Y:S01]  /*8cac0*/  IADD3 R20, P4, PT, R28, R4, RZ ;  /* 0x000000041c147210 */ /* 0x000fe20007f9e0ff */
[----:B--2---:R-:W-:-:S02]  /*8cad0*/  IMAD.X R11, R17, 0x1, R7, P2 ;  /* 0x00000001110b7824 */ /* 0x004fc400010e0607 */
[----:B------:R-:W2:Y:S04]  /*8cae0*/  LDL.LU R17, [R1+0x54f0] ;  /* 0x0054f00001117983 */ /* 0x000ea80000300800 */
[----:B------:R1:W-:Y:S04]  /*8caf0*/  STL.64 [R1+0x4098], R10 ;  /* 0x0040980a01007387 */ /* 0x0003e80000100a00 */
[----:B-1----:R-:W2:Y:S01]  /*8cb00*/  LDL.LU.64 R10, [R1+0x54e8] ;  /* 0x0054e800010a7983 */ /* 0x002ea20000300a00 */
[----:B------:R-:W-:-:S03]  /*8cb10*/  IMAD.X R21, R21, 0x1, R8, P4 ;  /* 0x0000000115157824 */ /* 0x000fc600020e0608 */
[----:B--2---:R1:W-:Y:S04]  /*8cb20*/  STL.64 [R1+0x54d8], R10 ;  /* 0x0054d80a01007387 */ /* 0x0043e80000100a00 */
[----:B-1----:R-:W2:Y:S04]  /*8cb30*/  LDL.LU R11, [R1+0x168] ;  /* 0x00016800010b7983 */ /* 0x002ea80000300800 */
[----:B------:R1:W-:Y:S04]  /*8cb40*/  STL.64 [R1+0x4090], R20 ;  /* 0x0040901401007387 */ /* 0x0003e80000100a00 */
[----:B-1----:R-:W2:Y:S01]  /*8cb50*/  LDL.LU.64 R20, [R1+0x54e0] ;  /* 0x0054e00001147983 */ /* 0x002ea20000300a00 */
[----:B------:R-:W-:-:S03]  /*8cb60*/  IADD3 R10, P2, PT, R28, R0, RZ ;  /* 0x000000001c0a7210 */ /* 0x000fc60007f5e0ff */
[----:B--2---:R1:W-:Y:S04]  /*8cb70*/  STL.64 [R1+0x54d0], R20 ;  /* 0x0054d01401007387 */ /* 0x0043e80000100a00 */
[----:B------:R2:W-:Y:S01]  /*8cb80*/  STL [R1+0x54c0], R29 ;  /* 0x0054c01d01007387 */ /* 0x0005e20000100800 */
[----:B-1----:R-:W-:-:S03]  /*8cb90*/  IMAD.MOV.U32 R21, RZ, RZ, R28 ;  /* 0x000000ffff157224 */ /* 0x002fc600078e001c */
[----:B--2---:R0:W2:Y:S04]  /*8cba0*/  LDL.64 R28, [R1+0x4088] ;  /* 0x00408800011c7983 */ /* 0x0040a80000100a00 */
[----:B------:R1:W-:Y:S04]  /*8cbb0*/  STL.64 [R1+0x54c8], R22 ;  /* 0x0054c81601007387 */ /* 0x0003e80000100a00 */
[----:B-1----:R-:W2:Y:S02]  /*8cbc0*/  LDL.LU R22, [R1+0x2314] ;  /* 0x0023140001167983 */ /* 0x002ea40000300800 */
[----:B--2---:R-:W-:Y:S01]  /*8cbd0*/  IMAD.X R29, R22, 0x1, R5, P1 ;  /* 0x00000001161d7824 */ /* 0x004fe200008e0605 */
[----:B------:R-:W-:-:S04]  /*8cbe0*/  IADD3 R28, P1, PT, R11, R4, RZ ;  /* 0x000000040b1c7210 */ /* 0x000fc80007f3e0ff */
[----:B------:R-:W-:Y:S04]  /*8cbf0*/  STL [R1+0x408c], R29 ;  /* 0x00408c1d01007387 */ /* 0x000fe80000100800 */
[----:B------:R1:W-:Y:S02]  /*8cc00*/  STL.64 [R1+0x54b8], R4 ;  /* 0x0054b80401007387 */ /* 0x0003e40000100a00 */
[----:B-1----:R-:W-:Y:S02]  /*8cc10*/  IMAD.MOV.U32 R4, RZ, RZ, R11 ;  /* 0x000000ffff047224 */ /* 0x002fe400078e000b */
[----:B------:R-:W-:-:S05]  /*8cc20*/  IMAD.X R11, R22, 0x1, R3, P2 ;  /* 0x00000001160b7824 */ /* 0x000fca00010e0603 */
[----:B------:R1:W-:Y:S04]  /*8cc30*/  STL.64 [R1+0x4080], R10 ;  /* 0x0040800a01007387 */ /* 0x0003e80000100a00 */
[----:B-1----:R-:W2:Y:S01]  /*8cc40*/  LDL.LU.64 R10, [R1+0x54d8] ;  /* 0x0054d800010a7983 */ /* 0x002ea20000300a00 */
[----:B------:R-:W-:-:S03]  /*8cc50*/  IADD3 R20, P4, PT, R21, R6, RZ ;  /* 0x0000000615147210 */ /* 0x000fc60007f9e0ff */
[----:B--2---:R1:W-:Y:S04]  /*8cc60*/  STL.64 [R1+0x54b0], R10 ;  /* 0x0054b00a01007387 */ /* 0x0043e80000100a00 */
[----:B-1----:R-:W2:Y:S01]  /*8cc70*/  LDL R11, [R1+0x2310] ;  /* 0x00231000010b7983 */ /* 0x002ea20000100800 */
[----:B------:R-:W-:Y:S01]  /*8cc80*/  IMAD.X R21, R22, 0x1, R7, P4 ;  /* 0x0000000116157824 */ /* 0x000fe200020e0607 */
[----:B------:R-:W-:-:S04]  /*8cc90*/  IADD3 R22, P4, PT, R4, R0, RZ ;  /* 0x0000000004167210 */ /* 0x000fc80007f9e0ff */
[----:B------:R1:W-:Y:S04]  /*8cca0*/  STL.64 [R1+0x4078], R20 ;  /* 0x0040781401007387 */ /* 0x0003e80000100a00 */
[----:B-1----:R-:W3:Y:S04]  /*8ccb0*/  LDL.LU.64 R20, [R1+0x54d0] ;  /* 0x0054d00001147983 */ /* 0x002ee80000300a00 */
[----:B------:R1:W-:Y:S04]  /*8ccc0*/  STL [R1+0x4060], R22 ;  /* 0x0040601601007387 */ /* 0x0003e80000100800 */
[----:B-1----:R-:W3:Y:S01]  /*8ccd0*/  LDL.LU.64 R22, [R1+0x54c8] ;  /* 0x0054c80001167983 */ /* 0x002ee20000300a00 */
[----:B--2---:R-:W-:-:S05]  /*8cce0*/  IMAD.X R29, R11, 0x1, R8, P1 ;  /* 0x000000010b1d7824 */ /* 0x004fca00008e0608 */
[----:B------:R1:W-:Y:S04]  /*8ccf0*/  STL.64 [R1+0x4070], R28 ;  /* 0x0040701c01007387 */ /* 0x0003e80000100a00 */
[----:B-1----:R-:W2:Y:S04]  /*8cd00*/  LDL.LU R29, [R1+0x54c0] ;  /* 0x0054c000011d7983 */ /* 0x002ea80000300800 */
[----:B------:R1:W-:Y:S04]  /*8cd10*/  STL.64 [R1+0x54a8], R14 ;  /* 0x0054a80e01007387 */ /* 0x0003e80000100a00 */
[----:B-1----:R0:W2:Y:S01]  /*8cd20*/  LDL.64 R14, [R1+0x4060] ;  /* 0x00406000010e7983 */ /* 0x0020a20000100a00 */
[----:B------:R-:W-:-:S02]  /*8cd30*/  IADD3 R10, P2, PT, R4, R2, RZ ;  /* 0x00000002040a7210 */ /* 0x000fc40007f5e0ff */
[----:B------:R-:W-:Y:S01]  /*8cd40*/  IADD3 R4, P1, PT, R4, R6, RZ ;  /* 0x0000000604047210 */ /* 0x000fe20007f3e0ff */
[----:B--2---:R-:W2:Y:S04]  /*8cd50*/  LDL R15, [R1+0x16c] ;  /* 0x00016c00010f7983 */ /* 0x004ea80000100800 */
[----:B------:R-:W2:Y:S04]  /*8cd60*/  LDL.LU R28, [R1+0x2308] ;  /* 0x00230800011c7983 */ /* 0x000ea80000300800 */
[----:B--2---:R1:W-:Y:S04]  /*8cd70*/  STL [R1+0x5468], R28 ;  /* 0x0054681c01007387 */ /* 0x0043e80000100800 */
[----:B-1----:R-:W2:Y:S04]  /*8cd80*/  LDL.LU R28, [R1+0x230c] ;  /* 0x00230c00011c7983 */ /* 0x002ea80000300800 */
[----:B------:R1:W-:Y:S04]  /*8cd90*/  STL [R1+0x4058], R4 ;  /* 0x0040580401007387 */ /* 0x0003e80000100800 */
[----:B-1----:R-:W2:Y:S04]  /*8cda0*/  LDL.LU.64 R4, [R1+0x54b8] ;  /* 0x0054b80001047983 */ /* 0x002ea80000300a00 */
[----:B------:R-:W-:Y:S01]  /*8cdb0*/  STL.64 [R1+0x54a0], R6 ;  /* 0x0054a00601007387 */ /* 0x000fe20000100a00 */
[----:B--2---:R-:W-:-:S05]  /*8cdc0*/  IMAD.X R11, R11, 0x1, R5, P2 ;  /* 0x000000010b0b7824 */ /* 0x004fca00010e0605 */
[----:B------:R1:W-:Y:S04]  /*8cdd0*/  STL.64 [R1+0x4068], R10 ;  /* 0x0040680a01007387 */ /* 0x0003e80000100a00 */
[----:B-1----:R-:W2:Y:S04]  /*8cde0*/  LDL.LU.64 R10, [R1+0x54b0] ;  /* 0x0054b000010a7983 */ /* 0x002ea80000300a00 */
[----:B--2---:R-:W-:Y:S04]  /*8cdf0*/  STL.64 [R1+0x5490], R10 ;  /* 0x0054900a01007387 */ /* 0x004fe80000100a00 */
[----:B---3--:R1:W-:Y:S04]  /*8ce00*/  STL.64 [R1+0x5498], R20 ;  /* 0x0054981401007387 */ /* 0x0083e80000100a00 */
[----:B-1----:R0:W2:Y:S01]  /*8ce10*/  LDL.64 R20, [R1+0x4058] ;  /* 0x0040580001147983 */ /* 0x0020a20000100a00 */
[----:B------:R-:W-:-:S03]  /*8ce20*/  IADD3 R10, P2, PT, R15, R4, RZ ;  /* 0x000000040f0a7210 */ /* 0x000fc60007f5e0ff */
[----:B--2---:R-:W2:Y:S02]  /*8ce30*/  LDL.LU R21, [R1+0x2310] ;  /* 0x0023100001157983 */ /* 0x004ea40000300800 */
[----:B--2---:R-:W-:-:S05]  /*8ce40*/  IMAD.X R15, R21, 0x1, R3, P4 ;  /* 0x00000001150f7824 */ /* 0x004fca00020e0603 */
[----:B------:R1:W-:Y:S04]  /*8ce50*/  STL [R1+0x4064], R15 ;  /* 0x0040640f01007387 */ /* 0x0003e80000100800 */
[----:B-1----:R-:W2:Y:S04]  /*8ce60*/  LDL.LU.64 R14, [R1+0x54a8] ;  /* 0x0054a800010e7983 */ /* 0x002ea80000300a00 */
[----:B--2---:R1:W-:Y:S04]  /*8ce70*/  STL.64 [R1+0x5460], R14 ;  /* 0x0054600e01007387 */ /* 0x0043e80000100a00 */
[----:B-1----:R-:W2:Y:S02]  /*8ce80*/  LDL.LU R15, [R1+0x16c] ;  /* 0x00016c00010f7983 */ /* 0x002ea40000300800 */
[----:B--2---:R-:W-:-:S05]  /*8ce90*/  IADD3 R6, P4, PT, R15, R2, RZ ;  /* 0x000000020f067210 */ /* 0x004fca0007f9e0ff */
[----:B------:R1:W-:Y:S04]  /*8cea0*/  STL [R1+0x4048], R6 ;  /* 0x0040480601007387 */ /* 0x0003e80000100800 */
[----:B-1----:R-:W2:Y:S04]  /*8ceb0*/  LDL.LU.64 R6, [R1+0x54a0] ;  /* 0x0054a00001067983 */ /* 0x002ea80000300a00 */
[----:B------:R-:W-:Y:S04]  /*8cec0*/  STL.64 [R1+0x5480], R2 ;  /* 0x0054800201007387 */ /* 0x000fe80000100a00 */
[----:B------:R1:W-:Y:S04]  /*8ced0*/  STL [R1+0x5488], R3 ;  /* 0x0054880301007387 */ /* 0x0003e80000100800 */
[----:B-1----:R0:W3:Y:S01]  /*8cee0*/  LDL.64 R2, [R1+0x4048] ;  /* 0x0040480001027983 */ /* 0x0020e20000100a00 */
[----:B------:R-:W-:-:S02]  /*8cef0*/  IMAD.X R11, R28, 0x1, R8, P2 ;  /* 0x000000011c0b7824 */ /* 0x000fc400010e0608 */
[----:B--2---:R-:W-:-:S05]  /*8cf00*/  IMAD.X R21, R21, 0x1, R7, P1 ;  /* 0x0000000115157824 */ /* 0x004fca00008e0607 */
[----:B------:R1:W-:Y:S04]  /*8cf10*/  STL [R1+0x405c], R21 ;  /* 0x00405c1501007387 */ /* 0x0003e80000100800 */
[----:B-1----:R-:W2:Y:S04]  /*8cf20*/  LDL.LU.64 R20, [R1+0x5498] ;  /* 0x0054980001147983 */ /* 0x002ea80000300a00 */
[----:B------:R-:W-:Y:S04]  /*8cf30*/  STL.64 [R1+0x5470], R26 ;  /* 0x0054701a01007387 */ /* 0x000fe80000100a00 */
[----:B------:R-:W-:Y:S04]  /*8cf40*/  STL [R1+0x5478], R27 ;  /* 0x0054781b01007387 */ /* 0x000fe80000100800 */
[----:B------:R1:W-:Y:S01]  /*8cf50*/  STL.64 [R1+0x4050], R10 ;  /* 0x0040500a01007387 */ /* 0x0003e20000100a00 */
[----:B---3--:R-:W-:-:S03]  /*8cf60*/  IMAD.X R3, R28, 0x1, R5, P4 ;  /* 0x000000011c037824 */ /* 0x008fc600020e0605 */
[----:B-1----:R-:W3:Y:S04]  /*8cf70*/  LDL.LU.64 R10, [R1+0x5490] ;  /* 0x00549000010a7983 */ /* 0x002ee80000300a00 */
        /* <DEDUP_REMOVED lines=8> */
[----:B-1----:R0:W2:Y:S01]  /*8d000*/  LDL.LU R27, [R1+0x5478] ;  /* 0x00547800011b7983 */ /* 0x0020a20000300800 */
[----:B------:R-:W-:Y:S02]  /*8d010*/  IADD3 R26, P1, PT, R11, R2, RZ ;  /* 0x000000020b1a7210 */ /* 0x000fe40007f3e0ff */
[----:B------:R-:W-:-:S03]  /*8d020*/  IADD3 R14, P2, PT, R15, R6, RZ ;  /* 0x000000060f0e7210 */ /* 0x000fc60007f5e0ff */
[----:B------:R2:W-:Y:S02]  /*8d030*/  STL [R1+0x4028], R26 ;  /* 0x0040281a01007387 */ /* 0x0005e40000100800 */
[----:B------:R-:W-:Y:S02]  /*8d040*/  IMAD.X R15, R28, 0x1, R7, P2 ;  /* 0x000000011c0f7824 */ /* 0x000fe400010e0607 */
[----:B--2---:R-:W2:Y:S04]  /*8d050*/  LDL.LU.64 R26, [R1+0x5470] ;  /* 0x00547000011a7983 */ /* 0x004ea80000300a00 */
[----:B------:R-:W-:Y:S04]  /*8d060*/  STL.64 [R1+0x5450], R2 ;  /* 0x0054500201007387 */ /* 0x000fe80000100a00 */
[----:B------:R1:W-:Y:S04]  /*8d070*/  STL [R1+0x5458], R3 ;  /* 0x0054580301007387 */ /* 0x0003e80000100800 */
[----:B-1----:R0:W3:Y:S04]  /*8d080*/  LDL.64 R2, [R1+0x4028] ;  /* 0x0040280001027983 */ /* 0x0020e80000100a00 */
[----:B------:R-:W3:Y:S04]  /*8d090*/  LDL.LU R28, [R1+0x5468] ;  /* 0x00546800011c7983 */ /* 0x000ee80000300800 */
[----:B------:R1:W-:Y:S04]  /*8d0a0*/  STL.64 [R1+0x4038], R14 ;  /* 0x0040380e01007387 */ /* 0x0003e80000100a00 */
[----:B-1----:R-:W2:Y:S04]  /*8d0b0*/  LDL.LU.64 R14, [R1+0x5460] ;  /* 0x00546000010e7983 */ /* 0x002ea80000300a00 */
[----:B--2---:R1:W-:Y:S04]  /*8d0c0*/  STL.64 [R1+0x5440], R14 ;  /* 0x0054400e01007387 */ /* 0x0043e80000100a00 */
[----:B-1----:R0:W2:Y:S04]  /*8d0d0*/  LDL.64 R14, [R1+0x4030] ;  /* 0x00403000010e7983 */ /* 0x0020a80000100a00 */
[----:B------:R-:W-:Y:S01]  /*8d0e0*/  STL.64 [R1+0x5448], R26 ;  /* 0x0054481a01007387 */ /* 0x000fe20000100a00 */
[----:B---3--:R-:W-:-:S02]  /*8d0f0*/  IMAD.X R3, R28, 0x1, R5, P1 ;  /* 0x000000011c037824 */ /* 0x008fc400008e0605 */
[----:B--2---:R-:W-:-:S05]  /*8d100*/  IMAD.X R15, R28, 0x1, R8, P4 ;  /* 0x000000011c0f7824 */ /* 0x004fca00020e0608 */
[----:B------:R1:W-:Y:S04]  /*8d110*/  STL [R1+0x4034], R15 ;  /* 0x0040340f01007387 */ /* 0x0003e80000100800 */
[----:B-1----:R-:W2:Y:S04]  /*8d120*/  LDL R15, [R1+0x174] ;  /* 0x00017400010f7983 */ /* 0x002ea80000100800 */
[----:B------:R1:W-:Y:S04]  /*8d130*/  STL [R1+0x402c], R3 ;  /* 0x00402c0301007387 */ /* 0x0003e80000100800 */
[----:B-1----:R0:W3:Y:S01]  /*8d140*/  LDL.LU R3, [R1+0x5458] ;  /* 0x0054580001037983 */ /* 0x0020e20000300800 */
[----:B------:R-:W-:-:S02]  /*8d150*/  IADD3 R26, P2, PT, R11, R0, RZ ;  /* 0x000000000b1a7210 */ /* 0x000fc40007f5e0ff */
[----:B------:R-:W-:Y:S02]  /*8d160*/  IADD3 R14, P4, PT, R11, R6, RZ ;  /* 0x000000060b0e7210 */ /* 0x000fe40007f9e0ff */
[----:B------:R-:W4:Y:S01]  /*8d170*/  LDL.LU R11, [R1+0x178] ;  /* 0x00017800010b7983 */ /* 0x000f220000300800 */
[----:B--2---:R-:W-:-:S05]  /*8d180*/  IADD3 R2, P1, PT, R15, R4, RZ ;  /* 0x000000040f027210 */ /* 0x004fca0007f3e0ff */
[----:B------:R3:W-:Y:S04]  /*8d190*/  STL [R1+0x4010], R2 ;  /* 0x0040100201007387 */ /* 0x0007e80000100800 */
[----:B---3--:R-:W2:Y:S04]  /*8d1a0*/  LDL.LU.64 R2, [R1+0x5450] ;  /* 0x0054500001027983 */ /* 0x008ea80000300a00 */
[----:B------:R-:W-:Y:S01]  /*8d1b0*/  STL.64 [R1+0x5430], R4 ;  /* 0x0054300401007387 */ /* 0x000fe20000100a00 */
[----:B--2---:R-:W-:-:S05]  /*8d1c0*/  IMAD.X R27, R28, 0x1, R3, P2 ;  /* 0x000000011c1b7824 */ /* 0x004fca00010e0603 */
[----:B------:R1:W-:Y:S04]  /*8d1d0*/  STL.64 [R1+0x4020], R26 ;  /* 0x0040201a01007387 */ /* 0x0003e80000100a00 */
[----:B-1----:R-:W2:Y:S01]  /*8d1e0*/  LDL.LU.64 R26, [R1+0x5448] ;  /* 0x00544800011a7983 */ /* 0x002ea20000300a00 */
[----:B------:R-:W-:Y:S01]  /*8d1f0*/  IADD3 R4, P2, PT, R15, R2, RZ ;  /* 0x000000020f047210 */ /* 0x000fe20007f5e0ff */
[----:B------:R-:W-:Y:S02]  /*8d200*/  IMAD.X R15, R28, 0x1, R7, P4 ;  /* 0x000000011c0f7824 */ /* 0x000fe400020e0607 */
[----:B------:R-:W-:Y:S04]  /*8d210*/  STL.64 [R1+0x5438], R2 ;  /* 0x0054380201007387 */ /* 0x000fe80000100a00 */
[----:B------:R1:W-:Y:S04]  /*8d220*/  STL [R1+0x4008], R4 ;  /* 0x0040080401007387 */ /* 0x0003e80000100800 */
[----:B-1----:R0:W3:Y:S04]  /*8d230*/  LDL.64 R4, [R1+0x4010] ;  /* 0x0040100001047983 */ /* 0x0020e80000100a00 */
[----:B------:R1:W-:Y:S04]  /*8d240*/  STL.64 [R1+0x4018], R14 ;  /* 0x0040180e01007387 */ /* 0x0003e80000100a00 */
[----:B-1----:R-:W3:Y:S04]  /*8d250*/  LDL.LU.64 R14, [R1+0x5440] ;  /* 0x00544000010e7983 */ /* 0x002ee80000300a00 */
[----:B--2---:R1:W-:Y:S04]  /*8d260*/  STL [R1+0x542c], R26 ;  /* 0x00542c1a01007387 */ /* 0x0043e80000100800 */
[----:B-1----:R-:W3:Y:S04]  /*8d270*/  LDL.LU R26, [R1+0x2304] ;  /* 0x00230400011a7983 */ /* 0x002ee80000300800 */
[----:B------:R-:W-:Y:S04]  /*8d280*/  STL.64 [R1+0x5410], R24 ;  /* 0x0054101801007387 */ /* 0x000fe80000100a00 */
[----:B------:R1:W-:Y:S04]  /*8d290*/  STL [R1+0x5418], R25 ;  /* 0x0054181901007387 */ /* 0x0003e80000100800 */
[----:B-1----:R0:W2:Y:S04]  /*8d2a0*/  LDL.64 R24, [R1+0x4008] ;  /* 0x0040080001187983 */ /* 0x0020a80000100a00 */
[----:B--2---:R-:W2:Y:S04]  /*8d2b0*/  LDL.LU R25, [R1+0x174] ;  /* 0x0001740001197983 */ /* 0x004ea80000300800 */
[----:B------:R-:W4:Y:S01]  /*8d2c0*/  LDL.LU R28, [R1+0x22fc] ;  /* 0x0022fc00011c7983 */ /* 0x000f220000300800 */
[----:B---3--:R-:W-:Y:S01]  /*8d2d0*/  IMAD.X R5, R26, 0x1, R8, P1 ;  /* 0x000000011a057824 */ /* 0x008fe200008e0608 */
[----:B--2---:R-:W-:-:S02]  /*8d2e0*/  IADD3 R2, P4, PT, R25, R0, RZ ;  /* 0x0000000019027210 */ /* 0x004fc40007f9e0ff */
[----:B----4-:R1:W-:Y:S04]  /*8d2f0*/  STL [R1+0x53fc], R28 ;  /* 0x0053fc1c01007387 */ /* 0x0103e80000100800 */
[----:B-1----:R-:W2:Y:S04]  /*8d300*/  LDL.LU R28, [R1+0x2300] ;  /* 0x00230000011c7983 */ /* 0x002ea80000300800 */
[----:B------:R1:W-:Y:S04]  /*8d310*/  STL [R1+0x4000], R2 ;  /* 0x0040000201007387 */ /* 0x0003e80000100800 */
[----:B-1----:R-:W3:Y:S04]  /*8d320*/  LDL.LU.64 R2, [R1+0x5438] ;  /* 0x0054380001027983 */ /* 0x002ee80000300a00 */
[----:B------:R1:W-:Y:S04]  /*8d330*/  STL [R1+0x4014], R5 ;  /* 0x0040140501007387 */ /* 0x0003e80000100800 */
[----:B-1----:R-:W4:Y:S04]  /*8d340*/  LDL.LU.64 R4, [R1+0x5430] ;  /* 0x0054300001047983 */ /* 0x002f280000300a00 */
[----:B------:R-:W-:Y:S04]  /*8d350*/  STL.64 [R1+0x5420], R8 ;  /* 0x0054200801007387 */ /* 0x000fe80000100a00 */
[----:B------:R-:W-:Y:S04]  /*8d360*/  STL [R1+0x5428], R9 ;  /* 0x0054280901007387 */ /* 0x000fe80000100800 */
[----:B------:R1:W-:Y:S04]  /*8d370*/  STL.64 [R1+0x5408], R14 ;  /* 0x0054080e01007387 */ /* 0x0003e80000100a00 */
[----:B-1----:R0:W3:Y:S01]  /*8d380*/  LDL.64 R14, [R1+0x4000] ;  /* 0x00400000010e7983 */ /* 0x0020e20000100a00 */
[----:B------:R-:W-:-:S05]  /*8d390*/  IADD3 R8, P1, PT, R25, R6, RZ ;  /* 0x0000000619087210 */ /* 0x000fca0007f3e0ff */
[C---:B------:R-:W-:Y:S02]  /*8d3a0*/  IMAD.X R9, R26.reuse, 0x1, R7, P1 ;  /* 0x000000011a097824 */ /* 0x040fe400008e0607 */
[----:B----4-:R-:W-:-:S05]  /*8d3b0*/  IMAD.X R25, R26, 0x1, R5, P2 ;  /* 0x000000011a197824 */ /* 0x010fca00010e0605 */
[----:B------:R-:W-:Y:S01]  /*8d3c0*/  STL [R1+0x400c], R25 ;  /* 0x00400c1901007387 */ /* 0x000fe20000100800 */
[----:B---3--:R-:W-:-:S05]  /*8d3d0*/  IMAD.X R15, R26, 0x1, R3, P4 ;  /* 0x000000011a0f7824 */ /* 0x008fca00020e0603 */
[----:B------:R-:W-:Y:S04]  /*8d3e0*/  STL [R1+0x4004], R15 ;  /* 0x0040040f01007387 */ /* 0x000fe80000100800 */
[----:B------:R-:W-:Y:S04]  /*8d3f0*/  STL.64 [R1+0x5400], R2 ;  /* 0x0054000201007387 */ /* 0x000fe80000100a00 */
[----:B------:R-:W3:Y:S04]  /*8d400*/  LDL.LU R26, [R1+0x542c] ;  /* 0x00542c00011a7983 */ /* 0x000ee80000300800 */
[----:B------:R1:W-:Y:S04]  /*8d410*/  STL.64 [R1+0x3ff8], R8 ;  /* 0x003ff80801007387 */ /* 0x0003e80000100a00 */
[----:B-1----:R0:W4:Y:S01]  /*8d420*/  LDL.LU R9, [R1+0x5428] ;  /* 0x0054280001097983 */ /* 0x0021220000300800 */
[----:B------:R-:W-:-:S05]  /*8d430*/  IADD3 R8, P1, PT, R11, R0, RZ ;  /* 0x000000000b087210 */ /* 0x000fca0007f3e0ff */
[----:B------:R4:W-:Y:S04]  /*8d440*/  STL [R1+0x3fe0], R8 ;  /* 0x003fe00801007387 */ /* 0x0009e80000100800 */
[----:B----4-:R-:W2:Y:S01]  /*8d450*/  LDL.LU.64 R8, [R1+0x5420] ;  /* 0x0054200001087983 */ /* 0x010ea20000300a00 */
[C---:B------:R-:W-:Y:S02]  /*8d460*/  IADD3 R24, P2, PT, R11.reuse, R4, RZ ;  /* 0x000000040b187210 */ /* 0x040fe40007f5e0ff */
[----:B------:R-:W-:-:S03]  /*8d470*/  IADD3 R14, P4, PT, R11, R2, RZ ;  /* 0x000000020b0e7210 */ /* 0x000fc60007f9e0ff */
[----:B--2---:R-:W-:-:S05]  /*8d480*/  IMAD.X R25, R28, 0x1, R8, P2 ;  /* 0x000000011c197824 */ /* 0x004fca00010e0608 */
[----:B------:R1:W-:Y:S04]  /*8d490*/  STL.64 [R1+0x3ff0], R24 ;  /* 0x003ff01801007387 */ /* 0x0003e80000100a00 */
[----:B-1----:R0:W2:Y:S01]  /*8d4a0*/  LDL.LU R25, [R1+0x5418] ;  /* 0x0054180001197983 */ /* 0x0020a20000300800 */
[----:B------:R-:W-:Y:S01]  /*8d4b0*/  IADD3 R24, P2, PT, R11, R6, RZ ;  /* 0x000000060b187210 */ /* 0x000fe20007f5e0ff */
[----:B------:R-:W-:-:S04]  /*8d4c0*/  IMAD.X R15, R28, 0x1, R5, P4 ;  /* 0x000000011c0f7824 */ /* 0x000fc800020e0605 */
[----:B------:R2:W-:Y:S04]  /*8d4d0*/  STL [R1+0x3fd8], R24 ;  /* 0x003fd81801007387 */ /* 0x0005e80000100800 */
[----:B--2---:R-:W2:Y:S04]  /*8d4e0*/  LDL.LU.64 R24, [R1+0x5410] ;  /* 0x0054100001187983 */ /* 0x004ea80000300a00 */
[----:B------:R-:W4:Y:S04]  /*8d4f0*/  LDL.LU R11, [R1+0x22f8] ;  /* 0x0022f800010b7983 */ /* 0x000f280000300800 */
[----:B------:R1:W-:Y:S04]  /*8d500*/  STL.64 [R1+0x3fe8], R14 ;  /* 0x003fe80e01007387 */ /* 0x0003e80000100a00 */
[----:B-1----:R-:W2:Y:S04]  /*8d510*/  LDL.LU.64 R14, [R1+0x5408] ;  /* 0x00540800010e7983 */ /* 0x002ea80000300a00 */
[----:B------:R1:W-:Y:S04]  /*8d520*/  STL.64 [R1+0x53f0], R16 ;  /* 0x0053f01001007387 */ /* 0x0003e80000100a00 */
[----:B-1----:R0:W2:Y:S04]  /*8d530*/  LDL.64 R16, [R1+0x3fe0] ;  /* 0x003fe00001107983 */ /* 0x0020a80000100a00 */
[----:B------:R1:W-:Y:S04]  /*8d540*/  STL [R1+0x53f8], R27 ;  /* 0x0053f81b01007387 */ /* 0x0003e80000100800 */
[----:B-1----:R-:W2:Y:S04]  /*8d550*/  LDL.LU R27, [R1+0x17c] ;  /* 0x00017c00011b7983 */ /* 0x002ea80000300800 */
[----:B----4-:R-:W-:Y:S04]  /*8d560*/  STL.64 [R1+0x53d8], R10 ;  /* 0x0053d80a01007387 */ /* 0x010fe80000100a00 */
[----:B------:R1:W-:Y:S04]  /*8d570*/  STL [R1+0x53e0], R11 ;  /* 0x0053e00b01007387 */ /* 0x0003e80000100800 */
[----:B-1----:R0:W4:Y:S01]  /*8d580*/  LDL.64 R10, [R1+0x3fd8] ;  /* 0x003fd800010a7983 */ /* 0x0021220000100a00 */
[----:B--2---:R-:W-:-:S05]  /*8d590*/  IADD3 R2, P4, PT, R27, R4, RZ ;  /* 0x000000041b027210 */ /* 0x004fca0007f9e0ff */
[----:B------:R1:W-:Y:S04]  /*8d5a0*/  STL [R1+0x3fd0], R2 ;  /* 0x003fd00201007387 */ /* 0x0003e80000100800 */
[----:B-1----:R-:W2:Y:S01]  /*8d5b0*/  LDL.LU.64 R2, [R1+0x5400] ;  /* 0x0054000001027983 */ /* 0x002ea20000300a00 */
[C---:B----4-:R-:W-:Y:S02]  /*8d5c0*/  IMAD.X R11, R28.reuse, 0x1, R7, P2 ;  /* 0x000000011c0b7824 */ /* 0x050fe400010e0607 */
[----:B--2---:R-:W-:-:S05]  /*8d5d0*/  IMAD.X R17, R28, 0x1, R3, P1 ;  /* 0x000000011c117824 */ /* 0x004fca00008e0603 */
[----:B------:R-:W-:Y:S04]  /*8d5e0*/  STL [R1+0x3fe4], R17 ;  /* 0x003fe41101007387 */ /* 0x000fe80000100800 */
[----:B------:R-:W-:Y:S04]  /*8d5f0*/  STL.64 [R1+0x53e8], R2 ;  /* 0x0053e80201007387 */ /* 0x000fe80000100a00 */
[----:B------:R-:W2:Y:S04]  /*8d600*/  LDL.LU R28, [R1+0x53fc] ;  /* 0x0053fc00011c7983 */ /* 0x000ea80000300800 */
[----:B------:R-:W-:Y:S04]  /*8d610*/  STL [R1+0x3fdc], R11 ;  /* 0x003fdc0b01007387 */ /* 0x000fe80000100800 */
[----:B------:R1:W-:Y:S04]  /*8d620*/  STL [R1+0x53c8], R9 ;  /* 0x0053c80901007387 */ /* 0x0003e80000100800 */
[----:B-1----:R-:W4:Y:S04]  /*8d630*/  LDL.LU R9, [R1+0x180] ;  /* 0x0001800001097983 */ /* 0x002f280000300800 */
[----:B------:R1:W-:Y:S04]  /*8d640*/  STL.64 [R1+0x53d0], R14 ;  /* 0x0053d00e01007387 */ /* 0x0003e80000100a00 */
[----:B-1----:R0:W3:Y:S01]  /*8d650*/  LDL.64 R14, [R1+0x3fd0] ;  /* 0x003fd000010e7983 */ /* 0x0020e20000100a00 */
[----:B------:R-:W-:-:S02]  /*8d660*/  IADD3 R16, P1, PT, R27, R2, RZ ;  /* 0x000000021b107210 */ /* 0x000fc40007f3e0ff */
[----:B------:R-:W-:-:S03]  /*8d670*/  IADD3 R10, P2, PT, R27, R0, RZ ;  /* 0x000000001b0a7210 */ /* 0x000fc60007f5e0ff */
[C---:B--2---:R-:W-:Y:S01]  /*8d680*/  IMAD.X R17, R28.reuse, 0x1, R5, P1 ;  /* 0x000000011c117824 */ /* 0x044fe200008e0605 */
[----:B----4-:R-:W-:Y:S01]  /*8d690*/  IADD3 R2, P1, PT, R9, R4, RZ ;  /* 0x0000000409027210 */ /* 0x010fe20007f3e0ff */
[----:B---3--:R-:W-:Y:S01]  /*8d6a0*/  IMAD.X R15, R28, 0x1, R8, P4 ;  /* 0x000000011c0f7824 */ /* 0x008fe200020e0608 */
[----:B------:R-:W-:-:S04]  /*8d6b0*/  IADD3 R14, P4, PT, R27, R6, RZ ;  /* 0x000000061b0e7210 */ /* 0x000fc80007f9e0ff */
[----:B------:R-:W-:Y:S04]  /*8d6c0*/  STL [R1+0x3fd4], R15 ;  /* 0x003fd40f01007387 */ /* 0x000fe80000100800 */
[----:B------:R-:W2:Y:S04]  /*8d6d0*/  LDL.LU R27, [R1+0x53f8] ;  /* 0x0053f800011b7983 */ /* 0x000ea80000300800 */
[----:B------:R1:W-:Y:S04]  /*8d6e0*/  STL.64 [R1+0x3fc8], R16 ;  /* 0x003fc81001007387 */ /* 0x0003e80000100a00 */
[----:B-1----:R-:W3:Y:S04]  /*8d6f0*/  LDL.LU.64 R16, [R1+0x53f0] ;  /* 0x0053f00001107983 */ /* 0x002ee80000300a00 */
[----:B------:R-:W-:Y:S04]  /*8d700*/  STL [R1+0x53b0], R29 ;  /* 0x0053b01d01007387 */ /* 0x000fe80000100800 */
[----:B------:R1:W-:Y:S04]  /*8d710*/  STL [R1+0x3fb0], R2 ;  /* 0x003fb00201007387 */ /* 0x0003e80000100800 */
[----:B-1----:R-:W4:Y:S02]  /*8d720*/  LDL.LU.64 R2, [R1+0x53e8] ;  /* 0x0053e80001027983 */ /* 0x002f240000300a00 */
[----:B----4-:R-:W-:-:S05]  /*8d730*/  IMAD.X R11, R28, 0x1, R3, P2 ;  /* 0x000000011c0b7824 */ /* 0x010fca00010e0603 */
[----:B------:R1:W-:Y:S04]  /*8d740*/  STL.64 [R1+0x3fc0], R10 ;  /* 0x003fc00a01007387 */ /* 0x0003e80000100a00 */
[----:B-1----:R0:W4:Y:S01]  /*8d750*/  LDL.LU R11, [R1+0x53e0] ;  /* 0x0053e000010b7983 */ /* 0x0021220000300800 */
[----:B------:R-:W-:-:S03]  /*8d760*/  IADD3 R10, P2, PT, R9, R2, RZ ;  /* 0x00000002090a7210 */ /* 0x000fc60007f5e0ff */
[----:B---3--:R1:W-:Y:S04]  /*8d770*/  STL.64 [R1+0x53c0], R16 ;  /* 0x0053c01001007387 */ /* 0x0083e80000100a00 */
[----:B-1----:R0:W3:Y:S04]  /*8d780*/  LDL.64 R16, [R1+0x3fb0] ;  /* 0x003fb00001107983 */ /* 0x0020e80000100a00 */
[----:B------:R4:W-:Y:S04]  /*8d790*/  STL [R1+0x3fa8], R10 ;  /* 0x003fa80a01007387 */ /* 0x0009e80000100800 */
[----:B----4-:R-:W3:Y:S01]  /*8d7a0*/  LDL.LU.64 R10, [R1+0x53d8] ;  /* 0x0053d800010a7983 */ /* 0x010ee20000300a00 */
[----:B------:R-:W-:-:S05]  /*8d7b0*/  IMAD.X R15, R28, 0x1, R7, P4 ;  /* 0x000000011c0f7824 */ /* 0x000fca00020e0607 */
[----:B------:R1:W-:Y:S04]  /*8d7c0*/  STL.64 [R1+0x3fb8], R14 ;  /* 0x003fb80e01007387 */ /* 0x0003e80000100a00 */
[----:B-1----:R-:W4:Y:S04]  /*8d7d0*/  LDL.LU.64 R14, [R1+0x53d0] ;  /* 0x0053d000010e7983 */ /* 0x002f280000300a00 */
[----:B------:R1:W-:Y:S01]  /*8d7e0*/  STL.64 [R1+0x53b8], R24 ;  /* 0x0053b81801007387 */ /* 0x0003e20000100a00 */
[----:B------:R-:W-:-:S03]  /*8d7f0*/  IADD3 R28, P4, PT, R9, R0, RZ ;  /* 0x00000000091c7210 */ /* 0x000fc60007f9e0ff */
[----:B-1----:R0:W2:Y:S01]  /*8d800*/  LDL.64 R24, [R1+0x3fa8] ;  /* 0x003fa80001187983 */ /* 0x0020a20000100a00 */
[----:B---3--:R-:W-:Y:S01]  /*8d810*/  IMAD.X R17, R11, 0x1, R8, P1 ;  /* 0x000000010b117824 */ /* 0x008fe200008e0608 */
[----:B------:R-:W-:-:S04]  /*8d820*/  IADD3 R16, P1, PT, R9, R6, RZ ;  /* 0x0000000609107210 */ /* 0x000fc80007f3e0ff */
[----:B------:R1:W-:Y:S04]  /*8d830*/  STL [R1+0x3fb4], R17 ;  /* 0x003fb41101007387 */ /* 0x0003e80000100800 */
[----:B------:R-:W3:Y:S01]  /*8d840*/  LDL.LU R9, [R1+0x53c8] ;  /* 0x0053c80001097983 */ /* 0x000ee20000300800 */
[C---:B------:R-:W-:Y:S02]  /*8d850*/  IMAD.X R29, R11.reuse, 0x1, R3, P4 ;  /* 0x000000010b1d7824 */ /* 0x040fe400020e0603 */
[C---:B-1----:R-:W-:Y:S02]  /*8d860*/  IMAD.X R17, R11.reuse, 0x1, R7, P1 ;  /* 0x000000010b117824 */ /* 0x042fe400008e0607 */
[----:B--2---:R-:W-:Y:S01]  /*8d870*/  IMAD.X R25, R11, 0x1, R5, P2 ;  /* 0x000000010b197824 */ /* 0x004fe200010e0605 */
[----:B------:R-:W-:-:S04]  /*8d880*/  IADD3 R24, P2, PT, R10, R4, RZ ;  /* 0x000000040a187210 */ /* 0x000fc80007f5e0ff */
[----:B------:R-:W-:Y:S04]  /*8d890*/  STL [R1+0x3fac], R25 ;  /* 0x003fac1901007387 */ /* 0x000fe80000100800 */
[----:B----4-:R-:W-:Y:S04]  /*8d8a0*/  STL.64 [R1+0x53a8], R14 ;  /* 0x0053a80e01007387 */ /* 0x010fe80000100a00 */
[----:B------:R1:W-:Y:S04]  /*8d8b0*/  STL.64 [R1+0x3fa0], R28 ;  /* 0x003fa01c01007387 */ /* 0x0003e80000100a00 */
[----:B------:R2:W-:Y:S01]  /*8d8c0*/  STL.64 [R1+0x3f98], R16 ;  /* 0x003f981001007387 */ /* 0x0005e20000100a00 */
[----:B-1----:R-:W-:-:S03]  /*8d8d0*/  IADD3 R28, P4, PT, R10, R2, RZ ;  /* 0x000000020a1c7210 */ /* 0x002fc60007f9e0ff */
[----:B--2---:R-:W2:Y:S01]  /*8d8e0*/  LDL.LU.64 R16, [R1+0x53c0] ;  /* 0x0053c00001107983 */ /* 0x004ea20000300a00 */
[C---:B---3--:R-:W-:Y:S02]  /*8d8f0*/  IMAD.X R25, R9.reuse, 0x1, R8, P2 ;  /* 0x0000000109197824 */ /* 0x048fe400010e0608 */
[----:B------:R-:W-:-:S03]  /*8d900*/  IMAD.X R29, R9, 0x1, R5, P4 ;  /* 0x00000001091d7824 */ /* 0x000fc600020e0605 */
[----:B------:R1:W-:Y:S04]  /*8d910*/  STL.64 [R1+0x3f90], R24 ;  /* 0x003f901801007387 */ /* 0x0003e80000100a00 */
[----:B-1----:R-:W3:Y:S04]  /*8d920*/  LDL.LU.64 R24, [R1+0x53b8] ;  /* 0x0053b80001187983 */ /* 0x002ee80000300a00 */
[----:B------:R1:W-:Y:S04]  /*8d930*/  STL.64 [R1+0x3f88], R28 ;  /* 0x003f881c01007387 */ /* 0x0003e80000100a00 */
[----:B-1----:R-:W4:Y:S01]  /*8d940*/  LDL.LU R29, [R1+0x53b0] ;  /* 0x0053b000011d7983 */ /* 0x002f220000300800 */
[----:B------:R-:W-:-:S02]  /*8d950*/  IADD3 R14, P1, PT, R10, R0, RZ ;  /* 0x000000000a0e7210 */ /* 0x000fc40007f3e0ff */
[----:B------:R-:W-:-:S03]  /*8d960*/  IADD3 R10, P2, PT, R10, R6, RZ ;  /* 0x000000060a0a7210 */ /* 0x000fc60007f5e0ff */
[----:B------:R-:W-:Y:S02]  /*8d970*/  STL [R1+0x3f80], R14 ;  /* 0x003f800e01007387 */ /* 0x000fe40000100800 */
[C---:B------:R-:W-:Y:S02]  /*8d980*/  IMAD.X R11, R9.reuse, 0x1, R7, P2 ;  /* 0x00000001090b7824 */ /* 0x040fe400010e0607 */
[----:B--2---:R1:W-:Y:S02]  /*8d990*/  STL.64 [R1+0x53a0], R16 ;  /* 0x0053a01001007387 */ /* 0x0043e40000100a00 */
[----:B-1----:R-:W-:Y:S02]  /*8d9a0*/  IMAD.MOV.U32 R16, RZ, RZ, R14 ;  /* 0x000000ffff107224 */ /* 0x002fe400078e000e */
[----:B------:R-:W-:Y:S02]  /*8d9b0*/  IMAD.MOV.U32 R17, RZ, RZ, R15 ;  /* 0x000000ffff117224 */ /* 0x000fe400078e000f */
[----:B------:R-:W-:-:S05]  /*8d9c0*/  IMAD.X R17, R9, 0x1, R3, P1 ;  /* 0x0000000109117824 */ /* 0x000fca00008e0603 */
[----:B------:R1:W-:Y:S04]  /*8d9d0*/  STL [R1+0x3f84], R17 ;  /* 0x003f841101007387 */ /* 0x0003e80000100800 */
[----:B------:R2:W-:Y:S01]  /*8d9e0*/  STL.64 [R1+0x3f78], R10 ;  /* 0x003f780a01007387 */ /* 0x0005e20000100a00 */
[C---:B----4-:R-:W-:Y:S02]  /*8d9f0*/  IADD3 R14, P4, PT, R29.reuse, R4, RZ ;  /* 0x000000041d0e7210 */ /* 0x050fe40007f9e0ff */
[----:B------:R-:W-:-:S03]  /*8da00*/  IADD3 R16, P1, PT, R29, R2, RZ ;  /* 0x000000021d107210 */ /* 0x000fc60007f3e0ff */
[C---:B------:R-:W-:Y:S02]  /*8da10*/  IMAD.X R15, R27.reuse, 0x1, R8, P4 ;  /* 0x000000011b0f7824 */ /* 0x040fe400020e0608 */
[----:B-1----:R-:W-:Y:S01]  /*8da20*/  IMAD.X R17, R27, 0x1, R5, P1 ;  /* 0x000000011b117824 */ /* 0x002fe200008e0605 */
[C---:B--2---:R-:W-:Y:S02]  /*8da30*/  IADD3 R10, P2, PT, R29.reuse, R0, RZ ;  /* 0x000000001d0a7210 */ /* 0x044fe40007f5e0ff */
[----:B------:R-:W-:Y:S01]  /*8da40*/  IADD3 R28, P4, PT, R29, R6, RZ ;  /* 0x000000061d1c7210 */ /* 0x000fe20007f9e0ff */
[----:B------:R1:W-:Y:S02]  /*8da50*/  STL.64 [R1+0x3f70], R14 ;  /* 0x003f700e01007387 */ /* 0x0003e40000100a00 */
[C---:B------:R-:W-:Y:S02]  /*8da60*/  IMAD.X R11, R27.reuse, 0x1, R3, P2 ;  /* 0x000000011b0b7824 */ /* 0x040fe400010e0603 */
[----:B------:R-:W-:Y:S01]  /*8da70*/  IMAD.X R29, R27, 0x1, R7, P4 ;  /* 0x000000011b1d7824 */ /* 0x000fe200020e0607 */
[----:B-1----:R-:W2:Y:S04]  /*8da80*/  LDL.LU.64 R14, [R1+0x53a8] ;  /* 0x0053a800010e7983 */ /* 0x002ea80000300a00 */
[----:B------:R1:W-:Y:S04]  /*8da90*/  STL.64 [R1+0x3f68], R16 ;  /* 0x003f681001007387 */ /* 0x0003e80000100a00 */
[----:B------:R-:W-:Y:S04]  /*8daa0*/  STL.64 [R1+0x3f60], R10 ;  /* 0x003f600a01007387 */ /* 0x000fe80000100a00 */
[----:B------:R-:W-:Y:S01]  /*8dab0*/  STL.64 [R1+0x3f58], R28 ;  /* 0x003f581c01007387 */ /* 0x000fe20000100a00 */
[----:B-1----:R-:W-:-:S05]  /*8dac0*/  IADD3 R16, P1, PT, R26, R4, RZ ;  /* 0x000000041a107210 */ /* 0x002fca0007f3e0ff */
[----:B------:R-:W-:-:S05]  /*8dad0*/  IMAD.X R17, R20, 0x1, R8, P1 ;  /* 0x0000000114117824 */ /* 0x000fca00008e0608 */
[----:B------:R1:W-:Y:S04]  /*8dae0*/  STL.64 [R1+0x3f50], R16 ;  /* 0x003f501001007387 */ /* 0x0003e80000100a00 */
[----:B-1----:R-:W4:Y:S01]  /*8daf0*/  LDL.LU.64 R16, [R1+0x53a0] ;  /* 0x0053a00001107983 */ /* 0x002f220000300a00 */
[C---:B------:R-:W-:Y:S02]  /*8db00*/  IADD3 R10, P2, PT, R26.reuse, R2, RZ ;  /* 0x000000021a0a7210 */ /* 0x040fe40007f5e0ff */
[----:B------:R-:W-:-:S03]  /*8db10*/  IADD3 R28, P4, PT, R26, R0, RZ ;  /* 0x000000001a1c7210 */ /* 0x000fc60007f9e0ff */
[C---:B------:R-:W-:Y:S02]  /*8db20*/  IMAD.X R11, R20.reuse, 0x1, R5, P2 ;  /* 0x00000001140b7824 */ /* 0x040fe400010e0605 */
[----:B------:R-:W-:Y:S01]  /*8db30*/  IMAD.X R29, R20, 0x1, R3, P4 ;  /* 0x00000001141d7824 */ /* 0x000fe200020e0603 */
[----:B------:R-:W-:Y:S02]  /*8db40*/  IADD3 R26, P1, PT, R26, R6, RZ ;  /* 0x000000061a1a7210 */ /* 0x000fe40007f3e0ff */
[----:B------:R4:W-:Y:S04]  /*8db50*/  STL.64 [R1+0x3f48], R10 ;  /* 0x003f480a01007387 */ /* 0x0009e80000100a00 */
[----:B------:R1:W-:Y:S01]  /*8db60*/  STL.64 [R1+0x3f40], R28 ;  /* 0x003f401c01007387 */ /* 0x0003e20000100a00 */
[----:B------:R-:W-:-:S05]  /*8db70*/  IMAD.X R27, R20, 0x1, R7, P1 ;  /* 0x00000001141b7824 */ /* 0x000fca00008e0607 */
[----:B------:R0:W-:Y:S01]  /*8db80*/  STL.64 [R1+0x3f38], R26 ;  /* 0x003f381a01007387 */ /* 0x0001e20000100a00 */
[C---:B----4-:R-:W-:Y:S02]  /*8db90*/  IADD3 R10, P2, PT, R16.reuse, R4, RZ ;  /* 0x00000004100a7210 */ /* 0x050fe40007f5e0ff */
[----:B-1----:R-:W-:-:S03]  /*8dba0*/  IADD3 R28, P4, PT, R16, R2, RZ ;  /* 0x00000002101c7210 */ /* 0x002fc60007f9e0ff */
[C---:B---3--:R-:W-:Y:S02]  /*8dbb0*/  IMAD.X R11, R25.reuse, 0x1, R8, P2 ;  /* 0x00000001190b7824 */ /* 0x048fe400010e0608 */
[C---:B------:R-:W-:Y:S01]  /*8dbc0*/  IMAD.X R29, R25.reuse, 0x1, R5, P4 ;  /* 0x00000001191d7824 */ /* 0x040fe200020e0605 */
[C---:B0-----:R-:W-:Y:S02]  /*8dbd0*/  IADD3 R26, P1, PT, R16.reuse, R0, RZ ;  /* 0x00000000101a7210 */ /* 0x041fe40007f3e0ff */
[----:B------:R-:W-:Y:S01]  /*8dbe0*/  IADD3 R16, P2, PT, R16, R6, RZ ;  /* 0x0000000610107210 */ /* 0x000fe20007f5e0ff */
[----:B------:R0:W-:Y:S01]  /*8dbf0*/  STL.64 [R1+0x3f30], R10 ;  /* 0x003f300a01007387 */ /* 0x0001e20000100a00 */
[----:B------:R-:W-:Y:S02]  /*8dc00*/  IMAD.MOV.U32 R20, RZ, RZ, R17 ;  /* 0x000000ffff147224 */ /* 0x000fe400078e0011 */
[C---:B------:R-:W-:Y:S02]  /*8dc10*/  IMAD.X R27, R25.reuse, 0x1, R3, P1 ;  /* 0x00000001191b7824 */ /* 0x040fe400008e0603 */
[----:B------:R-:W-:Y:S01]  /*8dc20*/  IMAD.X R17, R25, 0x1, R7, P2 ;  /* 0x0000000119117824 */ /* 0x000fe200010e0607 */
[----:B0-----:R-:W3:Y:S04]  /*8dc30*/  LDL.LU R11, [R1+0x539c] ;  /* 0x00539c00010b7983 */ /* 0x001ee80000300800 */
[----:B------:R0:W-:Y:S04]  /*8dc40*/  STL.64 [R1+0x3f28], R28 ;  /* 0x003f281c01007387 */ /* 0x0001e80000100a00 */
[----:B------:R-:W-:Y:S04]  /*8dc50*/  STL.64 [R1+0x3f20], R26 ;  /* 0x003f201a01007387 */ /* 0x000fe80000100a00 */
[----:B------:R-:W-:Y:S01]  /*8dc60*/  STL.64 [R1+0x3f18], R16 ;  /* 0x003f181001007387 */ /* 0x000fe20000100a00 */
[----:B0-----:R-:W-:-:S05]  /*8dc70*/  IADD3 R28, P4, PT, R24, R4, RZ ;  /* 0x00000004181c7210 */ /* 0x001fca0007f9e0ff */
[----:B------:R-:W-:-:S05]  /*8dc80*/  IMAD.X R29, R23, 0x1, R8, P4 ;  /* 0x00000001171d7824 */ /* 0x000fca00020e0608 */
[----:B------:R0:W-:Y:S04]  /*8dc90*/  STL.64 [R1+0x3f10], R28 ;  /* 0x003f101c01007387 */ /* 0x0001e80000100a00 */
[----:B0-----:R-:W4:Y:S04]  /*8dca0*/  LDL.LU R28, [R1+0x5398] ;  /* 0x00539800011c7983 */ /* 0x001f280000300800 */
[----:B------:R-:W2:Y:S01]  /*8dcb0*/  LDL R9, [R1+0xd0] ;  /* 0x0000d00001097983 */ /* 0x000ea20000100800 */
[C---:B------:R-:W-:Y:S02]  /*8dcc0*/  IADD3 R26, P1, PT, R24.reuse, R2, RZ ;  /* 0x00000002181a7210 */ /* 0x040fe40007f3e0ff */
[----:B------:R-:W-:-:S03]  /*8dcd0*/  IADD3 R16, P2, PT, R24, R0, RZ ;  /* 0x0000000018107210 */ /* 0x000fc60007f5e0ff */
[C---:B------:R-:W-:Y:S02]  /*8dce0*/  IMAD.X R27, R23.reuse, 0x1, R5, P1 ;  /* 0x00000001171b7824 */ /* 0x040fe400008e0605 */
[C---:B------:R-:W-:Y:S01]  /*8dcf0*/  IMAD.X R17, R23.reuse, 0x1, R3, P2 ;  /* 0x0000000117117824 */ /* 0x040fe200010e0603 */
[----:B------:R-:W-:Y:S02]  /*8dd00*/  IADD3 R24, P4, PT, R24, R6, RZ ;  /* 0x0000000618187210 */ /* 0x000fe40007f9e0ff */
[----:B------:R0:W-:Y:S04]  /*8dd10*/  STL.64 [R1+0x3f08], R26 ;  /* 0x003f081a01007387 */ /* 0x0001e80000100a00 */
[----:B------:R1:W-:Y:S01]  /*8dd20*/  STL.64 [R1+0x3f00], R16 ;  /* 0x003f001001007387 */ /* 0x0003e20000100a00 */
[----:B------:R-:W-:Y:S01]  /*8dd30*/  IMAD.X R25, R23, 0x1, R7, P4 ;  /* 0x0000000117197824 */ /* 0x000fe200020e0607 */
[----:B0-----:R-:W-:-:S02]  /*8dd40*/  IADD3 R26, P1, PT, R21, R4, RZ ;  /* 0x00000004151a7210 */ /* 0x001fc40007f3e0ff */
[----:B-1----:R-:W-:-:S03]  /*8dd50*/  IADD3 R16, P2, PT, R21, R2, RZ ;  /* 0x0000000215107210 */ /* 0x002fc60007f5e0ff */
[C---:B------:R-:W-:Y:S02]  /*8dd60*/  IMAD.X R27, R19.reuse, 0x1, R8, P1 ;  /* 0x00000001131b7824 */ /* 0x040fe400008e0608 */
[----:B------:R-:W-:Y:S01]  /*8dd70*/  IMAD.X R17, R19, 0x1, R5, P2 ;  /* 0x0000000113117824 */ /* 0x000fe200010e0605 */
[----:B------:R-:W-:Y:S04]  /*8dd80*/  STL.64 [R1+0x3ef8], R24 ;  /* 0x003ef81801007387 */ /* 0x000fe80000100a00 */
[----:B------:R0:W-:Y:S04]  /*8dd90*/  STL.64 [R1+0x3ef0], R26 ;  /* 0x003ef01a01007387 */ /* 0x0001e80000100a00 */
[----:B------:R-:W3:Y:S04]  /*8dda0*/  LDL R29, [R1+0xac] ;  /* 0x0000ac00011d7983 */ /* 0x000ee80000100800 */
[----:B------:R1:W-:Y:S01]  /*8ddb0*/  STL.64 [R1+0x3ee8], R16 ;  /* 0x003ee81001007387 */ /* 0x0003e20000100a00 */
[----:B0-----:R-:W-:Y:S01]  /*8ddc0*/  IMAD.MOV.U32 R27, RZ, RZ, R22 ;  /* 0x000000ffff1b7224 */ /* 0x001fe200078e0016 */
[----:B------:R-:W-:-:S02]  /*8ddd0*/  IADD3 R22, P1, PT, R21, R6, RZ ;  /* 0x0000000615167210 */ /* 0x000fc40007f3e0ff */
[----:B------:R-:W-:Y:S02]  /*8dde0*/  IADD3 R24, P4, PT, R21, R0, RZ ;  /* 0x0000000015187210 */ /* 0x000fe40007f9e0ff */
[----:B-1----:R-:W-:Y:S01]  /*8ddf0*/  IADD3 R16, P2, PT, R18, R4, RZ ;  /* 0x0000000412107210 */ /* 0x002fe20007f5e0ff */
[C---:B------:R-:W-:Y:S02]  /*8de00*/  IMAD.X R23, R19.reuse, 0x1, R7, P1 ;  /* 0x0000000113177824 */ /* 0x040fe400008e0607 */
[----:B------:R-:W-:Y:S02]  /*8de10*/  IMAD.X R25, R19, 0x1, R3, P4 ;  /* 0x0000000113197824 */ /* 0x000fe400020e0603 */
[----:B------:R-:W-:Y:S01]  /*8de20*/  IMAD.X R17, R20, 0x1, R8, P2 ;  /* 0x0000000114117824 */ /* 0x000fe200010e0608 */
[----:B------:R0:W-:Y:S04]  /*8de30*/  STL.64 [R1+0x3ed8], R22 ;  /* 0x003ed81601007387 */ /* 0x0001e80000100a00 */
[----:B------:R-:W-:Y:S04]  /*8de40*/  STL.64 [R1+0x3ee0], R24 ;  /* 0x003ee01801007387 */ /* 0x000fe80000100a00 */
[----:B------:R1:W-:Y:S01]  /*8de50*/  STL.64 [R1+0x3ed0], R16 ;  /* 0x003ed01001007387 */ /* 0x0003e20000100a00 */
[----:B0-----:R-:W-:-:S02]  /*8de60*/  IADD3 R22, P1, PT, R18, R2, RZ ;  /* 0x0000000212167210 */ /* 0x001fc40007f3e0ff */
[----:B-1----:R-:W-:-:S03]  /*8de70*/  IADD3 R16, P2, PT, R18, R0, RZ ;  /* 0x0000000012107210 */ /* 0x002fc60007f5e0ff */
[C---:B------:R-:W-:Y:S02]  /*8de80*/  IMAD.X R23, R20.reuse, 0x1, R5, P1 ;  /* 0x0000000114177824 */ /* 0x040fe400008e0605 */
[----:B------:R-:W-:Y:S01]  /*8de90*/  IMAD.X R17, R20, 0x1, R3, P2 ;  /* 0x0000000114117824 */ /* 0x000fe200010e0603 */
[----:B------:R-:W-:-:S04]  /*8dea0*/  IADD3 R18, P1, PT, R18, R6, RZ ;  /* 0x0000000612127210 */ /* 0x000fc80007f3e0ff */
[----:B------:R0:W-:Y:S01]  /*8deb0*/  STL.64 [R1+0x3ec0], R16 ;  /* 0x003ec01001007387 */ /* 0x0001e20000100a00 */
[----:B------:R-:W-:-:S03]  /*8dec0*/  IMAD.X R19, R20, 0x1, R7, P1 ;  /* 0x0000000114137824 */ /* 0x000fc600008e0607 */
[----:B------:R-:W-:Y:S04]  /*8ded0*/  STL.64 [R1+0x3ec8], R22 ;  /* 0x003ec81601007387 */ /* 0x000fe80000100a00 */
[----:B------:R1:W-:Y:S01]  /*8dee0*/  STL.64 [R1+0x3eb8], R18 ;  /* 0x003eb81201007387 */ /* 0x0003e20000100a00 */
[C---:B0-----:R-:W-:Y:S02]  /*8def0*/  IADD3 R16, P2, PT, R13.reuse, R4, RZ ;  /* 0x000000040d107210 */ /* 0x041fe40007f5e0ff */
[----:B-1----:R-:W-:Y:S02]  /*8df00*/  IADD3 R18, P1, PT, R13, R2, RZ ;  /* 0x000000020d127210 */ /* 0x002fe40007f3e0ff */
[----:B--2---:R-:W-:Y:S02]  /*8df10*/  ISETP.LT.AND P4, PT, R9, UR76, !P3 ;  /* 0x0000004c09007c0c */ /* 0x004fe4000df81270 */
[----:B------:R-:W-:-:S02]  /*8df20*/  SHF.R.S32.HI R9, RZ, 0x1f, R13 ;  /* 0x0000001fff097819 */ /* 0x000fc4000001140d */
[----:B------:R-:W-:Y:S01]  /*8df30*/  LOP3.LUT R12, R12, 0xf7ffffff, RZ, 0xc0, !PT ;  /* 0xf7ffffff0c0c7812 */ /* 0x000fe200078ec0ff */
[----:B------:R-:W0:Y:S02]  /*8df40*/  LDCU UR76, c[0x0][0x398] ;  /* 0x00007300ff4c77ac */ /* 0x000e240008000800 */
[C---:B------:R-:W-:Y:S02]  /*8df50*/  IMAD.X R17, R9.reuse, 0x1, R8, P2 ;  /* 0x0000000109117824 */ /* 0x040fe400010e0608 */
[----:B------:R-:W-:-:S03]  /*8df60*/  IMAD.X R19, R9, 0x1, R5, P1 ;  /* 0x0000000109137824 */ /* 0x000fc600008e0605 */
[----:B------:R1:W-:Y:S04]  /*8df70*/  STL.64 [R1+0x3eb0], R16 ;  /* 0x003eb01001007387 */ /* 0x0003e80000100a00 */
[----:B------:R2:W-:Y:S01]  /*8df80*/  STL [R1+0x5388], R0 ;  /* 0x0053880001007387 */ /* 0x0005e20000100800 */
[----:B-1----:R-:W-:-:S03]  /*8df90*/  IADD3 R16, P2, PT, R13, R0, RZ ;  /* 0x000000000d107210 */ /* 0x002fc60007f5e0ff */
[----:B--2---:R-:W2:Y:S04]  /*8dfa0*/  LDL R0, [R1+0xd0] ;  /* 0x0000d00001007983 */ /* 0x004ea80000100800 */
[----:B------:R1:W-:Y:S04]  /*8dfb0*/  STL.64 [R1+0x3ea8], R18 ;  /* 0x003ea81201007387 */ /* 0x0003e80000100a00 */
[----:B------:R0:W-:Y:S01]  /*8dfc0*/  STL [R1+0x538c], R6 ;  /* 0x00538c0601007387 */ /* 0x0001e20000100800 */
[----:B-1----:R-:W-:-:S03]  /*8dfd0*/  IADD3 R18, P1, PT, R13, R6, RZ ;  /* 0x000000060d127210 */ /* 0x002fc60007f3e0ff */
[----:B0-----:R-:W2:Y:S01]  /*8dfe0*/  LDL R6, [R1+0xa4] ;  /* 0x0000a40001067983 */ /* 0x001ea20000100800 */
[----:B------:R-:W-:-:S03]  /*8dff0*/  IMAD.X R17, R9, 0x1, R3, P2 ;  /* 0x0000000109117824 */ /* 0x000fc600010e0603 */
[----:B------:R-:W-:Y:S01]  /*8e000*/  STL [R1+0x5390], R3 ;  /* 0x0053900301007387 */ /* 0x000fe20000100800 */
[----:B------:R-:W-:-:S03]  /*8e010*/  IMAD.X R19, R9, 0x1, R7, P1 ;  /* 0x0000000109137824 */ /* 0x000fc600008e0607 */
[----:B------:R4:W-:Y:S04]  /*8e020*/  STL.64 [R1+0x3ea0], R16 ;  /* 0x003ea01001007387 */ /* 0x0009e80000100a00 */
[----:B------:R0:W-:Y:S04]  /*8e030*/  STL [R1+0x5394], R2 ;  /* 0x0053940201007387 */ /* 0x0001e80000100800 */
[----:B------:R-:W-:Y:S01]  /*8e040*/  STL.64 [R1+0x3e98], R18 ;  /* 0x003e981201007387 */ /* 0x000fe20000100a00 */
[C---:B----4-:R-:W-:Y:S02]  /*8e050*/  IADD3 R16, P2, PT, R28.reuse, R2, RZ ;  /* 0x000000021c107210 */ /* 0x050fe40007f5e0ff */
[----:B0-----:R-:W-:-:S03]  /*8e060*/  IADD3 R2, P1, PT, R28, R4, RZ ;  /* 0x000000041c027210 */ /* 0x001fc60007f3e0ff */
[C---:B---3--:R-:W-:Y:S02]  /*8e070*/  IMAD.X R17, R11.reuse, 0x1, R5, P2 ;  /* 0x000000010b117824 */ /* 0x048fe400010e0605 */
[----:B------:R-:W-:-:S05]  /*8e080*/  IMAD.X R3, R11, 0x1, R8, P1 ;  /* 0x000000010b037824 */ /* 0x000fca00008e0608 */
[----:B------:R0:W-:Y:S04]  /*8e090*/  STL.64 [R1+0x48b8], R2 ;  /* 0x0048b80201007387 */ /* 0x0001e80000100a00 */
[----:B------:R-:W-:Y:S04]  /*8e0a0*/  STL.64 [R1+0x48c0], R16 ;  /* 0x0048c01001007387 */ /* 0x000fe80000100a00 */
[----:B0-----:R-:W3:Y:S01]  /*8e0b0*/  LDL.LU R2, [R1+0x2200] ;  /* 0x0022000001027983 */ /* 0x001ee20000300800 */
[----:B------:R-:W-:Y:S02]  /*8e0c0*/  ISETP.LT.AND P3, PT, R14, UR10, !P3 ;  /* 0x0000000a0e007c0c */ /* 0x000fe4000df61270 */
[----:B------:R-:W-:-:S02]  /*8e0d0*/  @P4 LOP3.LUT R12, R12, 0x8000000, RZ, 0xfc, !PT ;  /* 0x080000000c0c4812 */ /* 0x000fc400078efcff */
[----:B------:R-:W-:Y:S01]  /*8e0e0*/  ISETP.LT.AND P2, PT, R29, UR77, !P0 ;  /* 0x0000004d1d007c0c */ /* 0x000fe2000c741270 */
[----:B------:R-:W-:Y:S01]  /*8e0f0*/  VIADD R9, R15, 0x1a9 ;  /* 0x000001a90f097836 */ /* 0x000fe20000000000 */
[----:B------:R-:W4:Y:S01]  /*8e100*/  LDL.LU R3, [R1+0x21fc] ;  /* 0x0021fc0001037983 */ /* 0x000f220000300800 */
[----:B------:R-:W-:Y:S01]  /*8e110*/  LOP3.LUT R12, R12, 0xfbffffff, RZ, 0xc0, !PT ;  /* 0xfbffffff0c0c7812 */ /* 0x000fe200078ec0ff */
[----:B------:R-:W0:Y:S05]  /*8e120*/  LDCU UR77, c[0x0][0x398] ;  /* 0x00007300ff4d77ac */ /* 0x000e2a0008000800 */
[----:B------:R-:W-:Y:S02]  /*8e130*/  @P3 LOP3.LUT R12, R12, 0x4000000, RZ, 0xfc, !PT ;  /* 0x040000000c0c3812 */ /* 0x000fe400078efcff */
[----:B------:R-:W-:-:S02]  /*8e140*/  ISETP.LT.AND P3, PT, R27, UR12, !P0 ;  /* 0x0000000c1b007c0c */ /* 0x000fc4000c761270 */
[----:B------:R-:W-:-:S11]  /*8e150*/  LOP3.LUT R12, R12, 0xfdffffff, RZ, 0xc0, !PT ;  /* 0xfdffffff0c0c7812 */ /* 0x000fd600078ec0ff */
[----:B------:R-:W-:-:S04]  /*8e160*/  @P3 LOP3.LUT R12, R12, 0x2000000, RZ, 0xfc, !PT ;  /* 0x020000000c0c3812 */ /* 0x000fc800078efcff */
[----:B------:R-:W-:-:S04]  /*8e170*/  LOP3.LUT R12, R12, 0xfeffffff, RZ, 0xc0, !PT ;  /* 0xfeffffff0c0c7812 */ /* 0x000fc800078ec0ff */
[----:B------:R-:W-:-:S04]  /*8e180*/  @P2 LOP3.LUT R12, R12, 0x1000000, RZ, 0xfc, !PT ;  /* 0x010000000c0c2812 */ /* 0x000fc800078efcff */
[----:B------:R-:W-:Y:S02]  /*8e190*/  LOP3.LUT R12, R12, 0xff7fffff, RZ, 0xc0, !PT ;  /* 0xff7fffff0c0c7812 */ /* 0x000fe400078ec0ff */
[----:B--2---:R-:W-:Y:S01]  /*8e1a0*/  ISETP.LT.AND P1, PT, R0, UR58, !P0 ;  /* 0x0000003a00007c0c */ /* 0x004fe2000c721270 */
[----:B------:R-:W1:Y:S01]  /*8e1b0*/  LDCU UR58, c[0x0][0x398] ;  /* 0x00007300ff3a77ac */ /* 0x000e620008000800 */
[----:B------:R-:W-:Y:S01]  /*8e1c0*/  ISETP.LT.AND P0, PT, R6, UR13, !P0 ;  /* 0x0000000d06007c0c */ /* 0x000fe2000c701270 */
[----:B------:R-:W2:Y:S10]  /*8e1d0*/  LDCU.64 UR12, c[0x0][0x398] ;  /* 0x00007300ff0c77ac */ /* 0x000eb40008000a00 */
[----:B------:R-:W-:-:S04]  /*8e1e0*/  @P1 LOP3.LUT R12, R12, 0x800000, RZ, 0xfc, !PT ;  /* 0x008000000c0c1812 */ /* 0x000fc800078efcff */
[----:B------:R-:W-:-:S04]  /*8e1f0*/  LOP3.LUT R12, R12, 0xffbfffff, RZ, 0xc0, !PT ;  /* 0xffbfffff0c0c7812 */ /* 0x000fc800078ec0ff */
[----:B------:R-:W-:Y:S02]  /*8e200*/  @P0 LOP3.LUT R12, R12, 0x400000, RZ, 0xfc, !PT ;  /* 0x004000000c0c0812 */ /* 0x000fe400078efcff */
[----:B------:R-:W-:Y:S02]  /*8e210*/  ISETP.GE.AND P0, PT, R9, UR7, PT ;  /* 0x0000000709007c0c */ /* 0x000fe4000bf06270 */
[----:B------:R-:W-:Y:S01]  /*8e220*/  LOP3.LUT R12, R12, 0xffdfffff, RZ, 0xc0, !PT ;  /* 0xffdfffff0c0c7812 */ /* 0x000fe200078ec0ff */
[----:B------:R-:W-:Y:S01]  /*8e230*/  VIADD R9, R15, 0x1a8 ;  /* 0x000001a80f097836 */ /* 0x000fe20000000000 */
[----:B--2---:R-:W-:Y:S02]  /*8e240*/  ISETP.LT.AND P3, PT, R27, UR12, !P0 ;  /* 0x0000000c1b007c0c */ /* 0x004fe4000c761270 */
[----:B------:R-:W-:Y:S02]  /*8e250*/  ISETP.LT.AND P2, PT, R29, UR74, !P0 ;  /* 0x0000004a1d007c0c */ /* 0x000fe4000c741270 */
[----:B------:R-:W-:Y:S01]  /*8e260*/  ISETP.LT.AND P1, PT, R0, UR75, !P0 ;  /* 0x0000004b00007c0c */ /* 0x000fe2000c721270 */
[----:B------:R-:W2:Y:S08]  /*8e270*/  LDCU.64 UR6, c[0x0][0x398] ;  /* 0x00007300ff0677ac */ /* 0x000eb00008000a00 */
[----:B------:R-:W-:Y:S01]  /*8e280*/  @P3 LOP3.LUT R12, R12, 0x200000, RZ, 0xfc, !PT ;  /* 0x002000000c0c3812 */ /* 0x000fe200078efcff */
[----:B------:R-:W0:Y:S01]  /*8e290*/  LDCU UR75, c[0x0][0x398] ;  /* 0x00007300ff4b77ac */ /* 0x000e220008000800 */
[----:B------:R-:W0:Y:S02]  /*8e2a0*/  LDCU UR74, c[0x0][0x398] ;  /* 0x00007300ff4a77ac */ /* 0x000e240008000800 */
[----:B------:R-:W-:-:S02]  /*8e2b0*/  LOP3.LUT R12, R12, 0xffefffff, RZ, 0xc0, !PT ;  /* 0xffefffff0c0c7812 */ /* 0x000fc400078ec0ff */
[----:B------:R-:W-:Y:S02]  /*8e2c0*/  ISETP.LT.AND P0, PT, R6, UR8, !P0 ;  /* 0x0000000806007c0c */ /* 0x000fe4000c701270 */
[----:B------:R-:W-:-:S04]  /*8e2d0*/  @P2 LOP3.LUT R12, R12, 0x100000, RZ, 0xfc, !PT ;  /* 0x001000000c0c2812 */ /* 0x000fc800078efcff */
[----:B------:R-:W-:-:S04]  /*8e2e0*/  LOP3.LUT R12, R12, 0xfff7ffff, RZ, 0xc0, !PT ;  /* 0xfff7ffff0c0c7812 */ /* 0x000fc800078ec0ff */
[----:B------:R-:W-:-:S04]  /*8e2f0*/  @P1 LOP3.LUT R12, R12, 0x80000, RZ, 0xfc, !PT ;  /* 0x000800000c0c1812 */ /* 0x000fc800078efcff */
[----:B------:R-:W-:-:S04]  /*8e300*/  LOP3.LUT R12, R12, 0xfffbffff, RZ, 0xc0, !PT ;  /* 0xfffbffff0c0c7812 */ /* 0x000fc800078ec0ff */
[----:B------:R-:W-:Y:S02]  /*8e310*/  @P0 LOP3.LUT R12, R12, 0x40000, RZ, 0xfc, !PT ;  /* 0x000400000c0c0812 */ /* 0x000fe400078efcff */
[----:B------:R-:W-:Y:S02]  /*8e320*/  ISETP.GE.AND P0, PT, R9, UR15, PT ;  /* 0x0000000f09007c0c */ /* 0x000fe4000bf06270 */
[----:B------:R-:W-:Y:S02]  /*8e330*/  LOP3.LUT R12, R12, 0xfffdffff, RZ, 0xc0, !PT ;  /* 0xfffdffff0c0c7812 */ /* 0x000fe400078ec0ff */
[----:B------:R-:W-:Y:S02]  /*8e340*/  ISETP.LT.AND P3, PT, R27, UR57, !P0 ;  /* 0x000000391b007c0c */ /* 0x000fe4000c761270 */
[----:B------:R-:W-:Y:S02]  /*8e350*/  ISETP.LT.AND P2, PT, R29, UR71, !P0 ;  /* 0x000000471d007c0c */ /* 0x000fe4000c741270 */
[----:B------:R-:W-:Y:S01]  /*8e360*/  ISETP.LT.AND P1, PT, R0, UR72, !P0 ;  /* 0x0000004800007c0c */ /* 0x000fe2000c721270 */
[----:B------:R-:W-:Y:S01]  /*8e370*/  VIADD R9, R15, 0x1a7 ;  /* 0x000001a70f097836 */ /* 0x000fe20000000000 */
[----:B------:R-:W0:Y:S01]  /*8e380*/  LDCU.64 UR14, c[0x0][0x398] ;  /* 0x00007300ff0e77ac */ /* 0x000e220008000a00 */
[----:B---3--:R-:W-:-:S02]  /*8e390*/  LOP3.LUT R2, R2, 0x7fffffff, RZ, 0xc0, !PT ;  /* 0x7fffffff02027812 */ /* 0x008fc400078ec0ff */
[----:B----4-:R-:W-:Y:S01]  /*8e3a0*/  LOP3.LUT R3, R3, 0x7fffffff, RZ, 0xc0, !PT ;  /* 0x7fffffff03037812 */ /* 0x010fe200078ec0ff */
[----:B------:R-:W3:Y:S03]  /*8e3b0*/  LDCU UR57, c[0x0][0x398] ;  /* 0x00007300ff3977ac */ /* 0x000ee60008000800 */
[----:B------:R-:W-:Y:S01]  /*8e3c0*/  @P3 LOP3.LUT R12, R12, 0x20000, RZ, 0xfc, !PT ;  /* 0x000200000c0c3812 */ /* 0x000fe200078efcff */
[----:B------:R-:W4:Y:S01]  /*8e3d0*/  LDCU UR72, c[0x0][0x398] ;  /* 0x00007300ff4877ac */ /* 0x000f220008000800 */
[----:B------:R-:W0:Y:S02]  /*8e3e0*/  LDCU UR71, c[0x0][0x398] ;  /* 0x00007300ff4777ac */ /* 0x000e240008000800 */
[----:B------:R-:W-:Y:S02]  /*8e3f0*/  LOP3.LUT R12, R12, 0xfffeffff, RZ, 0xc0, !PT ;  /* 0xfffeffff0c0c7812 */ /* 0x000fe400078ec0ff */
[----:B------:R-:W-:Y:S01]  /*8e400*/  ISETP.LT.AND P0, PT, R6, UR73, !P0 ;  /* 0x0000004906007c0c */ /* 0x000fe2000c701270 */
[----:B------:R-:W0:Y:S01]  /*8e410*/  LDCU UR73, c[0x0][0x398] ;  /* 0x00007300ff4977ac */ /* 0x000e220008000800 */
[----:B------:R-:W-:-:S04]  /*8e420*/  @P2 LOP3.LUT R12, R12, 0x10000, RZ, 0xfc, !PT ;  /* 0x000100000c0c2812 */ /* 0x000fc800078efcff */
[----:B------:R-:W-:-:S04]  /*8e430*/  LOP3.LUT R12, R12, 0xffff7fff, RZ, 0xc0, !PT ;  /* 0xffff7fff0c0c7812 */ /* 0x000fc800078ec0ff */
[----:B------:R-:W-:-:S04]  /*8e440*/  @P1 LOP3.LUT R12, R12, 0x8000, RZ, 0xfc, !PT ;  /* 0x000080000c0c1812 */ /* 0x000fc800078efcff */
[----:B------:R-:W-:-:S04]  /*8e450*/  LOP3.LUT R12, R12, 0xffffbfff, RZ, 0xc0, !PT ;  /* 0xffffbfff0c0c7812 */ /* 0x000fc800078ec0ff */
[----:B------:R-:W-:Y:S02]  /*8e460*/  @P0 LOP3.LUT R12, R12, 0x4000, RZ, 0xfc, !PT ;  /* 0x000040000c0c0812 */ /* 0x000fe400078efcff */
[----:B------:R-:W-:Y:S02]  /*8e470*/  ISETP.GE.AND P0, PT, R9, UR11, PT ;  /* 0x0000000b09007c0c */ /* 0x000fe4000bf06270 */
[----:B------:R-:W-:Y:S02]  /*8e480*/  LOP3.LUT R12, R12, 0xffffdfff, RZ, 0xc0, !PT ;  /* 0xffffdfff0c0c7812 */ /* 0x000fe400078ec0ff */
[----:B--2---:R-:W-:Y:S02]  /*8e490*/  ISETP.LT.AND P3, PT, R27, UR6, !P0 ;  /* 0x000000061b007c0c */ /* 0x004fe4000c761270 */
[----:B------:R-:W-:Y:S02]  /*8e4a0*/  ISETP.LT.AND P2, PT, R29, UR70, !P0 ;  /* 0x000000461d007c0c */ /* 0x000fe4000c741270 */
[----:B------:R-:W-:Y:S01]  /*8e4b0*/  ISETP.LT.AND P1, PT, R0, UR69, !P0 ;  /* 0x0000004500007c0c */ /* 0x000fe2000c721270 */
[----:B------:R-:W-:Y:S01]  /*8e4c0*/  VIADD R9, R15, 0x1a6 ;  /* 0x000001a60f097836 */ /* 0x000fe20000000000 */
[----:B------:R-:W2:Y:S07]  /*8e4d0*/  LDCU.64 UR10, c[0x0][0x398] ;  /* 0x00007300ff0a77ac */ /* 0x000eae0008000a00 */
[----:B------:R-:W-:Y:S01]  /*8e4e0*/  @P3 LOP3.LUT R12, R12, 0x2000, RZ, 0xfc, !PT ;  /* 0x000020000c0c3812 */ /* 0x000fe200078efcff */
[----:B------:R-:W1:Y:S01]  /*8e4f0*/  LDCU UR70, c[0x0][0x398] ;  /* 0x00007300ff4677ac */ /* 0x000e620008000800 */
[----:B------:R-:W1:Y:S02]  /*8e500*/  LDCU UR69, c[0x0][0x398] ;  /* 0x00007300ff4577ac */ /* 0x000e640008000800 */
[----:B------:R-:W-:-:S02]  /*8e510*/  LOP3.LUT R12, R12, 0xffffefff, RZ, 0xc0, !PT ;  /* 0xffffefff0c0c7812 */ /* 0x000fc400078ec0ff */
[----:B0-----:R-:W-:Y:S02]  /*8e520*/  ISETP.LT.AND P0, PT, R6, UR14, !P0 ;  /* 0x0000000e06007c0c */ /* 0x001fe4000c701270 */
[----:B------:R-:W-:-:S04]  /*8e530*/  @P2 LOP3.LUT R12, R12, 0x1000, RZ, 0xfc, !PT ;  /* 0x000010000c0c2812 */ /* 0x000fc800078efcff */
[----:B------:R-:W-:-:S04]  /*8e540*/  LOP3.LUT R12, R12, 0xfffff7ff, RZ, 0xc0, !PT ;  /* 0xfffff7ff0c0c7812 */ /* 0x000fc800078ec0ff */
[----:B------:R-:W-:-:S04]  /*8e550*/  @P1 LOP3.LUT R12, R12, 0x800, RZ, 0xfc, !PT ;  /* 0x000008000c0c1812 */ /* 0x000fc800078efcff */
[----:B------:R-:W-:-:S04]  /*8e560*/  LOP3.LUT R12, R12, 0xfffffbff, RZ, 0xc0, !PT ;  /* 0xfffffbff0c0c7812 */ /* 0x000fc800078ec0ff */
[----:B------:R-:W-:Y:S02]  /*8e570*/  @P0 LOP3.LUT R12, R12, 0x400, RZ, 0xfc, !PT ;  /* 0x000004000c0c0812 */ /* 0x000fe400078efcff */
[----:B------:R-:W-:Y:S01]  /*8e580*/  ISETP.GE.AND P0, PT, R9, UR13, PT ;  /* 0x0000000d09007c0c */ /* 0x000fe2000bf06270 */
[----:B------:R-:W0:Y:S03]  /*8e590*/  LDCU.64 UR12, c[0x0][0x398] ;  /* 0x00007300ff0c77ac */ /* 0x000e260008000a00 */
[----:B------:R-:W-:Y:S02]  /*8e5a0*/  ISETP.LT.AND P3, PT, R27, UR53, !P0 ;  /* 0x000000351b007c0c */ /* 0x000fe4000c761270 */
[----:B------:R-:W-:Y:S02]  /*8e5b0*/  ISETP.LT.AND P2, PT, R29, UR54, !P0 ;  /* 0x000000361d007c0c */ /* 0x000fe4000c741270 */
[----:B------:R-:W-:-:S02]  /*8e5c0*/  LOP3.LUT R12, R12, 0xfffffdff, RZ, 0xc0, !PT ;  /* 0xfffffdff0c0c7812 */ /* 0x000fc400078ec0ff */
[----:B------:R-:W-:Y:S01]  /*8e5d0*/  ISETP.LT.AND P1, PT, R0, UR68, !P0 ;  /* 0x0000004400007c0c */ /* 0x000fe2000c721270 */
[----:B------:R-:W-:Y:S01]  /*8e5e0*/  VIADD R9, R15, 0x1a5 ;  /* 0x000001a50f097836 */ /* 0x000fe20000000000 */
[----:B------:R-:W0:Y:S01]  /*8e5f0*/  LDCU UR53, c[0x0][0x398] ;  /* 0x00007300ff3577ac */ /* 0x000e220008000800 */
[----:B------:R-:W0:Y:S04]  /*8e600*/  LDCU UR54, c[0x0][0x398] ;  /* 0x00007300ff3677ac */ /* 0x000e280008000800 */
[----:B------:R-:W-:Y:S01]  /*8e610*/  @P3 LOP3.LUT R12, R12, 0x200, RZ, 0xfc, !PT ;  /* 0x000002000c0c3812 */ /* 0x000fe200078efcff */
[----:B------:R-:W0:Y:S03]  /*8e620*/  LDCU UR68, c[0x0][0x398] ;  /* 0x00007300ff4477ac */ /* 0x000e260008000800 */
[----:B------:R-:W-:-:S02]  /*8e630*/  LOP3.LUT R12, R12, 0xfffffeff, RZ, 0xc0, !PT ;  /* 0xfffffeff0c0c7812 */ /* 0x000fc400078ec0ff */
        /* <DEDUP_REMOVED lines=9> */
[----:B0-----:R-:W-:Y:S02]  /*8e6d0*/  ISETP.LT.AND P3, PT, R27, UR12, !P0 ;  /* 0x0000000c1b007c0c */ /* 0x001fe4000c761270 */
[----:B------:R-:W-:Y:S02]  /*8e6e0*/  ISETP.LT.AND P2, PT, R29, UR45, !P0 ;  /* 0x0000002d1d007c0c */ /* 0x000fe4000c741270 */
[----:B------:R-:W-:Y:S01]  /*8e6f0*/  ISETP.LT.AND P1, PT, R0, UR44, !P0 ;  /* 0x0000002c00007c0c */ /* 0x000fe2000c721270 */
[----:B------:R-:W-:Y:S01]  /*8e700*/  VIADD R9, R15, 0x1a4 ;  /* 0x000001a40f097836 */ /* 0x000fe20000000000 */
[----:B------:R-:W0:Y:S01]  /*8e710*/  LDCU.64 UR8, c[0x0][0x398] ;  /* 0x00007300ff0877ac */ /* 0x000e220008000a00 */
[----:B------:R-:W0:Y:S06]  /*8e720*/  LDCU UR12, c[0x0][0x398] ;  /* 0x00007300ff0c77ac */ /* 0x000e2c0008000800 */
[----:B------:R-:W-:Y:S01]  /*8e730*/  @P3 LOP3.LUT R12, R12, 0x20, RZ, 0xfc, !PT ;  /* 0x000000200c0c3812 */ /* 0x000fe200078efcff */
[----:B------:R-:W0:Y:S01]  /*8e740*/  LDCU UR44, c[0x0][0x398] ;  /* 0x00007300ff2c77ac */ /* 0x000e220008000800 */
[----:B------:R-:W0:Y:S02]  /*8e750*/  LDCU UR45, c[0x0][0x398] ;  /* 0x00007300ff2d77ac */ /* 0x000e240008000800 */
[----:B------:R-:W-:-:S02]  /*8e760*/  LOP3.LUT R12, R12, 0xffffffef, RZ, 0xc0, !PT ;  /* 0xffffffef0c0c7812 */ /* 0x000fc400078ec0ff */
[----:B--2---:R-:W-:Y:S01]  /*8e770*/  ISETP.LT.AND P0, PT, R6, UR10, !P0 ;  /* 0x0000000a06007c0c */ /* 0x004fe2000c701270 */
[----:B------:R-:W2:Y:S01]  /*8e780*/  LDCU UR10, c[0x0][0x398] ;  /* 0x00007300ff0a77ac */ /* 0x000ea20008000800 */
[----:B------:R-:W-:-:S04]  /*8e790*/  @P2 LOP3.LUT R12, R12, 0x10, RZ, 0xfc, !PT ;  /* 0x000000100c0c2812 */ /* 0x000fc800078efcff */
[----:B------:R-:W-:-:S04]  /*8e7a0*/  LOP3.LUT R12, R12, 0xfffffff7, RZ, 0xc0, !PT ;  /* 0xfffffff70c0c7812 */ /* 0x000fc800078ec0ff */
[----:B------:R-:W-:-:S04]  /*8e7b0*/  @P1 LOP3.LUT R12, R12, 0x8, RZ, 0xfc, !PT ;  /* 0x000000080c0c1812 */ /* 0x000fc800078efcff */
[----:B------:R-:W-:-:S04]  /*8e7c0*/  LOP3.LUT R12, R12, 0xfffffffb, RZ, 0xc0, !PT ;  /* 0xfffffffb0c0c7812 */ /* 0x000fc800078ec0ff */
[----:B------:R-:W-:Y:S02]  /*8e7d0*/  @P0 LOP3.LUT R12, R12, 0x4, RZ, 0xfc, !PT ;  /* 0x000000040c0c0812 */ /* 0x000fe400078efcff */
[----:B------:R-:W-:Y:S01]  /*8e7e0*/  ISETP.GE.AND P0, PT, R9, UR7, PT ;  /* 0x0000000709007c0c */ /* 0x000fe2000bf06270 */
[----:B------:R-:W-:Y:S01]  /*8e7f0*/  VIADD R9, R15, 0x1a3 ;  /* 0x000001a30f097836 */ /* 0x000fe20000000000 */
[----:B------:R-:W0:Y:S02]  /*8e800*/  LDCU.64 UR6, c[0x0][0x398] ;  /* 0x00007300ff0677ac */ /* 0x000e240008000a00 */
[----:B------:R-:W-:Y:S02]  /*8e810*/  ISETP.LT.AND P1, PT, R0, UR55, !P0 ;  /* 0x0000003700007c0c */ /* 0x000fe4000c721270 */
[----:B------:R-:W-:Y:S02]  /*8e820*/  ISETP.LT.AND P3, PT, R27, UR52, !P0 ;  /* 0x000000341b007c0c */ /* 0x000fe4000c761270 */
[----:B------:R-:W-:-:S02]  /*8e830*/  ISETP.LT.AND P2, PT, R29, UR66, !P0 ;  /* 0x000000421d007c0c */ /* 0x000fc4000c741270 */
[----:B------:R-:W-:Y:S02]  /*8e840*/  ISETP.LT.AND P0, PT, R6, UR67, !P0 ;  /* 0x0000004306007c0c */ /* 0x000fe4000c701270 */
[----:B------:R-:W-:Y:S01]  /*8e850*/  LOP3.LUT R12, R12, 0xfffffffd, RZ, 0xc0, !PT ;  /* 0xfffffffd0c0c7812 */ /* 0x000fe200078ec0ff */
[----:B------:R-:W0:Y:S01]  /*8e860*/  LDCU UR67, c[0x0][0x398] ;  /* 0x00007300ff4377ac */ /* 0x000e220008000800 */
[----:B------:R-:W0:Y:S01]  /*8e870*/  LDCU UR66, c[0x0][0x398] ;  /* 0x00007300ff4277ac */ /* 0x000e220008000800 */
[----:B------:R-:W0:Y:S01]  /*8e880*/  LDCU UR55, c[0x0][0x398] ;  /* 0x00007300ff3777ac */ /* 0x000e220008000800 */
[----:B------:R-:W1:Y:S01]  /*8e890*/  LDCU UR52, c[0x0][0x398] ;  /* 0x00007300ff3477ac */ /* 0x000e620008000800 */
[----:B------:R-:W-:-:S04]  /*8e8a0*/  @P1 LOP3.LUT R2, R2, 0x80000000, RZ, 0xfc, !PT ;  /* 0x8000000002021812 */ /* 0x000fc800078efcff */
[----:B------:R-:W-:-:S04]  /*8e8b0*/  LOP3.LUT R2, R2, 0xbfffffff, RZ, 0xc0, !PT ;  /* 0xbfffffff02027812 */ /* 0x000fc800078ec0ff */
[----:B------:R-:W-:Y:S02]  /*8e8c0*/  @P0 LOP3.LUT R2, R2, 0x40000000, RZ, 0xfc, !PT ;  /* 0x4000000002020812 */ /* 0x000fe400078efcff */
[----:B------:R-:W-:Y:S02]  /*8e8d0*/  ISETP.GE.AND P0, PT, R9, UR15, PT ;  /* 0x0000000f09007c0c */ /* 0x000fe4000bf06270 */
[----:B------:R-:W-:Y:S02]  /*8e8e0*/  @P3 LOP3.LUT R12, R12, 0x2, RZ, 0xfc, !PT ;  /* 0x000000020c0c3812 */ /* 0x000fe400078efcff */
[----:B------:R-:W-:Y:S02]  /*8e8f0*/  LOP3.LUT R2, R2, 0xdfffffff, RZ, 0xc0, !PT ;  /* 0xdfffffff02027812 */ /* 0x000fe400078ec0ff */
[----:B0-----:R-:W-:Y:S02]  /*8e900*/  ISETP.LT.AND P3, PT, R27, UR8, !P0 ;  /* 0x000000081b007c0c */ /* 0x001fe4000c761270 */
[----:B------:R-:W-:Y:S01]  /*8e910*/  LOP3.LUT R12, R12, 0xfffffffe, RZ, 0xc0, !PT ;  /* 0xfffffffe0c0c7812 */ /* 0x000fe200078ec0ff */
[----:B------:R-:W-:Y:S01]  /*8e920*/  VIADD R9, R15, 0x1a2 ;  /* 0x000001a20f097836 */ /* 0x000fe20000000000 */
[----:B------:R-:W0:Y:S02]  /*8e930*/  LDCU.64 UR14, c[0x0][0x398] ;  /* 0x00007300ff0e77ac */ /* 0x000e240008000a00 */
[----:B------:R-:W-:-:S02]  /*8e940*/  @P2 LOP3.LUT R12, R12, 0x1, RZ, 0xfc, !PT ;  /* 0x000000010c0c2812 */ /* 0x000fc400078efcff */
[----:B------:R-:W-:Y:S02]  /*8e950*/  ISETP.LT.AND P2, PT, R29, UR40, !P0 ;  /* 0x000000281d007c0c */ /* 0x000fe4000c741270 */
[----:B------:R-:W-:-:S03]  /*8e960*/  ISETP.LT.AND P1, PT, R0, UR31, !P0 ;  /* 0x0000001f00007c0c */ /* 0x000fc6000c721270 */
[----:B------:R-:W-:Y:S01]  /*8e970*/  @P3 LOP3.LUT R2, R2, 0x20000000, RZ, 0xfc, !PT ;  /* 0x2000000002023812 */ /* 0x000fe200078efcff */
[----:B------:R-:W-:Y:S01]  /*8e980*/  STL [R1+0x2208], R12 ;  /* 0x0022080c01007387 */ /* 0x000fe20000100800 */
[----:B------:R-:W0:Y:S01]  /*8e990*/  LDCU UR31, c[0x0][0x398] ;  /* 0x00007300ff1f77ac */ /* 0x000e220008000800 */
[----:B------:R-:W0:Y:S01]  /*8e9a0*/  LDCU UR40, c[0x0][0x398] ;  /* 0x00007300ff2877ac */ /* 0x000e220008000800 */
        /* <DEDUP_REMOVED lines=14> */
[----:B------:R-:W0:Y:S01]  /*8ea90*/  LDCU UR65, c[0x0][0x398] ;  /* 0x00007300ff4177ac */ /* 0x000e220008000800 */
[----:B------:R-:W0:Y:S06]  /*8eaa0*/  LDCU UR13, c[0x0][0x398] ;  /* 0x00007300ff0d77ac */ /* 0x000e2c0008000800 */
[----:B------:R-:W-:Y:S01]  /*8eab0*/  @P3 LOP3.LUT R2, R2, 0x2000000, RZ, 0xfc, !PT ;  /* 0x0200000002023812 */ /* 0x000fe200078efcff */
[----:B------:R-:W0:Y:S01]  /*8eac0*/  LDCU UR63, c[0x0][0x398] ;  /* 0x00007300ff3f77ac */ /* 0x000e220008000800 */
[----:B------:R-:W0:Y:S02]  /*8ead0*/  LDCU UR64, c[0x0][0x398] ;  /* 0x00007300ff4077ac */ /* 0x000e240008000800 */
        /* <DEDUP_REMOVED lines=14> */
[----:B------:R-:W0:Y:S07]  /*8ebc0*/  LDCU UR11, c[0x0][0x398] ;  /* 0x00007300ff0b77ac */ /* 0x000e2e0008000800 */
        /* <DEDUP_REMOVED lines=18> */
[----:B------:R-:W0:Y:S05]  /*8ecf0*/  LDCU.64 UR32, c[0x0][0x398] ;  /* 0x00007300ff2077ac */ /* 0x000e2a0008000a00 */
        /* <DEDUP_REMOVED lines=52> */
[----:B------:R-:W1:Y:S07]  /*8f040*/  LDCU UR21, c[0x0][0x398] ;  /* 0x00007300ff1577ac */ /* 0x000e6e0008000800 */
        /* <DEDUP_REMOVED lines=14> */
[----:B------:R-:W-:-:S02]  /*8f130*/  ISETP.LT.AND P2, PT, R29, UR34, !P0 ;  /* 0x000000221d007c0c */ /* 0x000fc4000c741270 */
[----:B------:R-:W-:Y:S01]  /*8f140*/  ISETP.LT.AND P0, PT, R6, UR51, !P0 ;  /* 0x0000003306007c0c */ /* 0x000fe2000c701270 */
[----:B------:R-:W0:Y:S01]  /*8f150*/  LDCU.64 UR34, c[0x0][0x398] ;  /* 0x00007300ff2277ac */ /* 0x000e220008000a00 */
[----:B------:R-:W-:Y:S01]  /*8f160*/  VIADD R9, R15, 0x19b ;  /* 0x0000019b0f097836 */ /* 0x000fe20000000000 */
[----:B------:R-:W0:Y:S01]  /*8f170*/  LDCU.64 UR8, c[0x0][0x398] ;  /* 0x00007300ff0877ac */ /* 0x000e220008000a00 */
[----:B------:R-:W0:Y:S01]  /*8f180*/  LDCU UR51, c[0x0][0x398] ;  /* 0x00007300ff3377ac */ /* 0x000e220008000800 */
[----:B------:R-:W0:Y:S02]  /*8f190*/  LDCU UR30, c[0x0][0x398] ;  /* 0x00007300ff1e77ac */ /* 0x000e240008000800 */
[----:B------:R-:W-:Y:S02]  /*8f1a0*/  @P1 LOP3.LUT R3, R3, 0x80000000, RZ, 0xfc, !PT ;  /* 0x8000000003031812 */ /* 0x000fe400078efcff */
[----:B------:R-:W-:Y:S02]  /*8f1b0*/  @P3 LOP3.LUT R2, R2, 0x2, RZ, 0xfc, !PT ;  /* 0x0000000202023812 */ /* 0x000fe400078efcff */
[----:B------:R-:W-:-:S02]  /*8f1c0*/  LOP3.LUT R3, R3, 0xbfffffff, RZ, 0xc0, !PT ;  /* 0xbfffffff03037812 */ /* 0x000fc400078ec0ff */
[----:B------:R-:W-:Y:S02]  /*8f1d0*/  LOP3.LUT R2, R2, 0xfffffffe, RZ, 0xc0, !PT ;  /* 0xfffffffe02027812 */ /* 0x000fe400078ec0ff */
[----:B------:R-:W-:Y:S02]  /*8f1e0*/  @P0 LOP3.LUT R3, R3, 0x40000000, RZ, 0xfc, !PT ;  /* 0x4000000003030812 */ /* 0x000fe400078efcff */
[----:B------:R-:W-:Y:S02]  /*8f1f0*/  ISETP.GE.AND P0, PT, R9, UR33, PT ;  /* 0x0000002109007c0c */ /* 0x000fe4000bf06270 */
[----:B------:R-:W-:Y:S02]  /*8f200*/  @P2 LOP3.LUT R2, R2, 0x1, RZ, 0xfc, !PT ;  /* 0x0000000102022812 */ /* 0x000fe400078efcff */
[----:B------:R-:W-:Y:S02]  /*8f210*/  LOP3.LUT R3, R3, 0xdfffffff, RZ, 0xc0, !PT ;  /* 0xdfffffff03037812 */ /* 0x000fe400078ec0ff */
[----:B0-----:R-:W-:Y:S01]  /*8f220*/  ISETP.LT.AND P3, PT, R27, UR34, !P0 ;  /* 0x000000221b007c0c */ /* 0x001fe2000c761270 */
[----:B------:R-:W-:Y:S01]  /*8f230*/  VIADD R9, R15, 0x19a ;  /* 0x0000019a0f097836 */ /* 0x000fe20000000000 */
[----:B------:R0:W-:Y:S01]  /*8f240*/  STL [R1+0x2200], R2 ;  /* 0x0022000201007387 */ /* 0x0001e20000100800 */
[----:B------:R-:W-:-:S02]  /*8f250*/  ISETP.LT.AND P2, PT, R29, UR76, !P0 ;  /* 0x0000004c1d007c0c */ /* 0x000fc4000c741270 */
[----:B------:R-:W-:Y:S01]  /*8f260*/  ISETP.LT.AND P1, PT, R0, UR37, !P0 ;  /* 0x0000002500007c0c */ /* 0x000fe2000c721270 */
[----:B------:R-:W1:Y:S01]  /*8f270*/  LDCU.64 UR32, c[0x0][0x398] ;  /* 0x00007300ff2077ac */ /* 0x000e620008000a00 */
[----:B0-----:R-:W2:Y:S06]  /*8f280*/  LDL.LU R2, [R1+0x21f8] ;  /* 0x0021f80001027983 */ /* 0x001eac0000300800 */
        /* <DEDUP_REMOVED lines=17> */
[----:B------:R-:W1:Y:S01]  /*8f3a0*/  LDCU UR67, c[0x0][0x398] ;  /* 0x00007300ff4377ac */ /* 0x000e620008000800 */
[----:B------:R-:W1:Y:S04]  /*8f3b0*/  LDCU UR65, c[0x0][0x398] ;  /* 0x00007300ff4177ac */ /* 0x000e680008000800 */
[----:B------:R-:W-:Y:S01]  /*8f3c0*/  @P3 LOP3.LUT R3, R3, 0x2000000, RZ, 0xfc, !PT ;  /* 0x0200000003033812 */ /* 0x000fe200078efcff */
[----:B------:R-:W1:Y:S03]  /*8f3d0*/  LDCU UR66, c[0x0][0x398] ;  /* 0x00007300ff4277ac */ /* 0x000e660008000800 */
[----:B------:R-:W-:-:S02]  /*8f3e0*/  LOP3.LUT R3, R3, 0xfeffffff, RZ, 0xc0, !PT ;  /* 0xfeffffff03037812 */ /* 0x000fc400078ec0ff */
[----:B0-----:R-:W-:Y:S01]  /*8f3f0*/  ISETP.LT.AND P0, PT, R6, UR76, !P0 ;  /* 0x0000004c06007c0c */ /* 0x001fe2000c701270 */
        /* <DEDUP_REMOVED lines=9> */
[----:B-1----:R-:W-:Y:S02]  /*8f490*/  ISETP.LT.AND P2, PT, R29, UR66, !P0 ;  /* 0x000000421d007c0c */ /* 0x002fe4000c741270 */
[----:B0-----:R-:W-:Y:S01]  /*8f4a0*/  ISETP.LT.AND P1, PT, R0, UR76, !P0 ;  /* 0x0000004c00007c0c */ /* 0x001fe2000c721270 */
[----:B------:R-:W-:Y:S01]  /*8f4b0*/  VIADD R9, R15, 0x198 ;  /* 0x000001980f097836 */ /* 0x000fe20000000000 */
[----:B------:R-:W0:Y:S07]  /*8f4c0*/  LDCU.64 UR14, c[0x0][0x398] ;  /* 0x00007300ff0e77ac */ /* 0x000e2e0008000a00 */
[----:B------:R-:W-:Y:S01]  /*8f4d0*/  @P3 LOP3.LUT R3, R3, 0x200000, RZ, 0xfc, !PT ;  /* 0x0020000003033812 */ /* 0x000fe200078efcff */
[----:B------:R-:W1:Y:S01]  /*8f4e0*/  LDCU UR66, c[0x0][0x398] ;  /* 0x00007300ff4277ac */ /* 0x000e620008000800 */
        /* <DEDUP_REMOVED lines=13> */
[----:B-1----:R-:W-:Y:S01]  /*8f5c0*/  ISETP.LT.AND P1, PT, R0, UR66, !P0 ;  /* 0x0000004200007c0c */ /* 0x002fe2000c721270 */
[----:B------:R-:W1:Y:S01]  /*8f5d0*/  LDCU UR67, c[0x0][0x398] ;  /* 0x00007300ff4377ac */ /* 0x000e620008000800 */
[----:B------:R-:W-:Y:S01]  /*8f5e0*/  VIADD R9, R15, 0x197 ;  /* 0x000001970f097836 */ /* 0x000fe20000000000 */
        /* <DEDUP_REMOVED lines=15> */
[----:B------:R-:W-:Y:S01]  /*8f6e0*/  ISETP.LT.AND P1, PT, R0, UR66, !P0 ;  /* 0x0000004200007c0c */ /* 0x000fe2000c721270 */
[----:B------:R-:W-:Y:S01]  /*8f6f0*/  VIADD R9, R15, 0x196 ;  /* 0x000001960f097836 */ /* 0x000fe20000000000 */
[----:B------:R-:W1:Y:S07]  /*8f700*/  LDCU.64 UR8, c[0x0][0x398] ;  /* 0x00007300ff0877ac */ /* 0x000e6e0008000a00 */
        /* <DEDUP_REMOVED lines=11> */
[----:B------:R-:W1:Y:S03]  /*8f7c0*/  LDCU.64 UR24, c[0x0][0x398] ;  /* 0x00007300ff1877ac */ /* 0x000e660008000a00 */
[----:B0-----:R-:W-:Y:S02]  /*8f7d0*/  ISETP.LT.AND P3, PT, R27, UR67, !P0 ;  /* 0x000000431b007c0c */ /* 0x001fe4000c761270 */
        /* <DEDUP_REMOVED lines=18> */
[----:B-1----:R-:W-:Y:S02]  /*8f900*/  ISETP.LT.AND P3, PT, R27, UR24, !P0 ;  /* 0x000000181b007c0c */ /* 0x002fe4000c761270 */
[----:B------:R-:W-:Y:S02]  /*8f910*/  ISETP.LT.AND P2, PT, R29, UR75, !P0 ;  /* 0x0000004b1d007c0c */ /* 0x000fe4000c741270 */
        /* <DEDUP_REMOVED lines=17> */
[----:B------:R-:W-:-:S02]  /*8fa30*/  ISETP.LT.AND P2, PT, R29, UR67, !P0 ;  /* 0x000000431d007c0c */ /* 0x000fc4000c741270 */
[----:B---3--:R-:W-:Y:S02]  /*8fa40*/  ISETP.LT.AND P0, PT, R6, UR57, !P0 ;  /* 0x0000003906007c0c */ /* 0x008fe4000c701270 */
[----:B------:R-:W-:Y:S01]  /*8fa50*/  LOP3.LUT R3, R3, 0xfffffffd, RZ, 0xc0, !PT ;  /* 0xfffffffd03037812 */ /* 0x000fe200078ec0ff */
[----:B------:R-:W-:Y:S01]  /*8fa60*/  VIADD R9, R15, 0x193 ;  /* 0x000001930f097836 */ /* 0x000fe20000000000 */
[----:B------:R-:W0:Y:S01]  /*8fa70*/  LDCU UR67, c[0x0][0x398] ;  /* 0x00007300ff4377ac */ /* 0x000e220008000800 */
[----:B------:R-:W3:Y:S01]  /*8fa80*/  LDCU UR66, c[0x0][0x398] ;  /* 0x00007300ff4277ac */ /* 0x000ee20008000800 */
[----:B------:R-:W0:Y:S01]  /*8fa90*/  LDCU UR62, c[0x0][0x398] ;  /* 0x00007300ff3e77ac */ /* 0x000e220008000800 */
[----:B------:R-:W0:Y:S01]  /*8faa0*/  LDCU UR57, c[0x0][0x398] ;  /* 0x00007300ff3977ac */ /* 0x000e220008000800 */
[----:B--2---:R-:W-:Y:S02]  /*8fab0*/  LOP3.LUT R2, R2, 0x7fffffff, RZ, 0xc0, !PT ;  /* 0x7fffffff02027812 */ /* 0x004fe400078ec0ff */
[----:B------:R-:W-:-:S02]  /*8fac0*/  @P3 LOP3.LUT R3, R3, 0x2, RZ, 0xfc, !PT ;  /* 0x0000000203033812 */ /* 0x000fc400078efcff */
[----:B------:R-:W-:Y:S02]  /*8fad0*/  @P1 LOP3.LUT R2, R2, 0x80000000, RZ, 0xfc, !PT ;  /* 0x8000000002021812 */ /* 0x000fe400078efcff */
[----:B------:R-:W-:Y:S02]  /*8fae0*/  LOP3.LUT R3, R3, 0xfffffffe, RZ, 0xc0, !PT ;  /* 0xfffffffe03037812 */ /* 0x000fe400078ec0ff */
[----:B------:R-:W-:Y:S02]  /*8faf0*/  LOP3.LUT R2, R2, 0xbfffffff, RZ, 0xc0, !PT ;  /* 0xbfffffff02027812 */ /* 0x000fe400078ec0ff */
[----:B------:R-:W-:Y:S02]  /*8fb00*/  @P2 LOP3.LUT R3, R3, 0x1, RZ, 0xfc, !PT ;  /* 0x0000000103032812 */ /* 0x000fe400078efcff */
[----:B------:R-:W-:Y:S02]  /*8fb10*/  @P0 LOP3.LUT R2, R2, 0x40000000, RZ, 0xfc, !PT ;  /* 0x4000000002020812 */ /* 0x000fe400078efcff */
[----:B------:R-:W-:Y:S01]  /*8fb20*/  ISETP.GE.AND P0, PT, R9, UR15, PT ;  /* 0x0000000f09007c0c */ /* 0x000fe2000bf06270 */
[----:B------:R2:W-:Y:S01]  /*8fb30*/  STL [R1+0x21fc], R3 ;  /* 0x0021fc0301007387 */ /* 0x0005e20000100800 */
[----:B------:R-:W-:-:S02]  /*8fb40*/  LOP3.LUT R2, R2, 0xdfffffff, RZ, 0xc0, !PT ;  /* 0xdfffffff02027812 */ /* 0x000fc400078ec0ff */
[----:B-1----:R-:W-:Y:S02]  /*8fb50*/  ISETP.LT.AND P3, PT, R27, UR34, !P0 ;  /* 0x000000221b007c0c */ /* 0x002fe4000c761270 */
[----:B------:R-:W-:Y:S02]  /*8fb60*/  ISETP.LT.AND P2, PT, R29, UR73, !P0 ;  /* 0x000000491d007c0c */ /* 0x000fe4000c741270 */
[----:B----4-:R-:W-:Y:S01]  /*8fb70*/  ISETP.LT.AND P1, PT, R0, UR72, !P0 ;  /* 0x0000004800007c0c */ /* 0x010fe2000c721270 */
[----:B------:R-:W-:Y:S01]  /*8fb80*/  VIADD R9, R15, 0x192 ;  /* 0x000001920f097836 */ /* 0x000fe20000000000 */
[----:B------:R-:W1:Y:S01]  /*8fb90*/  LDCU.64 UR14, c[0x0][0x398] ;  /* 0x00007300ff0e77ac */ /* 0x000e620008000a00 */
[----:B------:R-:W4:Y:S01]  /*8fba0*/  LDCU UR34, c[0x0][0x398] ;  /* 0x00007300ff2277ac */ /* 0x000f220008000800 */
[----:B--2---:R-:W2:Y:S05]  /*8fbb0*/  LDL.LU R3, [R1+0x21f4] ;  /* 0x0021f40001037983 */ /* 0x004eaa0000300800 */
        /* <DEDUP_REMOVED lines=36> */
[----:B------:R-:W0:Y:S07]  /*8fe00*/  LDCU.64 UR8, c[0x0][0x398] ;  /* 0x00007300ff0877ac */ /* 0x000e2e0008000a00 */
[----:B------:R-:W-:Y:S01]  /*8fe10*/  @P3 LOP3.LUT R2, R2, 0x200000, RZ, 0xfc, !PT ;  /* 0x0020000002023812 */ /* 0x000fe200078efcff */
[----:B------:R-:W0:Y:S03]  /*8fe20*/  LDCU UR68, c[0x0][0x398] ;  /* 0x00007300ff4477ac */ /* 0x000e260008000800 */
[----:B------:R-:W-:-:S02]  /*8fe30*/  LOP3.LUT R2, R2, 0xffefffff, RZ, 0xc0, !PT ;  /* 0xffefffff02027812 */ /* 0x000fc400078ec0ff */
[----:B-1----:R-:W-:Y:S01]  /*8fe40*/  ISETP.LT.AND P0, PT, R6, UR14, !P0 ;  /* 0x0000000e06007c0c */ /* 0x002fe2000c701270 */
[----:B------:R-:W1:Y:S01]  /*8fe50*/  LDCU UR14, c[0x0][0x398] ;  /* 0x00007300ff0e77ac */ /* 0x000e620008000800 */
        /* <DEDUP_REMOVED lines=10> */
[----:B------:R-:W0:Y:S01]  /*8ff00*/  LDCU.64 UR44, c[0x0][0x398] ;  /* 0x00007300ff2c77ac */ /* 0x000e220008000a00 */
[----:B------:R-:W-:Y:S01]  /*8ff10*/  VIADD R9, R15, 0x18f ;  /* 0x0000018f0f097836 */ /* 0x000fe20000000000 */
        /* <DEDUP_REMOVED lines=41> */
[----:B------:R-:W-:-:S04]  /*901b0*/  @P3 LOP3.LUT R2, R2, 0x200, RZ, 0xfc, !PT ;  /* 0x0000020002023812 */ /* 0x000fc800078efcff */
[----:B------:R-:W-:-:S04]  /*901c0*/  LOP3.LUT R2, R2, 0xfffffeff, RZ, 0xc0, !PT ;  /* 0xfffffeff02027812 */ /* 0x000fc800078ec0ff */
        /* <DEDUP_REMOVED lines=33> */
[----:B------:R-:W0:Y:S01]  /*903e0*/  LDCU UR10, c[0x0][0x398] ;  /* 0x00007300ff0a77ac */ /* 0x000e220008000800 */
[----:B--2---:R-:W-:-:S03]  /*903f0*/  LOP3.LUT R3, R3, 0x7fffffff, RZ, 0xc0, !PT ;  /* 0x7fffffff03037812 */ /* 0x004fc600078ec0ff */
[----:B------:R-:W-:Y:S02]  /*90400*/  @P3 LOP3.LUT R2, R2, 0x2, RZ, 0xfc, !PT ;  /* 0x0000000202023812 */ /* 0x000fe400078efcff */
[----:B------:R-:W-:Y:S02]  /*90410*/  @P1 LOP3.LUT R3, R3, 0x80000000, RZ, 0xfc, !PT ;  /* 0x8000000003031812 */ /* 0x000fe400078efcff */
[----:B------:R-:W-:Y:S02]  /*90420*/  LOP3.LUT R2, R2, 0xfffffffe, RZ, 0xc0, !PT ;  /* 0xfffffffe02027812 */ /* 0x000fe400078ec0ff */
[----:B------:R-:W-:Y:S02]  /*90430*/  LOP3.LUT R3, R3, 0xbfffffff, RZ, 0xc0, !PT ;  /* 0xbfffffff03037812 */ /* 0x000fe400078ec0ff */
[----:B------:R-:W-:Y:S02]  /*90440*/  @P2 LOP3.LUT R2, R2, 0x1, RZ, 0xfc, !PT ;  /* 0x0000000102022812 */ /* 0x000fe400078efcff */
[----:B------:R-:W-:-:S02]  /*90450*/  @P0 LOP3.LUT R3, R3, 0x40000000, RZ, 0xfc, !PT ;  /* 0x4000000003030812 */ /* 0x000fc400078efcff */
[----:B------:R-:W-:Y:S01]  /*90460*/  ISETP.GE.AND P0, PT, R9, UR9, PT ;  /* 0x0000000909007c0c */ /* 0x000fe2000bf06270 */
[----:B------:R2:W-:Y:S01]  /*90470*/  STL [R1+0x21f8], R2 ;  /* 0x0021f80201007387 */ /* 0x0005e20000100800 */
[----:B------:R-:W-:Y:S02]  /*90480*/  LOP3.LUT R3, R3, 0xdfffffff, RZ, 0xc0, !PT ;  /* 0xdfffffff03037812 */ /* 0x000fe400078ec0ff */
[----:B0-----:R-:W-:Y:S02]  /*90490*/  ISETP.LT.AND P3, PT, R27, UR46, !P0 ;  /* 0x0000002e1b007c0c */ /* 0x001fe4000c761270 */
[----:B------:R-:W-:Y:S02]  /*904a0*/  ISETP.LT.AND P2, PT, R29, UR6, !P0 ;  /* 0x000000061d007c0c */ /* 0x000fe4000c741270 */
[----:B------:R-:W-:Y:S01]  /*904b0*/  ISETP.LT.AND P1, PT, R0, UR7, !P0 ;  /* 0x0000000700007c0c */ /* 0x000fe2000c721270 */
[----:B------:R-:W-:Y:S01]  /*904c0*/  VIADD R9, R15, 0x18a ;  /* 0x0000018a0f097836 */ /* 0x000fe20000000000 */
[----:B------:R-:W0:Y:S01]  /*904d0*/  LDCU UR9, c[0x0][0x398] ;  /* 0x00007300ff0977ac */ /* 0x000e220008000800 */
[----:B--2---:R-:W2:Y:S06]  /*904e0*/  LDL.LU R2, [R1+0x21f0] ;  /* 0x0021f00001027983 */ /* 0x004eac0000300800 */
        /* <DEDUP_REMOVED lines=19> */
[----:B------:R-:W-:-:S04]  /*90620*/  @P3 LOP3.LUT R3, R3, 0x2000000, RZ, 0xfc, !PT ;  /* 0x0200000003033812 */ /* 0x000fc800078efcff */
[----:B------:R-:W-:Y:S02]  /*90630*/  LOP3.LUT R3, R3, 0xfeffffff, RZ, 0xc0, !PT ;  /* 0xfeffffff03037812 */ /* 0x000fe400078ec0ff */
[----:B------:R-:W-:Y:S01]  /*90640*/  ISETP.LT.AND P0, PT, R6, UR49, !P0 ;  /* 0x0000003106007c0c */ /* 0x000fe2000c701270 */
[----:B------:R-:W0:Y:S01]  /*90650*/  LDCU.64 UR48, c[0x0][0x398] ;  /* 0x00007300ff3077ac */ /* 0x000e220008000a00 */
        /* <DEDUP_REMOVED lines=79> */
[----:B------:R-:W-:-:S04]  /*90b50*/  ISETP.GE.AND P0, PT, R9, UR49, PT ;  /* 0x0000003109007c0c */ /* 0x000fc8000bf06270 */
[----:B0-----:R-:W-:Y:S02]  /*90b60*/  ISETP.LT.AND P3, PT, R27, UR44, !P0 ;  /* 0x0000002c1b007c0c */ /* 0x001fe4000c761270 */
[----:B------:R-:W-:Y:S02]  /*90b70*/  ISETP.LT.AND P2, PT, R29, UR65, !P0 ;  /* 0x000000411d007c0c */ /* 0x000fe4000c741270 */
[----:B------:R-:W-:Y:S02]  /*90b80*/  LOP3.LUT R3, R3, 0xffffffdf, RZ, 0xc0, !PT ;  /* 0xffffffdf03037812 */ /* 0x000fe400078ec0ff */
        /* <DEDUP_REMOVED lines=15> */
[----:B------:R-:W-:Y:S02]  /*90c80*/  ISETP.LT.AND P1, PT, R0, UR48, !P0 ;  /* 0x0000003000007c0c */ /* 0x000fe4000c721270 */
[----:B------:R-:W-:Y:S02]  /*90c90*/  ISETP.LT.AND P3, PT, R27, UR63, !P0 ;  /* 0x0000003f1b007c0c */ /* 0x000fe4000c761270 */
[----:B------:R-:W-:Y:S02]  /*90ca0*/  ISETP.LT.AND P2, PT, R29, UR50, !P0 ;  /* 0x000000321d007c0c */ /* 0x000fe4000c741270 */
[----:B------:R-:W-:Y:S01]  /*90cb0*/  ISETP.LT.AND P0, PT, R6, UR76, !P0 ;  /* 0x0000004c06007c0c */ /* 0x000fe2000c701270 */
[----:B------:R-:W0:Y:S01]  /*90cc0*/  LDCU.64 UR48, c[0x0][0x398] ;  /* 0x00007300ff3077ac */ /* 0x000e220008000a00 */
[----:B------:R-:W-:Y:S02]  /*90cd0*/  LOP3.LUT R3, R3, 0xfffffffd, RZ, 0xc0, !PT ;  /* 0xfffffffd03037812 */ /* 0x000fe400078ec0ff */
[----:B--2---:R-:W-:-:S05]  /*90ce0*/  LOP3.LUT R2, R2, 0x7fffffff, RZ, 0xc0, !PT ;  /* 0x7fffffff02027812 */ /* 0x004fca00078ec0ff */
[----:B------:R-:W-:Y:S01]  /*90cf0*/  @P3 LOP3.LUT R3, R3, 0x2, RZ, 0xfc, !PT ;  /* 0x0000000203033812 */ /* 0x000fe200078efcff */
[----:B------:R-:W-:Y:S01]  /*90d00*/  VIADD R9, R15, 0x183 ;  /* 0x000001830f097836 */ /* 0x000fe20000000000 */
[----:B------:R-:W2:Y:S01]  /*90d10*/  LDCU UR63, c[0x0][0x398] ;  /* 0x00007300ff3f77ac */ /* 0x000ea20008000800 */
[----:B------:R-:W-:Y:S02]  /*90d20*/  @P1 LOP3.LUT R2, R2, 0x80000000, RZ, 0xfc, !PT ;  /* 0x8000000002021812 */ /* 0x000fe400078efcff */
[----:B------:R-:W-:Y:S01]  /*90d30*/  LOP3.LUT R3, R3, 0xfffffffe, RZ, 0xc0, !PT ;  /* 0xfffffffe03037812 */ /* 0x000fe200078ec0ff */
[----:B------:R-:W1:Y:S01]  /*90d40*/  LDCU.64 UR50, c[0x0][0x398] ;  /* 0x00007300ff3277ac */ /* 0x000e620008000a00 */
[----:B------:R-:W1:Y:S01]  /*90d50*/  LDCU UR76, c[0x0][0x398] ;  /* 0x00007300ff4c77ac */ /* 0x000e620008000800 */
[----:B------:R-:W-:Y:S02]  /*90d60*/  LOP3.LUT R2, R2, 0xbfffffff, RZ, 0xc0, !PT ;  /* 0xbfffffff02027812 */ /* 0x000fe400078ec0ff */
[----:B------:R-:W-:-:S02]  /*90d70*/  @P2 LOP3.LUT R3, R3, 0x1, RZ, 0xfc, !PT ;  /* 0x0000000103032812 */ /* 0x000fc400078efcff */
[----:B------:R-:W-:Y:S02]  /*90d80*/  @P0 LOP3.LUT R2, R2, 0x40000000, RZ, 0xfc, !PT ;  /* 0x4000000002020812 */ /* 0x000fe400078efcff */
[----:B------:R-:W-:Y:S01]  /*90d90*/  ISETP.GE.AND P0, PT, R9, UR47, PT ;  /* 0x0000002f09007c0c */ /* 0x000fe2000bf06270 */
[----:B------:R1:W-:Y:S01]  /*90da0*/  STL [R1+0x21f4], R3 ;  /* 0x0021f40301007387 */ /* 0x0003e20000100800 */
[----:B------:R-:W-:Y:S02]  /*90db0*/  LOP3.LUT R2, R2, 0xdfffffff, RZ, 0xc0, !PT ;  /* 0xdfffffff02027812 */ /* 0x000fe400078ec0ff */
[----:B0-----:R-:W-:Y:S02]  /*90dc0*/  ISETP.LT.AND P3, PT, R27, UR48, !P0 ;  /* 0x000000301b007c0c */ /* 0x001fe4000c761270 */
[----:B------:R-:W-:Y:S01]  /*90dd0*/  ISETP.LT.AND P2, PT, R29, UR61, !P0 ;  /* 0x0000003d1d007c0c */ /* 0x000fe2000c741270 */
[----:B------:R-:W-:Y:S01]  /*90de0*/  VIADD R9, R15, 0x182 ;  /* 0x000001820f097836 */ /* 0x000fe20000000000 */
[----:B------:R-:W0:Y:S01]  /*90df0*/  LDCU UR48, c[0x0][0x398] ;  /* 0x00007300ff3077ac */ /* 0x000e220008000800 */
[----:B--2---:R-:W-:Y:S01]  /*90e00*/  ISETP.LT.AND P1, PT, R0, UR63, !P0 ;  /* 0x0000003f00007c0c */ /* 0x004fe2000c721270 */
[----:B------:R-:W2:Y:S01]  /*90e10*/  LDCU UR63, c[0x0][0x398] ;  /* 0x00007300ff3f77ac */ /* 0x000ea20008000800 */
[----:B------:R-:W0:Y:S01]  /*90e20*/  LDCU UR47, c[0x0][0x398] ;  /* 0x00007300ff2f77ac */ /* 0x000e220008000800 */
[----:B-1----:R-:W4:Y:S05]  /*90e30*/  LDL.LU R3, [R1+0x21ec] ;  /* 0x0021ec0001037983 */ /* 0x002f2a0000300800 */
[----:B------:R-:W-:Y:S01]  /*90e40*/  @P3 LOP3.LUT R2, R2, 0x20000000, RZ, 0xfc, !PT ;  /* 0x2000000002023812 */ /* 0x000fe200078efcff */
[----:B------:R-:W1:Y:S03]  /*90e50*/  LDCU UR61, c[0x0][0x398] ;  /* 0x00007300ff3d77ac */ /* 0x000e660008000800 */
        /* <DEDUP_REMOVED lines=11> */
[----:B------:R-:W-:Y:S02]  /*90f10*/  LOP3.LUT R2, R2, 0xfdffffff, RZ, 0xc0, !PT ;  /* 0xfdffffff02027812 */ /* 0x000fe400078ec0ff */
[----:B--2---:R-:W-:Y:S01]  /*90f20*/  ISETP.LT.AND P1, PT, R0, UR63, !P0 ;  /* 0x0000003f00007c0c */ /* 0x004fe2000c721270 */
[----:B------:R-:W-:Y:S01]  /*90f30*/  VIADD R9, R15, 0x181 ;  /* 0x000001810f097836 */ /* 0x000fe20000000000 */
[----:B------:R-:W2:Y:S01]  /*90f40*/  LDCU UR44, c[0x0][0x398] ;  /* 0x00007300ff2c77ac */ /* 0x000ea20008000800 */
        /* <DEDUP_REMOVED lines=16> */
[----:B------:R-:W2:Y:S01]  /*91050*/  LDCU.64 UR40, c[0x0][0x398] ;  /* 0x00007300ff2877ac */ /* 0x000ea20008000a00 */
[----:B------:R-:W0:Y:S05]  /*91060*/  LDCU UR76, c[0x0][0x398] ;  /* 0x00007300ff4c77ac */ /* 0x000e2a0008000800 */
[----:B------:R-:W-:Y:S01]  /*91070*/  @P3 LOP3.LUT R2, R2, 0x200000, RZ, 0xfc, !PT ;  /* 0x0020000002023812 */ /* 0x000fe200078efcff */
[----:B------:R-:W-:Y:S01]  /*91080*/  VIADD R9, R15, 0x180 ;  /* 0x000001800f097836 */ /* 0x000fe20000000000 */
        /* <DEDUP_REMOVED lines=12> */
[----:B0-----:R-:W-:Y:S02]  /*91150*/  ISETP.LT.AND P2, PT, R29, UR76, !P0 ;  /* 0x0000004c1d007c0c */ /* 0x001fe4000c741270 */
[----:B------:R-:W-:Y:S01]  /*91160*/  ISETP.LT.AND P1, PT, R0, UR44, !P0 ;  /* 0x0000002c00007c0c */ /* 0x000fe2000c721270 */
[----:B------:R-:W-:Y:S01]  /*91170*/  VIADD R9, R15, 0x17f ;  /* 0x0000017f0f097836 */ /* 0x000fe20000000000 */
[----:B------:R-:W0:Y:S07]  /*91180*/  LDCU UR49, c[0x0][0x398] ;  /* 0x00007300ff3177ac */ /* 0x000e2e0008000800 */
[----:B------:R-:W-:Y:S01]  /*91190*/  @P3 LOP3.LUT R2, R2, 0x20000, RZ, 0xfc, !PT ;  /* 0x0002000002023812 */ /* 0x000fe200078efcff */
[----:B------:R-:W2:Y:S01]  /*911a0*/  LDCU UR76, c[0x0][0x398] ;  /* 0x00007300ff4c77ac */ /* 0x000ea20008000800 */
        /* <DEDUP_REMOVED lines=15> */
[----:B------:R-:W0:Y:S01]  /*912a0*/  LDCU UR51, c[0x0][0x398] ;  /* 0x00007300ff3377ac */ /* 0x000e220008000800 */
[----:B------:R-:W2:Y:S06]  /*912b0*/  LDCU UR76, c[0x0][0x398] ;  /* 0x00007300ff4c77ac */ /* 0x000eac0008000800 */
[----:B------:R-:W-:Y:S01]  /*912c0*/  @P3 LOP3.LUT R2, R2, 0x2000, RZ, 0xfc, !PT ;  /* 0x0000200002023812 */ /* 0x000fe200078efcff */
[----:B------:R-:W0:Y:S01]  /*912d0*/  LDCU.64 UR44, c[0x0][0x398] ;  /* 0x00007300ff2c77ac */ /* 0x000e220008000a00 */
        /* <DEDUP_REMOVED lines=16> */
[----:B------:R-:W0:Y:S05]  /*913e0*/  LDCU UR71, c[0x0][0x398] ;  /* 0x00007300ff4777ac */ /* 0x000e2a0008000800 */
[----:B------:R-:W-:Y:S01]  /*913f0*/  @P3 LOP3.LUT R2, R2, 0x200, RZ, 0xfc, !PT ;  /* 0x0000020002023812 */ /* 0x000fe200078efcff */
[----:B------:R-:W0:Y:S03]  /*91400*/  LDCU UR67, c[0x0][0x398] ;  /* 0x00007300ff4377ac */ /* 0x000e260008000800 */
[----:B------:R-:W-:-:S02]  /*91410*/  LOP3.LUT R2, R2, 0xfffffeff, RZ, 0xc0, !PT ;  /* 0xfffffeff02027812 */ /* 0x000fc400078ec0ff */
[----:B---3--:R-:W-:Y:S01]  /*91420*/  ISETP.LT.AND P0, PT, R6, UR66, !P0 ;  /* 0x0000004206007c0c */ /* 0x008fe2000c701270 */
[----:B------:R-:W3:Y:S01]  /*91430*/  LDCU UR66, c[0x0][0x398] ;  /* 0x00007300ff4277ac */ /* 0x000ee20008000800 */
[----:B------:R-:W-:-:S04]  /*91440*/  @P2 LOP3.LUT R2, R2, 0x100, RZ, 0xfc, !PT ;  /* 0x0000010002022812 */ /* 0x000fc800078efcff */
[----:B------:R-:W-:-:S04]  /*91450*/  LOP3.LUT R2, R2, 0xffffff7f, RZ, 0xc0, !PT ;  /* 0xffffff7f02027812 */ /* 0x000fc800078ec0ff */
[----:B------:R-:W-:-:S04]  /*91460*/  @P1 LOP3.LUT R2, R2, 0x80, RZ, 0xfc, !PT ;  /* 0x0000008002021812 */ /* 0x000fc800078efcff */
[----:B------:R-:W-:-:S04]  /*91470*/  LOP3.LUT R2, R2, 0xffffffbf, RZ, 0xc0, !PT ;  /* 0xffffffbf02027812 */ /* 0x000fc800078ec0ff */
[----:B------:R-:W-:Y:S02]  /*91480*/  @P0 LOP3.LUT R2, R2, 0x40, RZ, 0xfc, !PT ;  /* 0x0000004002020812 */ /* 0x000fe400078efcff */
[----:B------:R-:W-:Y:S01]  /*91490*/  ISETP.GE.AND P0, PT, R9, UR45, PT ;  /* 0x0000002d09007c0c */ /* 0x000fe2000bf06270 */
[----:B------:R-:W0:Y:S03]  /*914a0*/  LDCU.64 UR44, c[0x0][0x398] ;  /* 0x00007300ff2c77ac */ /* 0x000e260008000a00 */
[----:B-1----:R-:W-:Y:S02]  /*914b0*/  ISETP.LT.AND P3, PT, R27, UR40, !P0 ;  /* 0x000000281b007c0c */ /* 0x002fe4000c761270 */
[----:B------:R-:W-:Y:S02]  /*914c0*/  ISETP.LT.AND P2, PT, R29, UR70, !P0 ;  /* 0x000000461d007c0c */ /* 0x000fe4000c741270 */
[----:B------:R-:W-:-:S02]  /*914d0*/  LOP3.LUT R2, R2, 0xffffffdf, RZ, 0xc0, !PT ;  /* 0xffffffdf02027812 */ /* 0x000fc400078ec0ff */
[----:B------:R-:W-:Y:S01]  /*914e0*/  ISETP.LT.AND P1, PT, R0, UR69, !P0 ;  /* 0x0000004500007c0c */ /* 0x000fe2000c721270 */
[----:B------:R-:W-:Y:S01]  /*914f0*/  VIADD R9, R15, 0x17c ;  /* 0x0000017c0f097836 */ /* 0x000fe20000000000 */
[----:B------:R-:W1:Y:S05]  /*91500*/  LDCU UR70, c[0x0][0x398] ;  /* 0x00007300ff4677ac */ /* 0x000e6a0008000800 */
        /* <DEDUP_REMOVED lines=13> */
[----:B0-----:R-:W-:Y:S02]  /*915e0*/  ISETP.LT.AND P3, PT, R27, UR44, !P0 ;  /* 0x0000002c1b007c0c */ /* 0x001fe4000c761270 */
[----:B------:R-:W-:-:S02]  /*915f0*/  ISETP.LT.AND P2, PT, R29, UR62, !P0 ;  /* 0x0000003e1d007c0c */ /* 0x000fc4000c741270 */
[----:B----4-:R-:W-:Y:S01]  /*91600*/  ISETP.LT.AND P0, PT, R6, UR34, !P0 ;  /* 0x0000002206007c0c */ /* 0x010fe2000c701270 */
[----:B------:R-:W0:Y:S01]  /*91610*/  LDCU.64 UR34, c[0x0][0x398] ;  /* 0x00007300ff2277ac */ /* 0x000e220008000a00 */
[----:B------:R-:W-:Y:S01]  /*91620*/  VIADD R9, R15, 0x17b ;  /* 0x0000017b0f097836 */ /* 0x000fe20000000000 */
[----:B------:R-:W4:Y:S01]  /*91630*/  LDCU.64 UR40, c[0x0][0x398] ;  /* 0x00007300ff2877ac */ /* 0x000f220008000a00 */
[----:B------:R-:W0:Y:S01]  /*91640*/  LDCU UR44, c[0x0][0x398] ;  /* 0x00007300ff2c77ac */ /* 0x000e220008000800 */
[----:B------:R-:W0:Y:S01]  /*91650*/  LDCU UR62, c[0x0][0x398] ;  /* 0x00007300ff3e77ac */ /* 0x000e220008000800 */
[----:B------:R-:W-:-:S03]  /*91660*/  LOP3.LUT R3, R3, 0x7fffffff, RZ, 0xc0, !PT ;  /* 0x7fffffff03037812 */ /* 0x000fc600078ec0ff */
[----:B------:R-:W-:Y:S02]  /*91670*/  @P3 LOP3.LUT R2, R2, 0x2, RZ, 0xfc, !PT ;  /* 0x0000000202023812 */ /* 0x000fe400078efcff */
[----:B------:R-:W-:Y:S02]  /*91680*/  @P1 LOP3.LUT R3, R3, 0x80000000, RZ, 0xfc, !PT ;  /* 0x8000000003031812 */ /* 0x000fe400078efcff */
[----:B------:R-:W-:Y:S02]  /*91690*/  LOP3.LUT R2, R2, 0xfffffffe, RZ, 0xc0, !PT ;  /* 0xfffffffe02027812 */ /* 0x000fe400078ec0ff */
[----:B------:R-:W-:Y:S02]  /*916a0*/  LOP3.LUT R3, R3, 0xbfffffff, RZ, 0xc0, !PT ;  /* 0xbfffffff03037812 */ /* 0x000fe400078ec0ff */
[----:B------:R-:W-:Y:S02]  /*916b0*/  @P2 LOP3.LUT R2, R2, 0x1, RZ, 0xfc, !PT ;  /* 0x0000000102022812 */ /* 0x000fe400078efcff */
[----:B------:R-:W-:-:S02]  /*916c0*/  @P0 LOP3.LUT R3, R3, 0x40000000, RZ, 0xfc, !PT ;  /* 0x4000000003030812 */ /* 0x000fc400078efcff */
[----:B------:R-:W-:Y:S01]  /*916d0*/  ISETP.GE.AND P0, PT, R9, UR45, PT ;  /* 0x0000002d09007c0c */ /* 0x000fe2000bf06270 */
[----:B------:R1:W-:Y:S03]  /*916e0*/  STL [R1+0x21f0], R2 ;  /* 0x0021f00201007387 */ /* 0x0003e60000100800 */
[----:B0-----:R-:W-:Y:S02]  /*916f0*/  ISETP.LT.AND P3, PT, R27, UR34, !P0 ;  /* 0x000000221b007c0c */ /* 0x001fe4000c761270 */
[----:B------:R-:W-:Y:S02]  /*91700*/  ISETP.LT.AND P2, PT, R29, UR33, !P0 ;  /* 0x000000211d007c0c */ /* 0x000fe4000c741270 */
[----:B------:R-:W-:Y:S02]  /*91710*/  LOP3.LUT R3, R3, 0xdfffffff, RZ, 0xc0, !PT ;  /* 0xdfffffff03037812 */ /* 0x000fe400078ec0ff */
[----:B------:R-:W-:Y:S01]  /*91720*/  ISETP.LT.AND P1, PT, R0, UR32, !P0 ;  /* 0x0000002000007c0c */ /* 0x000fe2000c721270 */
[----:B------:R-:W-:Y:S01]  /*91730*/  VIADD R9, R15, 0x17a ;  /* 0x0000017a0f097836 */ /* 0x000fe20000000000 */
[----:B------:R-:W0:Y:S01]  /*91740*/  LDCU UR34, c[0x0][0x398] ;  /* 0x00007300ff2277ac */ /* 0x000e220008000800 */
[----:B-1----:R-:W2:Y:S04]  /*91750*/  LDL.LU R2, [R1+0x21e8] ;  /* 0x0021e80001027983 */ /* 0x002ea80000300800 */
[----:B------:R-:W-:Y:S01]  /*91760*/  @P3 LOP3.LUT R3, R3, 0x20000000, RZ, 0xfc, !PT ;  /* 0x2000000003033812 */ /* 0x000fe200078efcff */
[----:B------:R-:W1:Y:S03]  /*91770*/  LDCU.64 UR32, c[0x0][0x398] ;  /* 0x00007300ff2077ac */ /* 0x000e660008000a00 */
        /* <DEDUP_REMOVED lines=13> */
[----:B------:R-:W1:Y:S01]  /*91850*/  LDCU UR32, c[0x0][0x398] ;  /* 0x00007300ff2077ac */ /* 0x000e620008000800 */
[----:B------:R-:W0:Y:S06]  /*91860*/  LDCU UR35, c[0x0][0x398] ;  /* 0x00007300ff2377ac */ /* 0x000e2c0008000800 */
[----:B------:R-:W-:Y:S01]  /*91870*/  @P3 LOP3.LUT R3, R3, 0x2000000, RZ, 0xfc, !PT ;  /* 0x0200000003033812 */ /* 0x000fe200078efcff */
[----:B------:R-:W0:Y:S03]  /*91880*/  LDCU.64 UR16, c[0x0][0x398] ;  /* 0x00007300ff1077ac */ /* 0x000e260008000a00 */
        /* <DEDUP_REMOVED lines=11> */
[----:B------:R-:W-:-:S02]  /*91940*/  ISETP.LT.AND P1, PT, R0, UR13, !P0 ;  /* 0x0000000d00007c0c */ /* 0x000fc4000c721270 */
[----:B------:R-:W-:Y:S01]  /*91950*/  ISETP.LT.AND P0, PT, R6, UR12, !P0 ;  /* 0x0000000c06007c0c */ /* 0x000fe2000c701270 */
[----:B------:R-:W0:Y:S01]  /*91960*/  LDCU.64 UR12, c[0x0][0x398] ;  /* 0x00007300ff0c77ac */ /* 0x000e220008000a00 */
[----:B------:R-:W-:Y:S01]  /*91970*/  VIADD R9, R15, 0x178 ;  /* 0x000001780f097836 */ /* 0x000fe20000000000 */
[----:B------:R-:W0:Y:S01]  /*91980*/  LDCU.64 UR14, c[0x0][0x398] ;  /* 0x00007300ff0e77ac */ /* 0x000e220008000a00 */
[----:B------:R-:W0:Y:S03]  /*91990*/  LDCU UR33, c[0x0][0x398] ;  /* 0x00007300ff2177ac */ /* 0x000e260008000800 */
        /* <DEDUP_REMOVED lines=32> */
[----:B------:R-:W0:Y:S03]  /*91ba0*/  LDCU.64 UR12, c[0x0][0x398] ;  /* 0x00007300ff0c77ac */ /* 0x000e260008000a00 */
        /* <DEDUP_REMOVED lines=16> */
[----:B------:R-:W0:Y:S03]  /*91cb0*/  LDCU UR5, c[0x0][0x398] ;  /* 0x00007300ff0577ac */ /* 0x000e260008000800 */
[----:B------:R-:W-:-:S02]  /*91cc0*/  LOP3.LUT R3, R3, 0xfffffeff, RZ, 0xc0, !PT ;  /* 0xfffffeff03037812 */ /* 0x000fc400078ec0ff */
        /* <DEDUP_REMOVED lines=16> */
[----:B------:R-:W0:Y:S03]  /*91dd0*/  LDCU.64 UR24, c[0x0][0x398] ;  /* 0x00007300ff1877ac */ /* 0x000e260008000a00 */
        /* <DEDUP_REMOVED lines=13> */
[----:B------:R-:W-:Y:S01]  /*91eb0*/  ISETP.LT.AND P0, PT, R6, UR46, !P0 ;  /* 0x0000002e06007c0c */ /* 0x000fe2000c701270 */
[----:B------:R-:W-:Y:S01]  /*91ec0*/  VIADD R9, R15, 0x173 ;  /* 0x000001730f097836 */ /* 0x000fe20000000000 */
[----:B------:R-:W0:Y:S01]  /*91ed0*/  LDCU UR52, c[0x0][0x398] ;  /* 0x00007300ff3477ac */ /* 0x000e220008000800 */
[----:B------:R-:W0:Y:S01]  /*91ee0*/  LDCU UR46, c[0x0][0x398] ;  /* 0x00007300ff2e77ac */ /* 0x000e220008000800 */
[----:B------:R-:W0:Y:S01]  /*91ef0*/  LDCU UR9, c[0x0][0x398] ;  /* 0x00007300ff0977ac */ /* 0x000e220008000800 */
[----:B------:R-:W0:Y:S01]  /*91f00*/  LDCU UR10, c[0x0][0x398] ;  /* 0x00007300ff0a77ac */ /* 0x000e220008000800 */
[----:B------:R-:W0:Y:S01]  /*91f10*/  LDCU UR20, c[0x0][0x398] ;  /* 0x00007300ff1477ac */ /* 0x000e220008000800 */
[----:B--2---:R-:W-:Y:S02]  /*91f20*/  LOP3.LUT R2, R2, 0x7fffffff, RZ, 0xc0, !PT ;  /* 0x7fffffff02027812 */ /* 0x004fe400078ec0ff */
[----:B------:R-:W-:Y:S02]  /*91f30*/  @P3 LOP3.LUT R3, R3, 0x2, RZ, 0xfc, !PT ;  /* 0x0000000203033812 */ /* 0x000fe400078efcff */
[----:B------:R-:W-:-:S02]  /*91f40*/  @P1 LOP3.LUT R2, R2, 0x80000000, RZ, 0xfc, !PT ;  /* 0x8000000002021812 */ /* 0x000fc400078efcff */
[----:B------:R-:W-:Y:S02]  /*91f50*/  LOP3.LUT R3, R3, 0xfffffffe, RZ, 0xc0, !PT ;  /* 0xfffffffe03037812 */ /* 0x000fe400078ec0ff */
[----:B------:R-:W-:Y:S02]  /*91f60*/  LOP3.LUT R2, R2, 0xbfffffff, RZ, 0xc0, !PT ;  /* 0xbfffffff02027812 */ /* 0x000fe400078ec0ff */
[----:B------:R-:W-:Y:S02]  /*91f70*/  @P2 LOP3.LUT R3, R3, 0x1, RZ, 0xfc, !PT ;  /* 0x0000000103032812 */ /* 0x000fe400078efcff */
[----:B------:R-:W-:Y:S02]  /*91f80*/  @P0 LOP3.LUT R2, R2, 0x40000000, RZ, 0xfc, !PT ;  /* 0x4000000002020812 */ /* 0x000fe400078efcff */
[----:B------:R-:W-:Y:S01]  /*91f90*/  ISETP.GE.AND P0, PT, R9, UR11, PT ;  /* 0x0000000b09007c0c */ /* 0x000fe2000bf06270 */
[----:B------:R2:W-:Y:S01]  /*91fa0*/  STL [R1+0x21ec], R3 ;  /* 0x0021ec0301007387 */ /* 0x0005e20000100800 */
[----:B------:R-:W-:-:S02]  /*91fb0*/  LOP3.LUT R2, R2, 0xdfffffff, RZ, 0xc0, !PT ;  /* 0xdfffffff02027812 */ /* 0x000fc400078ec0ff */
[----:B------:R-:W-:Y:S02]  /*91fc0*/  ISETP.LT.AND P3, PT, R27, UR12, !P0 ;  /* 0x0000000c1b007c0c */ /* 0x000fe4000c761270 */
[----:B------:R-:W-:Y:S02]  /*91fd0*/  ISETP.LT.AND P2, PT, R29, UR39, !P0 ;  /* 0x000000271d007c0c */ /* 0x000fe4000c741270 */
[----:B------:R-:W-:Y:S01]  /*91fe0*/  ISETP.LT.AND P1, PT, R0, UR37, !P0 ;  /* 0x0000002500007c0c */ /* 0x000fe2000c721270 */
[----:B------:R-:W-:Y:S01]  /*91ff0*/  VIADD R9, R15, 0x172 ;  /* 0x000001720f097836 */ /* 0x000fe20000000000 */
[----:B------:R-:W0:Y:S01]  /*92000*/  LDCU UR12, c[0x0][0x398] ;  /* 0x00007300ff0c77ac */ /* 0x000e220008000800 */
[----:B------:R-:W0:Y:S01]  /*92010*/  LDCU UR11, c[0x0][0x398] ;  /* 0x00007300ff0b77ac */ /* 0x000e220008000800 */
[----:B--2---:R-:W2:Y:S05]  /*92020*/  LDL.LU R3, [R1+0x21e4] ;  /* 0x0021e40001037983 */ /* 0x004eaa0000300800 */
[----:B------:R-:W-:Y:S01]  /*92030*/  @P3 LOP3.LUT R2, R2, 0x20000000, RZ, 0xfc, !PT ;  /* 0x2000000002023812 */ /* 0x000fe200078efcff */
[----:B------:R-:W0:Y:S01]  /*92040*/  LDCU UR39, c[0x0][0x398] ;  /* 0x00007300ff2777ac */ /* 0x000e220008000800 */
[----:B------:R-:W0:Y:S02]  /*92050*/  LDCU UR37, c[0x0][0x398] ;  /* 0x00007300ff2577ac */ /* 0x000e240008000800 */
        /* <DEDUP_REMOVED lines=104> */
[----:B----4-:R-:W-:Y:S02]  /*926e0*/  ISETP.LT.AND P3, PT, R27, UR40, !P0 ;  /* 0x000000281b007c0c */ /* 0x010fe4000c761270 */
[----:B------:R-:W-:Y:S02]  /*926f0*/  ISETP.LT.AND P2, PT, R29, UR44, !P0 ;  /* 0x0000002c1d007c0c */ /* 0x000fe4000c741270 */
[----:B------:R-:W-:Y:S01]  /*92700*/  ISETP.LT.AND P1, PT, R0, UR77, !P0 ;  /* 0x0000004d00007c0c */ /* 0x000fe2000c721270 */
[----:B------:R-:W-:Y:S01]  /*92710*/  VIADD R9, R15, 0x16c ;  /* 0x0000016c0f097836 */ /* 0x000fe20000000000 */
[----:B------:R-:W4:Y:S07]  /*92720*/  LDCU UR31, c[0x0][0x398] ;  /* 0x00007300ff1f77ac */ /* 0x000f2e0008000800 */
        /* <DEDUP_REMOVED lines=13> */
[----:B------:R-:W-:Y:S02]  /*92800*/  ISETP.LT.AND P1, PT, R0, UR52, !P0 ;  /* 0x0000003400007c0c */ /* 0x000fe4000c721270 */
[----:B0-----:R-:W-:Y:S02]  /*92810*/  ISETP.LT.AND P3, PT, R27, UR44, !P0 ;  /* 0x0000002c1b007c0c */ /* 0x001fe4000c761270 */
[----:B------:R-:W-:-:S02]  /*92820*/  ISETP.LT.AND P2, PT, R29, UR46, !P0 ;  /* 0x0000002e1d007c0c */ /* 0x000fc4000c741270 */
[----:B------:R-:W-:Y:S02]  /*92830*/  ISETP.LT.AND P0, PT, R6, UR49, !P0 ;  /* 0x0000003106007c0c */ /* 0x000fe4000c701270 */
[----:B------:R-:W-:Y:S01]  /*92840*/  LOP3.LUT R2, R2, 0xfffffffd, RZ, 0xc0, !PT ;  /* 0xfffffffd02027812 */ /* 0x000fe200078ec0ff */
[----:B------:R-:W-:Y:S01]  /*92850*/  VIADD R9, R15, 0x16b ;  /* 0x0000016b0f097836 */ /* 0x000fe20000000000 */
        /* <DEDUP_REMOVED lines=12> */
[----:B------:R-:W3:Y:S02]  /*92920*/  LDCU.64 UR44, c[0x0][0x398] ;  /* 0x00007300ff2c77ac */ /* 0x000ee40008000a00 */
[----:B-1----:R-:W-:-:S02]  /*92930*/  ISETP.LT.AND P3, PT, R27, UR40, !P0 ;  /* 0x000000281b007c0c */ /* 0x002fc4000c761270 */
[----:B------:R-:W-:Y:S02]  /*92940*/  ISETP.LT.AND P2, PT, R29, UR53, !P0 ;  /* 0x000000351d007c0c */ /* 0x000fe4000c741270 */
[----:B------:R-:W-:Y:S02]  /*92950*/  LOP3.LUT R3, R3, 0xdfffffff, RZ, 0xc0, !PT ;  /* 0xdfffffff03037812 */ /* 0x000fe400078ec0ff */
[----:B0-----:R-:W-:Y:S01]  /*92960*/  ISETP.LT.AND P1, PT, R0, UR46, !P0 ;  /* 0x0000002e00007c0c */ /* 0x001fe2000c721270 */
[----:B------:R-:W-:Y:S01]  /*92970*/  VIADD R9, R15, 0x16a ;  /* 0x0000016a0f097836 */ /* 0x000fe20000000000 */
[----:B------:R-:W0:Y:S01]  /*92980*/  LDCU UR53, c[0x0][0x398] ;  /* 0x00007300ff3577ac */ /* 0x000e220008000800 */
[----:B------:R-:W1:Y:S01]  /*92990*/  LDCU UR40, c[0x0][0x398] ;  /* 0x00007300ff2877ac */ /* 0x000e620008000800 */
[----:B--2---:R-:W2:Y:S03]  /*929a0*/  LDL.LU R2, [R1+0x21e0] ;  /* 0x0021e00001027983 */ /* 0x004ea60000300800 */
        /* <DEDUP_REMOVED lines=12> */
[----:B---3--:R-:W-:Y:S02]  /*92a70*/  ISETP.LT.AND P3, PT, R27, UR44, !P0 ;  /* 0x0000002c1b007c0c */ /* 0x008fe4000c761270 */
[----:B0-----:R-:W-:Y:S02]  /*92a80*/  ISETP.LT.AND P2, PT, R29, UR46, !P0 ;  /* 0x0000002e1d007c0c */ /* 0x001fe4000c741270 */
[----:B------:R-:W-:Y:S01]  /*92a90*/  ISETP.LT.AND P1, PT, R0, UR52, !P0 ;  /* 0x0000003400007c0c */ /* 0x000fe2000c721270 */
[----:B------:R-:W-:Y:S01]  /*92aa0*/  VIADD R9, R15, 0x169 ;  /* 0x000001690f097836 */ /* 0x000fe20000000000 */
[----:B------:R-:W0:Y:S07]  /*92ab0*/  LDCU UR41, c[0x0][0x398] ;  /* 0x00007300ff2977ac */ /* 0x000e2e0008000800 */
[----:B------:R-:W-:Y:S01]  /*92ac0*/  @P3 LOP3.LUT R3, R3, 0x2000000, RZ, 0xfc, !PT ;  /* 0x0200000003033812 */ /* 0x000fe200078efcff */
[----:B------:R-:W3:Y:S01]  /*92ad0*/  LDCU.64 UR46, c[0x0][0x398] ;  /* 0x00007300ff2e77ac */ /* 0x000ee20008000a00 */
        /* <DEDUP_REMOVED lines=11> */
[----:B---3--:R-:W-:Y:S02]  /*92b90*/  ISETP.LT.AND P3, PT, R27, UR46, !P0 ;  /* 0x0000002e1b007c0c */ /* 0x008fe4000c761270 */
[----:B------:R-:W-:Y:S02]  /*92ba0*/  ISETP.LT.AND P2, PT, R29, UR56, !P0 ;  /* 0x000000381d007c0c */ /* 0x000fe4000c741270 */
[----:B------:R-:W-:-:S02]  /*92bb0*/  LOP3.LUT R3, R3, 0xffdfffff, RZ, 0xc0, !PT ;  /* 0xffdfffff03037812 */ /* 0x000fc400078ec0ff */
[----:B------:R-:W-:Y:S01]  /*92bc0*/  ISETP.LT.AND P1, PT, R0, UR53, !P0 ;  /* 0x0000003500007c0c */ /* 0x000fe2000c721270 */
[----:B------:R-:W-:Y:S01]  /*92bd0*/  VIADD R9, R15, 0x168 ;  /* 0x000001680f097836 */ /* 0x000fe20000000000 */
[----:B------:R-:W3:Y:S05]  /*92be0*/  LDCU UR56, c[0x0][0x398] ;  /* 0x00007300ff3877ac */ /* 0x000eea0008000800 */
        /* <DEDUP_REMOVED lines=34> */
[----:B------:R-:W0:Y:S06]  /*92e10*/  LDCU UR61, c[0x0][0x398] ;  /* 0x00007300ff3d77ac */ /* 0x000e2c0008000800 */
        /* <DEDUP_REMOVED lines=12> */
[----:B------:R-:W3:Y:S03]  /*92ee0*/  LDCU.64 UR46, c[0x0][0x398] ;  /* 0x00007300ff2e77ac */ /* 0x000ee60008000a00 */
[----:B-1----:R-:W-:Y:S02]  /*92ef0*/  ISETP.LT.AND P3, PT, R27, UR44, !P0 ;  /* 0x0000002c1b007c0c */ /* 0x002fe4000c761270 */
[----:B0-----:R-:W-:Y:S02]  /*92f00*/  ISETP.LT.AND P2, PT, R29, UR61, !P0 ;  /* 0x0000003d1d007c0c */ /* 0x001fe4000c741270 */
[----:B------:R-:W-:-:S02]  /*92f10*/  LOP3.LUT R3, R3, 0xfffffdff, RZ, 0xc0, !PT ;  /* 0xfffffdff03037812 */ /* 0x000fc400078ec0ff */
[----:B------:R-:W-:Y:S01]  /*92f20*/  ISETP.LT.AND P1, PT, R0, UR59, !P0 ;  /* 0x0000003b00007c0c */ /* 0x000fe2000c721270 */
[----:B------:R-:W0:Y:S06]  /*92f30*/  LDCU UR61, c[0x0][0x398] ;  /* 0x00007300ff3d77ac */ /* 0x000e2c0008000800 */
[----:B------:R-:W-:Y:S01]  /*92f40*/  @P3 LOP3.LUT R3, R3, 0x200, RZ, 0xfc, !PT ;  /* 0x0000020003033812 */ /* 0x000fe200078efcff */
[----:B------:R-:W-:Y:S01]  /*92f50*/  VIADD R9, R15, 0x165 ;  /* 0x000001650f097836 */ /* 0x000fe20000000000 */
[----:B------:R-:W1:Y:S02]  /*92f60*/  LDCU UR59, c[0x0][0x398] ;  /* 0x00007300ff3b77ac */ /* 0x000e640008000800 */
        /* <DEDUP_REMOVED lines=9> */
[----:B------:R-:W4:Y:S03]  /*93000*/  LDCU.64 UR44, c[0x0][0x398] ;  /* 0x00007300ff2c77ac */ /* 0x000f260008000a00 */
[----:B---3--:R-:W-:Y:S02]  /*93010*/  ISETP.LT.AND P3, PT, R27, UR46, !P0 ;  /* 0x0000002e1b007c0c */ /* 0x008fe4000c761270 */
[----:B0-----:R-:W-:Y:S02]  /*93020*/  ISETP.LT.AND P2, PT, R29, UR61, !P0 ;  /* 0x0000003d1d007c0c */ /* 0x001fe4000c741270 */
[----:B------:R-:W-:-:S02]  /*93030*/  LOP3.LUT R3, R3, 0xffffffdf, RZ, 0xc0, !PT ;  /* 0xffffffdf03037812 */ /* 0x000fc400078ec0ff */
[----:B-1----:R-:W-:Y:S01]  /*93040*/  ISETP.LT.AND P1, PT, R0, UR59, !P0 ;  /* 0x0000003b00007c0c */ /* 0x002fe2000c721270 */
[----:B------:R-:W0:Y:S06]  /*93050*/  LDCU UR61, c[0x0][0x398] ;  /* 0x00007300ff3d77ac */ /* 0x000e2c0008000800 */
[----:B------:R-:W-:Y:S01]  /*93060*/  @P3 LOP3.LUT R3, R3, 0x20, RZ, 0xfc, !PT ;  /* 0x0000002003033812 */ /* 0x000fe200078efcff */
[----:B------:R-:W1:Y:S03]  /*93070*/  LDCU UR59, c[0x0][0x398] ;  /* 0x00007300ff3b77ac */ /* 0x000e660008000800 */
[----:B------:R-:W-:-:S02]  /*93080*/  LOP3.LUT R3, R3, 0xffffffef, RZ, 0xc0, !PT ;  /* 0xffffffef03037812 */ /* 0x000fc400078ec0ff */
[----:B------:R-:W-:Y:S01]  /*93090*/  ISETP.LT.AND P0, PT, R6, UR55, !P0 ;  /* 0x0000003706007c0c */ /* 0x000fe2000c701270 */
[----:B------:R-:W3:Y:S01]  /*930a0*/  LDCU UR55, c[0x0][0x398] ;  /* 0x00007300ff3777ac */ /* 0x000ee20008000800 */
[----:B------:R-:W-:-:S04]  /*930b0*/  @P2 LOP3.LUT R3, R3, 0x10, RZ, 0xfc, !PT ;  /* 0x0000001003032812 */ /* 0x000fc800078efcff */
[----:B------:R-:W-:-:S04]  /*930c0*/  LOP3.LUT R3, R3, 0xfffffff7, RZ, 0xc0, !PT ;  /* 0xfffffff703037812 */ /* 0x000fc800078ec0ff */
[----:B------:R-:W-:Y:S01]  /*930d0*/  @P1 LOP3.LUT R3, R3, 0x8, RZ, 0xfc, !PT ;  /* 0x0000000803031812 */ /* 0x000fe200078efcff */
[----:B------:R-:W-:-:S03]  /*930e0*/  VIADD R9, R15, 0x164 ;  /* 0x000001640f097836 */ /* 0x000fc60000000000 */
[----:B------:R-:W-:-:S04]  /*930f0*/  LOP3.LUT R3, R3, 0xfffffffb, RZ, 0xc0, !PT ;  /* 0xfffffffb03037812 */ /* 0x000fc800078ec0ff */
[----:B------:R-:W-:Y:S02]  /*93100*/  @P0 LOP3.LUT R3, R3, 0x4, RZ, 0xfc, !PT ;  /* 0x0000000403030812 */ /* 0x000fe400078efcff */
[----:B------:R-:W-:Y:S01]  /*93110*/  ISETP.GE.AND P0, PT, R9, UR47, PT ;  /* 0x0000002f09007c0c */ /* 0x000fe2000bf06270 */
[----:B------:R-:W2:Y:S03]  /*93120*/  LDCU.64 UR46, c[0x0][0x398] ;  /* 0x00007300ff2e77ac */ /* 0x000ea60008000a00 */
[----:B-1----:R-:W-:Y:S02]  /*93130*/  ISETP.LT.AND P1, PT, R0, UR59, !P0 ;  /* 0x0000003b00007c0c */ /* 0x002fe4000c721270 */
[----:B----4-:R-:W-:Y:S02]  /*93140*/  ISETP.LT.AND P3, PT, R27, UR44, !P0 ;  /* 0x0000002c1b007c0c */ /* 0x010fe4000c761270 */
[----:B0-----:R-:W-:-:S02]  /*93150*/  ISETP.LT.AND P2, PT, R29, UR61, !P0 ;  /* 0x0000003d1d007c0c */ /* 0x001fc4000c741270 */
[----:B---3--:R-:W-:Y:S02]  /*93160*/  ISETP.LT.AND P0, PT, R6, UR55, !P0 ;  /* 0x0000003706007c0c */ /* 0x008fe4000c701270 */
[----:B------:R-:W-:Y:S01]  /*93170*/  LOP3.LUT R3, R3, 0xfffffffd, RZ, 0xc0, !PT ;  /* 0xfffffffd03037812 */ /* 0x000fe200078ec0ff */
[----:B------:R-:W0:Y:S01]  /*93180*/  LDCU UR55, c[0x0][0x398] ;  /* 0x00007300ff3777ac */ /* 0x000e220008000800 */
[----:B--2---:R-:W-:-:S05]  /*93190*/  LOP3.LUT R2, R2, 0x7fffffff, RZ, 0xc0, !PT ;  /* 0x7fffffff02027812 */ /* 0x004fca00078ec0ff */
[----:B------:R-:W-:Y:S01]  /*931a0*/  @P3 LOP3.LUT R3, R3, 0x2, RZ, 0xfc, !PT ;  /* 0x0000000203033812 */ /* 0x000fe200078efcff */
[----:B------:R-:W-:Y:S01]  /*931b0*/  VIADD R9, R15, 0x163 ;  /* 0x000001630f097836 */ /* 0x000fe20000000000 */
[----:B------:R-:W1:Y:S01]  /*931c0*/  LDCU UR61, c[0x0][0x398] ;  /* 0x00007300ff3d77ac */ /* 0x000e620008000800 */
[----:B------:R-:W-:Y:S02]  /*931d0*/  @P1 LOP3.LUT R2, R2, 0x80000000, RZ, 0xfc, !PT ;  /* 0x8000000002021812 */ /* 0x000fe400078efcff */
[----:B------:R-:W-:Y:S01]  /*931e0*/  LOP3.LUT R3, R3, 0xfffffffe, RZ, 0xc0, !PT ;  /* 0xfffffffe03037812 */ /* 0x000fe200078ec0ff */
[----:B------:R-:W2:Y:S01]  /*931f0*/  LDCU UR59, c[0x0][0x398] ;  /* 0x00007300ff3b77ac */ /* 0x000ea20008000800 */
[----:B------:R-:W-:Y:S02]  /*93200*/  LOP3.LUT R2, R2, 0xbfffffff, RZ, 0xc0, !PT ;  /* 0xbfffffff02027812 */ /* 0x000fe400078ec0ff */
[----:B------:R-:W-:Y:S02]  /*93210*/  @P2 LOP3.LUT R3, R3, 0x1, RZ, 0xfc, !PT ;  /* 0x0000000103032812 */ /* 0x000fe400078efcff */
[----:B------:R-:W-:-:S02]  /*93220*/  @P0 LOP3.LUT R2, R2, 0x40000000, RZ, 0xfc, !PT ;  /* 0x4000000002020812 */ /* 0x000fc400078efcff */
[----:B------:R-:W-:Y:S01]  /*93230*/  ISETP.GE.AND P0, PT, R9, UR45, PT ;  /* 0x0000002d09007c0c */ /* 0x000fe2000bf06270 */
[----:B------:R3:W-:Y:S01]  /*93240*/  STL [R1+0x21e4], R3 ;  /* 0x0021e40301007387 */ /* 0x0007e20000100800 */
[----:B------:R-:W4:Y:S02]  /*93250*/  LDCU.64 UR44, c[0x0][0x398] ;  /* 0x00007300ff2c77ac */ /* 0x000f240008000a00 */
[----:B------:R-:W-:Y:S02]  /*93260*/  ISETP.LT.AND P3, PT, R27, UR46, !P0 ;  /* 0x0000002e1b007c0c */ /* 0x000fe4000c761270 */
[----:B0-----:R-:W-:Y:S02]  /*93270*/  ISETP.LT.AND P2, PT, R29, UR55, !P0 ;  /* 0x000000371d007c0c */ /* 0x001fe4000c741270 */
[----:B------:R-:W-:Y:S02]  /*93280*/  LOP3.LUT R2, R2, 0xdfffffff, RZ, 0xc0, !PT ;  /* 0xdfffffff02027812 */ /* 0x000fe400078ec0ff */
[----:B------:R-:W-:Y:S01]  /*93290*/  ISETP.LT.AND P1, PT, R0, UR76, !P0 ;  /* 0x0000004c00007c0c */ /* 0x000fe2000c721270 */
[----:B------:R-:W0:Y:S01]  /*932a0*/  LDCU UR55, c[0x0][0x398] ;  /* 0x00007300ff3777ac */ /* 0x000e220008000800 */
[----:B---3--:R-:W3:Y:S05]  /*932b0*/  LDL.LU R3, [R1+0x21dc] ;  /* 0x0021dc0001037983 */ /* 0x008eea0000300800 */
        /* <DEDUP_REMOVED lines=13> */
[----:B----4-:R-:W-:Y:S02]  /*93390*/  ISETP.LT.AND P3, PT, R27, UR44, !P0 ;  /* 0x0000002c1b007c0c */ /* 0x010fe4000c761270 */
[----:B0-----:R-:W-:Y:S02]  /*933a0*/  ISETP.LT.AND P2, PT, R29, UR55, !P0 ;  /* 0x000000371d007c0c */ /* 0x001fe4000c741270 */
[----:B------:R-:W-:-:S02]  /*933b0*/  LOP3.LUT R2, R2, 0xfdffffff, RZ, 0xc0, !PT ;  /* 0xfdffffff02027812 */ /* 0x000fc400078ec0ff */
[----:B------:R-:W-:Y:S01]  /*933c0*/  ISETP.LT.AND P1, PT, R0, UR72, !P0 ;  /* 0x0000004800007c0c */ /* 0x000fe2000c721270 */
[----:B------:R-:W-:Y:S01]  /*933d0*/  VIADD R9, R15, 0x161 ;  /* 0x000001610f097836 */ /* 0x000fe20000000000 */
[----:B------:R-:W0:Y:S05]  /*933e0*/  LDCU UR55, c[0x0][0x398] ;  /* 0x00007300ff3777ac */ /* 0x000e2a0008000800 */
[----:B------:R-:W-:Y:S01]  /*933f0*/  @P3 LOP3.LUT R2, R2, 0x2000000, RZ, 0xfc, !PT ;  /* 0x0200000002023812 */ /* 0x000fe200078efcff */
[----:B------:R-:W4:Y:S03]  /*93400*/  LDCU UR72, c[0x0][0x398] ;  /* 0x00007300ff4877ac */ /* 0x000f260008000800 */
        /* <DEDUP_REMOVED lines=49> */
[----:B------:R-:W-:-:S02]  /*93720*/  ISETP.LT.AND P1, PT, R0, UR6, !P0 ;  /* 0x0000000600007c0c */ /* 0x000fc4000c721270 */
[----:B------:R-:W-:Y:S01]  /*93730*/  ISETP.LT.AND P0, PT, R6, UR7, !P0 ;  /* 0x0000000706007c0c */ /* 0x000fe2000c701270 */
[----:B------:R-:W1:Y:S01]  /*93740*/  LDCU.64 UR6, c[0x0][0x398] ;  /* 0x00007300ff0677ac */ /* 0x000e620008000a00 */
[----:B------:R-:W-:Y:S01]  /*93750*/  VIADD R9, R15, 0x15e ;  /* 0x0000015e0f097836 */ /* 0x000fe20000000000 */
[----:B------:R-:W0:Y:S01]  /*93760*/  LDCU UR46, c[0x0][0x398] ;  /* 0x00007300ff2e77ac */ /* 0x000e220008000800 */
        /* <DEDUP_REMOVED lines=9> */
[----:B------:R-:W-:-:S04]  /*93800*/  ISETP.GE.AND P0, PT, R9, UR47, PT ;  /* 0x0000002f09007c0c */ /* 0x000fc8000bf06270 */
[----:B-1----:R-:W-:Y:S02]  /*93810*/  ISETP.LT.AND P3, PT, R27, UR6, !P0 ;  /* 0x000000061b007c0c */ /* 0x002fe4000c761270 */
[----:B------:R-:W-:Y:S02]  /*93820*/  ISETP.LT.AND P2, PT, R29, UR66, !P0 ;  /* 0x000000421d007c0c */ /* 0x000fe4000c741270 */
[----:B------:R-:W-:Y:S02]  /*93830*/  LOP3.LUT R2, R2, 0xfffffdff, RZ, 0xc0, !PT ;  /* 0xfffffdff02027812 */ /* 0x000fe400078ec0ff */
[----:B------:R-:W-:Y:S01]  /*93840*/  ISETP.LT.AND P1, PT, R0, UR8, !P0 ;  /* 0x0000000800007c0c */ /* 0x000fe2000c721270 */
[----:B------:R-:W-:Y:S01]  /*93850*/  VIADD R9, R15, 0x15d ;  /* 0x0000015d0f097836 */ /* 0x000fe20000000000 */
[----:B------:R-:W1:Y:S05]  /*93860*/  LDCU UR66, c[0x0][0x398] ;  /* 0x00007300ff4277ac */ /* 0x000e6a0008000800 */
        /* <DEDUP_REMOVED lines=29> */
[----:B-1----:R-:W-:Y:S02]  /*93a40*/  ISETP.LT.AND P3, PT, R27, UR6, !P0 ;  /* 0x000000061b007c0c */ /* 0x002fe4000c761270 */
[----:B------:R-:W-:-:S02]  /*93a50*/  ISETP.LT.AND P2, PT, R29, UR11, !P0 ;  /* 0x0000000b1d007c0c */ /* 0x000fc4000c741270 */
[----:B------:R-:W-:Y:S02]  /*93a60*/  ISETP.LT.AND P0, PT, R6, UR15, !P0 ;  /* 0x0000000f06007c0c */ /* 0x000fe4000c701270 */
[----:B------:R-:W-:Y:S01]  /*93a70*/  LOP3.LUT R2, R2, 0xfffffffd, RZ, 0xc0, !PT ;  /* 0xfffffffd02027812 */ /* 0x000fe200078ec0ff */
[----:B------:R-:W-:Y:S01]  /*93a80*/  VIADD R9, R15, 0x15b ;  /* 0x0000015b0f097836 */ /* 0x000fe20000000000 */
[----:B------:R-:W1:Y:S01]  /*93a90*/  LDCU.64 UR14, c[0x0][0x398] ;  /* 0x00007300ff0e77ac */ /* 0x000e620008000a00 */
[----:B------:R-:W0:Y:S01]  /*93aa0*/  LDCU UR11, c[0x0][0x398] ;  /* 0x00007300ff0b77ac */ /* 0x000e220008000800 */
[----:B---3--:R-:W-:-:S03]  /*93ab0*/  LOP3.LUT R3, R3, 0x7fffffff, RZ, 0xc0, !PT ;  /* 0x7fffffff03037812 */ /* 0x008fc600078ec0ff */
        /* <DEDUP_REMOVED lines=8> */
[----:B------:R-:W1:Y:S02]  /*93b40*/  LDCU.64 UR6, c[0x0][0x398] ;  /* 0x00007300ff0677ac */ /* 0x000e640008000a00 */
[----:B0-----:R-:W-:Y:S02]  /*93b50*/  ISETP.LT.AND P3, PT, R27, UR8, !P0 ;  /* 0x000000081b007c0c */ /* 0x001fe4000c761270 */
[----:B------:R-:W-:Y:S02]  /*93b60*/  ISETP.LT.AND P2, PT, R29, UR16, !P0 ;  /* 0x000000101d007c0c */ /* 0x000fe4000c741270 */
[----:B------:R-:W-:Y:S02]  /*93b70*/  LOP3.LUT R3, R3, 0xdfffffff, RZ, 0xc0, !PT ;  /* 0xdfffffff03037812 */ /* 0x000fe400078ec0ff */
[----:B------:R-:W-:Y:S01]  /*93b80*/  ISETP.LT.AND P1, PT, R0, UR20, !P0 ;  /* 0x0000001400007c0c */ /* 0x000fe2000c721270 */
[----:B------:R-:W-:Y:S01]  /*93b90*/  VIADD R9, R15, 0x15a ;  /* 0x0000015a0f097836 */ /* 0x000fe20000000000 */
[----:B------:R-:W0:Y:S01]  /*93ba0*/  LDCU UR8, c[0x0][0x398] ;  /* 0x00007300ff0877ac */ /* 0x000e220008000800 */
[----:B------:R-:W0:Y:S01]  /*93bb0*/  LDCU UR16, c[0x0][0x398] ;  /* 0x00007300ff1077ac */ /* 0x000e220008000800 */
[----:B---3--:R-:W3:Y:S03]  /*93bc0*/  LDL.LU R2, [R1+0x21d8] ;  /* 0x0021d80001027983 */ /* 0x008ee60000300800 */
[----:B------:R-:W-:-:S04]  /*93bd0*/  @P3 LOP3.LUT R3, R3, 0x20000000, RZ, 0xfc, !PT ;  /* 0x2000000003033812 */ /* 0x000fc800078efcff */
        /* <DEDUP_REMOVED lines=34> */
[----:B------:R-:W0:Y:S03]  /*93e00*/  LDCU UR25, c[0x0][0x398] ;  /* 0x00007300ff1977ac */ /* 0x000e260008000800 */
        /* <DEDUP_REMOVED lines=53> */
[----:B------:R-:W0:Y:S01]  /*94160*/  LDCU.64 UR28, c[0x0][0x398] ;  /* 0x00007300ff1c77ac */ /* 0x000e220008000a00 */
[----:B------:R-:W0:Y:S02]  /*94170*/  LDCU.64 UR30, c[0x0][0x398] ;  /* 0x00007300ff1e77ac */ /* 0x000e240008000a00 */
        /* <DEDUP_REMOVED lines=33> */
[----:B------:R-:W0:Y:S01]  /*94390*/  LDCU.64 UR40, c[0x0][0x398] ;  /* 0x00007300ff2877ac */ /* 0x000e220008000a00 */
[----:B------:R-:W0:Y:S01]  /*943a0*/  LDCU UR51, c[0x0][0x398] ;  /* 0x00007300ff3377ac */ /* 0x000e220008000800 */
[----:B------:R-:W0:Y:S01]  /*943b0*/  LDCU UR50, c[0x0][0x398] ;  /* 0x00007300ff3277ac */ /* 0x000e220008000800 */
[----:B------:R-:W0:Y:S01]  /*943c0*/  LDCU UR15, c[0x0][0x398] ;  /* 0x00007300ff0f77ac */ /* 0x000e220008000800 */
[----:B------:R-:W0:Y:S01]  /*943d0*/  LDCU UR26, c[0x0][0x398] ;  /* 0x00007300ff1a77ac */ /* 0x000e220008000800 */
[----:B---3--:R-:W-:Y:S02]  /*943e0*/  LOP3.LUT R2, R2, 0x7fffffff, RZ, 0xc0, !PT ;  /* 0x7fffffff02027812 */ /* 0x008fe400078ec0ff */
        /* <DEDUP_REMOVED lines=12> */
[C---:B------:R-:W-:Y:S01]  /*944b0*/  VIADD R9, R15.reuse, 0x152 ;  /* 0x000001520f097836 */ /* 0x040fe20000000000 */
[----:B------:R-:W0:Y:S01]  /*944c0*/  LDCU UR19, c[0x0][0x398] ;  /* 0x00007300ff1377ac */ /* 0x000e220008000800 */
[----:B------:R-:W0:Y:S01]  /*944d0*/  LDCU UR28, c[0x0][0x398] ;  /* 0x00007300ff1c77ac */ /* 0x000e220008000800 */
[----:B---3--:R-:W3:Y:S05]  /*944e0*/  LDL.LU R3, [R1+0x21d4] ;  /* 0x0021d40001037983 */ /* 0x008eea0000300800 */
[----:B------:R-:W-:Y:S01]  /*944f0*/  @P3 LOP3.LUT R2, R2, 0x20000000, RZ, 0xfc, !PT ;  /* 0x2000000002023812 */ /* 0x000fe200078efcff */
[----:B------:R-:W0:Y:S01]  /*94500*/  LDCU UR54, c[0x0][0x398] ;  /* 0x00007300ff3677ac */ /* 0x000e220008000800 */
[----:B------:R-:W-:Y:S01]  /*94510*/  VIADD R14, R15, 0x132 ;  /* 0x000001320f0e7836 */ /* 0x000fe20000000000 */
[----:B------:R-:W0:Y:S01]  /*94520*/  LDCU UR53, c[0x0][0x398] ;  /* 0x00007300ff3577ac */ /* 0x000e220008000800 */
[----:B------:R-:W-:-:S02]  /*94530*/  LOP3.LUT R2, R2, 0xefffffff, RZ, 0xc0, !PT ;  /* 0xefffffff02027812 */ /* 0x000fc400078ec0ff */
[----:B------:R-:W-:Y:S01]  /*94540*/  ISETP.LT.AND P0, PT, R6, UR52, !P0 ;  /* 0x0000003406007c0c */ /* 0x000fe2000c701270 */
[----:B------:R-:W-:Y:S01]  /*94550*/  VIADD R13, R15, 0x131 ;  /* 0x000001310f0d7836 */ /* 0x000fe20000000000 */
        /* <DEDUP_REMOVED lines=11> */
[C---:B------:R-:W-:Y:S01]  /*94610*/  VIADD R9, R15.reuse, 0x151 ;  /* 0x000001510f097836 */ /* 0x040fe20000000000 */
[----:B------:R-:W0:Y:S01]  /*94620*/  LDCU UR21, c[0x0][0x398] ;  /* 0x00007300ff1577ac */ /* 0x000e220008000800 */
[----:B------:R-:W0:Y:S06]  /*94630*/  LDCU UR30, c[0x0][0x398] ;  /* 0x00007300ff1e77ac */ /* 0x000e2c0008000800 */
[----:B------:R-:W-:Y:S01]  /*94640*/  @P3 LOP3.LUT R2, R2, 0x2000000, RZ, 0xfc, !PT ;  /* 0x0200000002023812 */ /* 0x000fe200078efcff */
[----:B------:R-:W0:Y:S01]  /*94650*/  LDCU UR58, c[0x0][0x398] ;  /* 0x00007300ff3a77ac */ /* 0x000e220008000800 */
[----:B------:R-:W-:Y:S01]  /*94660*/  VIADD R12, R15, 0x130 ;  /* 0x000001300f0c7836 */ /* 0x000fe20000000000 */
[----:B------:R-:W0:Y:S01]  /*94670*/  LDCU UR57, c[0x0][0x398] ;  /* 0x00007300ff3977ac */ /* 0x000e220008000800 */
[----:B------:R-:W-:-:S02]  /*94680*/  LOP3.LUT R2, R2, 0xfeffffff, RZ, 0xc0, !PT ;  /* 0xfeffffff02027812 */ /* 0x000fc400078ec0ff */
[----:B------:R-:W-:Y:S01]  /*94690*/  ISETP.LT.AND P0, PT, R6, UR56, !P0 ;  /* 0x0000003806007c0c */ /* 0x000fe2000c701270 */
[C---:B------:R-:W-:Y:S02]  /*946a0*/  VIADD R11, R15.reuse, 0x12f ;  /* 0x0000012f0f0b7836 */ /* 0x040fe40000000000 */
[----:B------:R-:W-:Y:S01]  /*946b0*/  VIADD R10, R15, 0x12e ;  /* 0x0000012e0f0a7836 */ /* 0x000fe20000000000 */
[----:B------:R-:W-:Y:S01]  /*946c0*/  @P2 LOP3.LUT R2, R2, 0x1000000, RZ, 0xfc, !PT ;  /* 0x0100000002022812 */ /* 0x000fe200078efcff */
[----:B------:R-:W0:Y:S03]  /*946d0*/  LDCU UR56, c[0x0][0x398] ;  /* 0x00007300ff3877ac */ /* 0x000e260008000800 */
        /* <DEDUP_REMOVED lines=49> */
[----:B------:R-:W0:Y:S01]  /*949f0*/  LDCU UR35, c[0x0][0x398] ;  /* 0x00007300ff2377ac */ /* 0x000e220008000800 */
        /* <DEDUP_REMOVED lines=33> */
[----:B------:R-:W0:Y:S03]  /*94c10*/  LDCU UR49, c[0x0][0x398] ;  /* 0x00007300ff3177ac */ /* 0x000e260008000800 */
        /* <DEDUP_REMOVED lines=9> */
[----:B------:R-:W-:Y:S01]  /*94cb0*/  ISETP.GE.AND P0, PT, R9, UR47, PT ;  /* 0x0000002f09007c0c */ /* 0x000fe2000bf06270 */
[----:B------:R-:W2:Y:S03]  /*94cc0*/  LDCU.64 UR46, c[0x0][0x398] ;  /* 0x00007300ff2e77ac */ /* 0x000ea60008000a00 */
[----:B0-----:R-:W-:Y:S02]  /*94cd0*/  ISETP.LT.AND P1, PT, R0, UR51, !P0 ;  /* 0x0000003300007c0c */ /* 0x001fe4000c721270 */
[----:B-1----:R-:W-:Y:S02]  /*94ce0*/  ISETP.LT.AND P3, PT, R27, UR40, !P0 ;  /* 0x000000281b007c0c */ /* 0x002fe4000c761270 */
[----:B------:R-:W-:-:S02]  /*94cf0*/  ISETP.LT.AND P2, PT, R29, UR50, !P0 ;  /* 0x000000321d007c0c */ /* 0x000fc4000c741270 */
[----:B------:R-:W-:Y:S02]  /*94d00*/  ISETP.LT.AND P0, PT, R6, UR49, !P0 ;  /* 0x0000003106007c0c */ /* 0x000fe4000c701270 */
[----:B------:R-:W-:Y:S01]  /*94d10*/  LOP3.LUT R2, R2, 0xfffffffd, RZ, 0xc0, !PT ;  /* 0xfffffffd02027812 */ /* 0x000fe200078ec0ff */
[----:B------:R-:W-:Y:S01]  /*94d20*/  VIADD R9, R15, 0x14b ;  /* 0x0000014b0f097836 */ /* 0x000fe20000000000 */
[----:B------:R-:W0:Y:S01]  /*94d30*/  LDCU UR50, c[0x0][0x398] ;  /* 0x00007300ff3277ac */ /* 0x000e220008000800 */
[----:B------:R-:W1:Y:S01]  /*94d40*/  LDCU UR51, c[0x0][0x398] ;  /* 0x00007300ff3377ac */ /* 0x000e620008000800 */
        /* <DEDUP_REMOVED lines=10> */
[----:B------:R-:W1:Y:S02]  /*94df0*/  LDCU.64 UR44, c[0x0][0x398] ;  /* 0x00007300ff2c77ac */ /* 0x000e640008000a00 */
[----:B--2---:R-:W-:-:S02]  /*94e00*/  ISETP.LT.AND P3, PT, R27, UR46, !P0 ;  /* 0x0000002e1b007c0c */ /* 0x004fc4000c761270 */
[----:B------:R-:W-:Y:S02]  /*94e10*/  ISETP.LT.AND P2, PT, R29, UR54, !P0 ;  /* 0x000000361d007c0c */ /* 0x000fe4000c741270 */
[----:B------:R-:W-:Y:S02]  /*94e20*/  LOP3.LUT R3, R3, 0xdfffffff, RZ, 0xc0, !PT ;  /* 0xdfffffff03037812 */ /* 0x000fe400078ec0ff */
[----:B0-----:R-:W-:Y:S01]  /*94e30*/  ISETP.LT.AND P1, PT, R0, UR50, !P0 ;  /* 0x0000003200007c0c */ /* 0x001fe2000c721270 */
[----:B------:R-:W0:Y:S01]  /*94e40*/  LDCU UR54, c[0x0][0x398] ;  /* 0x00007300ff3677ac */ /* 0x000e220008000800 */
[----:B---3--:R-:W2:Y:S05]  /*94e50*/  LDL.LU R2, [R1+0x21d0] ;  /* 0x0021d00001027983 */ /* 0x008eaa0000300800 */
[----:B------:R-:W-:Y:S01]  /*94e60*/  @P3 LOP3.LUT R3, R3, 0x20000000, RZ, 0xfc, !PT ;  /* 0x2000000003033812 */ /* 0x000fe200078efcff */
[----:B------:R-:W-:Y:S01]  /*94e70*/  VIADD R9, R15, 0x14a ;  /* 0x0000014a0f097836 */ /* 0x000fe20000000000 */
[----:B------:R-:W3:Y:S02]  /*94e80*/  LDCU UR50, c[0x0][0x398] ;  /* 0x00007300ff3277ac */ /* 0x000ee40008000800 */
        /* <DEDUP_REMOVED lines=8> */
[----:B------:R-:W-:Y:S01]  /*94f10*/  ISETP.GE.AND P0, PT, R9, UR35, PT ;  /* 0x0000002309007c0c */ /* 0x000fe2000bf06270 */
[----:B------:R-:W3:Y:S03]  /*94f20*/  LDCU.64 UR34, c[0x0][0x398] ;  /* 0x00007300ff2277ac */ /* 0x000ee60008000a00 */
[----:B------:R-:W-:Y:S02]  /*94f30*/  ISETP.LT.AND P3, PT, R27, UR44, !P0 ;  /* 0x0000002c1b007c0c */ /* 0x000fe4000c761270 */
[----:B0-----:R-:W-:Y:S02]  /*94f40*/  ISETP.LT.AND P2, PT, R29, UR54, !P0 ;  /* 0x000000361d007c0c */ /* 0x001fe4000c741270 */
[----:B------:R-:W-:-:S02]  /*94f50*/  LOP3.LUT R3, R3, 0xfdffffff, RZ, 0xc0, !PT ;  /* 0xfdffffff03037812 */ /* 0x000fc400078ec0ff */
[----:B-1----:R-:W-:Y:S01]  /*94f60*/  ISETP.LT.AND P1, PT, R0, UR51, !P0 ;  /* 0x0000003300007c0c */ /* 0x002fe2000c721270 */
[----:B------:R-:W-:Y:S01]  /*94f70*/  VIADD R9, R15, 0x149 ;  /* 0x000001490f097836 */ /* 0x000fe20000000000 */
[----:B------:R-:W0:Y:S05]  /*94f80*/  LDCU UR54, c[0x0][0x398] ;  /* 0x00007300ff3677ac */ /* 0x000e2a0008000800 */
        /* <DEDUP_REMOVED lines=19> */
[C---:B------:R-:W-:Y:S02]  /*950c0*/  VIADD R19, R15.reuse, 0x12c ;  /* 0x0000012c0f137836 */ /* 0x040fe40000000000 */
[----:B------:R-:W-:-:S02]  /*950d0*/  VIADD R18, R15, 0x12b ;  /* 0x0000012b0f127836 */ /* 0x000fc40000000000 */
[----:B------:R-:W-:Y:S01]  /*950e0*/  VIADD R25, R15, 0x12a ;  /* 0x0000012a0f197836 */ /* 0x000fe20000000000 */
[----:B------:R-:W-:Y:S02]  /*950f0*/  LOP3.LUT R3, R3, 0xffefffff, RZ, 0xc0, !PT ;  /* 0xffefffff03037812 */ /* 0x000fe400078ec0ff */
[----:B------:R-:W-:Y:S01]  /*95100*/  ISETP.LT.AND P0, PT, R6, UR74, !P0 ;  /* 0x0000004a06007c0c */ /* 0x000fe2000c701270 */
[C---:B------:R-:W-:Y:S02]  /*95110*/  VIADD R24, R15.reuse, 0x129 ;  /* 0x000001290f187836 */ /* 0x040fe40000000000 */
[----:B------:R-:W-:Y:S01]  /*95120*/  VIADD R23, R15, 0x128 ;  /* 0x000001280f177836 */ /* 0x000fe20000000000 */
[----:B------:R-:W-:Y:S01]  /*95130*/  @P2 LOP3.LUT R3, R3, 0x100000, RZ, 0xfc, !PT ;  /* 0x0010000003032812 */ /* 0x000fe200078efcff */
[----:B------:R-:W0:Y:S01]  /*95140*/  LDCU UR75, c[0x0][0x398] ;  /* 0x00007300ff4b77ac */ /* 0x000e220008000800 */
[----:B------:R-:W0:Y:S02]  /*95150*/  LDCU UR74, c[0x0][0x398] ;  /* 0x00007300ff4a77ac */ /* 0x000e240008000800 */
        /* <DEDUP_REMOVED lines=9> */
[----:B----4-:R-:W-:Y:S01]  /*951f0*/  ISETP.LT.AND P1, PT, R0, UR72, !P0 ;  /* 0x0000004800007c0c */ /* 0x010fe2000c721270 */
        /* <DEDUP_REMOVED lines=87> */
[----:B------:R-:W0:Y:S02]  /*95770*/  LDCU.64 UR44, c[0x0][0x398] ;  /* 0x00007300ff2c77ac */ /* 0x000e240008000a00 */
[----:B-1----:R-:W-:-:S02]  /*95780*/  ISETP.LT.AND P3, PT, R27, UR46, !P0 ;  /* 0x0000002e1b007c0c */ /* 0x002fc4000c761270 */
[----:B---3--:R-:W-:Y:S02]  /*95790*/  ISETP.LT.AND P2, PT, R29, UR76, !P0 ;  /* 0x0000004c1d007c0c */ /* 0x008fe4000c741270 */
[----:B------:R-:W-:Y:S02]  /*957a0*/  LOP3.LUT R2, R2, 0xdfffffff, RZ, 0xc0, !PT ;  /* 0xdfffffff02027812 */ /* 0x000fe400078ec0ff */
[----:B------:R-:W-:Y:S01]  /*957b0*/  ISETP.LT.AND P1, PT, R0, UR77, !P0 ;  /* 0x0000004d00007c0c */ /* 0x000fe2000c721270 */
[----:B------:R-:W1:Y:S01]  /*957c0*/  LDCU UR76, c[0x0][0x398] ;  /* 0x00007300ff4c77ac */ /* 0x000e620008000800 */
[----:B------:R-:W-:Y:S01]  /*957d0*/  VIADD R9, R15, 0x142 ;  /* 0x000001420f097836 */ /* 0x000fe20000000000 */
[----:B------:R-:W3:Y:S01]  /*957e0*/  LDCU UR46, c[0x0][0x398] ;  /* 0x00007300ff2e77ac */ /* 0x000ee20008000800 */
        /* <DEDUP_REMOVED lines=13> */
[----:B0-----:R-:W-:Y:S02]  /*958c0*/  ISETP.LT.AND P3, PT, R27, UR44, !P0 ;  /* 0x0000002c1b007c0c */ /* 0x001fe4000c761270 */
[----:B-1----:R-:W-:Y:S02]  /*958d0*/  ISETP.LT.AND P2, PT, R29, UR76, !P0 ;  /* 0x0000004c1d007c0c */ /* 0x002fe4000c741270 */
[----:B------:R-:W-:-:S02]  /*958e0*/  LOP3.LUT R2, R2, 0xfdffffff, RZ, 0xc0, !PT ;  /* 0xfdffffff02027812 */ /* 0x000fc400078ec0ff */
[----:B------:R-:W-:Y:S01]  /*958f0*/  ISETP.LT.AND P1, PT, R0, UR77, !P0 ;  /* 0x0000004d00007c0c */ /* 0x000fe2000c721270 */
[----:B------:R-:W0:Y:S01]  /*95900*/  LDCU UR76, c[0x0][0x398] ;  /* 0x00007300ff4c77ac */ /* 0x000e220008000800 */
[----:B------:R-:W-:Y:S01]  /*95910*/  VIADD R9, R15, 0x141 ;  /* 0x000001410f097836 */ /* 0x000fe20000000000 */
[----:B------:R-:W1:Y:S04]  /*95920*/  LDCU UR44, c[0x0][0x398] ;  /* 0x00007300ff2c77ac */ /* 0x000e680008000800 */
        /* <DEDUP_REMOVED lines=12> */
[----:B---3--:R-:W-:Y:S02]  /*959f0*/  ISETP.LT.AND P3, PT, R27, UR34, !P0 ;  /* 0x000000221b007c0c */ /* 0x008fe4000c761270 */
[----:B0-----:R-:W-:Y:S02]  /*95a00*/  ISETP.LT.AND P2, PT, R29, UR76, !P0 ;  /* 0x0000004c1d007c0c */ /* 0x001fe4000c741270 */
[----:B------:R-:W-:-:S02]  /*95a10*/  LOP3.LUT R2, R2, 0xffdfffff, RZ, 0xc0, !PT ;  /* 0xffdfffff02027812 */ /* 0x000fc400078ec0ff */
[----:B------:R-:W-:Y:S01]  /*95a20*/  ISETP.LT.AND P1, PT, R0, UR77, !P0 ;  /* 0x0000004d00007c0c */ /* 0x000fe2000c721270 */
[----:B------:R-:W-:Y:S01]  /*95a30*/  VIADD R9, R15, 0x140 ;  /* 0x000001400f097836 */ /* 0x000fe20000000000 */
[----:B------:R-:W0:Y:S01]  /*95a40*/  LDCU UR34, c[0x0][0x398] ;  /* 0x00007300ff2277ac */ /* 0x000e220008000800 */
[----:B------:R-:W3:Y:S04]  /*95a50*/  LDCU UR76, c[0x0][0x398] ;  /* 0x00007300ff4c77ac */ /* 0x000ee80008000800 */
        /* <DEDUP_REMOVED lines=13> */
[----:B------:R-:W-:-:S07]  /*95b30*/  ISETP.LT.AND P1, PT, R0, UR7, !P0 ;  /* 0x0000000700007c0c */ /* 0x000fce000c721270 */
[----:B------:R-:W-:Y:S01]  /*95b40*/  @P3 LOP3.LUT R2, R2, 0x20000, RZ, 0xfc, !PT ;  /* 0x0002000002023812 */ /* 0x000fe200078efcff */
[----:B------:R-:W1:Y:S03]  /*95b50*/  LDCU.64 UR6, c[0x0][0x398] ;  /* 0x00007300ff0677ac */ /* 0x000e660008000a00 */
[----:B------:R-:W-:Y:S02]  /*95b60*/  LOP3.LUT R2, R2, 0xfffeffff, RZ, 0xc0, !PT ;  /* 0xfffeffff02027812 */ /* 0x000fe400078ec0ff */
[----:B------:R-:W-:Y:S02]  /*95b70*/  ISETP.LT.AND P0, PT, R6, UR11, !P0 ;  /* 0x0000000b06007c0c */ /* 0x000fe4000c701270 */
[----:B------:R-:W-:-:S04]  /*95b80*/  @P2 LOP3.LUT R2, R2, 0x10000, RZ, 0xfc, !PT ;  /* 0x0001000002022812 */ /* 0x000fc800078efcff */
[----:B------:R-:W-:-:S04]  /*95b90*/  LOP3.LUT R2, R2, 0xffff7fff, RZ, 0xc0, !PT ;  /* 0xffff7fff02027812 */ /* 0x000fc800078ec0ff */
[----:B------:R-:W-:Y:S01]  /*95ba0*/  @P1 LOP3.LUT R2, R2, 0x8000, RZ, 0xfc, !PT ;  /* 0x0000800002021812 */ /* 0x000fe200078efcff */
[----:B------:R-:W-:-:S03]  /*95bb0*/  VIADD R9, R15, 0x13f ;  /* 0x0000013f0f097836 */ /* 0x000fc60000000000 */
[----:B------:R-:W-:-:S04]  /*95bc0*/  LOP3.LUT R2, R2, 0xffffbfff, RZ, 0xc0, !PT ;  /* 0xffffbfff02027812 */ /* 0x000fc800078ec0ff */
[----:B------:R-:W-:Y:S02]  /*95bd0*/  @P0 LOP3.LUT R2, R2, 0x4000, RZ, 0xfc, !PT ;  /* 0x0000400002020812 */ /* 0x000fe400078efcff */
[----:B------:R-:W-:-:S04]  /*95be0*/  ISETP.GE.AND P0, PT, R9, UR45, PT ;  /* 0x0000002d09007c0c */ /* 0x000fc8000bf06270 */
[----:B-1----:R-:W-:Y:S02]  /*95bf0*/  ISETP.LT.AND P3, PT, R27, UR6, !P0 ;  /* 0x000000061b007c0c */ /* 0x002fe4000c761270 */
[----:B------:R-:W-:Y:S02]  /*95c00*/  ISETP.LT.AND P2, PT, R29, UR9, !P0 ;  /* 0x000000091d007c0c */ /* 0x000fe4000c741270 */
[----:B------:R-:W-:Y:S02]  /*95c10*/  LOP3.LUT R2, R2, 0xffffdfff, RZ, 0xc0, !PT ;  /* 0xffffdfff02027812 */ /* 0x000fe400078ec0ff */
[----:B------:R-:W-:Y:S01]  /*95c20*/  ISETP.LT.AND P1, PT, R0, UR10, !P0 ;  /* 0x0000000a00007c0c */ /* 0x000fe2000c721270 */
[----:B------:R-:W1:Y:S01]  /*95c30*/  LDCU.64 UR8, c[0x0][0x398] ;  /* 0x00007300ff0877ac */ /* 0x000e620008000a00 */
[----:B------:R-:W-:Y:S01]  /*95c40*/  VIADD R9, R15, 0x13e ;  /* 0x0000013e0f097836 */ /* 0x000fe20000000000 */
[----:B------:R-:W0:Y:S04]  /*95c50*/  LDCU UR6, c[0x0][0x398] ;  /* 0x00007300ff0677ac */ /* 0x000e280008000800 */
        /* <DEDUP_REMOVED lines=15> */
[----:B------:R-:W1:Y:S01]  /*95d50*/  LDCU.64 UR12, c[0x0][0x398] ;  /* 0x00007300ff0c77ac */ /* 0x000e620008000a00 */
        /* <DEDUP_REMOVED lines=31> */
[----:B------:R-:W-:-:S02]  /*95f50*/  ISETP.LT.AND P2, PT, R29, UR23, !P0 ;  /* 0x000000171d007c0c */ /* 0x000fc4000c741270 */
[----:B------:R-:W-:Y:S01]  /*95f60*/  ISETP.LT.AND P0, PT, R6, UR25, !P0 ;  /* 0x0000001906007c0c */ /* 0x000fe2000c701270 */
[----:B------:R-:W-:Y:S01]  /*95f70*/  VIADD R9, R15, 0x13b ;  /* 0x0000013b0f097836 */ /* 0x000fe20000000000 */
[----:B------:R-:W1:Y:S01]  /*95f80*/  LDCU.64 UR24, c[0x0][0x398] ;  /* 0x00007300ff1877ac */ /* 0x000e620008000a00 */
[----:B------:R-:W0:Y:S01]  /*95f90*/  LDCU UR7, c[0x0][0x398] ;  /* 0x00007300ff0777ac */ /* 0x000e220008000800 */
[----:B------:R-:W0:Y:S01]  /*95fa0*/  LDCU UR12, c[0x0][0x398] ;  /* 0x00007300ff0c77ac */ /* 0x000e220008000800 */
[----:B--2---:R-:W-:-:S04]  /*95fb0*/  LOP3.LUT R3, R3, 0x7fffffff, RZ, 0xc0, !PT ;  /* 0x7fffffff03037812 */ /* 0x004fc800078ec0ff */
        /* <DEDUP_REMOVED lines=17> */
[----:B------:R-:W0:Y:S03]  /*960d0*/  LDCU.64 UR20, c[0x0][0x398] ;  /* 0x00007300ff1477ac */ /* 0x000e260008000a00 */
        /* <DEDUP_REMOVED lines=34> */
[----:B------:R-:W0:Y:S01]  /*96300*/  LDCU.64 UR26, c[0x0][0x398] ;  /* 0x00007300ff1a77ac */ /* 0x000e220008000a00 */
[----:B------:R-:W0:Y:S02]  /*96310*/  LDCU.64 UR28, c[0x0][0x398] ;  /* 0x00007300ff1c77ac */ /* 0x000e240008000a00 */
        /* <DEDUP_REMOVED lines=13> */
[----:B------:R-:W0:Y:S07]  /*963f0*/  LDCU UR15, c[0x0][0x398] ;  /* 0x00007300ff0f77ac */ /* 0x000e2e0008000800 */
        /* <DEDUP_REMOVED lines=49> */
[----:B------:R-:W-:Y:S01]  /*96710*/  ISETP.LT.AND P1, PT, R0, UR67, !P0 ;  /* 0x0000004300007c0c */ /* 0x000fe2000c721270 */
[----:B------:R-:W-:Y:S01]  /*96720*/  VIADD R9, R15, 0x134 ;  /* 0x000001340f097836 */ /* 0x000fe20000000000 */
[----:B------:R-:W0:Y:S07]  /*96730*/  LDCU.64 UR22, c[0x0][0x398] ;  /* 0x00007300ff1677ac */ /* 0x000e2e0008000a00 */
        /* <DEDUP_REMOVED lines=14> */
[----:B-1----:R-:W-:Y:S02]  /*96820*/  ISETP.LT.AND P3, PT, R27, UR24, !P0 ;  /* 0x000000181b007c0c */ /* 0x002fe4000c761270 */
[----:B------:R-:W-:-:S02]  /*96830*/  ISETP.LT.AND P2, PT, R29, UR66, !P0 ;  /* 0x000000421d007c0c */ /* 0x000fc4000c741270 */
[----:B------:R-:W-:Y:S01]  /*96840*/  ISETP.LT.AND P0, PT, R6, UR51, !P0 ;  /* 0x0000003306007c0c */ /* 0x000fe2000c701270 */
[----:B------:R-:W-:Y:S01]  /*96850*/  VIADD R9, R15, 0x133 ;  /* 0x000001330f097836 */ /* 0x000fe20000000000 */
[----:B------:R-:W0:Y:S01]  /*96860*/  LDCU UR67, c[0x0][0x398] ;  /* 0x00007300ff4377ac */ /* 0x000e220008000800 */
[----:B------:R-:W1:Y:S01]  /*96870*/  LDCU.64 UR26, c[0x0][0x398] ;  /* 0x00007300ff1a77ac */ /* 0x000e620008000a00 */
        /* <DEDUP_REMOVED lines=14> */
[----:B0-----:R-:W-:Y:S01]  /*96960*/  ISETP.LT.AND P1, PT, R0, UR67, !P0 ;  /* 0x0000004300007c0c */ /* 0x001fe2000c721270 */
[----:B------:R-:W-:Y:S01]  /*96970*/  VIADD R9, R15, 0x12d ;  /* 0x0000012d0f097836 */ /* 0x000fe20000000000 */
[----:B------:R-:W0:Y:S01]  /*96980*/  LDCU.64 UR28, c[0x0][0x398] ;  /* 0x00007300ff1c77ac */ /* 0x000e220008000a00 */
        /* <DEDUP_REMOVED lines=15> */
[----:B0-----:R-:W-:Y:S01]  /*96a80*/  ISETP.LT.AND P1, PT, R0, UR59, !P0 ;  /* 0x0000003b00007c0c */ /* 0x001fe2000c721270 */
[----:B------:R-:W-:Y:S01]  /*96a90*/  IMAD.MOV.U32 R14, RZ, RZ, R15 ;  /* 0x000000ffff0e7224 */ /* 0x000fe200078e000f */
        /* <DEDUP_REMOVED lines=12> */
[----:B------:R-:W2:Y:S03]  /*96b60*/  LDCU.64 UR24, c[0x0][0x398] ;  /* 0x00007300ff1877ac */ /* 0x000ea60008000a00 */
[----:B------:R-:W-:Y:S02]  /*96b70*/  ISETP.LT.AND P3, PT, R27, UR32, !P0 ;  /* 0x000000201b007c0c */ /* 0x000fe4000c761270 */
[----:B-1----:R-:W-:Y:S02]  /*96b80*/  ISETP.LT.AND P2, PT, R29, UR44, !P0 ;  /* 0x0000002c1d007c0c */ /* 0x002fe4000c741270 */
[----:B------:R-:W-:-:S02]  /*96b90*/  LOP3.LUT R2, R2, 0xffdfffff, RZ, 0xc0, !PT ;  /* 0xffdfffff02027812 */ /* 0x000fc400078ec0ff */
[----:B0-----:R-:W-:Y:S01]  /*96ba0*/  ISETP.LT.AND P1, PT, R0, UR59, !P0 ;  /* 0x0000003b00007c0c */ /* 0x001fe2000c721270 */
[----:B------:R-:W0:Y:S06]  /*96bb0*/  LDCU UR44, c[0x0][0x398] ;  /* 0x00007300ff2c77ac */ /* 0x000e2c0008000800 */
[----:B------:R-:W-:Y:S01]  /*96bc0*/  @P3 LOP3.LUT R2, R2, 0x200000, RZ, 0xfc, !PT ;  /* 0x0020000002023812 */ /* 0x000fe200078efcff */
[----:B------:R-:W1:Y:S03]  /*96bd0*/  LDCU.64 UR58, c[0x0][0x398] ;  /* 0x00007300ff3a77ac */ /* 0x000e660008000a00 */
        /* <DEDUP_REMOVED lines=11> */
[----:B------:R-:W-:Y:S02]  /*96c90*/  ISETP.LT.AND P2, PT, R29, UR34, !P0 ;  /* 0x000000221d007c0c */ /* 0x000fe4000c741270 */
[----:B------:R-:W-:-:S02]  /*96ca0*/  LOP3.LUT R2, R2, 0xfffdffff, RZ, 0xc0, !PT ;  /* 0xfffdffff02027812 */ /* 0x000fc400078ec0ff */
[----:B0-----:R-:W-:Y:S01]  /*96cb0*/  ISETP.LT.AND P1, PT, R0, UR44, !P0 ;  /* 0x0000002c00007c0c */ /* 0x001fe2000c721270 */
        /* <DEDUP_REMOVED lines=15> */
[----:B------:R-:W-:-:S02]  /*96db0*/  LOP3.LUT R2, R2, 0xffffdfff, RZ, 0xc0, !PT ;  /* 0xffffdfff02027812 */ /* 0x000fc400078ec0ff */
[----:B------:R-:W-:Y:S01]  /*96dc0*/  ISETP.LT.AND P1, PT, R0, UR44, !P0 ;  /* 0x0000002c00007c0c */ /* 0x000fe2000c721270 */
        /* <DEDUP_REMOVED lines=17> */
[----:B------:R-:W0:Y:S01]  /*96ee0*/  LDCU UR52, c[0x0][0x398] ;  /* 0x00007300ff3477ac */ /* 0x000e220008000800 */
[----:B--2---:R-:W-:-:S05]  /*96ef0*/  LOP3.LUT R3, R3, 0x7fffffff, RZ, 0xc0, !PT ;  /* 0x7fffffff03037812 */ /* 0x004fca00078ec0ff */
[----:B------:R-:W-:Y:S01]  /*96f00*/  @P3 LOP3.LUT R2, R2, 0x200, RZ, 0xfc, !PT ;  /* 0x0000020002023812 */ /* 0x000fe200078efcff */
[C---:B------:R-:W-:Y:S01]  /*96f10*/  VIADD R22, R14.reuse, 0x127 ;  /* 0x000001270e167836 */ /* 0x040fe20000000000 */
[----:B------:R-:W2:Y:S01]  /*96f20*/  LDCU.64 UR34, c[0x0][0x398] ;  /* 0x00007300ff2277ac */ /* 0x000ea20008000a00 */
[----:B------:R-:W-:Y:S01]  /*96f30*/  VIADD R21, R14, 0x126 ;  /* 0x000001260e157836 */ /* 0x000fe20000000000 */
[----:B------:R-:W-:Y:S02]  /*96f40*/  LOP3.LUT R2, R2, 0xfffffeff, RZ, 0xc0, !PT ;  /* 0xfffffeff02027812 */ /* 0x000fe400078ec0ff */
[----:B------:R-:W-:Y:S01]  /*96f50*/  ISETP.LT.AND P0, PT, R6, UR56, !P0 ;  /* 0x0000003806007c0c */ /* 0x000fe2000c701270 */
[----:B------:R-:W-:Y:S01]  /*96f60*/  VIADD R20, R14, 0x125 ;  /* 0x000001250e147836 */ /* 0x000fe20000000000 */
        /* <DEDUP_REMOVED lines=12> */
[----:B------:R-:W1:Y:S01]  /*97030*/  LDCU UR61, c[0x0][0x398] ;  /* 0x00007300ff3d77ac */ /* 0x000e620008000800 */
[----:B------:R-:W0:Y:S05]  /*97040*/  LDCU UR58, c[0x0][0x398] ;  /* 0x00007300ff3a77ac */ /* 0x000e2a0008000800 */
[----:B------:R-:W-:Y:S01]  /*97050*/  @P3 LOP3.LUT R2, R2, 0x20, RZ, 0xfc, !PT ;  /* 0x0000002002023812 */ /* 0x000fe200078efcff */
[----:B------:R-:W0:Y:S03]  /*97060*/  LDCU UR60, c[0x0][0x398] ;  /* 0x00007300ff3c77ac */ /* 0x000e260008000800 */
[----:B------:R-:W-:-:S02]  /*97070*/  LOP3.LUT R2, R2, 0xffffffef, RZ, 0xc0, !PT ;  /* 0xffffffef02027812 */ /* 0x000fc400078ec0ff */
        /* <DEDUP_REMOVED lines=17> */
[----:B------:R-:W-:Y:S01]  /*97190*/  VIADD R15, R14, 0x122 ;  /* 0x000001220e0f7836 */ /* 0x000fe20000000000 */
[----:B------:R-:W0:Y:S02]  /*971a0*/  LDCU.64 UR50, c[0x0][0x398] ;  /* 0x00007300ff3277ac */ /* 0x000e240008000a00 */
[----:B------:R-:W-:-:S04]  /*971b0*/  @P1 LOP3.LUT R3, R3, 0x80000000, RZ, 0xfc, !PT ;  /* 0x8000000003031812 */ /* 0x000fc800078efcff */
[----:B------:R-:W-:-:S04]  /*971c0*/  LOP3.LUT R3, R3, 0xbfffffff, RZ, 0xc0, !PT ;  /* 0xbfffffff03037812 */ /* 0x000fc800078ec0ff */
[----:B------:R-:W-:Y:S02]  /*971d0*/  @P0 LOP3.LUT R3, R3, 0x40000000, RZ, 0xfc, !PT ;  /* 0x4000000003030812 */ /* 0x000fe400078efcff */
[----:B------:R-:W-:Y:S02]  /*971e0*/  ISETP.GE.AND P0, PT, R18, UR53, PT ;  /* 0x0000003512007c0c */ /* 0x000fe4000bf06270 */
[----:B------:R-:W-:Y:S02]  /*971f0*/  @P3 LOP3.LUT R2, R2, 0x2, RZ, 0xfc, !PT ;  /* 0x0000000202023812 */ /* 0x000fe400078efcff */
[----:B------:R-:W-:Y:S02]  /*97200*/  ISETP.LT.AND P3, PT, R27, UR24, !P0 ;  /* 0x000000181b007c0c */ /* 0x000fe4000c761270 */
[----:B------:R-:W-:Y:S02]  /*97210*/  LOP3.LUT R2, R2, 0xfffffffe, RZ, 0xc0, !PT ;  /* 0xfffffffe02027812 */ /* 0x000fe400078ec0ff */
[----:B------:R-:W-:-:S02]  /*97220*/  LOP3.LUT R3, R3, 0xdfffffff, RZ, 0xc0, !PT ;  /* 0xdfffffff03037812 */ /* 0x000fc400078ec0ff */
[----:B------:R-:W-:Y:S01]  /*97230*/  ISETP.LT.AND P1, PT, R0, UR54, !P0 ;  /* 0x0000003600007c0c */ /* 0x000fe2000c721270 */
[----:B------:R-:W1:Y:S01]  /*97240*/  LDCU UR24, c[0x0][0x398] ;  /* 0x00007300ff1877ac */ /* 0x000e620008000800 */
[----:B------:R-:W-:Y:S02]  /*97250*/  @P2 LOP3.LUT R2, R2, 0x1, RZ, 0xfc, !PT ;  /* 0x0000000102022812 */ /* 0x000fe400078efcff */
[----:B0-----:R-:W-:-:S03]  /*97260*/  ISETP.LT.AND P2, PT, R29, UR52, !P0 ;  /* 0x000000341d007c0c */ /* 0x001fc6000c741270 */
[----:B------:R-:W-:Y:S01]  /*97270*/  @P3 LOP3.LUT R3, R3, 0x20000000, RZ, 0xfc, !PT ;  /* 0x2000000003033812 */ /* 0x000fe200078efcff */
[----:B------:R0:W-:Y:S01]  /*97280*/  STL [R1+0x21c8], R2 ;  /* 0x0021c80201007387 */ /* 0x0001e20000100800 */
[----:B------:R-:W-:Y:S01]  /*97290*/  IMAD.MOV.U32 R9, RZ, RZ, R14 ;  /* 0x000000ffff097224 */ /* 0x000fe200078e000e */
[----:B------:R-:W1:Y:S01]  /*972a0*/  LDCU.64 UR52, c[0x0][0x398] ;  /* 0x00007300ff3477ac */ /* 0x000e620008000a00 */
[----:B------:R-:W-:Y:S02]  /*972b0*/  LOP3.LUT R3, R3, 0xefffffff, RZ, 0xc0, !PT ;  /* 0xefffffff03037812 */ /* 0x000fe400078ec0ff */
[----:B------:R-:W-:Y:S01]  /*972c0*/  ISETP.LT.AND P0, PT, R6, UR57, !P0 ;  /* 0x0000003906007c0c */ /* 0x000fe2000c701270 */
[----:B------:R-:W1:Y:S01]  /*972d0*/  LDCU.64 UR54, c[0x0][0x398] ;  /* 0x00007300ff3677ac */ /* 0x000e620008000a00 */
[----:B0-----:R-:W4:Y:S02]  /*972e0*/  LDL.LU R2, [R1+0x5394] ;  /* 0x0053940001027983 */ /* 0x001f240000300800 */
[----:B------:R-:W-:-:S02]  /*972f0*/  @P2 LOP3.LUT R3, R3, 0x10000000, RZ, 0xfc, !PT ;  /* 0x1000000003032812 */ /* 0x000fc400078efcff */
[----:B------:R-:W4:Y:S01]  /*97300*/  LDL.LU R18, [R1+0x2204] ;  /* 0x0022040001127983 */ /* 0x000f220000300800 */
[C---:B------:R-:W-:Y:S02]  /*97310*/  VIADD R14, R9.reuse, 0x121 ;  /* 0x00000121090e7836 */ /* 0x040fe40000000000 */
[----:B------:R-:W-:Y:S01]  /*97320*/  VIADD R13, R9, 0x120 ;  /* 0x00000120090d7836 */ /* 0x000fe20000000000 */
[----:B------:R-:W-:Y:S01]  /*97330*/  LOP3.LUT R3, R3, 0xf7ffffff, RZ, 0xc0, !PT ;  /* 0xf7ffffff03037812 */ /* 0x000fe200078ec0ff */
[----:B------:R-:W-:Y:S01]  /*97340*/  VIADD R12, R9, 0x11f ;  /* 0x0000011f090c7836 */ /* 0x000fe20000000000 */
[----:B------:R-:W0:Y:S02]  /*97350*/  LDCU.64 UR56, c[0x0][0x398] ;  /* 0x00007300ff3877ac */ /* 0x000e240008000a00 */
[----:B------:R-:W-:-:S04]  /*97360*/  @P1 LOP3.LUT R3, R3, 0x8000000, RZ, 0xfc, !PT ;  /* 0x0800000003031812 */ /* 0x000fc800078efcff */
[----:B------:R-:W-:-:S04]  /*97370*/  LOP3.LUT R3, R3, 0xfbffffff, RZ, 0xc0, !PT ;  /* 0xfbffffff03037812 */ /* 0x000fc800078ec0ff */
[----:B------:R-:W-:Y:S02]  /*97380*/  @P0 LOP3.LUT R3, R3, 0x4000000, RZ, 0xfc, !PT ;  /* 0x0400000003030812 */ /* 0x000fe400078efcff */
[----:B------:R-:W-:-:S04]  /*97390*/  ISETP.GE.AND P0, PT, R25, UR59, PT ;  /* 0x0000003b19007c0c */ /* 0x000fc8000bf06270 */
[----:B------:R-:W-:Y:S02]  /*973a0*/  ISETP.LT.AND P3, PT, R27, UR26, !P0 ;  /* 0x0000001a1b007c0c */ /* 0x000fe4000c761270 */
[----:B------:R-:W-:Y:S02]  /*973b0*/  ISETP.LT.AND P2, PT, R29, UR60, !P0 ;  /* 0x0000003c1d007c0c */ /* 0x000fe4000c741270 */
[----:B------:R-:W-:Y:S02]  /*973c0*/  LOP3.LUT R3, R3, 0xfdffffff, RZ, 0xc0, !PT ;  /* 0xfdffffff03037812 */ /* 0x000fe400078ec0ff */
[----:B-1----:R-:W-:Y:S01]  /*973d0*/  ISETP.LT.AND P1, PT, R0, UR61, !P0 ;  /* 0x0000003d00007c0c */ /* 0x002fe2000c721270 */
[----:B------:R-:W1:Y:S06]  /*973e0*/  LDCU UR26, c[0x0][0x398] ;  /* 0x00007300ff1a77ac */ /* 0x000e6c0008000800 */
[----:B------:R-:W-:Y:S01]  /*973f0*/  @P3 LOP3.LUT R3, R3, 0x2000000, RZ, 0xfc, !PT ;  /* 0x0200000003033812 */ /* 0x000fe200078efcff */
[----:B------:R-:W-:-:S02]  /*97400*/  VIADD R11, R9, 0x11e ;  /* 0x0000011e090b7836 */ /* 0x000fc40000000000 */
[----:B------:R-:W-:Y:S01]  /*97410*/  VIADD R10, R9, 0x11d ;  /* 0x0000011d090a7836 */ /* 0x000fe20000000000 */
[----:B------:R-:W0:Y:S01]  /*97420*/  LDCU.64 UR60, c[0x0][0x398] ;  /* 0x00007300ff3c77ac */ /* 0x000e220008000a00 */
        /* <DEDUP_REMOVED lines=8> */
[----:B------:R-:W-:-:S04]  /*974b0*/  ISETP.GE.AND P0, PT, R24, UR23, PT ;  /* 0x0000001718007c0c */ /* 0x000fc8000bf06270 */
[----:B------:R-:W-:Y:S02]  /*974c0*/  ISETP.LT.AND P1, PT, R27, UR28, !P0 ;  /* 0x0000001c1b007c0c */ /* 0x000fe4000c721270 */
[----:B-1----:R-:W-:Y:S02]  /*974d0*/  ISETP.LT.AND P3, PT, R29, UR26, !P0 ;  /* 0x0000001a1d007c0c */ /* 0x002fe4000c761270 */
[----:B------:R-:W-:Y:S02]  /*974e0*/  LOP3.LUT R3, R3, 0xffdfffff, RZ, 0xc0, !PT ;  /* 0xffdfffff03037812 */ /* 0x000fe400078ec0ff */
[----:B------:R-:W-:Y:S01]  /*974f0*/  ISETP.LT.AND P2, PT, R0, UR24, !P0 ;  /* 0x0000001800007c0c */ /* 0x000fe2000c741270 */
[----:B------:R-:W1:Y:S01]  /*97500*/  LDCU UR26, c[0x0][0x398] ;  /* 0x00007300ff1a77ac */ /* 0x000e620008000800 */
[----:B------:R-:W0:Y:S05]  /*97510*/  LDCU UR24, c[0x0][0x398] ;  /* 0x00007300ff1877ac */ /* 0x000e2a0008000800 */
[----:B------:R-:W-:-:S04]  /*97520*/  @P1 LOP3.LUT R3, R3, 0x200000, RZ, 0xfc, !PT ;  /* 0x0020000003031812 */ /* 0x000fc800078efcff */
[----:B------:R-:W-:Y:S02]  /*97530*/  LOP3.LUT R3, R3, 0xffefffff, RZ, 0xc0, !PT ;  /* 0xffefffff03037812 */ /* 0x000fe400078ec0ff */
[----:B------:R-:W-:Y:S02]  /*97540*/  ISETP.LT.AND P1, PT, R6, UR22, !P0 ;  /* 0x0000001606007c0c */ /* 0x000fe4000c721270 */
[----:B------:R-:W-:Y:S01]  /*97550*/  @P3 LOP3.LUT R3, R3, 0x100000, RZ, 0xfc, !PT ;  /* 0x0010000003033812 */ /* 0x000fe200078efcff */
[----:B------:R-:W0:Y:S03]  /*97560*/  LDCU UR22, c[0x0][0x398] ;  /* 0x00007300ff1677ac */ /* 0x000e260008000800 */
[----:B------:R-:W-:-:S04]  /*97570*/  LOP3.LUT R3, R3, 0xfff7ffff, RZ, 0xc0, !PT ;  /* 0xfff7ffff03037812 */ /* 0x000fc800078ec0ff */
[----:B------:R-:W-:Y:S02]  /*97580*/  @P2 LOP3.LUT R3, R3, 0x80000, RZ, 0xfc, !PT ;  /* 0x0008000003032812 */ /* 0x000fe400078efcff */
[----:B------:R-:W-:Y:S02]  /*97590*/  ISETP.GE.AND P0, PT, R23, UR25, PT ;  /* 0x0000001917007c0c */ /* 0x000fe4000bf06270 */
[----:B------:R-:W-:-:S04]  /*975a0*/  LOP3.LUT R3, R3, 0xfffbffff, RZ, 0xc0, !PT ;  /* 0xfffbffff03037812 */ /* 0x000fc800078ec0ff */
[----:B------:R-:W-:Y:S02]  /*975b0*/  @P1 LOP3.LUT R3, R3, 0x40000, RZ, 0xfc, !PT ;  /* 0x0004000003031812 */ /* 0x000fe400078efcff */
[----:B------:R-:W-:Y:S02]  /*975c0*/  ISETP.LT.AND P1, PT, R27, UR30, !P0 ;  /* 0x0000001e1b007c0c */ /* 0x000fe4000c721270 */
[----:B-1----:R-:W-:Y:S02]  /*975d0*/  ISETP.LT.AND P3, PT, R29, UR26, !P0 ;  /* 0x0000001a1d007c0c */ /* 0x002fe4000c761270 */
[----:B------:R-:W-:Y:S02]  /*975e0*/  LOP3.LUT R3, R3, 0xfffdffff, RZ, 0xc0, !PT ;  /* 0xfffdffff03037812 */ /* 0x000fe400078ec0ff */
[----:B0-----:R-:W-:-:S07]  /*975f0*/  ISETP.LT.AND P2, PT, R0, UR24, !P0 ;  /* 0x0000001800007c0c */ /* 0x001fce000c741270 */
[----:B------:R-:W-:-:S04]  /*97600*/  @P1 LOP3.LUT R3, R3, 0x20000, RZ, 0xfc, !PT ;  /* 0x0002000003031812 */ /* 0x000fc800078efcff */
[----:B------:R-:W-:Y:S02]  /*97610*/  LOP3.LUT R3, R3, 0xfffeffff, RZ, 0xc0, !PT ;  /* 0xfffeffff03037812 */ /* 0x000fe400078ec0ff */
[----:B------:R-:W-:Y:S02]  /*97620*/  ISETP.LT.AND P1, PT, R6, UR22, !P0 ;  /* 0x0000001606007c0c */ /* 0x000fe4000c721270 */
[----:B------:R-:W-:Y:S02]  /*97630*/  @P3 LOP3.LUT R3, R3, 0x10000, RZ, 0xfc, !PT ;  /* 0x0001000003033812 */ /* 0x000fe400078efcff */
[----:B------:R-:W-:Y:S02]  /*97640*/  ISETP.GE.AND P0, PT, R22, UR27, PT ;  /* 0x0000001b16007c0c */ /* 0x000fe4000bf06270 */
[----:B------:R-:W-:-:S04]  /*97650*/  LOP3.LUT R3, R3, 0xffff7fff, RZ, 0xc0, !PT ;  /* 0xffff7fff03037812 */ /* 0x000fc800078ec0ff */
[----:B------:R-:W-:Y:S02]  /*97660*/  @P2 LOP3.LUT R3, R3, 0x8000, RZ, 0xfc, !PT ;  /* 0x0000800003032812 */ /* 0x000fe400078efcff */
[----:B------:R-:W-:Y:S02]  /*97670*/  ISETP.LT.AND P2, PT, R27, UR32, !P0 ;  /* 0x000000201b007c0c */ /* 0x000fe4000c741270 */
[----:B------:R-:W-:Y:S02]  /*97680*/  LOP3.LUT R3, R3, 0xffffbfff, RZ, 0xc0, !PT ;  /* 0xffffbfff03037812 */ /* 0x000fe400078ec0ff */
[----:B------:R-:W-:Y:S02]  /*97690*/  ISETP.LT.AND P3, PT, R29, UR77, !P0 ;  /* 0x0000004d1d007c0c */ /* 0x000fe4000c761270 */
[----:B------:R-:W-:-:S04]  /*976a0*/  @P1 LOP3.LUT R3, R3, 0x4000, RZ, 0xfc, !PT ;  /* 0x0000400003031812 */ /* 0x000fc800078efcff */
[----:B------:R-:W-:Y:S02]  /*976b0*/  LOP3.LUT R3, R3, 0xffffdfff, RZ, 0xc0, !PT ;  /* 0xffffdfff03037812 */ /* 0x000fe400078ec0ff */
[----:B---3--:R-:W-:Y:S02]  /*976c0*/  ISETP.LT.AND P1, PT, R0, UR76, !P0 ;  /* 0x0000004c00007c0c */ /* 0x008fe4000c721270 */
[----:B------:R-:W-:-:S04]  /*976d0*/  @P2 LOP3.LUT R3, R3, 0x2000, RZ, 0xfc, !PT ;  /* 0x0000200003032812 */ /* 0x000fc800078efcff */
[----:B------:R-:W-:Y:S02]  /*976e0*/  LOP3.LUT R3, R3, 0xffffefff, RZ, 0xc0, !PT ;  /* 0xffffefff03037812 */ /* 0x000fe400078ec0ff */
[----:B------:R-:W-:Y:S02]  /*976f0*/  ISETP.LT.AND P2, PT, R6, UR75, !P0 ;  /* 0x0000004b06007c0c */ /* 0x000fe4000c741270 */
[----:B------:R-:W-:Y:S02]  /*97700*/  @P3 LOP3.LUT R3, R3, 0x1000, RZ, 0xfc, !PT ;  /* 0x0000100003033812 */ /* 0x000fe400078efcff */
[----:B------:R-:W-:Y:S02]  /*97710*/  ISETP.GE.AND P0, PT, R21, UR29, PT ;  /* 0x0000001d15007c0c */ /* 0x000fe4000bf06270 */
[----:B------:R-:W-:-:S04]  /*97720*/  LOP3.LUT R3, R3, 0xfffff7ff, RZ, 0xc0, !PT ;  /* 0xfffff7ff03037812 */ /* 0x000fc800078ec0ff */
[----:B------:R-:W-:Y:S02]  /*97730*/  @P1 LOP3.LUT R3, R3, 0x800, RZ, 0xfc, !PT ;  /* 0x0000080003031812 */ /* 0x000fe400078efcff */
[----:B--2---:R-:W-:Y:S02]  /*97740*/  ISETP.LT.AND P1, PT, R27, UR34, !P0 ;  /* 0x000000221b007c0c */ /* 0x004fe4000c721270 */
[----:B------:R-:W-:Y:S02]  /*97750*/  LOP3.LUT R3, R3, 0xfffffbff, RZ, 0xc0, !PT ;  /* 0xfffffbff03037812 */ /* 0x000fe400078ec0ff */
[----:B------:R-:W-:Y:S02]  /*97760*/  ISETP.LT.AND P3, PT, R29, UR74, !P0 ;  /* 0x0000004a1d007c0c */ /* 0x000fe4000c761270 */
[----:B------:R-:W-:-:S04]  /*97770*/  @P2 LOP3.LUT R3, R3, 0x400, RZ, 0xfc, !PT ;  /* 0x0000040003032812 */ /* 0x000fc800078efcff */
[----:B------:R-:W-:Y:S02]  /*97780*/  LOP3.LUT R3, R3, 0xfffffdff, RZ, 0xc0, !PT ;  /* 0xfffffdff03037812 */ /* 0x000fe400078ec0ff */
[----:B------:R-:W-:Y:S02]  /*97790*/  ISETP.LT.AND P2, PT, R0, UR73, !P0 ;  /* 0x0000004900007c0c */ /* 0x000fe4000c741270 */
[----:B------:R-:W-:-:S04]  /*977a0*/  @P1 LOP3.LUT R3, R3, 0x200, RZ, 0xfc, !PT ;  /* 0x0000020003031812 */ /* 0x000fc800078efcff */
[----:B------:R-:W-:Y:S02]  /*977b0*/  LOP3.LUT R3, R3, 0xfffffeff, RZ, 0xc0, !PT ;  /* 0xfffffeff03037812 */ /* 0x000fe400078ec0ff */
[----:B----4-:R-:W-:Y:S02]  /*977c0*/  ISETP.LT.AND P1, PT, R6, UR72, !P0 ;  /* 0x0000004806007c0c */ /* 0x010fe4000c721270 */
        /* <DEDUP_REMOVED lines=9> */
[----:B------:R-:W-:Y:S02]  /*97860*/  ISETP.LT.AND P1, PT, R0, UR70, !P0 ;  /* 0x0000004600007c0c */ /* 0x000fe4000c721270 */
        /* <DEDUP_REMOVED lines=11> */
[----:B------:R-:W-:-:S04]  /*97920*/  LOP3.LUT R3, R3, 0xfffffffd, RZ, 0xc0, !PT ;  /* 0xfffffffd03037812 */ /* 0x000fc800078ec0ff */
[----:B------:R-:W-:-:S04]  /*97930*/  @P1 LOP3.LUT R3, R3, 0x2, RZ, 0xfc, !PT ;  /* 0x0000000203031812 */ /* 0x000fc800078efcff */
[----:B------:R-:W-:-:S04]  /*97940*/  LOP3.LUT R3, R3, 0xfffffffe, RZ, 0xc0, !PT ;  /* 0xfffffffe03037812 */ /* 0x000fc800078ec0ff */
[----:B------:R-:W-:-:S05]  /*97950*/  @P3 LOP3.LUT R3, R3, 0x1, RZ, 0xfc, !PT ;  /* 0x0000000103033812 */ /* 0x000fca00078efcff */
[----:B------:R0:W-:Y:S04]  /*97960*/  STL [R1+0x21c4], R3 ;  /* 0x0021c40301007387 */ /* 0x0001e80000100800 */
[----:B0-----:R-:W2:Y:S04]  /*97970*/  LDL.LU R3, [R1+0x5390] ;  /* 0x0053900001037983 */ /* 0x001ea80000300800 */
[----:B------:R-:W3:Y:S01]  /*97980*/  LDL.LU R17, [R1+0x21c0] ;  /* 0x0021c00001117983 */ /* 0x000ee20000300800 */
[----:B------:R-:W-:Y:S02]  /*97990*/  ISETP.LT.AND P2, PT, R0, UR5, !P0 ;  /* 0x0000000500007c0c */ /* 0x000fe4000c741270 */
[----:B------:R-:W-:-:S02]  /*979a0*/  ISETP.LT.AND P1, PT, R6, UR8, !P0 ;  /* 0x0000000806007c0c */ /* 0x000fc4000c721270 */
[----:B------:R-:W-:-:S04]  /*979b0*/  ISETP.GE.AND P0, PT, R16, UR35, PT ;  /* 0x0000002310007c0c */ /* 0x000fc8000bf06270 */
[----:B------:R-:W-:Y:S01]  /*979c0*/  ISETP.LT.AND P3, PT, R29, UR7, !P0 ;  /* 0x000000071d007c0c */ /* 0x000fe2000c761270 */
[----:B------:R-:W-:Y:S01]  /*979d0*/  IMAD.MOV.U32 R16, RZ, RZ, R6 ;  /* 0x000000ffff107224 */ /* 0x000fe200078e0006 */
[----:B------:R-:W-:Y:S01]  /*979e0*/  LOP3.LUT R18, R18, 0x7fffffff, RZ, 0xc0, !PT ;  /* 0x7fffffff12127812 */ /* 0x000fe200078ec0ff */
[----:B------:R-:W-:Y:S01]  /*979f0*/  VIADD R9, R9, 0x11c ;  /* 0x0000011c09097836 */ /* 0x000fe20000000000 */
[----:B------:R-:W4:Y:S02]  /*97a00*/  LDL.LU R6, [R1+0x538c] ;  /* 0x00538c0001067983 */ /* 0x000f240000300800 */
[----:B------:R-:W-:Y:S02]  /*97a10*/  @P2 LOP3.LUT R18, R18, 0x80000000, RZ, 0xfc, !PT ;  /* 0x8000000012122812 */ /* 0x000fe400078efcff */
[----:B------:R-:W-:Y:S02]  /*97a20*/  ISETP.LT.AND P2, PT, R27, UR46, !P0 ;  /* 0x0000002e1b007c0c */ /* 0x000fe4000c741270 */
[----:B------:R-:W-:-:S04]  /*97a30*/  LOP3.LUT R18, R18, 0xbfffffff, RZ, 0xc0, !PT ;  /* 0xbfffffff12127812 */ /* 0x000fc800078ec0ff */
        /* <DEDUP_REMOVED lines=13> */
[----:B------:R-:W-:Y:S01]  /*97b10*/  @P2 LOP3.LUT R18, R18, 0x4000000, RZ, 0xfc, !PT ;  /* 0x0400000012122812 */ /* 0x000fe200078efcff */
[----:B------:R-:W-:Y:S02]  /*97b20*/  IMAD.MOV.U32 R15, RZ, RZ, R0 ;  /* 0x000000ffff0f7224 */ /* 0x000fe400078e0000 */
[----:B------:R-:W2:Y:S01]  /*97b30*/  LDL.LU R0, [R1+0x5388] ;  /* 0x0053880001007983 */ /* 0x000ea20000300800 */
[----:B------:R-:W-:-:S04]  /*97b40*/  LOP3.LUT R18, R18, 0xfdffffff, RZ, 0xc0, !PT ;  /* 0xfdffffff12127812 */ /* 0x000fc800078ec0ff */
[----:B------:R-:W-:Y:S02]  /*97b50*/  @P1 LOP3.LUT R18, R18, 0x2000000, RZ, 0xfc, !PT ;  /* 0x0200000012121812 */ /* 0x000fe400078efcff */
[----:B------:R-:W-:Y:S02]  /*97b60*/  ISETP.LT.AND P2, PT, R15, UR9, !P0 ;  /* 0x000000090f007c0c */ /* 0x000fe4000c741270 */
[----:B------:R-:W-:Y:S02]  /*97b70*/  LOP3.LUT R18, R18, 0xfeffffff, RZ, 0xc0, !PT ;  /* 0xfeffffff12127812 */ /* 0x000fe400078ec0ff */
[----:B------:R-:W-:Y:S02]  /*97b80*/  ISETP.LT.AND P1, PT, R16, UR14, !P0 ;  /* 0x0000000e10007c0c */ /* 0x000fe4000c721270 */
[----:B------:R-:W-:Y:S02]  /*97b90*/  @P3 LOP3.LUT R18, R18, 0x1000000, RZ, 0xfc, !PT ;  /* 0x0100000012123812 */ /* 0x000fe400078efcff */
[----:B------:R-:W-:-:S02]  /*97ba0*/  ISETP.GE.AND P0, PT, R14, UR45, PT ;  /* 0x0000002d0e007c0c */ /* 0x000fc4000bf06270 */
[----:B------:R-:W-:-:S04]  /*97bb0*/  LOP3.LUT R18, R18, 0xff7fffff, RZ, 0xc0, !PT ;  /* 0xff7fffff12127812 */ /* 0x000fc800078ec0ff */
[----:B------:R-:W-:Y:S02]  /*97bc0*/  @P2 LOP3.LUT R18, R18, 0x800000, RZ, 0xfc, !PT ;  /* 0x0080000012122812 */ /* 0x000fe400078efcff */
[----:B------:R-:W-:Y:S01]  /*97bd0*/  ISETP.LT.AND P2, PT, R27, UR50, !P0 ;  /* 0x000000321b007c0c */ /* 0x000fe2000c741270 */
[----:B------:R-:W-:Y:S01]  /*97be0*/  IMAD.MOV.U32 R14, RZ, RZ, R29 ;  /* 0x000000ffff0e7224 */ /* 0x000fe200078e001d */
[----:B------:R-:W-:Y:S01]  /*97bf0*/  LOP3.LUT R18, R18, 0xffbfffff, RZ, 0xc0, !PT ;  /* 0xffbfffff12127812 */ /* 0x000fe200078ec0ff */
[----:B------:R-:W2:Y:S03]  /*97c00*/  LDL.LU R29, [R1+0x5384] ;  /* 0x00538400011d7983 */ /* 0x000ea60000300800 */
[----:B------:R-:W-:Y:S02]  /*97c10*/  @P1 LOP3.LUT R18, R18, 0x400000, RZ, 0xfc, !PT ;  /* 0x0040000012121812 */ /* 0x000fe400078efcff */
[----:B------:R-:W-:-:S02]  /*97c20*/  ISETP.LT.AND P3, PT, R14, UR13, !P0 ;  /* 0x0000000d0e007c0c */ /* 0x000fc4000c761270 */
        /* <DEDUP_REMOVED lines=46> */
[----:B------:R-:W-:Y:S02]  /*97f10*/  LOP3.LUT R18, R18, 0xffffffdf, RZ, 0xc0, !PT ;  /* 0xffffffdf12127812 */ /* 0x000fe400078ec0ff */
[----:B------:R-:W-:-:S02]  /*97f20*/  ISETP.LT.AND P3, PT, R27, UR58, !P0 ;  /* 0x0000003a1b007c0c */ /* 0x000fc4000c761270 */
[----:B------:R-:W-:-:S04]  /*97f30*/  @P2 LOP3.LUT R18, R18, 0x20, RZ, 0xfc, !PT ;  /* 0x0000002012122812 */ /* 0x000fc800078efcff */
        /* <DEDUP_REMOVED lines=12> */
[----:B------:R-:W-:Y:S02]  /*98000*/  @P2 LOP3.LUT R18, R18, 0x2, RZ, 0xfc, !PT ;  /* 0x0000000212122812 */ /* 0x000fe400078efcff */
[----:B------:R-:W-:Y:S02]  /*98010*/  ISETP.GE.AND P2, PT, R9, UR55, PT ;  /* 0x0000003709007c0c */ /* 0x000fe4000bf46270 */
[----:B------:R-:W-:Y:S02]  /*98020*/  LOP3.LUT R18, R18, 0xfffffffe, RZ, 0xc0, !PT ;  /* 0xfffffffe12127812 */ /* 0x000fe400078ec0ff */
[----:B------:R-:W-:Y:S02]  /*98030*/  ISETP.LT.AND P3, PT, R27, UR60, !P2 ;  /* 0x0000003c1b007c0c */ /* 0x000fe4000d761270 */
[----:B------:R-:W-:Y:S02]  /*98040*/  @P0 LOP3.LUT R18, R18, 0x1, RZ, 0xfc, !PT ;  /* 0x0000000112120812 */ /* 0x000fe400078efcff */
[----:B------:R-:W-:-:S02]  /*98050*/  ISETP.LT.AND P4, PT, R16, UR36, !P1 ;  /* 0x0000002410007c0c */ /* 0x000fc4000cf81270 */
[----:B------:R-:W-:-:S04]  /*98060*/  LOP3.LUT R18, R18, 0xfffffeff, RZ, 0xc0, !PT ;  /* 0xfffffeff12127812 */ /* 0x000fc800078ec0ff */
[----:B------:R-:W-:-:S04]  /*98070*/  @P5 LOP3.LUT R18, R18, 0x100, RZ, 0xfc, !PT ;  /* 0x0000010012125812 */ /* 0x000fc800078efcff */
[----:B------:R-:W-:-:S04]  /*98080*/  LOP3.LUT R18, R18, 0xffffff7f, RZ, 0xc0, !PT ;  /* 0xffffff7f12127812 */ /* 0x000fc800078ec0ff */
[----:B------:R-:W-:Y:S02]  /*98090*/  @P4 LOP3.LUT R18, R18, 0x80, RZ, 0xfc, !PT ;  /* 0x0000008012124812 */ /* 0x000fe400078efcff */
[----:B---3--:R-:W-:-:S04]  /*980a0*/  LOP3.LUT R17, R17, 0x7fffffff, RZ, 0xc0, !PT ;  /* 0x7fffffff11117812 */ /* 0x008fc800078ec0ff */
[----:B------:R-:W-:-:S05]  /*980b0*/  @P3 LOP3.LUT R17, R17, 0x80000000, RZ, 0xfc, !PT ;  /* 0x8000000011113812 */ /* 0x000fca00078efcff */
[----:B------:R-:W-:Y:S04]  /*980c0*/  STL [R1+0x21c0], R17 ;  /* 0x0021c01101007387 */ /* 0x000fe80000100800 */
[----:B------:R-:W-:Y:S01]  /*980d0*/  STL [R1+0x2204], R18 ;  /* 0x0022041201007387 */ /* 0x000fe20000100800 */
[----:B------:R-:W-:-:S03]  /*980e0*/  ISETP.GE.AND P0, PT, R16, UR20, PT ;  /* 0x0000001410007c0c */ /* 0x000fc6000bf06270 */
[----:B--2---:R-:W-:Y:S01]  /*980f0*/  STL.64 [R1+0x53a0], R28 ;  /* 0x0053a01c01007387 */ /* 0x004fe20000100a00 */
[----:B------:R-:W0:Y:S03]  /*98100*/  LDCU UR5, c[0x0][0x3b8] ;  /* 0x00007700ff0577ac */ /* 0x000e260008000800 */
[----:B------:R-:W-:Y:S01]  /*98110*/  STL [R1+0x539c], R25 ;  /* 0x00539c1901007387 */ /* 0x000fe20000100800 */
[----:B------:R-:W1:Y:S03]  /*98120*/  LDCU UR77, c[0x0][0x398] ;  /* 0x00007300ff4d77ac */ /* 0x000e660008000800 */
[----:B------:R-:W-:Y:S01]  /*98130*/  STL [R1+0x5398], R24 ;  /* 0x0053981801007387 */ /* 0x000fe20000100800 */
[----:B------:R-:W2:Y:S03]  /*98140*/  LDCU UR6, c[0x0][0x398] ;  /* 0x00007300ff0677ac */ /* 0x000ea60008000800 */
[----:B------:R3:W-:Y:S01]  /*98150*/  STL [R1+0x5394], R23 ;  /* 0x0053941701007387 */ /* 0x0007e20000100800 */
[----:B------:R-:W0:Y:S01]  /*98160*/  LDCU UR7, c[0x0][0x398] ;  /* 0x00007300ff0777ac */ /* 0x000e220008000800 */
[----:B------:R-:W0:Y:S01]  /*98170*/  LDCU UR8, c[0x0][0x398] ;  /* 0x00007300ff0877ac */ /* 0x000e220008000800 */
[----:B------:R-:W0:Y:S01]  /*98180*/  LDCU UR9, c[0x0][0x398] ;  /* 0x00007300ff0977ac */ /* 0x000e220008000800 */
[----:B---3--:R-:W0:Y:S01]  /*98190*/  LDL R23, [R1+0xa0] ;  /* 0x0000a00001177983 */ /* 0x008e220000100800 */
[----:B------:R-:W3:Y:S03]  /*981a0*/  LDCU UR76, c[0x0][0x398] ;  /* 0x00007300ff4c77ac */ /* 0x000ee60008000800 */
[----:B------:R-:W-:Y:S01]  /*981b0*/  STL [R1+0x5390], R22 ;  /* 0x0053901601007387 */ /* 0x000fe20000100800 */
[----:B------:R-:W0:Y:S03]  /*981c0*/  LDCU UR10, c[0x0][0x398] ;  /* 0x00007300ff0a77ac */ /* 0x000e260008000800 */
[----:B------:R-:W-:Y:S01]  /*981d0*/  STL [R1+0x538c], R21 ;  /* 0x00538c1501007387 */ /* 0x000fe20000100800 */
[----:B------:R-:W0:Y:S03]  /*981e0*/  LDCU UR11, c[0x0][0x398] ;  /* 0x00007300ff0b77ac */ /* 0x000e260008000800 */
[----:B------:R-:W-:Y:S01]  /*981f0*/  STL [R1+0x5388], R20 ;  /* 0x0053881401007387 */ /* 0x000fe20000100800 */
[----:B------:R-:W0:Y:S03]  /*98200*/  LDCU UR64, c[0x0][0x398] ;  /* 0x00007300ff4077ac */ /* 0x000e260008000800 */
[----:B------:R-:W-:Y:S01]  /*98210*/  STL [R1+0x5384], R19 ;  /* 0x0053841301007387 */ /* 0x000fe20000100800 */
        /* <DEDUP_REMOVED lines=57> */
[----:B------:R-:W0:Y:S02]  /*985b0*/  LDCU UR20, c[0x0][0x398] ;  /* 0x00007300ff1477ac */ /* 0x000e240008000800 */
[----:B0-----:R-:W-:Y:S01]  /*985c0*/  IMAD R9, R23, UR5, RZ ;  /* 0x0000000517097c24 */ /* 0x001fe2000f8e02ff */
[----:B------:R-:W-:Y:S01]  /*985d0*/  STL [R1+0x53b0], R23 ;  /* 0x0053b01701007387 */ /* 0x000fe20000100800 */
[----:B------:R-:W0:Y:S03]  /*985e0*/  LDCU UR5, c[0x0][0x3b8] ;  /* 0x00007700ff0577ac */ /* 0x000e260008000800 */
[----:B------:R-:W-:-:S02]  /*985f0*/  SHF.R.S32.HI R10, RZ, 0x1f, R9 ;  /* 0x0000001fff0a7819 */ /* 0x000fc40000011409 */
[----:B------:R-:W-:-:S05]  /*98600*/  IADD3 R12, P3, PT, R9, R4, RZ ;  /* 0x00000004090c7210 */ /* 0x000fca0007f7e0ff */
[----:B------:R-:W-:-:S05]  /*98610*/  IMAD.X R13, R10, 0x1, R8, P3 ;  /* 0x000000010a0d7824 */ /* 0x000fca00018e0608 */
[----:B------:R0:W-:Y:S02]  /*98620*/  STL.64 [R1+0x2920], R12 ;  /* 0x0029200c01007387 */ /* 0x0001e40000100a00 */
[----:B0-----:R-:W-:-:S05]  /*98630*/  IADD3 R12, P3, PT, R9, R2, RZ ;  /* 0x00000002090c7210 */ /* 0x001fca0007f7e0ff */
[----:B------:R-:W-:-:S05]  /*98640*/  IMAD.X R13, R10, 0x1, R5, P3 ;  /* 0x000000010a0d7824 */ /* 0x000fca00018e0605 */
[----:B------:R4:W-:Y:S02]  /*98650*/  STL.64 [R1+0x2928], R12 ;  /* 0x0029280c01007387 */ /* 0x0009e40000100a00 */
[----:B----4-:R-:W-:-:S05]  /*98660*/  IADD3 R12, P3, PT, R9, R6, RZ ;  /* 0x00000006090c7210 */ /* 0x010fca0007f7e0ff */
[----:B------:R-:W-:-:S05]  /*98670*/  IMAD.X R13, R10, 0x1, R7, P3 ;  /* 0x000000010a0d7824 */ /* 0x000fca00018e0607 */
[----:B------:R0:W-:Y:S02]  /*98680*/  STL.64 [R1+0x2938], R12 ;  /* 0x0029380c01007387 */ /* 0x0001e40000100a00 */
[C---:B0-----:R-:W-:Y:S01]  /*98690*/  IADD3 R12, P3, PT, R9.reuse, R0, RZ ;  /* 0x00000000090c7210 */ /* 0x041fe20007f7e0ff */
[----:B------:R-:W-:Y:S01]  /*986a0*/  VIADD R9, R9, UR5 ;  /* 0x0000000509097c36 */ /* 0x000fe20008000000 */
[----:B------:R-:W0:Y:S03]  /*986b0*/  LDCU UR5, c[0x0][0x3b8] ;  /* 0x00007700ff0577ac */ /* 0x000e260008000800 */
[----:B------:R-:W-:Y:S01]  /*986c0*/  IMAD.X R13, R10, 0x1, R3, P3 ;  /* 0x000000010a0d7824 */ /* 0x000fe200018e0603 */
[----:B------:R-:W-:-:S04]  /*986d0*/  SHF.R.S32.HI R10, RZ, 0x1f, R9 ;  /* 0x0000001fff0a7819 */ /* 0x000fc80000011409 */
[----:B------:R4:W-:Y:S02]  /*986e0*/  STL.64 [R1+0x2930], R12 ;  /* 0x0029300c01007387 */ /* 0x0009e40000100a00 */
[----:B----4-:R-:W-:-:S05]  /*986f0*/  IADD3 R12, P3, PT, R9, R4, RZ ;  /* 0x00000004090c7210 */ /* 0x010fca0007f7e0ff */
[----:B------:R-:W-:-:S05]  /*98700*/  IMAD.X R13, R10, 0x1, R8, P3 ;  /* 0x000000010a0d7824 */ /* 0x000fca00018e0608 */
[----:B------:R4:W-:Y:S02]  /*98710*/  STL.64 [R1+0x28e0], R12 ;  /* 0x0028e00c01007387 */ /* 0x0009e40000100a00 */
[----:B----4-:R-:W-:-:S05]  /*98720*/  IADD3 R12, P3, PT, R9, R2, RZ ;  /* 0x00000002090c7210 */ /* 0x010fca0007f7e0ff */
[----:B------:R-:W-:-:S05]  /*98730*/  IMAD.X R13, R10, 0x1, R5, P3 ;  /* 0x000000010a0d7824 */ /* 0x000fca00018e0605 */
[----:B------:R4:W-:Y:S02]  /*98740*/  STL.64 [R1+0x28e8], R12 ;  /* 0x0028e80c01007387 */ /* 0x0009e40000100a00 */
[----:B----4-:R-:W-:-:S05]  /*98750*/  IADD3 R12, P3, PT, R9, R0, RZ ;  /* 0x00000000090c7210 */ /* 0x010fca0007f7e0ff */
[----:B------:R-:W-:-:S05]  /*98760*/  IMAD.X R13, R10, 0x1, R3, P3 ;  /* 0x000000010a0d7824 */ /* 0x000fca00018e0603 */
[----:B------:R4:W-:Y:S02]  /*98770*/  STL.64 [R1+0x28f0], R12 ;  /* 0x0028f00c01007387 */ /* 0x0009e40000100a00 */
[C---:B----4-:R-:W-:Y:S01]  /*98780*/  IADD3 R12, P3, PT, R9.reuse, R6, RZ ;  /* 0x00000006090c7210 */ /* 0x050fe20007f7e0ff */
[----:B0-----:R-:W-:Y:S01]  /*98790*/  VIADD R9, R9, UR5 ;  /* 0x0000000509097c36 */ /* 0x001fe20008000000 */
        /* <DEDUP_REMOVED lines=2847> */
[----:B------:R4:W-:Y:S04]  /*a3990*/  STL.64 [R1+0x3bc0], R12 ;  /* 0x003bc00c01007387 */ /* 0x0009e80000100a00 */
[----:B------:R-:W2:Y:S04]  /*a39a0*/  LDL.LU R15, [R1+0x1e0] ;  /* 0x0001e000010f7983 */ /* 0x000ea80000300800 */
[----:B------:R-:W2:Y:S01]  /*a39b0*/  LDL.LU R17, [R1+0x1e4] ;  /* 0x0001e40001117983 */ /* 0x000ea20000300800 */
[C---:B----4-:R-:W-:Y:S01]  /*a39c0*/  IADD3 R12, P3, PT, R9.reuse, R6, RZ ;  /* 0x00000006090c7210 */ /* 0x050fe20007f7e0ff */
[----:B0-----:R-:W-:Y:S01]  /*a39d0*/  VIADD R9, R9, UR5 ;  /* 0x0000000509097c36 */ /* 0x001fe20008000000 */
[----:B------:R-:W0:Y:S03]  /*a39e0*/  LDCU UR5, c[0x0][0x3b8] ;  /* 0x00007700ff0577ac */ /* 0x000e260008000800 */
[----:B------:R-:W-:Y:S01]  /*a39f0*/  IMAD.X R13, R10, 0x1, R7, P3 ;  /* 0x000000010a0d7824 */ /* 0x000fe200018e0607 */
[----:B------:R-:W-:-:S04]  /*a3a00*/  SHF.R.S32.HI R10, RZ, 0x1f, R9 ;  /* 0x0000001fff0a7819 */ /* 0x000fc80000011409 */
[----:B------:R4:W-:Y:S04]  /*a3a10*/  STL.64 [R1+0x3ba8], R12 ;  /* 0x003ba80c01007387 */ /* 0x0009e80000100a00 */
[----:B------:R-:W3:Y:S04]  /*a3a20*/  LDL.LU R16, [R1+0x1e8] ;  /* 0x0001e80001107983 */ /* 0x000ee80000300800 */
[----:B------:R-:W3:Y:S01]  /*a3a30*/  LDL.LU R18, [R1+0x1ec] ;  /* 0x0001ec0001127983 */ /* 0x000ee20000300800 */
        /* <DEDUP_REMOVED lines=9> */
[----:B------:R-:W3:Y:S04]  /*a3ad0*/  LDL.LU R21, [R1+0x200] ;  /* 0x0002000001157983 */ /* 0x000ee80000300800 */
[----:B------:R-:W3:Y:S01]  /*a3ae0*/  LDL.LU R22, [R1+0x204] ;  /* 0x0002040001167983 */ /* 0x000ee20000300800 */
[C---:B----4-:R-:W-:Y:S01]  /*a3af0*/  IADD3 R12, P3, PT, R9.reuse, R6, RZ ;  /* 0x00000006090c7210 */ /* 0x050fe20007f7e0ff */
[----:B0-----:R-:W-:-:S02]  /*a3b00*/  VIADD R9, R9, UR5 ;  /* 0x0000000509097c36 */ /* 0x001fc40008000000 */
[----:B------:R-:W4:Y:S01]  /*a3b10*/  LDL.LU R28, [R1+0x208] ;  /* 0x00020800011c7983 */ /* 0x000f220000300800 */
[----:B------:R-:W0:Y:S01]  /*a3b20*/  LDCU UR5, c[0x0][0x3b8] ;  /* 0x00007700ff0577ac */ /* 0x000e220008000800 */
[----:B------:R-:W-:Y:S01]  /*a3b30*/  IMAD.X R13, R10, 0x1, R7, P3 ;  /* 0x000000010a0d7824 */ /* 0x000fe200018e0607 */
[----:B------:R-:W-:-:S04]  /*a3b40*/  SHF.R.S32.HI R10, RZ, 0x1f, R9 ;  /* 0x0000001fff0a7819 */ /* 0x000fc80000011409 */
[----:B------:R0:W-:Y:S04]  /*a3b50*/  STL.64 [R1+0x3bd8], R12 ;  /* 0x003bd80c01007387 */ /* 0x0001e80000100a00 */
[----:B------:R-:W4:Y:S04]  /*a3b60*/  LDL.LU R29, [R1+0x20c] ;  /* 0x00020c00011d7983 */ /* 0x000f280000300800 */
[----:B------:R-:W4:Y:S01]  /*a3b70*/  LDL.LU R26, [R1+0x220] ;  /* 0x00022000011a7983 */ /* 0x000f220000300800 */
[----:B0-----:R-:W-:-:S03]  /*a3b80*/  IADD3 R12, P3, PT, R9, R4, RZ ;  /* 0x00000004090c7210 */ /* 0x001fc60007f7e0ff */
[----:B------:R-:W4:Y:S02]  /*a3b90*/  LDL.LU R27, [R1+0x224] ;  /* 0x00022400011b7983 */ /* 0x000f240000300800 */
[----:B------:R-:W-:-:S05]  /*a3ba0*/  IMAD.X R13, R10, 0x1, R8, P3 ;  /* 0x000000010a0d7824 */ /* 0x000fca00018e0608 */
[----:B------:R0:W-:Y:S04]  /*a3bb0*/  STL.64 [R1+0x3c20], R12 ;  /* 0x003c200c01007387 */ /* 0x0001e80000100a00 */
[----:B------:R-:W4:Y:S04]  /*a3bc0*/  LDL.LU R24, [R1+0x228] ;  /* 0x0002280001187983 */ /* 0x000f280000300800 */
[----:B------:R-:W4:Y:S01]  /*a3bd0*/  LDL.LU R25, [R1+0x22c] ;  /* 0x00022c0001197983 */ /* 0x000f220000300800 */
[----:B0-----:R-:W-:-:S03]  /*a3be0*/  IADD3 R12, P3, PT, R9, R2, RZ ;  /* 0x00000002090c7210 */ /* 0x001fc60007f7e0ff */
[----:B------:R-:W4:Y:S02]  /*a3bf0*/  LDL.LU R11, [R1+0x240] ;  /* 0x00024000010b7983 */ /* 0x000f240000300800 */
[----:B------:R-:W-:-:S05]  /*a3c00*/  IMAD.X R13, R10, 0x1, R5, P3 ;  /* 0x000000010a0d7824 */ /* 0x000fca00018e0605 */
[----:B------:R0:W-:Y:S01]  /*a3c10*/  STL.64 [R1+0x3c18], R12 ;  /* 0x003c180c01007387 */ /* 0x0001e20000100a00 */
[----:B------:R-:W-:-:S03]  /*a3c20*/  IADD3 R14, P3, PT, R9, R0, RZ ;  /* 0x00000000090e7210 */ /* 0x000fc60007f7e0ff */
[----:B0-----:R-:W4:Y:S01]  /*a3c30*/  LDL.LU R12, [R1+0x244] ;  /* 0x00024400010c7983 */ /* 0x001f220000300800 */
[----:B--2---:R-:W-:Y:S01]  /*a3c40*/  F2FP.SATFINITE.E5M2.F32.PACK_AB_MERGE_C R17, R17, R15, RZ ;  /* 0x0000000f1111723e */ /* 0x004fe200048060ff */
[----:B------:R-:W-:-:S04]  /*a3c50*/  IMAD.X R15, R10, 0x1, R3, P3 ;  /* 0x000000010a0f7824 */ /* 0x000fc800018e0603 */
[----:B------:R-:W-:Y:S04]  /*a3c60*/  STL [R1+0x54b8], R17 ;  /* 0x0054b81101007387 */ /* 0x000fe80000100800 */
[----:B------:R-:W2:Y:S04]  /*a3c70*/  LDL.LU R19, [R1+0x248] ;  /* 0x0002480001137983 */ /* 0x000ea80000300800 */
[----:B------:R-:W2:Y:S04]  /*a3c80*/  LDL.LU R20, [R1+0x24c] ;  /* 0x00024c0001147983 */ /* 0x000ea80000300800 */
[----:B------:R-:W2:Y:S04]  /*a3c90*/  LDL.LU R13, [R1+0x250] ;  /* 0x00025000010d7983 */ /* 0x000ea80000300800 */
[----:B------:R0:W-:Y:S04]  /*a3ca0*/  STL.64 [R1+0x3c00], R14 ;  /* 0x003c000e01007387 */ /* 0x0001e80000100a00 */
[----:B0-----:R-:W2:Y:S01]  /*a3cb0*/  LDL.LU R14, [R1+0x254] ;  /* 0x00025400010e7983 */ /* 0x001ea20000300800 */
[----:B---3--:R-:W-:-:S02]  /*a3cc0*/  F2FP.SATFINITE.E5M2.F32.PACK_AB_MERGE_C R18, R18, R16, RZ ;  /* 0x000000101212723e */ /* 0x008fc400048060ff */
[----:B------:R-:W-:-:S03]  /*a3cd0*/  IADD3 R16, P3, PT, R9, R6, RZ ;  /* 0x0000000609107210 */ /* 0x000fc60007f7e0ff */
[----:B------:R-:W-:Y:S02]  /*a3ce0*/  STL [R1+0x53b4], R18 ;  /* 0x0053b41201007387 */ /* 0x000fe40000100800 */
[----:B------:R-:W-:Y:S02]  /*a3cf0*/  IMAD.X R17, R10, 0x1, R7, P3 ;  /* 0x000000010a117824 */ /* 0x000fe400018e0607 */
[----:B------:R-:W-:Y:S01]  /*a3d00*/  STL.64 [R1+0x54e0], R6 ;  /* 0x0054e00601007387 */ /* 0x000fe20000100a00 */
[----:B------:R-:W-:Y:S01]  /*a3d10*/  VIADD R9, R9, UR5 ;  /* 0x0000000509097c36 */ /* 0x000fe20008000000 */
[----:B------:R-:W0:Y:S02]  /*a3d20*/  LDCU UR5, c[0x0][0x3b8] ;  /* 0x00007700ff0577ac */ /* 0x000e240008000800 */
[----:B------:R-:W3:Y:S04]  /*a3d30*/  LDL.LU R15, [R1+0x258] ;  /* 0x00025800010f7983 */ /* 0x000ee80000300800 */
[----:B------:R0:W-:Y:S01]  /*a3d40*/  STL.64 [R1+0x3bd0], R16 ;  /* 0x003bd01001007387 */ /* 0x0001e20000100a00 */
[----:B------:R-:W-:-:S03]  /*a3d50*/  SHF.R.S32.HI R10, RZ, 0x1f, R9 ;  /* 0x0000001fff0a7819 */ /* 0x000fc60000011409 */
[----:B0-----:R-:W3:Y:S01]  /*a3d60*/  LDL.LU R16, [R1+0x25c] ;  /* 0x00025c0001107983 */ /* 0x001ee20000300800 */
[----:B------:R-:W-:-:S03]  /*a3d70*/  F2FP.SATFINITE.E5M2.F32.PACK_AB_MERGE_C R7, R22, R21, RZ ;  /* 0x000000151607723e */ /* 0x000fc600048060ff */
[----:B------:R-:W3:Y:S04]  /*a3d80*/  LDL.LU R21, [R1+0x260] ;  /* 0x0002600001157983 */ /* 0x000ee80000300800 */
[----:B------:R-:W-:Y:S04]  /*a3d90*/  STL [R1+0x88], R7 ;  /* 0x0000880701007387 */ /* 0x000fe80000100800 */
[----:B------:R-:W3:Y:S01]  /*a3da0*/  LDL.LU R22, [R1+0x264] ;  /* 0x0002640001167983 */ /* 0x000ee20000300800 */
[----:B----4-:R-:W-:-:S05]  /*a3db0*/  F2FP.SATFINITE.E5M2.F32.PACK_AB_MERGE_C R6, R29, R28, RZ ;  /* 0x0000001c1d06723e */ /* 0x010fca00048060ff */
[----:B------:R0:W-:Y:S01]  /*a3dc0*/  STL [R1+0x220c], R6 ;  /* 0x00220c0601007387 */ /* 0x0001e20000100800 */
[----:B------:R-:W-:-:S03]  /*a3dd0*/  F2FP.SATFINITE.E5M2.F32.PACK_AB_MERGE_C R17, R27, R26, RZ ;  /* 0x0000001a1b11723e */ /* 0x000fc600048060ff */
[----:B------:R-:W4:Y:S04]  /*a3de0*/  LDL.LU R28, [R1+0x268] ;  /* 0x00026800011c7983 */ /* 0x000f280000300800 */
[----:B------:R-:W4:Y:S01]  /*a3df0*/  LDL.LU R29, [R1+0x26c] ;  /* 0x00026c00011d7983 */ /* 0x000f220000300800 */
[----:B0-----:R-:W-:-:S03]  /*a3e00*/  IADD3 R6, P3, PT, R9, R4, RZ ;  /* 0x0000000409067210 */ /* 0x001fc60007f7e0ff */
[----:B------:R-:W-:Y:S02]  /*a3e10*/  STL [R1+0x3c2c], R17 ;  /* 0x003c2c1101007387 */ /* 0x000fe40000100800 */
[----:B------:R-:W-:Y:S02]  /*a3e20*/  IMAD.X R7, R10, 0x1, R8, P3 ;  /* 0x000000010a077824 */ /* 0x000fe400018e0608 */
[----:B------:R-:W4:Y:S04]  /*a3e30*/  LDL.LU R26, [R1+0x270] ;  /* 0x00027000011a7983 */ /* 0x000f280000300800 */
[----:B------:R-:W4:Y:S04]  /*a3e40*/  LDL.LU R27, [R1+0x274] ;  /* 0x00027400011b7983 */ /* 0x000f280000300800 */
[----:B------:R0:W-:Y:S02]  /*a3e50*/  STL.64 [R1+0x3bf8], R6 ;  /* 0x003bf80601007387 */ /* 0x0001e40000100a00 */
[----:B0-----:R-:W-:-:S02]  /*a3e60*/  F2FP.SATFINITE.E5M2.F32.PACK_AB_MERGE_C R7, R25, R24, RZ ;  /* 0x000000181907723e */ /* 0x001fc400048060ff */
[----:B------:R-:W4:Y:S04]  /*a3e70*/  LDL.LU R24, [R1+0x278] ;  /* 0x0002780001187983 */ /* 0x000f280000300800 */
[----:B------:R-:W-:Y:S01]  /*a3e80*/  STL [R1+0x3c28], R7 ;  /* 0x003c280701007387 */ /* 0x000fe20000100800 */
[----:B------:R-:W-:-:S03]  /*a3e90*/  F2FP.SATFINITE.E5M2.F32.PACK_AB_MERGE_C R6, R12, R11, RZ ;  /* 0x0000000b0c06723e */ /* 0x000fc600048060ff */
[----:B------:R-:W4:Y:S04]  /*a3ea0*/  LDL.LU R25, [R1+0x27c] ;  /* 0x00027c0001197983 */ /* 0x000f280000300800 */
[----:B------:R0:W-:Y:S04]  /*a3eb0*/  STL [R1+0x5194], R6 ;  /* 0x0051940601007387 */ /* 0x0001e80000100800 */
[----:B------:R-:W4:Y:S04]  /*a3ec0*/  LDL.LU R11, [R1+0x280] ;  /* 0x00028000010b7983 */ /* 0x000f280000300800 */
[----:B------:R-:W4:Y:S01]  /*a3ed0*/  LDL.LU R12, [R1+0x284] ;  /* 0x00028400010c7983 */ /* 0x000f220000300800 */
[----:B0-----:R-:W-:-:S05]  /*a3ee0*/  IADD3 R6, P3, PT, R9, R2, RZ ;  /* 0x0000000209067210 */ /* 0x001fca0007f7e0ff */
[----:B------:R-:W-:-:S05]  /*a3ef0*/  IMAD.X R7, R10, 0x1, R5, P3 ;  /* 0x000000010a077824 */ /* 0x000fca00018e0605 */
[----:B------:R2:W-:Y:S02]  /*a3f00*/  STL.64 [R1+0x3bb8], R6 ;  /* 0x003bb80601007387 */ /* 0x0005e40000100a00 */
[----:B--2---:R-:W-:Y:S02]  /*a3f10*/  F2FP.SATFINITE.E5M2.F32.PACK_AB_MERGE_C R7, R20, R19, RZ ;  /* 0x000000131407723e */ /* 0x004fe400048060ff */
[----:B------:R-:W2:Y:S04]  /*a3f20*/  LDL.LU R19, [R1+0x288] ;  /* 0x0002880001137983 */ /* 0x000ea80000300800 */
[----:B------:R-:W-:Y:S04]  /*a3f30*/  STL [R1+0x519c], R7 ;  /* 0x00519c0701007387 */ /* 0x000fe80000100800 */
[----:B------:R-:W2:Y:S01]  /*a3f40*/  LDL.LU R20, [R1+0x28c] ;  /* 0x00028c0001147983 */ /* 0x000ea20000300800 */
[----:B------:R-:W-:-:S05]  /*a3f50*/  F2FP.SATFINITE.E5M2.F32.PACK_AB_MERGE_C R6, R14, R13, RZ ;  /* 0x0000000d0e06723e */ /* 0x000fca00048060ff */
[----:B------:R0:W-:Y:S04]  /*a3f60*/  STL [R1+0x5154], R6 ;  /* 0x0051540601007387 */ /* 0x0001e80000100800 */
[----:B------:R-:W2:Y:S04]  /*a3f70*/  LDL.LU R13, [R1+0x290] ;  /* 0x00029000010d7983 */ /* 0x000ea80000300800 */
[----:B------:R-:W2:Y:S01]  /*a3f80*/  LDL.LU R14, [R1+0x294] ;  /* 0x00029400010e7983 */ /* 0x000ea20000300800 */
[----:B0-----:R-:W-:-:S05]  /*a3f90*/  IADD3 R6, P3, PT, R9, R0, RZ ;  /* 0x0000000009067210 */ /* 0x001fca0007f7e0ff */
[----:B------:R-:W-:-:S05]  /*a3fa0*/  IMAD.X R7, R10, 0x1, R3, P3 ;  /* 0x000000010a077824 */ /* 0x000fca00018e0603 */
[----:B------:R0:W-:Y:S04]  /*a3fb0*/  STL.64 [R1+0x3b80], R6 ;  /* 0x003b800601007387 */ /* 0x0001e80000100a00 */
[----:B0-----:R-:W2:Y:S01]  /*a3fc0*/  LDL.LU.64 R6, [R1+0x54e0] ;  /* 0x0054e00001067983 */ /* 0x001ea20000300a00 */
[----:B---3--:R-:W-:-:S05]  /*a3fd0*/  F2FP.SATFINITE.E5M2.F32.PACK_AB_MERGE_C R15, R16, R15, RZ ;  /* 0x0000000f100f723e */ /* 0x008fca00048060ff */
[----:B------:R0:W-:Y:S01]  /*a3fe0*/  STL [R1+0x515c], R15 ;  /* 0x00515c0f01007387 */ /* 0x0001e20000100800 */
[----:B--2---:R-:W-:-:S03]  /*a3ff0*/  IADD3 R16, P3, PT, R9, R6, RZ ;  /* 0x0000000609107210 */ /* 0x004fc60007f7e0ff */
[----:B------:R2:W-:Y:S02]  /*a4000*/  STL.64 [R1+0x54d8], R6 ;  /* 0x0054d80601007387 */ /* 0x0005e40000100a00 */
[----:B------:R-:W-:Y:S02]  /*a4010*/  IMAD.X R17, R10, 0x1, R7, P3 ;  /* 0x000000010a117824 */ /* 0x000fe400018e0607 */
[----:B0-----:R-:W3:Y:S01]  /*a4020*/  LDL.LU R15, [R1+0x298] ;  /* 0x00029800010f7983 */ /* 0x001ee20000300800 */
[----:B------:R-:W-:Y:S01]  /*a4030*/  VIADD R9, R9, UR5 ;  /* 0x0000000509097c36 */ /* 0x000fe20008000000 */
[----:B------:R-:W0:Y:S02]  /*a4040*/  LDCU UR5, c[0x0][0x3b8] ;  /* 0x00007700ff0577ac */ /* 0x000e240008000800 */
[----:B------:R1:W-:Y:S01]  /*a4050*/  STL.64 [R1+0x3b50], R16 ;  /* 0x003b501001007387 */ /* 0x0003e20000100a00 */
[----:B--2---:R-:W-:Y:S02]  /*a4060*/  F2FP.SATFINITE.E5M2.F32.PACK_AB_MERGE_C R7, R22, R21, RZ ;  /* 0x000000151607723e */ /* 0x004fe400048060ff */
[----:B----4-:R-:W-:-:S02]  /*a4070*/  F2FP.SATFINITE.E5M2.F32.PACK_AB_MERGE_C R6, R29, R28, RZ ;  /* 0x0000001c1d06723e */ /* 0x010fc400048060ff */
[----:B------:R-:W-:Y:S01]  /*a4080*/  SHF.R.S32.HI R10, RZ, 0x1f, R9 ;  /* 0x0000001fff0a7819 */ /* 0x000fe20000011409 */
[----:B-1----:R-:W3:Y:S04]  /*a4090*/  LDL.LU R16, [R1+0x29c] ;  /* 0x00029c0001107983 */ /* 0x002ee80000300800 */
[----:B------:R-:W2:Y:S04]  /*a40a0*/  LDL.LU R21, [R1+0x2a0] ;  /* 0x0002a00001157983 */ /* 0x000ea80000300800 */
[----:B------:R-:W-:Y:S04]  /*a40b0*/  STL [R1+0x5130], R7 ;  /* 0x0051300701007387 */ /* 0x000fe80000100800 */
[----:B------:R-:W2:Y:S01]  /*a40c0*/  LDL.LU R22, [R1+0x2a4] ;  /* 0x0002a40001167983 */ /* 0x000ea20000300800 */
[----:B------:R-:W-:-:S03]  /*a40d0*/  F2FP.SATFINITE.E5M2.F32.PACK_AB_MERGE_C R17, R27, R26, RZ ;  /* 0x0000001a1b11723e */ /* 0x000fc600048060ff */
[----:B------:R1:W-:Y:S04]  /*a40e0*/  STL [R1+0x513c], R6 ;  /* 0x00513c0601007387 */ /* 0x0003e80000100800 */
[----:B------:R-:W4:Y:S04]  /*a40f0*/  LDL.LU R28, [R1+0x2a8] ;  /* 0x0002a800011c7983 */ /* 0x000f280000300800 */
[----:B------:R-:W4:Y:S01]  /*a4100*/  LDL.LU R29, [R1+0x2ac] ;  /* 0x0002ac00011d7983 */ /* 0x000f220000300800 */
[----:B-1----:R-:W-:-:S03]  /*a4110*/  IADD3 R6, P3, PT, R9, R4, RZ ;  /* 0x0000000409067210 */ /* 0x002fc60007f7e0ff */
[----:B------:R-:W-:Y:S02]  /*a4120*/  STL [R1+0x5100], R17 ;  /* 0x0051001101007387 */ /* 0x000fe40000100800 */
[----:B------:R-:W-:Y:S02]  /*a4130*/  IMAD.X R7, R10, 0x1, R8, P3 ;  /* 0x000000010a077824 */ /* 0x000fe400018e0608 */
[----:B------:R-:W2:Y:S04]  /*a4140*/  LDL.LU R26, [R1+0x2b0] ;  /* 0x0002b000011a7983 */ /* 0x000ea80000300800 */
[----:B------:R-:W2:Y:S04]  /*a4150*/  LDL.LU R27, [R1+0x2b4] ;  /* 0x0002b400011b7983 */ /* 0x000ea80000300800 */
[----:B------:R1:W-:Y:S02]  /*a4160*/  STL.64 [R1+0x3b78], R6 ;  /* 0x003b780601007387 */ /* 0x0003e40000100a00 */
[----:B-1----:R-:W-:-:S02]  /*a4170*/  F2FP.SATFINITE.E5M2.F32.PACK_AB_MERGE_C R7, R25, R24, RZ ;  /* 0x000000181907723e */ /* 0x002fc400048060ff */
[----:B------:R-:W-:Y:S01]  /*a4180*/  F2FP.SATFINITE.E5M2.F32.PACK_AB_MERGE_C R6, R12, R11, RZ ;  /* 0x0000000b0c06723e */ /* 0x000fe200048060ff */
[----:B------:R-:W2:Y:S04]  /*a4190*/  LDL.LU R24, [R1+0x2b8] ;  /* 0x0002b80001187983 */ /* 0x000ea80000300800 */
[----:B------:R-:W-:Y:S04]  /*a41a0*/  STL [R1+0x5104], R7 ;  /* 0x0051040701007387 */ /* 0x000fe80000100800 */
[----:B------:R-:W2:Y:S04]  /*a41b0*/  LDL.LU R25, [R1+0x2bc] ;  /* 0x0002bc0001197983 */ /* 0x000ea80000300800 */
[----:B------:R1:W-:Y:S04]  /*a41c0*/  STL [R1+0x507c], R6 ;  /* 0x00507c0601007387 */ /* 0x0003e80000100800 */
[----:B------:R-:W2:Y:S04]  /*a41d0*/  LDL.LU R11, [R1+0x2d0] ;  /* 0x0002d000010b7983 */ /* 0x000ea80000300800 */
[----:B------:R-:W2:Y:S01]  /*a41e0*/  LDL.LU R12, [R1+0x2d4] ;  /* 0x0002d400010c7983 */ /* 0x000ea20000300800 */
[----:B-1----:R-:W-:-:S05]  /*a41f0*/  IADD3 R6, P3, PT, R9, R2, RZ ;  /* 0x0000000209067210 */ /* 0x002fca0007f7e0ff */
[----:B------:R-:W-:-:S05]  /*a4200*/  IMAD.X R7, R10, 0x1, R5, P3 ;  /* 0x000000010a077824 */ /* 0x000fca00018e0605 */
[----:B------:R1:W-:Y:S02]  /*a4210*/  STL.64 [R1+0x3b38], R6 ;  /* 0x003b380601007387 */ /* 0x0003e40000100a00 */
[----:B-1----:R-:W-:Y:S02]  /*a4220*/  F2FP.SATFINITE.E5M2.F32.PACK_AB_MERGE_C R7, R20, R19, RZ ;  /* 0x000000131407723e */ /* 0x002fe400048060ff */
        /* <DEDUP_REMOVED lines=9> */
[----:B------:R1:W-:Y:S04]  /*a42c0*/  STL.64 [R1+0x3af8], R6 ;  /* 0x003af80601007387 */ /* 0x0003e80000100a00 */
[----:B-1----:R-:W2:Y:S01]  /*a42d0*/  LDL.LU.64 R6, [R1+0x54d8] ;  /* 0x0054d80001067983 */ /* 0x002ea20000300a00 */
[----:B---3--:R-:W-:-:S05]  /*a42e0*/  F2FP.SATFINITE.E5M2.F32.PACK_AB_MERGE_C R15, R16, R15, RZ ;  /* 0x0000000f100f723e */ /* 0x008fca00048060ff */
[----:B------:R1:W-:Y:S01]  /*a42f0*/  STL [R1+0x5040], R15 ;  /* 0x0050400f01007387 */ /* 0x0003e20000100800 */
[----:B--2---:R-:W-:-:S03]  /*a4300*/  IADD3 R16, P3, PT, R9, R6, RZ ;  /* 0x0000000609107210 */ /* 0x004fc60007f7e0ff */
[----:B------:R2:W-:Y:S02]  /*a4310*/  STL.64 [R1+0x54d0], R6 ;  /* 0x0054d00601007387 */ /* 0x0005e40000100a00 */
[----:B------:R-:W-:Y:S02]  /*a4320*/  IMAD.X R17, R10, 0x1, R7, P3 ;  /* 0x000000010a117824 */ /* 0x000fe400018e0607 */
[----:B-1----:R-:W3:Y:S01]  /*a4330*/  LDL.LU R15, [R1+0x2c8] ;  /* 0x0002c800010f7983 */ /* 0x002ee20000300800 */
[----:B0-----:R-:W-:Y:S01]  /*a4340*/  VIADD R9, R9, UR5 ;  /* 0x0000000509097c36 */ /* 0x001fe20008000000 */
        /* <DEDUP_REMOVED lines=36> */
[----:B------:R-:W2:Y:S04]  /*a4590*/  LDL R13, [R1+0x310] ;  /* 0x00031000010d7983 */ /* 0x000ea80000100800 */
[----:B------:R-:W2:Y:S01]  /*a45a0*/  LDL R14, [R1+0x314] ;  /* 0x00031400010e7983 */ /* 0x000ea20000100800 */
        /* <DEDUP_REMOVED lines=9> */
[----:B-1----:R-:W3:Y:S01]  /*a4640*/  LDL R15, [R1+0x318] ;  /* 0x00031800010f7983 */ /* 0x002ee20000100800 */
[----:B0-----:R-:W-:Y:S01]  /*a4650*/  VIADD R9, R9, UR5 ;  /* 0x0000000509097c36 */ /* 0x001fe20008000000 */
[----:B------:R-:W0:Y:S02]  /*a4660*/  LDCU UR5, c[0x0][0x3b8] ;  /* 0x00007700ff0577ac */ /* 0x000e240008000800 */
[----:B------:R1:W-:Y:S01]  /*a4670*/  STL.64 [R1+0x3a50], R16 ;  /* 0x003a501001007387 */ /* 0x0003e20000100a00 */
[----:B--2---:R-:W-:Y:S02]  /*a4680*/  F2FP.SATFINITE.E5M2.F32.PACK_AB_MERGE_C R7, R22, R21, RZ ;  /* 0x000000151607723e */ /* 0x004fe400048060ff */
[----:B----4-:R-:W-:Y:S01]  /*a4690*/  F2FP.SATFINITE.E5M2.F32.PACK_AB_MERGE_C R6, R29, R28, RZ ;  /* 0x0000001c1d06723e */ /* 0x010fe200048060ff */
[----:B------:R-:W2:Y:S01]  /*a46a0*/  LDL R21, [R1+0x320] ;  /* 0x0003200001157983 */ /* 0x000ea20000100800 */
[----:B------:R-:W-:-:S03]  /*a46b0*/  SHF.R.S32.HI R10, RZ, 0x1f, R9 ;  /* 0x0000001fff0a7819 */ /* 0x000fc60000011409 */
[----:B-1----:R-:W3:Y:S04]  /*a46c0*/  LDL R16, [R1+0x31c] ;  /* 0x00031c0001107983 */ /* 0x002ee80000100800 */
[----:B------:R-:W-:Y:S04]  /*a46d0*/  STL [R1+0x4ecc], R7 ;  /* 0x004ecc0701007387 */ /* 0x000fe80000100800 */
[----:B------:R-:W2:Y:S04]  /*a46e0*/  LDL R22, [R1+0x324] ;  /* 0x0003240001167983 */ /* 0x000ea80000100800 */
[----:B------:R1:W-:Y:S01]  /*a46f0*/  STL [R1+0x4ee4], R6 ;  /* 0x004ee40601007387 */ /* 0x0003e20000100800 */
[----:B------:R-:W-:-:S03]  /*a4700*/  F2FP.SATFINITE.E5M2.F32.PACK_AB_MERGE_C R17, R27, R26, RZ ;  /* 0x0000001a1b11723e */ /* 0x000fc600048060ff */
[----:B------:R-:W4:Y:S04]  /*a4710*/  LDL R28, [R1+0x328] ;  /* 0x00032800011c7983 */ /* 0x000f280000100800 */
[----:B------:R-:W4:Y:S01]  /*a4720*/  LDL R29, [R1+0x32c] ;  /* 0x00032c00011d7983 */ /* 0x000f220000100800 */
[----:B-1----:R-:W-:-:S03]  /*a4730*/  IADD3 R6, P3, PT, R9, R4, RZ ;  /* 0x0000000409067210 */ /* 0x002fc60007f7e0ff */
[----:B------:R-:W-:Y:S02]  /*a4740*/  STL [R1+0x4eb8], R17 ;  /* 0x004eb81101007387 */ /* 0x000fe40000100800 */
[----:B------:R-:W-:Y:S02]  /*a4750*/  IMAD.X R7, R10, 0x1, R8, P3 ;  /* 0x000000010a077824 */ /* 0x000fe400018e0608 */
[----:B------:R-:W2:Y:S04]  /*a4760*/  LDL R26, [R1+0x330] ;  /* 0x00033000011a7983 */ /* 0x000ea80000100800 */
[----:B------:R-:W2:Y:S04]  /*a4770*/  LDL R27, [R1+0x334] ;  /* 0x00033400011b7983 */ /* 0x000ea80000100800 */
[----:B------:R1:W-:Y:S02]  /*a4780*/  STL.64 [R1+0x3a90], R6 ;  /* 0x003a900601007387 */ /* 0x0003e40000100a00 */
[----:B-1----:R-:W-:-:S02]  /*a4790*/  F2FP.SATFINITE.E5M2.F32.PACK_AB_MERGE_C R7, R25, R24, RZ ;  /* 0x000000181907723e */ /* 0x002fc400048060ff */
[----:B------:R-:W-:Y:S01]  /*a47a0*/  F2FP.SATFINITE.E5M2.F32.PACK_AB_MERGE_C R6, R12, R11, RZ ;  /* 0x0000000b0c06723e */ /* 0x000fe200048060ff */
[----:B------:R-:W2:Y:S04]  /*a47b0*/  LDL R24, [R1+0x338] ;  /* 0x0003380001187983 */ /* 0x000ea80000100800 */
[----:B------:R-:W-:Y:S04]  /*a47c0*/  STL [R1+0x4ec8], R7 ;  /* 0x004ec80701007387 */ /* 0x000fe80000100800 */
[----:B------:R-:W2:Y:S04]  /*a47d0*/  LDL R25, [R1+0x33c] ;  /* 0x00033c0001197983 */ /* 0x000ea80000100800 */
        /* <DEDUP_REMOVED lines=23> */
[----:B-1----:R-:W3:Y:S04]  /*a4950*/  LDL.LU R15, [R1+0x358] ;  /* 0x00035800010f7983 */ /* 0x002ee80000300800 */
[----:B------:R1:W-:Y:S01]  /*a4960*/  STL.64 [R1+0x39e0], R16 ;  /* 0x0039e01001007387 */ /* 0x0003e20000100a00 */
[----:B--2---:R-:W-:Y:S02]  /*a4970*/  F2FP.SATFINITE.E5M2.F32.PACK_AB_MERGE_C R7, R22, R21, RZ ;  /* 0x000000151607723e */ /* 0x004fe400048060ff */
[----:B----4-:R-:W-:Y:S01]  /*a4980*/  F2FP.SATFINITE.E5M2.F32.PACK_AB_MERGE_C R6, R29, R28, RZ ;  /* 0x0000001c1d06723e */ /* 0x010fe200048060ff */
[----:B0-----:R-:W-:Y:S01]  /*a4990*/  VIADD R9, R9, UR5 ;  /* 0x0000000509097c36 */ /* 0x001fe20008000000 */
[----:B------:R-:W0:Y:S01]  /*a49a0*/  LDCU UR5, c[0x0][0x3b8] ;  /* 0x00007700ff0577ac */ /* 0x000e220008000800 */
[----:B-1----:R-:W3:Y:S04]  /*a49b0*/  LDL.LU R16, [R1+0x35c] ;  /* 0x00035c0001107983 */ /* 0x002ee80000300800 */
[----:B------:R-:W2:Y:S04]  /*a49c0*/  LDL.LU R21, [R1+0x360] ;  /* 0x0003600001157983 */ /* 0x000ea80000300800 */
[----:B------:R-:W-:Y:S04]  /*a49d0*/  STL [R1+0x4e80], R7 ;  /* 0x004e800701007387 */ /* 0x000fe80000100800 */
[----:B------:R-:W2:Y:S04]  /*a49e0*/  LDL.LU R22, [R1+0x364] ;  /* 0x0003640001167983 */ /* 0x000ea80000300800 */
[----:B------:R1:W-:Y:S04]  /*a49f0*/  STL [R1+0x4e84], R6 ;  /* 0x004e840601007387 */ /* 0x0003e80000100800 */
[----:B------:R-:W4:Y:S04]  /*a4a00*/  LDL.LU R28, [R1+0x368] ;  /* 0x00036800011c7983 */ /* 0x000f280000300800 */
[----:B------:R-:W4:Y:S01]  /*a4a10*/  LDL.LU R29, [R1+0x36c] ;  /* 0x00036c00011d7983 */ /* 0x000f220000300800 */
[----:B-1----:R-:W-:-:S03]  /*a4a20*/  F2FP.SATFINITE.E5M2.F32.PACK_AB_MERGE_C R6, R27, R26, RZ ;  /* 0x0000001a1b06723e */ /* 0x002fc600048060ff */
[----:B------:R-:W4:Y:S01]  /*a4a30*/  LDL.LU R26, [R1+0x370] ;  /* 0x00037000011a7983 */ /* 0x000f220000300800 */
[----:B------:R-:W-:-:S03]  /*a4a40*/  SHF.R.S32.HI R10, RZ, 0x1f, R9 ;  /* 0x0000001fff0a7819 */ /* 0x000fc60000011409 */
[----:B------:R-:W4:Y:S04]  /*a4a50*/  LDL.LU R27, [R1+0x374] ;  /* 0x00037400011b7983 */ /* 0x000f280000300800 */
[----:B------:R1:W-:Y:S02]  /*a4a60*/  STL [R1+0x4e68], R6 ;  /* 0x004e680601007387 */ /* 0x0003e40000100800 */
[----:B-1----:R-:W-:-:S05]  /*a4a70*/  IADD3 R6, P3, PT, R9, R4, RZ ;  /* 0x0000000409067210 */ /* 0x002fca0007f7e0ff */
[----:B------:R-:W-:-:S05]  /*a4a80*/  IMAD.X R7, R10, 0x1, R8, P3 ;  /* 0x000000010a077824 */ /* 0x000fca00018e0608 */
[----:B------:R1:W-:Y:S02]  /*a4a90*/  STL.64 [R1+0x3a08], R6 ;  /* 0x003a080601007387 */ /* 0x0003e40000100a00 */
[----:B-1----:R-:W-:Y:S02]  /*a4aa0*/  F2FP.SATFINITE.E5M2.F32.PACK_AB_MERGE_C R7, R25, R24, RZ ;  /* 0x000000181907723e */ /* 0x002fe400048060ff */
[----:B------:R-:W-:Y:S01]  /*a4ab0*/  F2FP.SATFINITE.E5M2.F32.PACK_AB_MERGE_C R6, R12, R11, RZ ;  /* 0x0000000b0c06723e */ /* 0x000fe200048060ff */
[----:B------:R-:W4:Y:S04]  /*a4ac0*/  LDL.LU R24, [R1+0x378] ;  /* 0x0003780001187983 */ /* 0x000f280000300800 */
[----:B------:R-:W-:Y:S04]  /*a4ad0*/  STL [R1+0x4e6c], R7 ;  /* 0x004e6c0701007387 */ /* 0x000fe80000100800 */
[----:B------:R-:W4:Y:S04]  /*a4ae0*/  LDL.LU R25, [R1+0x37c] ;  /* 0x00037c0001197983 */ /* 0x000f280000300800 */
[----:B------:R1:W-:Y:S04]  /*a4af0*/  STL [R1+0x4e54], R6 ;  /* 0x004e540601007387 */ /* 0x0003e80000100800 */
[----:B------:R-:W4:Y:S04]  /*a4b00*/  LDL.LU R11, [R1+0x390] ;  /* 0x00039000010b7983 */ /* 0x000f280000300800 */
[----:B------:R-:W4:Y:S01]  /*a4b10*/  LDL.LU R12, [R1+0x394] ;  /* 0x00039400010c7983 */ /* 0x000f220000300800 */
        /* <DEDUP_REMOVED lines=13> */
[----:B------:R1:W-:Y:S04]  /*a4bf0*/  STL.64 [R1+0x3990], R6 ;  /* 0x0039900601007387 */ /* 0x0003e80000100a00 */
[----:B-1----:R-:W4:Y:S01]  /*a4c00*/  LDL.LU.64 R6, [R1+0x54c0] ;  /* 0x0054c00001067983 */ /* 0x002f220000300a00 */
[----:B---3--:R-:W-:-:S05]  /*a4c10*/  F2FP.SATFINITE.E5M2.F32.PACK_AB_MERGE_C R15, R16, R15, RZ ;  /* 0x0000000f100f723e */ /* 0x008fca00048060ff */
[----:B------:R-:W-:Y:S01]  /*a4c20*/  STL [R1+0x4e40], R15 ;  /* 0x004e400f01007387 */ /* 0x000fe20000100800 */
[----:B--2---:R-:W-:Y:S02]  /*a4c30*/  F2FP.SATFINITE.E5M2.F32.PACK_AB_MERGE_C R18, R22, R21, RZ ;  /* 0x000000151612723e */ /* 0x004fe400048060ff */
[----:B----4-:R-:W-:-:S05]  /*a4c40*/  IADD3 R16, P3, PT, R9, R6, RZ ;  /* 0x0000000609107210 */ /* 0x010fca0007f7e0ff */
[----:B------:R-:W-:Y:S01]  /*a4c50*/  IMAD.X R17, R10, 0x1, R7, P3 ;  /* 0x000000010a117824 */ /* 0x000fe200018e0607 */
[----:B------:R-:W-:Y:S01]  /*a4c60*/  F2FP.SATFINITE.E5M2.F32.PACK_AB_MERGE_C R10, R29, R28, RZ ;  /* 0x0000001c1d0a723e */ /* 0x000fe200048060ff */
[----:B0-----:R-:W-:Y:S01]  /*a4c70*/  VIADD R9, R9, UR5 ;  /* 0x0000000509097c36 */ /* 0x001fe20008000000 */
[----:B------:R-:W-:Y:S01]  /*a4c80*/  F2FP.SATFINITE.E5M2.F32.PACK_AB_MERGE_C R11, R12, R11, RZ ;  /* 0x0000000b0c0b723e */ /* 0x000fe200048060ff */
[----:B------:R-:W0:Y:S01]  /*a4c90*/  LDCU UR5, c[0x0][0x3b8] ;  /* 0x00007700ff0577ac */ /* 0x000e220008000800 */
[----:B------:R1:W-:Y:S04]  /*a4ca0*/  STL.64 [R1+0x3970], R16 ;  /* 0x0039701001007387 */ /* 0x0003e80000100a00 */
[----:B-1----:R-:W2:Y:S04]  /*a4cb0*/  LDL.LU R17, [R1+0x54b8] ;  /* 0x0054b80001117983 */ /* 0x002ea80000300800 */
[----:B------:R-:W3:Y:S04]  /*a4cc0*/  LDL.LU R15, [R1+0x3b8] ;  /* 0x0003b800010f7983 */ /* 0x000ee80000300800 */
[----:B------:R-:W3:Y:S04]  /*a4cd0*/  LDL.LU R16, [R1+0x3bc] ;  /* 0x0003bc0001107983 */ /* 0x000ee80000300800 */
[----:B------:R-:W4:Y:S04]  /*a4ce0*/  LDL.LU R21, [R1+0x3d0] ;  /* 0x0003d00001157983 */ /* 0x000f280000300800 */
[----:B------:R1:W-:Y:S04]  /*a4cf0*/  STL [R1+0x4e2c], R18 ;  /* 0x004e2c1201007387 */ /* 0x0003e80000100800 */
[----:B------:R-:W4:Y:S04]  /*a4d00*/  LDL.LU R22, [R1+0x3d4] ;  /* 0x0003d40001167983 */ /* 0x000f280000300800 */
[----:B------:R0:W-:Y:S01]  /*a4d10*/  STL [R1+0x4e30], R10 ;  /* 0x004e300a01007387 */ /* 0x0001e20000100800 */
[----:B-1----:R-:W-:-:S02]  /*a4d20*/  F2FP.SATFINITE.E5M2.F32.PACK_AB_MERGE_C R18, R27, R26, RZ ;  /* 0x0000001a1b12723e */ /* 0x002fc400048060ff */
[----:B------:R-:W-:Y:S01]  /*a4d30*/  IADD3 R26, P3, PT, R9, R4, RZ ;  /* 0x00000004091a7210 */ /* 0x000fe20007f7e0ff */
[----:B------:R-:W2:Y:S04]  /*a4d40*/  LDL.LU R28, [R1+0x3d8] ;  /* 0x0003d800011c7983 */ /* 0x000ea80000300800 */
[----:B------:R-:W2:Y:S01]  /*a4d50*/  LDL.LU R29, [R1+0x3dc] ;  /* 0x0003dc00011d7983 */ /* 0x000ea20000300800 */
[----:B0-----:R-:W-:-:S05]  /*a4d60*/  SHF.R.S32.HI R10, RZ, 0x1f, R9 ;  /* 0x0000001fff0a7819 */ /* 0x001fca0000011409 */
[----:B------:R-:W-:Y:S01]  /*a4d70*/  IMAD.X R27, R10, 0x1, R8, P3 ;  /* 0x000000010a1b7824 */ /* 0x000fe200018e0608 */
[----:B------:R0:W-:Y:S04]  /*a4d80*/  STL [R1+0x4e20], R18 ;  /* 0x004e201201007387 */ /* 0x0001e80000100800 */
[----:B------:R1:W-:Y:S01]  /*a4d90*/  STL.64 [R1+0x3988], R26 ;  /* 0x0039881a01007387 */ /* 0x0003e20000100a00 */
[----:B0-----:R-:W-:-:S03]  /*a4da0*/  F2FP.SATFINITE.E5M2.F32.PACK_AB_MERGE_C R18, R25, R24, RZ ;  /* 0x000000181912723e */ /* 0x001fc600048060ff */
[----:B-1----:R-:W2:Y:S04]  /*a4db0*/  LDL.LU R26, [R1+0x3f0] ;  /* 0x0003f000011a7983 */ /* 0x002ea80000300800 */
[----:B------:R-:W2:Y:S04]  /*a4dc0*/  LDL.LU R27, [R1+0x3f4] ;  /* 0x0003f400011b7983 */ /* 0x000ea80000300800 */
[----:B------:R-:W2:Y:S04]  /*a4dd0*/  LDL.LU R24, [R1+0x3f8] ;  /* 0x0003f80001187983 */ /* 0x000ea80000300800 */
[----:B------:R0:W-:Y:S04]  /*a4de0*/  STL [R1+0x4e24], R18 ;  /* 0x004e241201007387 */ /* 0x0001e80000100800 */
[----:B------:R-:W2:Y:S04]  /*a4df0*/  LDL.LU R25, [R1+0x3fc] ;  /* 0x0003fc0001197983 */ /* 0x000ea80000300800 */
[----:B------:R1:W-:Y:S01]  /*a4e00*/  STL [R1+0x4e1c], R11 ;  /* 0x004e1c0b01007387 */ /* 0x0003e20000100800 */
[----:B0-----:R-:W-:-:S02]  /*a4e10*/  F2FP.SATFINITE.E5M2.F32.PACK_AB_MERGE_C R18, R20, R19, RZ ;  /* 0x000000131412723e */ /* 0x001fc400048060ff */
[----:B------:R-:W-:Y:S01]  /*a4e20*/  F2FP.SATFINITE.E5M2.F32.PACK_AB_MERGE_C R13, R14, R13, RZ ;  /* 0x0000000d0e0d723e */ /* 0x000fe200048060ff */
[----:B--2---:R0:W-:Y:S04]  /*a4e30*/  STL.64 [R1+0x54b0], R24 ;  /* 0x0054b01801007387 */ /* 0x0041e80000100a00 */
[----:B-1----:R-:W2:Y:S04]  /*a4e40*/  LDL.LU R11, [R1+0x410] ;  /* 0x00041000010b7983 */ /* 0x002ea80000300800 */
[----:B------:R-:W2:Y:S01]  /*a4e50*/  LDL.LU R12, [R1+0x414] ;  /* 0x00041400010c7983 */ /* 0x000ea20000300800 */
[----:B0-----:R-:W-:-:S03]  /*a4e60*/  IADD3 R24, P3, PT, R9, R2, RZ ;  /* 0x0000000209187210 */ /* 0x001fc60007f7e0ff */
[----:B------:R-:W2:Y:S02]  /*a4e70*/  LDL.LU R19, [R1+0x418] ;  /* 0x0004180001137983 */ /* 0x000ea40000300800 */
[----:B------:R-:W-:-:S05]  /*a4e80*/  IMAD.X R25, R10, 0x1, R5, P3 ;  /* 0x000000010a197824 */ /* 0x000fca00018e0605 */
[----:B------:R0:W-:Y:S04]  /*a4e90*/  STL.64 [R1+0x3958], R24 ;  /* 0x0039581801007387 */ /* 0x0001e80000100a00 */
[----:B------:R3:W-:Y:S04]  /*a4ea0*/  STL [R1+0x4e18], R18 ;  /* 0x004e181201007387 */ /* 0x0007e80000100800 */
[----:B------:R-:W2:Y:S01]  /*a4eb0*/  LDL.LU R20, [R1+0x41c] ;  /* 0x00041c0001147983 */ /* 0x000ea20000300800 */
[----:B0-----:R-:W-:-:S03]  /*a4ec0*/  IADD3 R24, P3, PT, R9, R0, RZ ;  /* 0x0000000009187210 */ /* 0x001fc60007f7e0ff */
[----:B------:R0:W-:Y:S01]  /*a4ed0*/  STL [R1+0x4e14], R13 ;  /* 0x004e140d01007387 */ /* 0x0001e20000100800 */
[----:B---3--:R-:W-:Y:S01]  /*a4ee0*/  F2FP.SATFINITE.E5M2.F32.PACK_AB_MERGE_C R18, R16, R15, RZ ;  /* 0x0000000f1012723e */ /* 0x008fe200048060ff */
[----:B------:R-:W-:Y:S02]  /*a4ef0*/  IMAD.X R25, R10, 0x1, R3, P3 ;  /* 0x000000010a197824 */ /* 0x000fe400018e0603 */
[----:B0-----:R-:W3:Y:S04]  /*a4f00*/  LDL.LU R13, [R1+0x430] ;  /* 0x00043000010d7983 */ /* 0x001ee80000300800 */
[----:B------:R-:W3:Y:S04]  /*a4f10*/  LDL.LU R14, [R1+0x434] ;  /* 0x00043400010e7983 */ /* 0x000ee80000300800 */
[----:B------:R-:W2:Y:S04]  /*a4f20*/  LDL.LU R15, [R1+0x438] ;  /* 0x00043800010f7983 */ /* 0x000ea80000300800 */
[----:B------:R-:W2:Y:S04]  /*a4f30*/  LDL.LU R16, [R1+0x43c] ;  /* 0x00043c0001107983 */ /* 0x000ea80000300800 */
[----:B------:R0:W-:Y:S04]  /*a4f40*/  STL.64 [R1+0x3920], R24 ;  /* 0x0039201801007387 */ /* 0x0001e80000100a00 */
[----:B------:R4:W-:Y:S01]  /*a4f50*/  STL [R1+0x4e10], R18 ;  /* 0x004e101201007387 */ /* 0x0009e20000100800 */
[----:B0-----:R-:W-:-:S02]  /*a4f60*/  IADD3 R24, P3, PT, R9, R6, RZ ;  /* 0x0000000609187210 */ /* 0x001fc40007f7e0ff */
[----:B----4-:R-:W-:-:S03]  /*a4f70*/  F2FP.SATFINITE.E5M2.F32.PACK_AB_MERGE_C R18, R22, R21, RZ ;  /* 0x000000151612723e */ /* 0x010fc600048060ff */
[----:B------:R-:W-:Y:S01]  /*a4f80*/  IMAD.X R25, R10, 0x1, R7, P3 ;  /* 0x000000010a197824 */ /* 0x000fe200018e0607 */
[----:B------:R-:W-:-:S04]  /*a4f90*/  F2FP.SATFINITE.E5M2.F32.PACK_AB_MERGE_C R10, R29, R28, RZ ;  /* 0x0000001c1d0a723e */ /* 0x000fc800048060ff */
[----:B------:R-:W-:Y:S04]  /*a4fa0*/  STL.64 [R1+0x38f0], R24 ;  /* 0x0038f01801007387 */ /* 0x000fe80000100a00 */
[----:B------:R-:W4:Y:S04]  /*a4fb0*/  LDL.LU R21, [R1+0x460] ;  /* 0x0004600001157983 */ /* 0x000f280000300800 */
[----:B------:R-:W-:Y:S01]  /*a4fc0*/  STL [R1+0x4e08], R18 ;  /* 0x004e081201007387 */ /* 0x000fe20000100800 */
[----:B------:R-:W-:Y:S01]  /*a4fd0*/  VIADD R9, R9, UR5 ;  /* 0x0000000509097c36 */ /* 0x000fe20008000000 */
[----:B------:R-:W0:Y:S02]  /*a4fe0*/  LDCU UR5, c[0x0][0x3b8] ;  /* 0x00007700ff0577ac */ /* 0x000e240008000800 */
[----:B------:R-:W4:Y:S04]  /*a4ff0*/  LDL.LU R22, [R1+0x464] ;  /* 0x0004640001167983 */ /* 0x000f280000300800 */
[----:B------:R1:W-:Y:S04]  /*a5000*/  STL [R1+0x4e0c], R10 ;  /* 0x004e0c0a01007387 */ /* 0x0003e80000100800 */
[----:B------:R-:W2:Y:S04]  /*a5010*/  LDL.LU R28, [R1+0x468] ;  /* 0x00046800011c7983 */ /* 0x000ea80000300800 */
[----:B------:R-:W2:Y:S01]  /*a5020*/  LDL.LU R29, [R1+0x46c] ;  /* 0x00046c00011d7983 */ /* 0x000ea20000300800 */
[----:B-1----:R-:W-:-:S03]  /*a5030*/  F2FP.SATFINITE.E5M2.F32.PACK_AB_MERGE_C R10, R27, R26, RZ ;  /* 0x0000001a1b0a723e */ /* 0x002fc600048060ff */
[----:B------:R-:W2:Y:S01]  /*a5040*/  LDL.LU R26, [R1+0x4f0] ;  /* 0x0004f000011a7983 */ /* 0x000ea20000300800 */
[----:B------:R-:W-:-:S03]  /*a5050*/  IADD3 R24, P3, PT, R9, R4, RZ ;  /* 0x0000000409187210 */ /* 0x000fc60007f7e0ff */
[----:B------:R-:W2:Y:S04]  /*a5060*/  LDL.LU R27, [R1+0x4f4] ;  /* 0x0004f400011b7983 */ /* 0x000ea80000300800 */
[----:B------:R1:W-:Y:S02]  /*a5070*/  STL [R1+0x4e00], R10 ;  /* 0x004e000a01007387 */ /* 0x0003e40000100800 */
[----:B-1----:R-:W-:-:S05]  /*a5080*/  SHF.R.S32.HI R10, RZ, 0x1f, R9 ;  /* 0x0000001fff0a7819 */ /* 0x002fca0000011409 */
[----:B------:R-:W-:-:S05]  /*a5090*/  IMAD.X R25, R10, 0x1, R8, P3 ;  /* 0x000000010a197824 */ /* 0x000fca00018e0608 */
[----:B------:R1:W-:Y:S04]  /*a50a0*/  STL.64 [R1+0x3918], R24 ;  /* 0x0039181801007387 */ /* 0x0003e80000100a00 */
[----:B-1----:R-:W2:Y:S02]  /*a50b0*/  LDL.LU.64 R24, [R1+0x54b0] ;  /* 0x0054b00001187983 */ /* 0x002ea40000300a00 */
[----:B--2---:R-:W-:Y:S02]  /*a50c0*/  F2FP.SATFINITE.E5M2.F32.PACK_AB_MERGE_C R18, R25, R24, RZ ;  /* 0x000000181912723e */ /* 0x004fe400048060ff */
[----:B------:R-:W2:Y:S04]  /*a50d0*/  LDL.LU R24, [R1+0x4f8] ;  /* 0x0004f80001187983 */ /* 0x000ea80000300800 */
[----:B------:R3:W-:Y:S04]  /*a50e0*/  STL [R1+0x4e04], R18 ;  /* 0x004e041201007387 */ /* 0x0007e80000100800 */
[----:B------:R-:W2:Y:S01]  /*a50f0*/  LDL.LU R25, [R1+0x4fc] ;  /* 0x0004fc0001197983 */ /* 0x000ea20000300800 */
[----:B------:R-:W-:-:S05]  /*a5100*/  F2FP.SATFINITE.E5M2.F32.PACK_AB_MERGE_C R11, R12, R11, RZ ;  /* 0x0000000b0c0b723e */ /* 0x000fca00048060ff */
[----:B------:R1:W-:Y:S01]  /*a5110*/  STL [R1+0x4df8], R11 ;  /* 0x004df80b01007387 */ /* 0x0003e20000100800 */
[----:B------:R-:W-:Y:S02]  /*a5120*/  F2FP.SATFINITE.E5M2.F32.PACK_AB_MERGE_C R19, R20, R19, RZ ;  /* 0x000000131413723e */ /* 0x000fe400048060ff */
[----:B---3--:R-:W-:Y:S02]  /*a5130*/  F2FP.SATFINITE.E5M2.F32.PACK_AB_MERGE_C R18, R14, R13, RZ ;  /* 0x0000000d0e12723e */ /* 0x008fe400048060ff */
[----:B------:R-:W-:Y:S01]  /*a5140*/  F2FP.SATFINITE.E5M2.F32.PACK_AB_MERGE_C R15, R16, R15, RZ ;  /* 0x0000000f100f723e */ /* 0x000fe200048060ff */
[----:B--2---:R2:W-:Y:S04]  /*a5150*/  STL.64 [R1+0x54a8], R24 ;  /* 0x0054a81801007387 */ /* 0x0045e80000100a00 */
[----:B-1----:R-:W3:Y:S04]  /*a5160*/  LDL.LU R11, [R1+0x4e0] ;  /* 0x0004e000010b7983 */ /* 0x002ee80000300800 */
[----:B------:R-:W3:Y:S01]  /*a5170*/  LDL.LU R12, [R1+0x4e4] ;  /* 0x0004e400010c7983 */ /* 0x000ee20000300800 */
[----:B--2---:R-:W-:-:S03]  /*a5180*/  IADD3 R24, P3, PT, R9, R2, RZ ;  /* 0x0000000209187210 */ /* 0x004fc60007f7e0ff */
[----:B------:R-:W2:Y:S02]  /*a5190*/  LDL.LU R13, [R1+0x4e8] ;  /* 0x0004e800010d7983 */ /* 0x000ea40000300800 */
[----:B------:R-:W-:-:S05]  /*a51a0*/  IMAD.X R25, R10, 0x1, R5, P3 ;  /* 0x000000010a197824 */ /* 0x000fca00018e0605 */
[----:B------:R-:W-:Y:S04]  /*a51b0*/  STL.64 [R1+0x38d8], R24 ;  /* 0x0038d81801007387 */ /* 0x000fe80000100a00 */
[----:B------:R-:W-:Y:S04]  /*a51c0*/  STL [R1+0x4dfc], R19 ;  /* 0x004dfc1301007387 */ /* 0x000fe80000100800 */
[----:B------:R-:W2:Y:S04]  /*a51d0*/  LDL.LU R14, [R1+0x4ec] ;  /* 0x0004ec00010e7983 */ /* 0x000ea80000300800 */
[----:B------:R1:W-:Y:S02]  /*a51e0*/  STL [R1+0x4df0], R18 ;  /* 0x004df01201007387 */ /* 0x0003e40000100800 */
[----:B-1----:R-:W-:-:S05]  /*a51f0*/  IADD3 R18, P3, PT, R9, R0, RZ ;  /* 0x0000000009127210 */ /* 0x002fca0007f7e0ff */
[----:B------:R-:W-:Y:S01]  /*a5200*/  IMAD.X R19, R10, 0x1, R3, P3 ;  /* 0x000000010a137824 */ /* 0x000fe200018e0603 */
[----:B------:R-:W-:-:S04]  /*a5210*/  IADD3 R24, P3, PT, R9, R6, RZ ;  /* 0x0000000609187210 */ /* 0x000fc80007f7e0ff */
[----:B------:R1:W-:Y:S01]  /*a5220*/  STL.64 [R1+0x38a0], R18 ;  /* 0x0038a01201007387 */ /* 0x0003e20000100a00 */
[----:B------:R-:W-:Y:S01]  /*a5230*/  IMAD.X R25, R10, 0x1, R7, P3 ;  /* 0x000000010a197824 */ /* 0x000fe200018e0607 */
[----:B------:R-:W-:Y:S02]  /*a5240*/  F2FP.SATFINITE.E5M2.F32.PACK_AB_MERGE_C R10, R29, R28, RZ ;  /* 0x0000001c1d0a723e */ /* 0x000fe400048060ff */
[----:B-1----:R-:W2:Y:S01]  /*a5250*/  LDL.LU R18, [R1+0x1060] ;  /* 0x0010600001127983 */ /* 0x002ea20000300800 */
[----:B----4-:R-:W-:-:S03]  /*a5260*/  F2FP.SATFINITE.E5M2.F32.PACK_AB_MERGE_C R19, R22, R21, RZ ;  /* 0x000000151613723e */ /* 0x010fc600048060ff */
[----:B------:R-:W4:Y:S04]  /*a5270*/  LDL.LU R16, [R1+0x1064] ;  /* 0x0010640001107983 */ /* 0x000f280000300800 */
[----:B------:R1:W-:Y:S04]  /*a5280*/  STL [R1+0x4df4], R15 ;  /* 0x004df40f01007387 */ /* 0x0003e80000100800 */
[----:B------:R-:W4:Y:S04]  /*a5290*/  LDL.LU R23, [R1+0x1068] ;  /* 0x0010680001177983 */ /* 0x000f280000300800 */
[----:B-1----:R-:W4:Y:S04]  /*a52a0*/  LDL.LU R15, [R1+0x106c] ;  /* 0x00106c00010f7983 */ /* 0x002f280000300800 */
[----:B------:R1:W-:Y:S04]  /*a52b0*/  STL.64 [R1+0x3870], R24 ;  /* 0x0038701801007387 */ /* 0x0003e80000100a00 */
[----:B------:R-:W4:Y:S04]  /*a52c0*/  LDL.LU R21, [R1+0x1050] ;  /* 0x0010500001157983 */ /* 0x000f280000300800 */
[----:B------:R-:W-:Y:S01]  /*a52d0*/  STL [R1+0x4de8], R19 ;  /* 0x004de81301007387 */ /* 0x000fe20000100800 */
[----:B0-----:R-:W-:Y:S01]  /*a52e0*/  VIADD R9, R9, UR5 ;  /* 0x0000000509097c36 */ /* 0x001fe20008000000 */
[----:B------:R-:W0:Y:S02]  /*a52f0*/  LDCU UR5, c[0x0][0x3b8] ;  /* 0x00007700ff0577ac */ /* 0x000e240008000800 */
[----:B------:R-:W4:Y:S04]  /*a5300*/  LDL.LU R22, [R1+0x1054] ;  /* 0x0010540001167983 */ /* 0x000f280000300800 */
[----:B------:R0:W-:Y:S01]  /*a5310*/  STL [R1+0x4dec], R10 ;  /* 0x004dec0a01007387 */ /* 0x0001e20000100800 */
[----:B-1----:R-:W-:-:S03]  /*a5320*/  IADD3 R24, P3, PT, R9, R4, RZ ;  /* 0x0000000409187210 */ /* 0x002fc60007f7e0ff */
[----:B------:R-:W4:Y:S04]  /*a5330*/  LDL.LU R28, [R1+0x1058] ;  /* 0x00105800011c7983 */ /* 0x000f280000300800 */
[----:B------:R-:W4:Y:S01]  /*a5340*/  LDL.LU R29, [R1+0x105c] ;  /* 0x00105c00011d7983 */ /* 0x000f220000300800 */
[----:B0-----:R-:W-:-:S05]  /*a5350*/  F2FP.SATFINITE.E5M2.F32.PACK_AB_MERGE_C R10, R27, R26, RZ ;  /* 0x0000001a1b0a723e */ /* 0x001fca00048060ff */
[----:B------:R0:W-:Y:S04]  /*a5360*/  STL [R1+0x4de0], R10 ;  /* 0x004de00a01007387 */ /* 0x0001e80000100800 */
[----:B------:R-:W4:Y:S04]  /*a5370*/  LDL.LU R26, [R1+0x1040] ;  /* 0x00104000011a7983 */ /* 0x000f280000300800 */
[----:B------:R-:W4:Y:S01]  /*a5380*/  LDL.LU R27, [R1+0x1044] ;  /* 0x00104400011b7983 */ /* 0x000f220000300800 */
[----:B0-----:R-:W-:-:S05]  /*a5390*/  SHF.R.S32.HI R10, RZ, 0x1f, R9 ;  /* 0x0000001fff0a7819 */ /* 0x001fca0000011409 */
[----:B------:R-:W-:-:S05]  /*a53a0*/  IMAD.X R25, R10, 0x1, R8, P3 ;  /* 0x000000010a197824 */ /* 0x000fca00018e0608 */
[----:B------:R0:W-:Y:S04]  /*a53b0*/  STL.64 [R1+0x3898], R24 ;  /* 0x0038981801007387 */ /* 0x0001e80000100a00 */
[----:B0-----:R-:W4:Y:S01]  /*a53c0*/  LDL.LU.64 R24, [R1+0x54a8] ;  /* 0x0054a80001187983 */ /* 0x001f220000300a00 */
[----:B---3--:R-:W-:-:S03]  /*a53d0*/  F2FP.SATFINITE.E5M2.F32.PACK_AB_MERGE_C R19, R12, R11, RZ ;  /* 0x0000000b0c13723e */ /* 0x008fc600048060ff */
[----:B------:R-:W3:Y:S01]  /*a53e0*/  LDL.LU R11, [R1+0x1048] ;  /* 0x00104800010b7983 */ /* 0x000ee20000300800 */
[----:B--2---:R-:W-:Y:S02]  /*a53f0*/  F2FP.SATFINITE.E5M2.F32.PACK_AB_MERGE_C R13, R14, R13, RZ ;  /* 0x0000000d0e0d723e */ /* 0x004fe400048060ff */
[----:B----4-:R-:W-:Y:S02]  /*a5400*/  F2FP.SATFINITE.E5M2.F32.PACK_AB_MERGE_C R20, R25, R24, RZ ;  /* 0x000000181914723e */ /* 0x010fe400048060ff */
[----:B------:R-:W-:-:S03]  /*a5410*/  IADD3 R24, P3, PT, R9, R2, RZ ;  /* 0x0000000209187210 */ /* 0x000fc60007f7e0ff */
[----:B------:R-:W-:Y:S04]  /*a5420*/  STL [R1+0x4de4], R20 ;  /* 0x004de41401007387 */ /* 0x000fe80000100800 */
[----:B------:R-:W3:Y:S01]  /*a5430*/  LDL.LU R12, [R1+0x104c] ;  /* 0x00104c00010c7983 */ /* 0x000ee20000300800 */
[----:B------:R-:W-:-:S03]  /*a5440*/  IMAD.X R25, R10, 0x1, R5, P3 ;  /* 0x000000010a197824 */ /* 0x000fc600018e0605 */
[----:B------:R0:W-:Y:S04]  /*a5450*/  STL [R1+0x4dd8], R19 ;  /* 0x004dd81301007387 */ /* 0x0001e80000100800 */
[----:B0-----:R-:W2:Y:S04]  /*a5460*/  LDL.LU R19, [R1+0x1030] ;  /* 0x0010300001137983 */ /* 0x001ea80000300800 */
[----:B------:R-:W2:Y:S04]  /*a5470*/  LDL.LU R20, [R1+0x1034] ;  /* 0x0010340001147983 */ /* 0x000ea80000300800 */
[----:B------:R0:W-:Y:S04]  /*a5480*/  STL.64 [R1+0x3858], R24 ;  /* 0x0038581801007387 */ /* 0x0001e80000100a00 */
[----:B0-----:R-:W4:Y:S04]  /*a5490*/  LDL.LU R24, [R1+0x1038] ;  /* 0x0010380001187983 */ /* 0x001f280000300800 */
[----:B------:R-:W4:Y:S04]  /*a54a0*/  LDL.LU R25, [R1+0x103c] ;  /* 0x00103c0001197983 */ /* 0x000f280000300800 */
[----:B------:R0:W-:Y:S04]  /*a54b0*/  STL [R1+0x4ddc], R13 ;  /* 0x004ddc0d01007387 */ /* 0x0001e80000100800 */
[----:B0-----:R-:W4:Y:S04]  /*a54c0*/  LDL.LU R13, [R1+0x1020] ;  /* 0x00102000010d7983 */ /* 0x001f280000300800 */
[----:B------:R-:W4:Y:S01]  /*a54d0*/  LDL.LU R14, [R1+0x1024] ;  /* 0x00102400010e7983 */ /* 0x000f220000300800 */
[----:B------:R-:W-:-:S05]  /*a54e0*/  F2FP.SATFINITE.E5M2.F32.PACK_AB_MERGE_C R16, R16, R18, RZ ;  /* 0x000000121010723e */ /* 0x000fca00048060ff */
[----:B------:R0:W-:Y:S01]  /*a54f0*/  STL.64 [R1+0x53a8], R16 ;  /* 0x0053a81001007387 */ /* 0x0001e20000100a00 */
[----:B------:R-:W-:Y:S02]  /*a5500*/  F2FP.SATFINITE.E5M2.F32.PACK_AB_MERGE_C R15, R15, R23, RZ ;  /* 0x000000170f0f723e */ /* 0x000fe400048060ff */
[----:B0-----:R-:W-:-:S03]  /*a5510*/  IADD3 R16, P3, PT, R9, R0, RZ ;  /* 0x0000000009107210 */ /* 0x001fc60007f7e0ff */
[----:B------:R0:W-:Y:S02]  /*a5520*/  STL [R1+0x53b8], R15 ;  /* 0x0053b80f01007387 */ /* 0x0001e40000100800 */
[----:B------:R-:W-:-:S05]  /*a5530*/  IMAD.X R17, R10, 0x1, R3, P3 ;  /* 0x000000010a117824 */ /* 0x000fca00018e0603 */
[----:B------:R1:W-:Y:S01]  /*a5540*/  STL.64 [R1+0x3820], R16 ;  /* 0x0038201001007387 */ /* 0x0003e20000100a00 */
[----:B0-----:R-:W-:Y:S02]  /*a5550*/  F2FP.SATFINITE.E5M2.F32.PACK_AB_MERGE_C R15, R29, R28, RZ ;  /* 0x0000001c1d0f723e */ /* 0x001fe400048060ff */
[----:B-1----:R-:W-:-:S05]  /*a5560*/  IADD3 R16, P3, PT, R9, R6, RZ ;  /* 0x0000000609107210 */ /* 0x002fca0007f7e0ff */
[----:B------:R-:W-:Y:S01]  /*a5570*/  IMAD.X R17, R10, 0x1, R7, P3 ;  /* 0x000000010a117824 */ /* 0x000fe200018e0607 */
[----:B------:R-:W-:Y:S02]  /*a5580*/  F2FP.SATFINITE.E5M2.F32.PACK_AB_MERGE_C R10, R22, R21, RZ ;  /* 0x00000015160a723e */ /* 0x000fe400048060ff */
[----:B------:R-:W4:Y:S04]  /*a5590*/  LDL.LU R21, [R1+0x1028] ;  /* 0x0010280001157983 */ /* 0x000f280000300800 */
[----:B------:R0:W-:Y:S01]  /*a55a0*/  STL.64 [R1+0x37f0], R16 ;  /* 0x0037f01001007387 */ /* 0x0001e20000100a00 */
[----:B------:R-:W-:Y:S01]  /*a55b0*/  VIADD R9, R9, UR5 ;  /* 0x0000000509097c36 */ /* 0x000fe20008000000 */
[----:B------:R-:W1:Y:S02]  /*a55c0*/  LDCU UR5, c[0x0][0x3b8] ;  /* 0x00007700ff0577ac */ /* 0x000e640008000800 */
[----:B------:R-:W4:Y:S04]  /*a55d0*/  LDL.LU R22, [R1+0x102c] ;  /* 0x00102c0001167983 */ /* 0x000f280000300800 */
[----:B------:R1:W-:Y:S04]  /*a55e0*/  STL [R1+0x26c], R10 ;  /* 0x00026c0a01007387 */ /* 0x0003e80000100800 */
[----:B------:R-:W-:Y:S01]  /*a55f0*/  STL [R1+0x274], R15 ;  /* 0x0002740f01007387 */ /* 0x000fe20000100800 */
[----:B0-----:R-:W-:-:S03]  /*a5600*/  IADD3 R16, P3, PT, R9, R4, RZ ;  /* 0x0000000409107210 */ /* 0x001fc60007f7e0ff */
[----:B------:R-:W4:Y:S01]  /*a5610*/  LDL.LU R28, [R1+0x1010] ;  /* 0x00101000011c7983 */ /* 0x000f220000300800 */
[----:B-1----:R-:W-:-:S03]  /*a5620*/  F2FP.SATFINITE.E5M2.F32.PACK_AB_MERGE_C R10, R27, R26, RZ ;  /* 0x0000001a1b0a723e */ /* 0x002fc600048060ff */
[----:B------:R-:W4:Y:S04]  /*a5630*/  LDL.LU R29, [R1+0x1014] ;  /* 0x00101400011d7983 */ /* 0x000f280000300800 */
[----:B------:R0:W-:Y:S04]  /*a5640*/  STL [R1+0x468], R10 ;  /* 0x0004680a01007387 */ /* 0x0001e80000100800 */
[----:B------:R-:W4:Y:S04]  /*a5650*/  LDL.LU R26, [R1+0x1018] ;  /* 0x00101800011a7983 */ /* 0x000f280000300800 */
[----:B------:R-:W4:Y:S01]  /*a5660*/  LDL.LU R27, [R1+0x101c] ;  /* 0x00101c00011b7983 */ /* 0x000f220000300800 */
[----:B0-----:R-:W-:-:S05]  /*a5670*/  SHF.R.S32.HI R10, RZ, 0x1f, R9 ;  /* 0x0000001fff0a7819 */ /* 0x001fca0000011409 */
[----:B------:R-:W-:Y:S01]  /*a5680*/  IMAD.X R17, R10, 0x1, R8, P3 ;  /* 0x000000010a117824 */ /* 0x000fe200018e0608 */
[----:B---3--:R-:W-:Y:S02]  /*a5690*/  F2FP.SATFINITE.E5M2.F32.PACK_AB_MERGE_C R15, R12, R11, RZ ;  /* 0x0000000b0c0f723e */ /* 0x008fe400048060ff */
[----:B------:R-:W3:Y:S04]  /*a56a0*/  LDL.LU R11, [R1+0x1000] ;  /* 0x00100000010b7983 */ /* 0x000ee80000300800 */
[----:B------:R-:W3:Y:S04]  /*a56b0*/  LDL.LU R12, [R1+0x1004] ;  /* 0x00100400010c7983 */ /* 0x000ee80000300800 */
[----:B------:R0:W-:Y:S04]  /*a56c0*/  STL.64 [R1+0x3818], R16 ;  /* 0x0038181001007387 */ /* 0x0001e80000100a00 */
[----:B------:R2:W-:Y:S04]  /*a56d0*/  STL [R1+0x464], R15 ;  /* 0x0004640f01007387 */ /* 0x0005e80000100800 */
[----:B------:R1:W-:Y:S01]  /*a56e0*/  STL [R1+0x5498], R2 ;  /* 0x0054980201007387 */ /* 0x0003e20000100800 */
[----:B0-----:R-:W-:-:S02]  /*a56f0*/  IADD3 R16, P3, PT, R9, R2, RZ ;  /* 0x0000000209107210 */ /* 0x001fc40007f7e0ff */
[----:B--2---:R-:W-:-:S03]  /*a5700*/  F2FP.SATFINITE.E5M2.F32.PACK_AB_MERGE_C R15, R20, R19, RZ ;  /* 0x00000013140f723e */ /* 0x004fc600048060ff */
[----:B------:R-:W-:Y:S02]  /*a5710*/  IMAD.X R17, R10, 0x1, R5, P3 ;  /* 0x000000010a117824 */ /* 0x000fe400018e0605 */
[----:B------:R4:W-:Y:S04]  /*a5720*/  STL [R1+0x5160], R15 ;  /* 0x0051600f01007387 */ /* 0x0009e80000100800 */
[----:B-1----:R-:W2:Y:S01]  /*a5730*/  LDL.LU R2, [R1+0x1008] ;  /* 0x0010080001027983 */ /* 0x002ea20000300800 */
[----:B----4-:R-:W-:-:S03]  /*a5740*/  F2FP.SATFINITE.E5M2.F32.PACK_AB_MERGE_C R15, R25, R24, RZ ;  /* 0x00000018190f723e */ /* 0x010fc600048060ff */
[----:B------:R-:W-:Y:S04]  /*a5750*/  STL.64 [R1+0x37d8], R16 ;  /* 0x0037d81001007387 */ /* 0x000fe80000100a00 */
[----:B------:R0:W-:Y:S04]  /*a5760*/  STL [R1+0x5150], R15 ;  /* 0x0051500f01007387 */ /* 0x0001e80000100800 */
[----:B0-----:R-:W2:Y:S01]  /*a5770*/  LDL.LU R15, [R1+0x100c] ;  /* 0x00100c00010f7983 */ /* 0x001ea20000300800 */
[----:B------:R-:W-:-:S05]  /*a5780*/  F2FP.SATFINITE.E5M2.F32.PACK_AB_MERGE_C R13, R14, R13, RZ ;  /* 0x0000000d0e0d723e */ /* 0x000fca00048060ff */
[----:B------:R-:W-:Y:S04]  /*a5790*/  STL [R1+0x512c], R13 ;  /* 0x00512c0d01007387 */ /* 0x000fe80000100800 */
[----:B------:R-:W4:Y:S04]  /*a57a0*/  LDL.LU R16, [R1+0xff0] ;  /* 0x000ff00001107983 */ /* 0x000f280000300800 */
[----:B------:R-:W4:Y:S01]  /*a57b0*/  LDL.LU R17, [R1+0xff4] ;  /* 0x000ff40001117983 */ /* 0x000f220000300800 */
[----:B------:R-:W-:-:S05]  /*a57c0*/  IADD3 R18, P3, PT, R9, R0, RZ ;  /* 0x0000000009127210 */ /* 0x000fca0007f7e0ff */
[----:B------:R-:W-:Y:S01]  /*a57d0*/  IMAD.X R19, R10, 0x1, R3, P3 ;  /* 0x000000010a137824 */ /* 0x000fe200018e0603 */
[----:B----4-:R0:W-:Y:S04]  /*a57e0*/  STL.64 [R1+0x54a0], R16 ;  /* 0x0054a01001007387 */ /* 0x0101e80000100a00 */
[----:B------:R-:W4:Y:S04]  /*a57f0*/  LDL.LU R24, [R1+0xff8] ;  /* 0x000ff80001187983 */ /* 0x000f280000300800 */
[----:B------:R-:W4:Y:S04]  /*a5800*/  LDL.LU R14, [R1+0xffc] ;  /* 0x000ffc00010e7983 */ /* 0x000f280000300800 */
[----:B------:R-:W4:Y:S01]  /*a5810*/  LDL.LU R25, [R1+0xfe0] ;  /* 0x000fe00001197983 */ /* 0x000f220000300800 */
[----:B0-----:R-:W-:-:S03]  /*a5820*/  IADD3 R16, P3, PT, R9, R6, RZ ;  /* 0x0000000609107210 */ /* 0x001fc60007f7e0ff */
[----:B------:R-:W4:Y:S04]  /*a5830*/  LDL.LU R13, [R1+0xfe4] ;  /* 0x000fe400010d7983 */ /* 0x000f280000300800 */
[----:B------:R0:W-:Y:S01]  /*a5840*/  STL.64 [R1+0x37a0], R18 ;  /* 0x0037a01201007387 */ /* 0x0001e20000100a00 */
[----:B------:R-:W-:Y:S01]  /*a5850*/  IMAD.X R17, R10, 0x1, R7, P3 ;  /* 0x000000010a117824 */ /* 0x000fe200018e0607 */
[----:B0-----:R-:W-:-:S05]  /*a5860*/  F2FP.SATFINITE.E5M2.F32.PACK_AB_MERGE_C R18, R22, R21, RZ ;  /* 0x000000151612723e */ /* 0x001fca00048060ff */
[----:B------:R-:W-:Y:S04]  /*a5870*/  STL [R1+0x5134], R18 ;  /* 0x0051341201007387 */ /* 0x000fe80000100800 */
[----:B------:R-:W4:Y:S04]  /*a5880*/  LDL.LU R21, [R1+0xfe8] ;  /* 0x000fe80001157983 */ /* 0x000f280000300800 */
[----:B------:R-:W4:Y:S01]  /*a5890*/  LDL.LU R22, [R1+0xfec] ;  /* 0x000fec0001167983 */ /* 0x000f220000300800 */
[----:B------:R-:W-:-:S03]  /*a58a0*/  F2FP.SATFINITE.E5M2.F32.PACK_AB_MERGE_C R10, R27, R26, RZ ;  /* 0x0000001a1b0a723e */ /* 0x000fc600048060ff */
[----:B------:R0:W-:Y:S01]  /*a58b0*/  STL.64 [R1+0x3770], R16 ;  /* 0x0037701001007387 */ /* 0x0001e20000100a00 */
[----:B------:R-:W-:Y:S01]  /*a58c0*/  VIADD R9, R9, UR5 ;  /* 0x0000000509097c36 */ /* 0x000fe20008000000 */
[----:B--2---:R-:W-:Y:S01]  /*a58d0*/  F2FP.SATFINITE.E5M2.F32.PACK_AB_MERGE_C R15, R15, R2, RZ ;  /* 0x000000020f0f723e */ /* 0x004fe200048060ff */
[----:B------:R-:W1:Y:S01]  /*a58e0*/  LDCU UR5, c[0x0][0x3b8] ;  /* 0x00007700ff0577ac */ /* 0x000e620008000800 */
[----:B0-----:R-:W-:Y:S02]  /*a58f0*/  F2FP.SATFINITE.E5M2.F32.PACK_AB_MERGE_C R16, R29, R28, RZ ;  /* 0x0000001c1d10723e */ /* 0x001fe400048060ff */
[----:B------:R-:W2:Y:S04]  /*a5900*/  LDL.LU R28, [R1+0xfd0] ;  /* 0x000fd000011c7983 */ /* 0x000ea80000300800 */
[----:B------:R-:W-:Y:S04]  /*a5910*/  STL [R1+0x510c], R16 ;  /* 0x00510c1001007387 */ /* 0x000fe80000100800 */
[----:B------:R-:W2:Y:S04]  /*a5920*/  LDL.LU R29, [R1+0xfd4] ;  /* 0x000fd400011d7983 */ /* 0x000ea80000300800 */
[----:B------:R3:W-:Y:S04]  /*a5930*/  STL [R1+0x5250], R10 ;  /* 0x0052500a01007387 */ /* 0x0007e80000100800 */
[----:B------:R-:W2:Y:S04]  /*a5940*/  LDL.LU R26, [R1+0xfd8] ;  /* 0x000fd800011a7983 */ /* 0x000ea80000300800 */
[----:B------:R-:W2:Y:S01]  /*a5950*/  LDL.LU R27, [R1+0xfdc] ;  /* 0x000fdc00011b7983 */ /* 0x000ea20000300800 */
[----:B---3--:R-:W-:-:S03]  /*a5960*/  F2FP.SATFINITE.E5M2.F32.PACK_AB_MERGE_C R10, R12, R11, RZ ;  /* 0x0000000b0c0a723e */ /* 0x008fc600048060ff */
[----:B------:R-:W3:Y:S01]  /*a5970*/  LDL.LU R18, [R1+0xfc0] ;  /* 0x000fc00001127983 */ /* 0x000ee20000300800 */
[----:B------:R-:W-:-:S03]  /*a5980*/  IADD3 R16, P3, PT, R9, R4, RZ ;  /* 0x0000000409107210 */ /* 0x000fc60007f7e0ff */
[----:B------:R-:W3:Y:S04]  /*a5990*/  LDL.LU R23, [R1+0xfc4] ;  /* 0x000fc40001177983 */ /* 0x000ee80000300800 */
[----:B------:R0:W-:Y:S02]  /*a59a0*/  STL [R1+0x5098], R10 ;  /* 0x0050980a01007387 */ /* 0x0001e40000100800 */
[----:B0-----:R-:W-:-:S05]  /*a59b0*/  SHF.R.S32.HI R10, RZ, 0x1f, R9 ;  /* 0x0000001fff0a7819 */ /* 0x001fca0000011409 */
[----:B------:R-:W-:-:S05]  /*a59c0*/  IMAD.X R17, R10, 0x1, R8, P3 ;  /* 0x000000010a117824 */ /* 0x000fca00018e0608 */
[----:B------:R0:W-:Y:S04]  /*a59d0*/  STL.64 [R1+0x3798], R16 ;  /* 0x0037981001007387 */ /* 0x0001e80000100a00 */
[----:B0-----:R-:W2:Y:S04]  /*a59e0*/  LDL.LU.64 R16, [R1+0x54a0] ;  /* 0x0054a00001107983 */ /* 0x001ea80000300a00 */
[----:B------:R-:W3:Y:S04]  /*a59f0*/  LDL.LU R19, [R1+0xfc8] ;  /* 0x000fc80001137983 */ /* 0x000ee80000300800 */
[----:B------:R-:W3:Y:S04]  /*a5a00*/  LDL.LU R20, [R1+0xfcc] ;  /* 0x000fcc0001147983 */ /* 0x000ee80000300800 */
[----:B------:R-:W3:Y:S04]  /*a5a10*/  LDL.LU R11, [R1+0xfb0] ;  /* 0x000fb000010b7983 */ /* 0x000ee80000300800 */
[----:B------:R-:W3:Y:S04]  /*a5a20*/  LDL.LU R12, [R1+0xfb4] ;  /* 0x000fb400010c7983 */ /* 0x000ee80000300800 */
[----:B------:R-:W3:Y:S04]  /*a5a30*/  LDL.LU R2, [R1+0x5498] ;  /* 0x0054980001027983 */ /* 0x000ee80000300800 */
[----:B------:R2:W-:Y:S02]  /*a5a40*/  STL [R1+0x509c], R15 ;  /* 0x00509c0f01007387 */ /* 0x0005e40000100800 */
[----:B--2---:R-:W-:-:S05]  /*a5a50*/  F2FP.SATFINITE.E5M2.F32.PACK_AB_MERGE_C R15, R17, R16, RZ ;  /* 0x00000010110f723e */ /* 0x004fca00048060ff */
[----:B------:R4:W-:Y:S02]  /*a5a60*/  STL [R1+0x5014], R15 ;  /* 0x0050140f01007387 */ /* 0x0009e40000100800 */
[----:B----4-:R-:W-:Y:S02]  /*a5a70*/  F2FP.SATFINITE.E5M2.F32.PACK_AB_MERGE_C R15, R14, R24, RZ ;  /* 0x000000180e0f723e */ /* 0x010fe400048060ff */
[----:B------:R-:W2:Y:S01]  /*a5a80*/  LDL.LU R24, [R1+0xfb8] ;  /* 0x000fb80001187983 */ /* 0x000ea20000300800 */
[----:B---3--:R-:W-:-:S03]  /*a5a90*/  IADD3 R16, P3, PT, R9, R2, RZ ;  /* 0x0000000209107210 */ /* 0x008fc60007f7e0ff */
[----:B------:R-:W2:Y:S02]  /*a5aa0*/  LDL.LU R14, [R1+0xfbc] ;  /* 0x000fbc00010e7983 */ /* 0x000ea40000300800 */
[----:B------:R-:W-:-:S05]  /*a5ab0*/  IMAD.X R17, R10, 0x1, R5, P3 ;  /* 0x000000010a117824 */ /* 0x000fca00018e0605 */
[----:B------:R-:W-:Y:S04]  /*a5ac0*/  STL.64 [R1+0x3758], R16 ;  /* 0x0037581001007387 */ /* 0x000fe80000100a00 */
[----:B------:R0:W-:Y:S02]  /*a5ad0*/  STL [R1+0x502c], R15 ;  /* 0x00502c0f01007387 */ /* 0x0001e40000100800 */
[----:B0-----:R-:W-:Y:S02]  /*a5ae0*/  F2FP.SATFINITE.E5M2.F32.PACK_AB_MERGE_C R15, R13, R25, RZ ;  /* 0x000000190d0f723e */ /* 0x001fe400048060ff */
[----:B------:R-:W3:Y:S04]  /*a5af0*/  LDL.LU R25, [R1+0xfa0] ;  /* 0x000fa00001197983 */ /* 0x000ee80000300800 */
[----:B------:R-:W3:Y:S01]  /*a5b00*/  LDL.LU R13, [R1+0xfa4] ;  /* 0x000fa400010d7983 */ /* 0x000ee20000300800 */
[----:B------:R-:W-:-:S05]  /*a5b10*/  IADD3 R16, P3, PT, R9, R0, RZ ;  /* 0x0000000009107210 */ /* 0x000fca0007f7e0ff */
[----:B------:R-:W-:Y:S01]  /*a5b20*/  IMAD.X R17, R10, 0x1, R3, P3 ;  /* 0x000000010a117824 */ /* 0x000fe200018e0603 */
[----:B------:R0:W-:Y:S04]  /*a5b30*/  STL [R1+0x4fac], R15 ;  /* 0x004fac0f01007387 */ /* 0x0001e80000100800 */
[----:B------:R4:W-:Y:S01]  /*a5b40*/  STL.64 [R1+0x3720], R16 ;  /* 0x0037201001007387 */ /* 0x0009e20000100a00 */
[----:B0-----:R-:W-:Y:S02]  /*a5b50*/  F2FP.SATFINITE.E5M2.F32.PACK_AB_MERGE_C R15, R22, R21, RZ ;  /* 0x00000015160f723e */ /* 0x001fe400048060ff */
[----:B----4-:R-:W-:-:S03]  /*a5b60*/  IADD3 R16, P3, PT, R9, R6, RZ ;  /* 0x0000000609107210 */ /* 0x010fc60007f7e0ff */
[----:B------:R0:W-:Y:S02]  /*a5b70*/  STL [R1+0x5270], R15 ;  /* 0x0052700f01007387 */ /* 0x0001e40000100800 */
[----:B------:R-:W-:Y:S02]  /*a5b80*/  IMAD.X R17, R10, 0x1, R7, P3 ;  /* 0x000000010a117824 */ /* 0x000fe400018e0607 */
[----:B------:R-:W4:Y:S04]  /*a5b90*/  LDL.LU R21, [R1+0xfa8] ;  /* 0x000fa80001157983 */ /* 0x000f280000300800 */
[----:B------:R-:W4:Y:S01]  /*a5ba0*/  LDL.LU R22, [R1+0xfac] ;  /* 0x000fac0001167983 */ /* 0x000f220000300800 */
[----:B0-----:R-:W-:Y:S01]  /*a5bb0*/  F2FP.SATFINITE.E5M2.F32.PACK_AB_MERGE_C R15, R29, R28, RZ ;  /* 0x0000001c1d0f723e */ /* 0x001fe200048060ff */
[----:B-1----:R-:W-:Y:S01]  /*a5bc0*/  VIADD R9, R9, UR5 ;  /* 0x0000000509097c36 */ /* 0x002fe20008000000 */
[----:B------:R-:W-:Y:S01]  /*a5bd0*/  F2FP.SATFINITE.E5M2.F32.PACK_AB_MERGE_C R10, R27, R26, RZ ;  /* 0x0000001a1b0a723e */ /* 0x000fe200048060ff */
[----:B------:R0:W-:Y:S01]  /*a5be0*/  STL.64 [R1+0x36f0], R16 ;  /* 0x0036f01001007387 */ /* 0x0001e20000100a00 */
[----:B------:R-:W-:Y:S01]  /*a5bf0*/  F2FP.SATFINITE.E5M2.F32.PACK_AB_MERGE_C R11, R12, R11, RZ ;  /* 0x0000000b0c0b723e */ /* 0x000fe200048060ff */
[----:B------:R-:W1:Y:S02]  /*a5c00*/  LDCU UR5, c[0x0][0x3b8] ;  /* 0x00007700ff0577ac */ /* 0x000e640008000800 */
[----:B------:R-:W4:Y:S04]  /*a5c10*/  LDL.LU R28, [R1+0xf90] ;  /* 0x000f9000011c7983 */ /* 0x000f280000300800 */
[----:B------:R1:W-:Y:S04]  /*a5c20*/  STL [R1+0x4f30], R15 ;  /* 0x004f300f01007387 */ /* 0x0003e80000100800 */
[----:B------:R-:W4:Y:S01]  /*a5c30*/  LDL.LU R29, [R1+0xf94] ;  /* 0x000f9400011d7983 */ /* 0x000f220000300800 */
[----:B0-----:R-:W-:-:S03]  /*a5c40*/  IADD3 R16, P3, PT, R9, R4, RZ ;  /* 0x0000000409107210 */ /* 0x001fc60007f7e0ff */
[----:B------:R0:W-:Y:S01]  /*a5c50*/  STL [R1+0x4f24], R10 ;  /* 0x004f240a01007387 */ /* 0x0001e20000100800 */
[----:B-1----:R-:W-:-:S03]  /*a5c60*/  F2FP.SATFINITE.E5M2.F32.PACK_AB_MERGE_C R15, R23, R18, RZ ;  /* 0x00000012170f723e */ /* 0x002fc600048060ff */
[----:B------:R-:W4:Y:S04]  /*a5c70*/  LDL.LU R26, [R1+0xf98] ;  /* 0x000f9800011a7983 */ /* 0x000f280000300800 */
[----:B------:R-:W4:Y:S01]  /*a5c80*/  LDL.LU R27, [R1+0xf9c] ;  /* 0x000f9c00011b7983 */ /* 0x000f220000300800 */
[----:B0-----:R-:W-:-:S03]  /*a5c90*/  SHF.R.S32.HI R10, RZ, 0x1f, R9 ;  /* 0x0000001fff0a7819 */ /* 0x001fc60000011409 */
[----:B------:R0:W-:Y:S02]  /*a5ca0*/  STL [R1+0x4f04], R15 ;  /* 0x004f040f01007387 */ /* 0x0001e40000100800 */
[----:B------:R-:W-:Y:S02]  /*a5cb0*/  IMAD.X R17, R10, 0x1, R8, P3 ;  /* 0x000000010a117824 */ /* 0x000fe400018e0608 */
[----:B------:R-:W4:Y:S01]  /*a5cc0*/  LDL.LU R18, [R1+0xf80] ;  /* 0x000f800001127983 */ /* 0x000f220000300800 */
[----:B0-----:R-:W-:-:S03]  /*a5cd0*/  F2FP.SATFINITE.E5M2.F32.PACK_AB_MERGE_C R15, R20, R19, RZ ;  /* 0x00000013140f723e */ /* 0x001fc600048060ff */
[----:B------:R0:W-:Y:S04]  /*a5ce0*/  STL.64 [R1+0x3718], R16 ;  /* 0x0037181001007387 */ /* 0x0001e80000100a00 */
[----:B------:R-:W-:Y:S04]  /*a5cf0*/  STL [R1+0x4f14], R15 ;  /* 0x004f140f01007387 */ /* 0x000fe80000100800 */
[----:B------:R-:W4:Y:S01]  /*a5d00*/  LDL.LU R23, [R1+0xf84] ;  /* 0x000f840001177983 */ /* 0x000f220000300800 */
[----:B0-----:R-:W-:-:S03]  /*a5d10*/  IADD3 R16, P3, PT, R9, R2, RZ ;  /* 0x0000000209107210 */ /* 0x001fc60007f7e0ff */
[----:B------:R0:W-:Y:S02]  /*a5d20*/  STL [R1+0x4efc], R11 ;  /* 0x004efc0b01007387 */ /* 0x0001e40000100800 */
[----:B------:R-:W-:Y:S02]  /*a5d30*/  IMAD.X R17, R10, 0x1, R5, P3 ;  /* 0x000000010a117824 */ /* 0x000fe400018e0605 */
[----:B0-----:R-:W4:Y:S04]  /*a5d40*/  LDL.LU R11, [R1+0xf88] ;  /* 0x000f8800010b7983 */ /* 0x001f280000300800 */
[----:B------:R-:W4:Y:S04]  /*a5d50*/  LDL.LU R12, [R1+0xf8c] ;  /* 0x000f8c00010c7983 */ /* 0x000f280000300800 */
[----:B------:R-:W-:Y:S01]  /*a5d60*/  STL.64 [R1+0x36d8], R16 ;  /* 0x0036d81001007387 */ /* 0x000fe20000100a00 */
[----:B--2---:R-:W-:-:S03]  /*a5d70*/  F2FP.SATFINITE.E5M2.F32.PACK_AB_MERGE_C R15, R14, R24, RZ ;  /* 0x000000180e0f723e */ /* 0x004fc600048060ff */
[----:B------:R-:W2:Y:S04]  /*a5d80*/  LDL.LU R24, [R1+0xf70] ;  /* 0x000f700001187983 */ /* 0x000ea80000300800 */
[----:B------:R-:W2:Y:S04]  /*a5d90*/  LDL.LU R14, [R1+0xf74] ;  /* 0x000f7400010e7983 */ /* 0x000ea80000300800 */
[----:B------:R-:W-:Y:S04]  /*a5da0*/  STL [R1+0x5280], R15 ;  /* 0x0052800f01007387 */ /* 0x000fe80000100800 */
[----:B------:R-:W2:Y:S04]  /*a5db0*/  LDL.LU R19, [R1+0xf78] ;  /* 0x000f780001137983 */ /* 0x000ea80000300800 */
[----:B------:R-:W2:Y:S01]  /*a5dc0*/  LDL.LU R20, [R1+0xf7c] ;  /* 0x000f7c0001147983 */ /* 0x000ea20000300800 */
[----:B---3--:R-:W-:-:S05]  /*a5dd0*/  F2FP.SATFINITE.E5M2.F32.PACK_AB_MERGE_C R13, R13, R25, RZ ;  /* 0x000000190d0d723e */ /* 0x008fca00048060ff */
[----:B------:R0:W-:Y:S04]  /*a5de0*/  STL [R1+0x4ed8], R13 ;  /* 0x004ed80d01007387 */ /* 0x0001e80000100800 */
[----:B------:R-:W3:Y:S04]  /*a5df0*/  LDL.LU R25, [R1+0xf60] ;  /* 0x000f600001197983 */ /* 0x000ee80000300800 */
[----:B0-----:R-:W3:Y:S01]  /*a5e00*/  LDL.LU R13, [R1+0xf64] ;  /* 0x000f6400010d7983 */ /* 0x001ee20000300800 */
[----:B------:R-:W-:-:S05]  /*a5e10*/  IADD3 R16, P3, PT, R9, R0, RZ ;  /* 0x0000000009107210 */ /* 0x000fca0007f7e0ff */
[----:B------:R-:W-:-:S05]  /*a5e20*/  IMAD.X R17, R10, 0x1, R3, P3 ;  /* 0x000000010a117824 */ /* 0x000fca00018e0603 */
[----:B------:R0:W-:Y:S01]  /*a5e30*/  STL.64 [R1+0x36a0], R16 ;  /* 0x0036a01001007387 */ /* 0x0001e20000100a00 */
[----:B----4-:R-:W-:Y:S02]  /*a5e40*/  F2FP.SATFINITE.E5M2.F32.PACK_AB_MERGE_C R15, R22, R21, RZ ;  /* 0x00000015160f723e */ /* 0x010fe400048060ff */
[----:B0-----:R-:W-:-:S03]  /*a5e50*/  IADD3 R16, P3, PT, R9, R6, RZ ;  /* 0x0000000609107210 */ /* 0x001fc60007f7e0ff */
[----:B------:R-:W-:Y:S02]  /*a5e60*/  STL [R1+0x4ed0], R15 ;  /* 0x004ed00f01007387 */ /* 0x000fe40000100800 */
[----:B------:R-:W-:Y:S02]  /*a5e70*/  IMAD.X R17, R10, 0x1, R7, P3 ;  /* 0x000000010a117824 */ /* 0x000fe400018e0607 */
[----:B------:R0:W-:Y:S04]  /*a5e80*/  STL.64 [R1+0x5490], R6 ;  /* 0x0054900601007387 */ /* 0x0001e80000100a00 */
[----:B------:R1:W-:Y:S01]  /*a5e90*/  STL.64 [R1+0x3670], R16 ;  /* 0x0036701001007387 */ /* 0x0003e20000100a00 */
[----:B------:R-:W-:Y:S01]  /*a5ea0*/  VIADD R9, R9, UR5 ;  /* 0x0000000509097c36 */ /* 0x000fe20008000000 */
[----:B------:R-:W4:Y:S01]  /*a5eb0*/  LDCU UR5, c[0x0][0x3b8] ;  /* 0x00007700ff0577ac */ /* 0x000f220008000800 */
[----:B0-----:R-:W-:Y:S01]  /*a5ec0*/  F2FP.SATFINITE.E5M2.F32.PACK_AB_MERGE_C R6, R29, R28, RZ ;  /* 0x0000001c1d06723e */ /* 0x001fe200048060ff */
[----:B-1----:R-:W4:Y:S04]  /*a5ed0*/  LDL.LU R16, [R1+0xf68] ;  /* 0x000f680001107983 */ /* 0x002f280000300800 */
[----:B------:R-:W4:Y:S04]  /*a5ee0*/  LDL.LU R17, [R1+0xf6c] ;  /* 0x000f6c0001117983 */ /* 0x000f280000300800 */
[----:B------:R0:W-:Y:S01]  /*a5ef0*/  STL [R1+0x4eb4], R6 ;  /* 0x004eb40601007387 */ /* 0x0001e20000100800 */
[----:B------:R-:W-:-:S03]  /*a5f00*/  SHF.R.S32.HI R10, RZ, 0x1f, R9 ;  /* 0x0000001fff0a7819 */ /* 0x000fc60000011409 */
[----:B------:R-:W4:Y:S04]  /*a5f10*/  LDL.LU R21, [R1+0xf50] ;  /* 0x000f500001157983 */ /* 0x000f280000300800 */
[----:B------:R-:W4:Y:S01]  /*a5f20*/  LDL.LU R22, [R1+0xf54] ;  /* 0x000f540001167983 */ /* 0x000f220000300800 */
[----:B0-----:R-:W-:-:S05]  /*a5f30*/  F2FP.SATFINITE.E5M2.F32.PACK_AB_MERGE_C R6, R27, R26, RZ ;  /* 0x0000001a1b06723e */ /* 0x001fca00048060ff */
[----:B------:R0:W-:Y:S01]  /*a5f40*/  STL [R1+0x4ec4], R6 ;  /* 0x004ec40601007387 */ /* 0x0001e20000100800 */
[----:B------:R-:W-:-:S03]  /*a5f50*/  F2FP.SATFINITE.E5M2.F32.PACK_AB_MERGE_C R15, R23, R18, RZ ;  /* 0x00000012170f723e */ /* 0x000fc600048060ff */
[----:B------:R-:W4:Y:S04]  /*a5f60*/  LDL.LU R28, [R1+0xf58] ;  /* 0x000f5800011c7983 */ /* 0x000f280000300800 */
[----:B------:R-:W4:Y:S01]  /*a5f70*/  LDL.LU R29, [R1+0xf5c] ;  /* 0x000f5c00011d7983 */ /* 0x000f220000300800 */
[----:B0-----:R-:W-:-:S03]  /*a5f80*/  IADD3 R6, P3, PT, R9, R4, RZ ;  /* 0x0000000409067210 */ /* 0x001fc60007f7e0ff */
[----:B------:R-:W4:Y:S02]  /*a5f90*/  LDL.LU R26, [R1+0xf40] ;  /* 0x000f4000011a7983 */ /* 0x000f240000300800 */
[----:B------:R-:W-:Y:S02]  /*a5fa0*/  IMAD.X R7, R10, 0x1, R8, P3 ;  /* 0x000000010a077824 */ /* 0x000fe400018e0608 */
[----:B------:R-:W4:Y:S04]  /*a5fb0*/  LDL.LU R27, [R1+0xf44] ;  /* 0x000f4400011b7983 */ /* 0x000f280000300800 */
[----:B------:R-:W-:Y:S04]  /*a5fc0*/  STL [R1+0x4ea8], R15 ;  /* 0x004ea80f01007387 */ /* 0x000fe80000100800 */
[----:B------:R0:W-:Y:S02]  /*a5fd0*/  STL.64 [R1+0x3698], R6 ;  /* 0x0036980601007387 */ /* 0x0001e40000100a00 */
[----:B0-----:R-:W-:-:S02]  /*a5fe0*/  F2FP.SATFINITE.E5M2.F32.PACK_AB_MERGE_C R6, R12, R11, RZ ;  /* 0x0000000b0c06723e */ /* 0x001fc400048060ff */
[----:B------:R-:W4:Y:S04]  /*a5ff0*/  LDL.LU R11, [R1+0xf48] ;  /* 0x000f4800010b7983 */ /* 0x000f280000300800 */
[----:B------:R-:W4:Y:S04]  /*a6000*/  LDL.LU R12, [R1+0xf4c] ;  /* 0x000f4c00010c7983 */ /* 0x000f280000300800 */
[----:B------:R2:W-:Y:S02]  /*a6010*/  STL [R1+0x5284], R6 ;  /* 0x0052840601007387 */ /* 0x0005e40000100800 */
[----:B--2---:R-:W-:-:S02]  /*a6020*/  F2FP.SATFINITE.E5M2.F32.PACK_AB_MERGE_C R6, R14, R24, RZ ;  /* 0x000000180e06723e */ /* 0x004fc400048060ff */
[----:B------:R-:W2:Y:S04]  /*a6030*/  LDL.LU R24, [R1+0xf30] ;  /* 0x000f300001187983 */ /* 0x000ea80000300800 */
[----:B------:R-:W2:Y:S04]  /*a6040*/  LDL.LU R14, [R1+0xf34] ;  /* 0x000f3400010e7983 */ /* 0x000ea80000300800 */
[----:B------:R0:W-:Y:S02]  /*a6050*/  STL [R1+0x4e8c], R6 ;  /* 0x004e8c0601007387 */ /* 0x0001e40000100800 */
[----:B0-----:R-:W-:-:S05]  /*a6060*/  IADD3 R6, P3, PT, R9, R2, RZ ;  /* 0x0000000209067210 */ /* 0x001fca0007f7e0ff */
[----:B------:R-:W-:-:S05]  /*a6070*/  IMAD.X R7, R10, 0x1, R5, P3 ;  /* 0x000000010a077824 */ /* 0x000fca00018e0605 */
[----:B------:R0:W-:Y:S04]  /*a6080*/  STL.64 [R1+0x3658], R6 ;  /* 0x0036580601007387 */ /* 0x0001e80000100a00 */
[----:B------:R-:W2:Y:S01]  /*a6090*/  LDL.LU R18, [R1+0xf38] ;  /* 0x000f380001127983 */ /* 0x000ea20000300800 */
[----:B0-----:R-:W-:Y:S02]  /*a60a0*/  F2FP.SATFINITE.E5M2.F32.PACK_AB_MERGE_C R7, R20, R19, RZ ;  /* 0x000000131407723e */ /* 0x001fe400048060ff */
[----:B---3--:R-:W-:-:S03]  /*a60b0*/  F2FP.SATFINITE.E5M2.F32.PACK_AB_MERGE_C R6, R13, R25, RZ ;  /* 0x000000190d06723e */ /* 0x008fc600048060ff */
[----:B------:R-:W-:Y:S04]  /*a60c0*/  STL [R1+0x4e98], R7 ;  /* 0x004e980701007387 */ /* 0x000fe80000100800 */
[----:B------:R-:W2:Y:S04]  /*a60d0*/  LDL.LU R23, [R1+0xf3c] ;  /* 0x000f3c0001177983 */ /* 0x000ea80000300800 */
[----:B------:R0:W-:Y:S04]  /*a60e0*/  STL [R1+0x4e74], R6 ;  /* 0x004e740601007387 */ /* 0x0001e80000100800 */
[----:B------:R-:W3:Y:S04]  /*a60f0*/  LDL.LU R19, [R1+0xf20] ;  /* 0x000f200001137983 */ /* 0x000ee80000300800 */
[----:B------:R-:W3:Y:S01]  /*a6100*/  LDL.LU R20, [R1+0xf24] ;  /* 0x000f240001147983 */ /* 0x000ee20000300800 */
[----:B0-----:R-:W-:-:S05]  /*a6110*/  IADD3 R6, P3, PT, R9, R0, RZ ;  /* 0x0000000009067210 */ /* 0x001fca0007f7e0ff */
[----:B------:R-:W-:-:S05]  /*a6120*/  IMAD.X R7, R10, 0x1, R3, P3 ;  /* 0x000000010a077824 */ /* 0x000fca00018e0603 */
[----:B------:R0:W-:Y:S04]  /*a6130*/  STL.64 [R1+0x3630], R6 ;  /* 0x0036300601007387 */ /* 0x0001e80000100a00 */
[----:B0-----:R-:W2:Y:S04]  /*a6140*/  LDL.LU.64 R6, [R1+0x5490] ;  /* 0x0054900001067983 */ /* 0x001ea80000300a00 */
[----:B------:R-:W3:Y:S04]  /*a6150*/  LDL.LU R25, [R1+0xf28] ;  /* 0x000f280001197983 */ /* 0x000ee80000300800 */
[----:B------:R-:W3:Y:S01]  /*a6160*/  LDL.LU R13, [R1+0xf2c] ;  /* 0x000f2c00010d7983 */ /* 0x000ee20000300800 */
[----:B----4-:R-:W-:-:S05]  /*a6170*/  F2FP.SATFINITE.E5M2.F32.PACK_AB_MERGE_C R15, R17, R16, RZ ;  /* 0x00000010110f723e */ /* 0x010fca00048060ff */
[----:B------:R0:W-:Y:S02]  /*a6180*/  STL [R1+0x4e7c], R15 ;  /* 0x004e7c0f01007387 */ /* 0x0001e40000100800 */
[----:B0-----:R-:W-:Y:S02]  /*a6190*/  F2FP.SATFINITE.E5M2.F32.PACK_AB_MERGE_C R15, R29, R28, RZ ;  /* 0x0000001c1d0f723e */ /* 0x001fe400048060ff */
[----:B--2---:R-:W-:-:S05]  /*a61a0*/  IADD3 R16, P3, PT, R9, R6, RZ ;  /* 0x0000000609107210 */ /* 0x004fca0007f7e0ff */
[----:B------:R-:W-:Y:S01]  /*a61b0*/  IMAD.X R17, R10, 0x1, R7, P3 ;  /* 0x000000010a117824 */ /* 0x000fe200018e0607 */
[----:B------:R-:W-:Y:S01]  /*a61c0*/  F2FP.SATFINITE.E5M2.F32.PACK_AB_MERGE_C R10, R22, R21, RZ ;  /* 0x00000015160a723e */ /* 0x000fe200048060ff */
[----:B------:R-:W-:Y:S01]  /*a61d0*/  VIADD R9, R9, UR5 ;  /* 0x0000000509097c36 */ /* 0x000fe20008000000 */
[----:B------:R-:W-:Y:S01]  /*a61e0*/  F2FP.SATFINITE.E5M2.F32.PACK_AB_MERGE_C R18, R23, R18, RZ ;  /* 0x000000121712723e */ /* 0x000fe200048060ff */
[----:B------:R-:W0:Y:S01]  /*a61f0*/  LDCU UR5, c[0x0][0x3b8] ;  /* 0x00007700ff0577ac */ /* 0x000e220008000800 */
[----:B------:R-:W-:Y:S04]  /*a6200*/  STL.64 [R1+0x3600], R16 ;  /* 0x0036001001007387 */ /* 0x000fe80000100a00 */
[----:B------:R1:W-:Y:S04]  /*a6210*/  STL [R1+0x4e64], R10 ;  /* 0x004e640a01007387 */ /* 0x0003e80000100800 */
[----:B------:R2:W-:Y:S04]  /*a6220*/  STL [R1+0x5290], R15 ;  /* 0x0052900f01007387 */ /* 0x0005e80000100800 */
[----:B------:R-:W4:Y:S01]  /*a6230*/  LDL.LU R28, [R1+0xf10] ;  /* 0x000f1000011c7983 */ /* 0x000f220000300800 */
[----:B-1----:R-:W-:-:S03]  /*a6240*/  F2FP.SATFINITE.E5M2.F32.PACK_AB_MERGE_C R10, R27, R26, RZ ;  /* 0x0000001a1b0a723e */ /* 0x002fc600048060ff */
[----:B------:R-:W4:Y:S01]  /*a6250*/  LDL.LU R29, [R1+0xf14] ;  /* 0x000f1400011d7983 */ /* 0x000f220000300800 */
[----:B------:R-:W-:-:S03]  /*a6260*/  IADD3 R16, P3, PT, R9, R4, RZ ;  /* 0x0000000409107210 */ /* 0x000fc60007f7e0ff */
[----:B------:R1:W-:Y:S01]  /*a6270*/  STL [R1+0x4e4c], R10 ;  /* 0x004e4c0a01007387 */ /* 0x0003e20000100800 */
[----:B--2---:R-:W-:-:S03]  /*a6280*/  F2FP.SATFINITE.E5M2.F32.PACK_AB_MERGE_C R15, R12, R11, RZ ;  /* 0x0000000b0c0f723e */ /* 0x004fc600048060ff */
[----:B------:R-:W2:Y:S04]  /*a6290*/  LDL.LU R26, [R1+0xf18] ;  /* 0x000f1800011a7983 */ /* 0x000ea80000300800 */
[----:B------:R-:W2:Y:S01]  /*a62a0*/  LDL.LU R27, [R1+0xf1c] ;  /* 0x000f1c00011b7983 */ /* 0x000ea20000300800 */
[----:B-1----:R-:W-:-:S03]  /*a62b0*/  SHF.R.S32.HI R10, RZ, 0x1f, R9 ;  /* 0x0000001fff0a7819 */ /* 0x002fc60000011409 */
[----:B------:R-:W4:Y:S02]  /*a62c0*/  LDL.LU R11, [R1+0xf00] ;  /* 0x000f0000010b7983 */ /* 0x000f240000300800 */
[----:B------:R-:W-:Y:S02]  /*a62d0*/  IMAD.X R17, R10, 0x1, R8, P3 ;  /* 0x000000010a117824 */ /* 0x000fe400018e0608 */
[----:B------:R-:W4:Y:S04]  /*a62e0*/  LDL.LU R12, [R1+0xf04] ;  /* 0x000f0400010c7983 */ /* 0x000f280000300800 */
[----:B------:R1:W-:Y:S04]  /*a62f0*/  STL.64 [R1+0x3628], R16 ;  /* 0x0036281001007387 */ /* 0x0003e80000100a00 */
[----:B------:R0:W-:Y:S01]  /*a6300*/  STL [R1+0x4e50], R15 ;  /* 0x004e500f01007387 */ /* 0x0001e20000100800 */
[----:B-1----:R-:W-:-:S02]  /*a6310*/  F2FP.SATFINITE.E5M2.F32.PACK_AB_MERGE_C R16, R14, R24, RZ ;  /* 0x000000180e10723e */ /* 0x002fc400048060ff */
[----:B------:R-:W-:-:S03]  /*a6320*/  IADD3 R14, P3, PT, R9, R2, RZ ;  /* 0x00000002090e7210 */ /* 0x000fc60007f7e0ff */
[----:B------:R1:W-:Y:S02]  /*a6330*/  STL [R1+0x4e34], R16 ;  /* 0x004e341001007387 */ /* 0x0003e40000100800 */
[----:B0-----:R-:W-:Y:S02]  /*a6340*/  IMAD.X R15, R10, 0x1, R5, P3 ;  /* 0x000000010a0f7824 */ /* 0x001fe400018e0605 */
[----:B------:R-:W4:Y:S04]  /*a6350*/  LDL.LU R21, [R1+0xf08] ;  /* 0x000f080001157983 */ /* 0x000f280000300800 */
[----:B------:R-:W4:Y:S01]  /*a6360*/  LDL.LU R22, [R1+0xf0c] ;  /* 0x000f0c0001167983 */ /* 0x000f220000300800 */
[----:B-1----:R-:W-:-:S03]  /*a6370*/  IADD3 R16, P3, PT, R9, R0, RZ ;  /* 0x0000000009107210 */ /* 0x002fc60007f7e0ff */
[----:B------:R-:W4:Y:S04]  /*a6380*/  LDL.LU R24, [R1+0xef0] ;  /* 0x000ef00001187983 */ /* 0x000f280000300800 */
[----:B------:R0:W-:Y:S01]  /*a6390*/  STL.64 [R1+0x35e8], R14 ;  /* 0x0035e80e01007387 */ /* 0x0001e20000100a00 */
[----:B------:R-:W-:Y:S01]  /*a63a0*/  IMAD.X R17, R10, 0x1, R3, P3 ;  /* 0x000000010a117824 */ /* 0x000fe200018e0603 */
[----:B---3--:R-:W-:Y:S02]  /*a63b0*/  F2FP.SATFINITE.E5M2.F32.PACK_AB_MERGE_C R13, R13, R25, RZ ;  /* 0x000000190d0d723e */ /* 0x008fe400048060ff */
[----:B0-----:R-:W-:Y:S01]  /*a63c0*/  F2FP.SATFINITE.E5M2.F32.PACK_AB_MERGE_C R15, R20, R19, RZ ;  /* 0x00000013140f723e */ /* 0x001fe200048060ff */
[----:B------:R-:W4:Y:S04]  /*a63d0*/  LDL.LU R14, [R1+0xef4] ;  /* 0x000ef400010e7983 */ /* 0x000f280000300800 */
[----:B------:R-:W-:Y:S04]  /*a63e0*/  STL [R1+0x4e38], R18 ;  /* 0x004e381201007387 */ /* 0x000fe80000100800 */
[----:B------:R0:W-:Y:S04]  /*a63f0*/  STL [R1+0x5480], R0 ;  /* 0x0054800001007387 */ /* 0x0001e80000100800 */
[----:B------:R1:W-:Y:S04]  /*a6400*/  STL [R1+0x4e28], R15 ;  /* 0x004e280f01007387 */ /* 0x0003e80000100800 */
[----:B0-----:R-:W3:Y:S04]  /*a6410*/  LDL.LU R0, [R1+0xef8] ;  /* 0x000ef80001007983 */ /* 0x001ee80000300800 */
[----:B-1----:R-:W3:Y:S04]  /*a6420*/  LDL.LU R15, [R1+0xefc] ;  /* 0x000efc00010f7983 */ /* 0x002ee80000300800 */
[----:B------:R0:W-:Y:S04]  /*a6430*/  STL.64 [R1+0x35b0], R16 ;  /* 0x0035b01001007387 */ /* 0x0001e80000100a00 */
[----:B------:R1:W-:Y:S04]  /*a6440*/  STL [R1+0x529c], R13 ;  /* 0x00529c0d01007387 */ /* 0x0003e80000100800 */
[----:B0-----:R-:W3:Y:S04]  /*a6450*/  LDL.LU R16, [R1+0xee0] ;  /* 0x000ee00001107983 */ /* 0x001ee80000300800 */
[----:B------:R-:W3:Y:S01]  /*a6460*/  LDL.LU R17, [R1+0xee4] ;  /* 0x000ee40001117983 */ /* 0x000ee20000300800 */
[----:B------:R-:W-:-:S05]  /*a6470*/  IADD3 R18, P3, PT, R9, R6, RZ ;  /* 0x0000000609127210 */ /* 0x000fca0007f7e0ff */
[----:B------:R-:W-:Y:S02]  /*a6480*/  IMAD.X R19, R10, 0x1, R7, P3 ;  /* 0x000000010a137824 */ /* 0x000fe400018e0607 */
[----:B------:R-:W-:Y:S01]  /*a6490*/  VIADD R9, R9, UR5 ;  /* 0x0000000509097c36 */ /* 0x000fe20008000000 */
[----:B------:R-:W0:Y:S01]  /*a64a0*/  LDCU UR5, c[0x0][0x3b8] ;  /* 0x00007700ff0577ac */ /* 0x000e220008000800 */
[----:B--2---:R-:W-:Y:S02]  /*a64b0*/  F2FP.SATFINITE.E5M2.F32.PACK_AB_MERGE_C R10, R27, R26, RZ ;  /* 0x0000001a1b0a723e */ /* 0x004fe400048060ff */
[----:B----4-:R-:W-:Y:S01]  /*a64c0*/  F2FP.SATFINITE.E5M2.F32.PACK_AB_MERGE_C R14, R14, R24, RZ ;  /* 0x000000180e0e723e */ /* 0x010fe200048060ff */
[----:B---3--:R2:W-:Y:S04]  /*a64d0*/  STL.64 [R1+0x5488], R16 ;  /* 0x0054881001007387 */ /* 0x0085e80000100a00 */
[----:B------:R-:W3:Y:S04]  /*a64e0*/  LDL.LU R25, [R1+0xee8] ;  /* 0x000ee80001197983 */ /* 0x000ee80000300800 */
[----:B-1----:R-:W3:Y:S01]  /*a64f0*/  LDL.LU R13, [R1+0xeec] ;  /* 0x000eec00010d7983 */ /* 0x002ee20000300800 */
[----:B--2---:R-:W-:-:S03]  /*a6500*/  F2FP.SATFINITE.E5M2.F32.PACK_AB_MERGE_C R16, R29, R28, RZ ;  /* 0x0000001c1d10723e */ /* 0x004fc600048060ff */
[----:B------:R-:W-:Y:S04]  /*a6510*/  STL.64 [R1+0x3580], R18 ;  /* 0x0035801201007387 */ /* 0x000fe80000100a00 */
[----:B------:R-:W2:Y:S04]  /*a6520*/  LDL.LU R28, [R1+0xed0] ;  /* 0x000ed000011c7983 */ /* 0x000ea80000300800 */
[----:B------:R-:W-:Y:S04]  /*a6530*/  STL [R1+0xf38], R16 ;  /* 0x000f381001007387 */ /* 0x000fe80000100800 */
[----:B------:R-:W2:Y:S04]  /*a6540*/  LDL.LU R29, [R1+0xed4] ;  /* 0x000ed400011d7983 */ /* 0x000ea80000300800 */
[----:B------:R1:W-:Y:S04]  /*a6550*/  STL [R1+0xf24], R10 ;  /* 0x000f240a01007387 */ /* 0x0003e80000100800 */
[----:B------:R-:W4:Y:S04]  /*a6560*/  LDL.LU R26, [R1+0xed8] ;  /* 0x000ed800011a7983 */ /* 0x000f280000300800 */
[----:B------:R-:W4:Y:S01]  /*a6570*/  LDL.LU R27, [R1+0xedc] ;  /* 0x000edc00011b7983 */ /* 0x000f220000300800 */
        /* <DEDUP_REMOVED lines=8> */
[----:B------:R-:W4:Y:S01]  /*a6600*/  LDL.LU R18, [R1+0xec8] ;  /* 0x000ec80001127983 */ /* 0x000f220000300800 */
[----:B-1----:R-:W-:-:S05]  /*a6610*/  F2FP.SATFINITE.E5M2.F32.PACK_AB_MERGE_C R16, R22, R21, RZ ;  /* 0x000000151610723e */ /* 0x002fca00048060ff */
[----:B------:R1:W-:Y:S04]  /*a6620*/  STL [R1+0xf20], R16 ;  /* 0x000f201001007387 */ /* 0x0003e80000100800 */
[----:B------:R-:W4:Y:S01]  /*a6630*/  LDL.LU R23, [R1+0xecc] ;  /* 0x000ecc0001177983 */ /* 0x000f220000300800 */
[----:B-1----:R-:W-:-:S03]  /*a6640*/  IADD3 R16, P3, PT, R9, R2, RZ ;  /* 0x0000000209107210 */ /* 0x002fc60007f7e0ff */
[----:B------:R1:W-:Y:S04]  /*a6650*/  STL [R1+0xf18], R14 ;  /* 0x000f180e01007387 */ /* 0x0003e80000100800 */
[----:B------:R-:W4:Y:S01]  /*a6660*/  LDL.LU R19, [R1+0xeb0] ;  /* 0x000eb00001137983 */ /* 0x000f220000300800 */
[----:B------:R-:W-:-:S03]  /*a6670*/  IMAD.X R17, R10, 0x1, R5, P3 ;  /* 0x000000010a117824 */ /* 0x000fc600018e0605 */
[----:B------:R-:W4:Y:S04]  /*a6680*/  LDL.LU R20, [R1+0xeb4] ;  /* 0x000eb40001147983 */ /* 0x000f280000300800 */
[----:B------:R-:W4:Y:S04]  /*a6690*/  LDL.LU R21, [R1+0xeb8] ;  /* 0x000eb80001157983 */ /* 0x000f280000300800 */
[----:B------:R-:W4:Y:S01]  /*a66a0*/  LDL.LU R22, [R1+0xebc] ;  /* 0x000ebc0001167983 */ /* 0x000f220000300800 */
[----:B------:R-:W-:-:S03]  /*a66b0*/  F2FP.SATFINITE.E5M2.F32.PACK_AB_MERGE_C R15, R15, R0, RZ ;  /* 0x000000000f0f723e */ /* 0x000fc600048060ff */
[----:B------:R-:W4:Y:S04]  /*a66c0*/  LDL.LU R24, [R1+0xea0] ;  /* 0x000ea00001187983 */ /* 0x000f280000300800 */
[----:B-1----:R-:W4:Y:S04]  /*a66d0*/  LDL.LU R14, [R1+0xea4] ;  /* 0x000ea400010e7983 */ /* 0x002f280000300800 */
[----:B------:R1:W-:Y:S04]  /*a66e0*/  STL.64 [R1+0x3568], R16 ;  /* 0x0035681001007387 */ /* 0x0003e80000100a00 */
[----:B-1----:R-:W4:Y:S04]  /*a66f0*/  LDL.LU.64 R16, [R1+0x5488] ;  /* 0x0054880001107983 */ /* 0x002f280000300a00 */
[----:B------:R-:W4:Y:S04]  /*a6700*/  LDL.LU R0, [R1+0x5480] ;  /* 0x0054800001007983 */ /* 0x000f280000300800 */
[----:B------:R1:W-:Y:S01]  /*a6710*/  STL [R1+0x52a4], R15 ;  /* 0x0052a40f01007387 */ /* 0x0003e20000100800 */
[----:B---3--:R-:W-:-:S02]  /*a6720*/  F2FP.SATFINITE.E5M2.F32.PACK_AB_MERGE_C R13, R13, R25, RZ ;  /* 0x000000190d0d723e */ /* 0x008fc400048060ff */
[----:B--2---:R-:W-:Y:S02]  /*a6730*/  F2FP.SATFINITE.E5M2.F32.PACK_AB_MERGE_C R11, R12, R11, RZ ;  /* 0x0000000b0c0b723e */ /* 0x004fe400048060ff */
[----:B----4-:R-:W-:Y:S02]  /*a6740*/  F2FP.SATFINITE.E5M2.F32.PACK_AB_MERGE_C R18, R23, R18, RZ ;  /* 0x000000121712723e */ /* 0x010fe400048060ff */
[----:B-1----:R-:W-:Y:S02]  /*a6750*/  F2FP.SATFINITE.E5M2.F32.PACK_AB_MERGE_C R15, R17, R16, RZ ;  /* 0x00000010110f723e */ /* 0x002fe400048060ff */
[----:B------:R-:W-:-:S03]  /*a6760*/  IADD3 R16, P3, PT, R9, R0, RZ ;  /* 0x0000000009107210 */ /* 0x000fc60007f7e0ff */
[----:B------:R1:W-:Y:S02]  /*a6770*/  STL [R1+0xef4], R15 ;  /* 0x000ef40f01007387 */ /* 0x0003e40000100800 */
[----:B------:R-:W-:-:S05]  /*a6780*/  IMAD.X R17, R10, 0x1, R3, P3 ;  /* 0x000000010a117824 */ /* 0x000fca00018e0603 */
[----:B------:R2:W-:Y:S01]  /*a6790*/  STL.64 [R1+0x3530], R16 ;  /* 0x0035301001007387 */ /* 0x0005e20000100a00 */
[----:B-1----:R-:W-:-:S03]  /*a67a0*/  F2FP.SATFINITE.E5M2.F32.PACK_AB_MERGE_C R15, R29, R28, RZ ;  /* 0x0000001c1d0f723e */ /* 0x002fc600048060ff */
[----:B------:R1:W-:Y:S04]  /*a67b0*/  STL [R1+0xef0], R13 ;  /* 0x000ef00d01007387 */ /* 0x0003e80000100800 */
[----:B------:R-:W3:Y:S01]  /*a67c0*/  LDL.LU R25, [R1+0xea8] ;  /* 0x000ea80001197983 */ /* 0x000ee20000300800 */
[----:B--2---:R-:W-:-:S03]  /*a67d0*/  IADD3 R16, P3, PT, R9, R6, RZ ;  /* 0x0000000609107210 */ /* 0x004fc60007f7e0ff */
[----:B-1----:R-:W3:Y:S02]  /*a67e0*/  LDL.LU R13, [R1+0xeac] ;  /* 0x000eac00010d7983 */ /* 0x002ee40000300800 */
[----:B------:R-:W-:Y:S01]  /*a67f0*/  IMAD.X R17, R10, 0x1, R7, P3 ;  /* 0x000000010a117824 */ /* 0x000fe200018e0607 */
[----:B------:R-:W-:Y:S01]  /*a6800*/  F2FP.SATFINITE.E5M2.F32.PACK_AB_MERGE_C R10, R27, R26, RZ ;  /* 0x0000001a1b0a723e */ /* 0x000fe200048060ff */
[----:B0-----:R-:W-:Y:S01]  /*a6810*/  VIADD R9, R9, UR5 ;  /* 0x0000000509097c36 */ /* 0x001fe20008000000 */
[----:B------:R-:W-:Y:S01]  /*a6820*/  F2FP.SATFINITE.E5M2.F32.PACK_AB_MERGE_C R14, R14, R24, RZ ;  /* 0x000000180e0e723e */ /* 0x000fe200048060ff */
[----:B------:R-:W0:Y:S01]  /*a6830*/  LDCU UR5, c[0x0][0x3b8] ;  /* 0x00007700ff0577ac */ /* 0x000e220008000800 */
[----:B------:R1:W-:Y:S04]  /*a6840*/  STL.64 [R1+0x3500], R16 ;  /* 0x0035001001007387 */ /* 0x0003e80000100a00 */
[----:B------:R-:W2:Y:S04]  /*a6850*/  LDL.LU R28, [R1+0xe90] ;  /* 0x000e9000011c7983 */ /* 0x000ea80000300800 */
[----:B------:R-:W-:Y:S04]  /*a6860*/  STL [R1+0xee8], R15 ;  /* 0x000ee80f01007387 */ /* 0x000fe80000100800 */
[----:B------:R-:W2:Y:S01]  /*a6870*/  LDL.LU R29, [R1+0xe94] ;  /* 0x000e9400011d7983 */ /* 0x000ea20000300800 */
[----:B-1----:R-:W-:-:S03]  /*a6880*/  IADD3 R16, P3, PT, R9, R4, RZ ;  /* 0x0000000409107210 */ /* 0x002fc60007f7e0ff */
[----:B------:R1:W-:Y:S04]  /*a6890*/  STL [R1+0xeec], R10 ;  /* 0x000eec0a01007387 */ /* 0x0003e80000100800 */
[----:B------:R-:W4:Y:S04]  /*a68a0*/  LDL.LU R26, [R1+0xe98] ;  /* 0x000e9800011a7983 */ /* 0x000f280000300800 */
[----:B------:R-:W4:Y:S01]  /*a68b0*/  LDL.LU R27, [R1+0xe9c] ;  /* 0x000e9c00011b7983 */ /* 0x000f220000300800 */
[----:B-1----:R-:W-:-:S03]  /*a68c0*/  SHF.R.S32.HI R10, RZ, 0x1f, R9 ;  /* 0x0000001fff0a7819 */ /* 0x002fc60000011409 */
[----:B------:R1:W-:Y:S02]  /*a68d0*/  STL [R1+0xee4], R11 ;  /* 0x000ee40b01007387 */ /* 0x0003e40000100800 */
[----:B------:R-:W-:Y:S02]  /*a68e0*/  IMAD.X R17, R10, 0x1, R8, P3 ;  /* 0x000000010a117824 */ /* 0x000fe400018e0608 */
[----:B-1----:R-:W2:Y:S04]  /*a68f0*/  LDL.LU R11, [R1+0xe80] ;  /* 0x000e8000010b7983 */ /* 0x002ea80000300800 */
[----:B------:R-:W2:Y:S04]  /*a6900*/  LDL.LU R12, [R1+0xe84] ;  /* 0x000e8400010c7983 */ /* 0x000ea80000300800 */
[----:B------:R1:W-:Y:S01]  /*a6910*/  STL.64 [R1+0x3528], R16 ;  /* 0x0035281001007387 */ /* 0x0003e20000100a00 */
[----:B------:R-:W-:-:S03]  /*a6920*/  F2FP.SATFINITE.E5M2.F32.PACK_AB_MERGE_C R15, R20, R19, RZ ;  /* 0x00000013140f723e */ /* 0x000fc600048060ff */
[----:B------:R-:W-:Y:S01]  /*a6930*/  STL [R1+0x52a8], R18 ;  /* 0x0052a81201007387 */ /* 0x000fe20000100800 */
[----:B-1----:R-:W-:-:S03]  /*a6940*/  IADD3 R16, P3, PT, R9, R2, RZ ;  /* 0x0000000209107210 */ /* 0x002fc60007f7e0ff */
[----:B------:R1:W-:Y:S02]  /*a6950*/  STL [R1+0xedc], R15 ;  /* 0x000edc0f01007387 */ /* 0x0003e40000100800 */
[----:B------:R-:W-:-:S05]  /*a6960*/  IMAD.X R17, R10, 0x1, R5, P3 ;  /* 0x000000010a117824 */ /* 0x000fca00018e0605 */
[----:B------:R0:W-:Y:S04]  /*a6970*/  STL.64 [R1+0x34e8], R16 ;  /* 0x0034e81001007387 */ /* 0x0001e80000100a00 */
[----:B-1----:R-:W2:Y:S01]  /*a6980*/  LDL.LU R15, [R1+0xe8c] ;  /* 0x000e8c00010f7983 */ /* 0x002ea20000300800 */
[----:B0-----:R-:W-:-:S05]  /*a6990*/  F2FP.SATFINITE.E5M2.F32.PACK_AB_MERGE_C R16, R22, R21, RZ ;  /* 0x000000151610723e */ /* 0x001fca00048060ff */
[----:B------:R0:W-:Y:S04]  /*a69a0*/  STL [R1+0xee0], R16 ;  /* 0x000ee01001007387 */ /* 0x0001e80000100800 */
[----:B0-----:R-:W2:Y:S04]  /*a69b0*/  LDL.LU R16, [R1+0x4d0] ;  /* 0x0004d00001107983 */ /* 0x001ea80000300800 */
[----:B------:R-:W-:Y:S04]  /*a69c0*/  STL [R1+0xeb4], R14 ;  /* 0x000eb40e01007387 */ /* 0x000fe80000100800 */
[----:B------:R-:W2:Y:S04]  /*a69d0*/  LDL.LU R20, [R1+0x4d4] ;  /* 0x0004d40001147983 */ /* 0x000ea80000300800 */
[----:B------:R-:W2:Y:S01]  /*a69e0*/  LDL.LU R21, [R1+0x4d8] ;  /* 0x0004d80001157983 */ /* 0x000ea20000300800 */
[----:B------:R-:W-:-:S05]  /*a69f0*/  IADD3 R18, P3, PT, R9, R0, RZ ;  /* 0x0000000009127210 */ /* 0x000fca0007f7e0ff */
[----:B------:R-:W-:Y:S01]  /*a6a00*/  IMAD.X R19, R10, 0x1, R3, P3 ;  /* 0x000000010a137824 */ /* 0x000fe200018e0603 */
[----:B--2---:R0:W-:Y:S04]  /*a6a10*/  STL [R1+0x547c], R21 ;  /* 0x00547c1501007387 */ /* 0x0041e80000100800 */
[----:B0-----:R-:W2:Y:S04]  /*a6a20*/  LDL.LU R21, [R1+0xe88] ;  /* 0x000e880001157983 */ /* 0x001ea80000300800 */
[----:B------:R-:W2:Y:S04]  /*a6a30*/  LDL.LU R22, [R1+0x4dc] ;  /* 0x0004dc0001167983 */ /* 0x000ea80000300800 */
[----:B------:R-:W2:Y:S04]  /*a6a40*/  LDL.LU R24, [R1+0xe70] ;  /* 0x000e700001187983 */ /* 0x000ea80000300800 */
[----:B------:R-:W2:Y:S01]  /*a6a50*/  LDL.LU R14, [R1+0xe74] ;  /* 0x000e7400010e7983 */ /* 0x000ea20000300800 */
[----:B---3--:R-:W-:-:S03]  /*a6a60*/  F2FP.SATFINITE.E5M2.F32.PACK_AB_MERGE_C R13, R13, R25, RZ ;  /* 0x000000190d0d723e */ /* 0x008fc600048060ff */
[----:B------:R0:W-:Y:S04]  /*a6a70*/  STL.64 [R1+0x34b0], R18 ;  /* 0x0034b01201007387 */ /* 0x0001e80000100a00 */
[----:B------:R1:W-:Y:S04]  /*a6a80*/  STL [R1+0xed8], R13 ;  /* 0x000ed80d01007387 */ /* 0x0003e80000100800 */
[----:B------:R-:W3:Y:S01]  /*a6a90*/  LDL.LU R17, [R1+0xe78] ;  /* 0x000e780001117983 */ /* 0x000ee20000300800 */
[----:B0-----:R-:W-:-:S03]  /*a6aa0*/  IADD3 R18, P3, PT, R9, R6, RZ ;  /* 0x0000000609127210 */ /* 0x001fc60007f7e0ff */
[----:B-1----:R-:W3:Y:S02]  /*a6ab0*/  LDL.LU R13, [R1+0xe7c] ;  /* 0x000e7c00010d7983 */ /* 0x002ee40000300800 */
[----:B------:R-:W-:Y:S01]  /*a6ac0*/  IMAD.X R19, R10, 0x1, R7, P3 ;  /* 0x000000010a137824 */ /* 0x000fe200018e0607 */
[----:B----4-:R-:W-:-:S04]  /*a6ad0*/  F2FP.SATFINITE.E5M2.F32.PACK_AB_MERGE_C R10, R27, R26, RZ ;  /* 0x0000001a1b0a723e */ /* 0x010fc800048060ff */
[----:B------:R0:W-:Y:S01]  /*a6ae0*/  STL.64 [R1+0x1060], R18 ;  /* 0x0010601201007387 */ /* 0x0001e20000100a00 */
[----:B------:R-:W-:Y:S01]  /*a6af0*/  VIADD R9, R9, UR5 ;  /* 0x0000000509097c36 */ /* 0x000fe20008000000 */
[----:B------:R-:W1:Y:S01]  /*a6b00*/  LDCU UR5, c[0x0][0x3b8] ;  /* 0x00007700ff0577ac */ /* 0x000e620008000800 */
[----:B0-----:R-:W-:Y:S01]  /*a6b10*/  F2FP.SATFINITE.E5M2.F32.PACK_AB_MERGE_C R19, R29, R28, RZ ;  /* 0x0000001c1d13723e */ /* 0x001fe200048060ff */
[----:B------:R-:W4:Y:S04]  /*a6b20*/  LDL.LU R18, [R1+0xe60] ;  /* 0x000e600001127983 */ /* 0x000f280000300800 */
[----:B------:R-:W-:Y:S04]  /*a6b30*/  STL [R1+0xeb0], R19 ;  /* 0x000eb01301007387 */ /* 0x000fe80000100800 */
[----:B------:R-:W4:Y:S04]  /*a6b40*/  LDL.LU R27, [R1+0xe64] ;  /* 0x000e6400011b7983 */ /* 0x000f280000300800 */
[----:B------:R0:W-:Y:S04]  /*a6b50*/  STL [R1+0x52b8], R10 ;  /* 0x0052b80a01007387 */ /* 0x0001e80000100800 */
[----:B------:R-:W4:Y:S04]  /*a6b60*/  LDL.LU R25, [R1+0xe68] ;  /* 0x000e680001197983 */ /* 0x000f280000300800 */
[----:B------:R-:W4:Y:S01]  /*a6b70*/  LDL.LU R26, [R1+0xe6c] ;  /* 0x000e6c00011a7983 */ /* 0x000f220000300800 */
[----:B0-----:R-:W-:-:S03]  /*a6b80*/  F2FP.SATFINITE.E5M2.F32.PACK_AB_MERGE_C R10, R12, R11, RZ ;  /* 0x0000000b0c0a723e */ /* 0x001fc600048060ff */
[----:B------:R-:W4:Y:S01]  /*a6b90*/  LDL.LU R23, [R1+0xe50] ;  /* 0x000e500001177983 */ /* 0x000f220000300800 */
[----:B------:R-:W-:-:S03]  /*a6ba0*/  IADD3 R28, P3, PT, R9, R4, RZ ;  /* 0x00000004091c7210 */ /* 0x000fc60007f7e0ff */
[----:B------:R-:W4:Y:S04]  /*a6bb0*/  LDL.LU R19, [R1+0xe54] ;  /* 0x000e540001137983 */ /* 0x000f280000300800 */
[----:B------:R0:W-:Y:S02]  /*a6bc0*/  STL [R1+0xe80], R10 ;  /* 0x000e800a01007387 */ /* 0x0001e40000100800 */
[----:B0-----:R-:W-:-:S05]  /*a6bd0*/  SHF.R.S32.HI R10, RZ, 0x1f, R9 ;  /* 0x0000001fff0a7819 */ /* 0x001fca0000011409 */
[----:B------:R-:W-:-:S05]  /*a6be0*/  IMAD.X R29, R10, 0x1, R8, P3 ;  /* 0x000000010a1d7824 */ /* 0x000fca00018e0608 */
[----:B------:R0:W-:Y:S04]  /*a6bf0*/  STL.64 [R1+0x1068], R28 ;  /* 0x0010681c01007387 */ /* 0x0001e80000100a00 */
[----:B0-----:R-:W4:Y:S04]  /*a6c00*/  LDL.LU R28, [R1+0xe58] ;  /* 0x000e5800011c7983 */ /* 0x001f280000300800 */
[----:B------:R-:W4:Y:S04]  /*a6c10*/  LDL.LU R29, [R1+0xe5c] ;  /* 0x000e5c00011d7983 */ /* 0x000f280000300800 */
[----:B------:R-:W4:Y:S04]  /*a6c20*/  LDL.LU R11, [R1+0xe40] ;  /* 0x000e4000010b7983 */ /* 0x000f280000300800 */
[----:B------:R-:W4:Y:S01]  /*a6c30*/  LDL.LU R12, [R1+0xe44] ;  /* 0x000e4400010c7983 */ /* 0x000f220000300800 */
[----:B--2---:R-:W-:-:S02]  /*a6c40*/  F2FP.SATFINITE.E5M2.F32.PACK_AB_MERGE_C R21, R15, R21, RZ ;  /* 0x000000150f15723e */ /* 0x004fc400048060ff */
[----:B------:R-:W-:Y:S02]  /*a6c50*/  F2FP.SATFINITE.E5M2.F32.PACK_AB_MERGE_C R15, R20, R16, RZ ;  /* 0x00000010140f723e */ /* 0x000fe400048060ff */
[----:B------:R-:W-:Y:S01]  /*a6c60*/  IADD3 R20, P3, PT, R9, R2, RZ ;  /* 0x0000000209147210 */ /* 0x000fe20007f7e0ff */
[----:B------:R0:W-:Y:S04]  /*a6c70*/  STL [R1+0xe84], R21 ;  /* 0x000e841501007387 */ /* 0x0001e80000100800 */
[----:B------:R-:W-:Y:S01]  /*a6c80*/  STL [R1+0x52b4], R15 ;  /* 0x0052b40f01007387 */ /* 0x000fe20000100800 */
[----:B0-----:R-:W-:-:S05]  /*a6c90*/  IMAD.X R21, R10, 0x1, R5, P3 ;  /* 0x000000010a157824 */ /* 0x001fca00018e0605 */
[----:B------:R0:W-:Y:S04]  /*a6ca0*/  STL.64 [R1+0x1058], R20 ;  /* 0x0010581401007387 */ /* 0x0001e80000100a00 */
[----:B0-----:R-:W2:Y:S01]  /*a6cb0*/  LDL.LU R21, [R1+0x547c] ;  /* 0x00547c0001157983 */ /* 0x001ea20000300800 */
[----:B------:R-:W-:Y:S02]  /*a6cc0*/  IADD3 R20, P3, PT, R9, R0, RZ ;  /* 0x0000000009147210 */ /* 0x000fe40007f7e0ff */
[----:B------:R-:W-:-:S05]  /*a6cd0*/  F2FP.SATFINITE.E5M2.F32.PACK_AB_MERGE_C R14, R14, R24, RZ ;  /* 0x000000180e0e723e */ /* 0x000fca00048060ff */
[----:B------:R0:W-:Y:S01]  /*a6ce0*/  STL [R1+0x53d0], R14 ;  /* 0x0053d00e01007387 */ /* 0x0001e20000100800 */
[----:B---3--:R-:W-:Y:S02]  /*a6cf0*/  F2FP.SATFINITE.E5M2.F32.PACK_AB_MERGE_C R13, R13, R17, RZ ;  /* 0x000000110d0d723e */ /* 0x008fe400048060ff */
[----:B----4-:R-:W-:Y:S02]  /*a6d00*/  F2FP.SATFINITE.E5M2.F32.PACK_AB_MERGE_C R27, R27, R18, RZ ;  /* 0x000000121b1b723e */ /* 0x010fe400048060ff */
[----:B--2---:R-:W-:Y:S01]  /*a6d10*/  F2FP.SATFINITE.E5M2.F32.PACK_AB_MERGE_C R15, R22, R21, RZ ;  /* 0x00000015160f723e */ /* 0x004fe200048060ff */
[----:B------:R-:W-:Y:S01]  /*a6d20*/  IMAD.X R21, R10, 0x1, R3, P3 ;  /* 0x000000010a157824 */ /* 0x000fe200018e0603 */
[----:B0-----:R-:W-:-:S03]  /*a6d30*/  IADD3 R14, P3, PT, R9, R6, RZ ;  /* 0x00000006090e7210 */ /* 0x001fc60007f7e0ff */
[----:B------:R0:W-:Y:S04]  /*a6d40*/  STL [R1+0x52ac], R15 ;  /* 0x0052ac0f01007387 */ /* 0x0001e80000100800 */
[----:B------:R2:W-:Y:S01]  /*a6d50*/  STL.64 [R1+0x1048], R20 ;  /* 0x0010481401007387 */ /* 0x0005e20000100a00 */
[----:B-1----:R-:W-:Y:S01]  /*a6d60*/  VIADD R9, R9, UR5 ;  /* 0x0000000509097c36 */ /* 0x002fe20008000000 */
[----:B------:R-:W-:Y:S01]  /*a6d70*/  F2FP.SATFINITE.E5M2.F32.PACK_AB_MERGE_C R11, R12, R11, RZ ;  /* 0x0000000b0c0b723e */ /* 0x000fe200048060ff */
[----:B------:R-:W1:Y:S01]  /*a6d80*/  LDCU UR5, c[0x0][0x3b8] ;  /* 0x00007700ff0577ac */ /* 0x000e620008000800 */
[----:B0-----:R-:W-:Y:S01]  /*a6d90*/  IMAD.X R15, R10, 0x1, R7, P3 ;  /* 0x000000010a0f7824 */ /* 0x001fe200018e0607 */
[----:B------:R-:W-:Y:S01]  /*a6da0*/  F2FP.SATFINITE.E5M2.F32.PACK_AB_MERGE_C R10, R26, R25, RZ ;  /* 0x000000191a0a723e */ /* 0x000fe200048060ff */
[----:B--2---:R-:W2:Y:S04]  /*a6db0*/  LDL.LU R20, [R1+0xe48] ;  /* 0x000e480001147983 */ /* 0x004ea80000300800 */
[----:B------:R-:W2:Y:S04]  /*a6dc0*/  LDL.LU R21, [R1+0xe4c] ;  /* 0x000e4c0001157983 */ /* 0x000ea80000300800 */
[----:B------:R-:W3:Y:S04]  /*a6dd0*/  LDL.LU R22, [R1+0xe30] ;  /* 0x000e300001167983 */ /* 0x000ee80000300800 */
[----:B------:R-:W3:Y:S04]  /*a6de0*/  LDL.LU R24, [R1+0xe34] ;  /* 0x000e340001187983 */ /* 0x000ee80000300800 */
[----:B------:R0:W-:Y:S04]  /*a6df0*/  STL [R1+0x5440], R13 ;  /* 0x0054400d01007387 */ /* 0x0001e80000100800 */
[----:B------:R-:W-:Y:S04]  /*a6e00*/  STL [R1+0x5460], R27 ;  /* 0x0054601b01007387 */ /* 0x000fe80000100800 */
[----:B------:R4:W-:Y:S04]  /*a6e10*/  STL.64 [R1+0x1030], R14 ;  /* 0x0010300e01007387 */ /* 0x0009e80000100a00 */
[----:B------:R-:W2:Y:S01]  /*a6e20*/  LDL.LU R25, [R1+0xe38] ;  /* 0x000e380001197983 */ /* 0x000ea20000300800 */
[----:B0-----:R-:W-:-:S03]  /*a6e30*/  F2FP.SATFINITE.E5M2.F32.PACK_AB_MERGE_C R13, R19, R23, RZ ;  /* 0x00000017130d723e */ /* 0x001fc600048060ff */
[----:B------:R-:W2:Y:S04]  /*a6e40*/  LDL.LU R26, [R1+0xe3c] ;  /* 0x000e3c00011a7983 */ /* 0x000ea80000300800 */
[----:B------:R0:W-:Y:S01]  /*a6e50*/  STL [R1+0x68], R10 ;  /* 0x0000680a01007387 */ /* 0x0001e20000100800 */
[----:B----4-:R-:W-:-:S03]  /*a6e60*/  IADD3 R14, P3, PT, R9, R4, RZ ;  /* 0x00000004090e7210 */ /* 0x010fc60007f7e0ff */
[----:B------:R4:W-:Y:S01]  /*a6e70*/  STL [R1+0x460], R13 ;  /* 0x0004600d01007387 */ /* 0x0009e20000100800 */
[----:B0-----:R-:W-:-:S03]  /*a6e80*/  SHF.R.S32.HI R10, RZ, 0x1f, R9 ;  /* 0x0000001fff0a7819 */ /* 0x001fc60000011409 */
[----:B------:R0:W-:Y:S01]  /*a6e90*/  STL [R1+0x5474], R4 ;  /* 0x0054740401007387 */ /* 0x0001e20000100800 */
[----:B----4-:R-:W-:Y:S01]  /*a6ea0*/  F2FP.SATFINITE.E5M2.F32.PACK_AB_MERGE_C R13, R29, R28, RZ ;  /* 0x0000001c1d0d723e */ /* 0x010fe200048060ff */
[----:B------:R-:W-:Y:S02]  /*a6eb0*/  IMAD.X R15, R10, 0x1, R8, P3 ;  /* 0x000000010a0f7824 */ /* 0x000fe400018e0608 */
[----:B0-----:R-:W4:Y:S04]  /*a6ec0*/  LDL.LU R4, [R1+0xe20] ;  /* 0x000e200001047983 */ /* 0x001f280000300800 */
[----:B------:R-:W-:Y:S04]  /*a6ed0*/  STL.64 [R1+0x1040], R14 ;  /* 0x0010400e01007387 */ /* 0x000fe80000100a00 */
[----:B------:R0:W-:Y:S04]  /*a6ee0*/  STL [R1+0x438], R13 ;  /* 0x0004380d01007387 */ /* 0x0001e80000100800 */
[----:B------:R-:W2:Y:S01]  /*a6ef0*/  LDL.LU R27, [R1+0xe2c] ;  /* 0x000e2c00011b7983 */ /* 0x000ea20000300800 */
[----:B------:R-:W-:-:S03]  /*a6f00*/  IADD3 R16, P3, PT, R9, R2, RZ ;  /* 0x0000000209107210 */ /* 0x000fc60007f7e0ff */
[----:B------:R0:W-:Y:S02]  /*a6f10*/  STL [R1+0x5108], R11 ;  /* 0x0051080b01007387 */ /* 0x0001e40000100800 */
[----:B------:R-:W-:Y:S02]  /*a6f20*/  IMAD.X R17, R10, 0x1, R5, P3 ;  /* 0x000000010a117824 */ /* 0x000fe400018e0605 */
[----:B--2---:R-:W-:Y:S04]  /*a6f30*/  STL [R1+0x5478], R27 ;  /* 0x0054781b01007387 */ /* 0x004fe80000100800 */
[----:B0-----:R-:W2:Y:S04]  /*a6f40*/  LDL.LU R13, [R1+0xe10] ;  /* 0x000e1000010d7983 */ /* 0x001ea80000300800 */
[----:B------:R-:W2:Y:S04]  /*a6f50*/  LDL.LU R14, [R1+0xe14] ;  /* 0x000e1400010e7983 */ /* 0x000ea80000300800 */
[----:B------:R-:W2:Y:S04]  /*a6f60*/  LDL.LU R28, [R1+0xe18] ;  /* 0x000e1800011c7983 */ /* 0x000ea80000300800 */
[----:B------:R-:W2:Y:S04]  /*a6f70*/  LDL.LU R29, [R1+0xe1c] ;  /* 0x000e1c00011d7983 */ /* 0x000ea80000300800 */
[----:B------:R-:W2:Y:S04]  /*a6f80*/  LDL.LU R11, [R1+0xe00] ;  /* 0x000e0000010b7983 */ /* 0x000ea80000300800 */
[----:B------:R-:W2:Y:S04]  /*a6f90*/  LDL.LU R12, [R1+0xe04] ;  /* 0x000e0400010c7983 */ /* 0x000ea80000300800 */
[----:B------:R0:W-:Y:S04]  /*a6fa0*/  STL.64 [R1+0x1018], R16 ;  /* 0x0010181001007387 */ /* 0x0001e80000100a00 */
[----:B------:R-:W2:Y:S01]  /*a6fb0*/  LDL.LU R15, [R1+0xe08] ;  /* 0x000e0800010f7983 */ /* 0x000ea20000300800 */
[----:B0-----:R-:W-:-:S02]  /*a6fc0*/  F2FP.SATFINITE.E5M2.F32.PACK_AB_MERGE_C R17, R21, R20, RZ ;  /* 0x000000141511723e */ /* 0x001fc400048060ff */
[----:B---3--:R-:W-:Y:S02]  /*a6fd0*/  F2FP.SATFINITE.E5M2.F32.PACK_AB_MERGE_C R16, R24, R22, RZ ;  /* 0x000000161810723e */ /* 0x008fe400048060ff */
[----:B------:R-:W-:Y:S01]  /*a6fe0*/  IADD3 R20, P3, PT, R9, R0, RZ ;  /* 0x0000000009147210 */ /* 0x000fe20007f7e0ff */
[----:B------:R-:W-:Y:S01]  /*a6ff0*/  STL [R1+0x5110], R17 ;  /* 0x0051101101007387 */ /* 0x000fe20000100800 */
[----:B------:R-:W-:-:S03]  /*a7000*/  F2FP.SATFINITE.E5M2.F32.PACK_AB_MERGE_C R22, R26, R25, RZ ;  /* 0x000000191a16723e */ /* 0x000fc600048060ff */
[----:B------:R-:W-:Y:S01]  /*a7010*/  IMAD.X R21, R10, 0x1, R3, P3 ;  /* 0x000000010a157824 */ /* 0x000fe200018e0603 */
[----:B------:R-:W-:-:S05]  /*a7020*/  IADD3 R26, P3, PT, R9, R6, RZ ;  /* 0x00000006091a7210 */ /* 0x000fca0007f7e0ff */
[----:B------:R-:W-:Y:S01]  /*a7030*/  IMAD.X R27, R10, 0x1, R7, P3 ;  /* 0x000000010a1b7824 */ /* 0x000fe200018e0607 */
[----:B--2---:R0:W-:Y:S04]  /*a7040*/  STL [R1+0x5470], R15 ;  /* 0x0054700f01007387 */ /* 0x0041e80000100800 */
[----:B------:R2:W-:Y:S04]  /*a7050*/  STL [R1+0x5090], R16 ;  /* 0x0050901001007387 */ /* 0x0005e80000100800 */
[----:B0-----:R-:W3:Y:S04]  /*a7060*/  LDL.LU R15, [R1+0xe28] ;  /* 0x000e2800010f7983 */ /* 0x001ee80000300800 */
[----:B--2---:R-:W2:Y:S04]  /*a7070*/  LDL.LU R16, [R1+0xe0c] ;  /* 0x000e0c0001107983 */ /* 0x004ea80000300800 */
[----:B------:R-:W2:Y:S04]  /*a7080*/  LDL.LU R17, [R1+0xdf0] ;  /* 0x000df00001117983 */ /* 0x000ea80000300800 */
[----:B------:R-:W2:Y:S04]  /*a7090*/  LDL.LU R18, [R1+0xdf4] ;  /* 0x000df40001127983 */ /* 0x000ea80000300800 */
[----:B------:R-:W2:Y:S04]  /*a70a0*/  LDL.LU R23, [R1+0xdf8] ;  /* 0x000df80001177983 */ /* 0x000ea80000300800 */
[----:B------:R-:W2:Y:S04]  /*a70b0*/  LDL.LU R19, [R1+0xdfc] ;  /* 0x000dfc0001137983 */ /* 0x000ea80000300800 */
[----:B------:R0:W-:Y:S04]  /*a70c0*/  STL.64 [R1+0x1010], R20 ;  /* 0x0010101401007387 */ /* 0x0001e80000100a00 */
[----:B0-----:R-:W2:Y:S04]  /*a70d0*/  LDL.LU R20, [R1+0xde0] ;  /* 0x000de00001147983 */ /* 0x001ea80000300800 */
[----:B------:R-:W2:Y:S04]  /*a70e0*/  LDL.LU R21, [R1+0xde4] ;  /* 0x000de40001157983 */ /* 0x000ea80000300800 */
[----:B------:R0:W-:Y:S04]  /*a70f0*/  STL [R1+0x5094], R22 ;  /* 0x0050941601007387 */ /* 0x0001e80000100800 */
[----:B0-----:R-:W2:Y:S04]  /*a7100*/  LDL.LU R22, [R1+0xde8] ;  /* 0x000de80001167983 */ /* 0x001ea80000300800 */
[----:B------:R-:W2:Y:S04]  /*a7110*/  LDL.LU R24, [R1+0xdec] ;  /* 0x000dec0001187983 */ /* 0x000ea80000300800 */
[----:B------:R0:W-:Y:S04]  /*a7120*/  STL.64 [R1+0x1000], R26 ;  /* 0x0010001a01007387 */ /* 0x0001e80000100a00 */
[----:B0-----:R-:W3:Y:S04]  /*a7130*/  LDL.LU R27, [R1+0x5478] ;  /* 0x00547800011b7983 */ /* 0x001ee80000300800 */
[----:B------:R-:W4:Y:S04]  /*a7140*/  LDL.LU R10, [R1+0xe24] ;  /* 0x000e2400010a7983 */ /* 0x000f280000300800 */
[----:B------:R-:W2:Y:S04]  /*a7150*/  LDL.LU R25, [R1+0xdd0] ;  /* 0x000dd00001197983 */ /* 0x000ea80000300800 */
[----:B------:R-:W2:Y:S01]  /*a7160*/  LDL.LU R26, [R1+0xdd4] ;  /* 0x000dd400011a7983 */ /* 0x000ea20000300800 */
[----:B----4-:R-:W-:-:S03]  /*a7170*/  F2FP.SATFINITE.E5M2.F32.PACK_AB_MERGE_C R10, R10, R4, RZ ;  /* 0x000000040a0a723e */ /* 0x010fc600048060ff */
[----:B------:R-:W4:Y:S01]  /*a7180*/  LDL.LU R4, [R1+0x5474] ;  /* 0x0054740001047983 */ /* 0x000f220000300800 */
[----:B-1----:R-:W-:Y:S01]  /*a7190*/  VIADD R9, R9, UR5 ;  /* 0x0000000509097c36 */ /* 0x002fe20008000000 */
[----:B------:R-:W-:Y:S01]  /*a71a0*/  F2FP.SATFINITE.E5M2.F32.PACK_AB_MERGE_C R13, R14, R13, RZ ;  /* 0x0000000d0e0d723e */ /* 0x000fe200048060ff */
[----:B------:R-:W0:Y:S01]  /*a71b0*/  LDCU UR5, c[0x0][0x3b8] ;  /* 0x00007700ff0577ac */ /* 0x000e220008000800 */
[----:B------:R3:W-:Y:S02]  /*a71c0*/  STL [R1+0x5018], R10 ;  /* 0x0050180a01007387 */ /* 0x0007e40000100800 */
[----:B---3--:R-:W-:-:S05]  /*a71d0*/  F2FP.SATFINITE.E5M2.F32.PACK_AB_MERGE_C R10, R27, R15, RZ ;  /* 0x0000000f1b0a723e */ /* 0x008fca00048060ff */
[----:B------:R1:W-:Y:S02]  /*a71e0*/  STL [R1+0x5030], R10 ;  /* 0x0050300a01007387 */ /* 0x0003e40000100800 */
[----:B-1----:R-:W-:Y:S02]  /*a71f0*/  SHF.R.S32.HI R10, RZ, 0x1f, R9 ;  /* 0x0000001fff0a7819 */ /* 0x002fe40000011409 */
[----:B------:R1:W-:Y:S01]  /*a7200*/  STL [R1+0x4fa8], R13 ;  /* 0x004fa80d01007387 */ /* 0x0003e20000100800 */
[----:B------:R-:W-:Y:S02]  /*a7210*/  F2FP.SATFINITE.E5M2.F32.PACK_AB_MERGE_C R11, R12, R11, RZ ;  /* 0x0000000b0c0b723e */ /* 0x000fe400048060ff */
[----:B-1----:R-:W-:Y:S02]  /*a7220*/  F2FP.SATFINITE.E5M2.F32.PACK_AB_MERGE_C R13, R29, R28, RZ ;  /* 0x0000001c1d0d723e */ /* 0x002fe400048060ff */
[----:B------:R-:W3:Y:S01]  /*a7230*/  LDL.LU R28, [R1+0xdd8] ;  /* 0x000dd800011c7983 */ /* 0x000ee20000300800 */
[----:B----4-:R-:W-:-:S05]  /*a7240*/  IADD3 R14, P3, PT, R9, R4, RZ ;  /* 0x00000004090e7210 */ /* 0x010fca0007f7e0ff */
[----:B------:R-:W-:-:S05]  /*a7250*/  IMAD.X R15, R10, 0x1, R8, P3 ;  /* 0x000000010a0f7824 */ /* 0x000fca00018e0608 */
[----:B------:R1:W-:Y:S04]  /*a7260*/  STL.64 [R1+0x1008], R14 ;  /* 0x0010080e01007387 */ /* 0x0003e80000100a00 */
[----:B------:R-:W-:Y:S04]  /*a7270*/  STL [R1+0x4fc4], R13 ;  /* 0x004fc40d01007387 */ /* 0x000fe80000100800 */
[----:B------:R-:W3:Y:S01]  /*a7280*/  LDL.LU R29, [R1+0xddc] ;  /* 0x000ddc00011d7983 */ /* 0x000ee20000300800 */
[----:B-1----:R-:W-:-:S03]  /*a7290*/  IADD3 R14, P3, PT, R9, R2, RZ ;  /* 0x00000002090e7210 */ /* 0x002fc60007f7e0ff */
[----:B------:R1:W-:Y:S02]  /*a72a0*/  STL [R1+0x4f2c], R11 ;  /* 0x004f2c0b01007387 */ /* 0x0003e40000100800 */
[----:B------:R-:W-:Y:S02]  /*a72b0*/  IMAD.X R15, R10, 0x1, R5, P3 ;  /* 0x000000010a0f7824 */ /* 0x000fe400018e0605 */
[----:B-1----:R-:W4:Y:S04]  /*a72c0*/  LDL.LU R11, [R1+0xdc0] ;  /* 0x000dc000010b7983 */ /* 0x002f280000300800 */
[----:B------:R-:W4:Y:S04]  /*a72d0*/  LDL.LU R12, [R1+0xdc4] ;  /* 0x000dc400010c7983 */ /* 0x000f280000300800 */
[----:B------:R1:W-:Y:S04]  /*a72e0*/  STL.64 [R1+0xff8], R14 ;  /* 0x000ff80e01007387 */ /* 0x0003e80000100a00 */
[----:B-1----:R-:W3:Y:S01]  /*a72f0*/  LDL.LU R15, [R1+0x5470] ;  /* 0x00547000010f7983 */ /* 0x002ee20000300800 */
[----:B------:R-:W-:-:S02]  /*a7300*/  IADD3 R14, P3, PT, R9, R0, RZ ;  /* 0x00000000090e7210 */ /* 0x000fc40007f7e0ff */
[----:B--2---:R-:W-:Y:S02]  /*a7310*/  F2FP.SATFINITE.E5M2.F32.PACK_AB_MERGE_C R13, R18, R17, RZ ;  /* 0x00000011120d723e */ /* 0x004fe400048060ff */
[----:B---3--:R-:W-:Y:S01]  /*a7320*/  F2FP.SATFINITE.E5M2.F32.PACK_AB_MERGE_C R16, R16, R15, RZ ;  /* 0x0000000f1010723e */ /* 0x008fe200048060ff */
[----:B------:R-:W-:-:S04]  /*a7330*/  IMAD.X R15, R10, 0x1, R3, P3 ;  /* 0x000000010a0f7824 */ /* 0x000fc800018e0603 */
[----:B------:R-:W-:Y:S04]  /*a7340*/  STL [R1+0x4f3c], R16 ;  /* 0x004f3c1001007387 */ /* 0x000fe80000100800 */
[----:B------:R1:W-:Y:S04]  /*a7350*/  STL [R1+0x4f0c], R13 ;  /* 0x004f0c0d01007387 */ /* 0x0003e80000100800 */
[----:B------:R2:W-:Y:S01]  /*a7360*/  STL.64 [R1+0xfe8], R14 ;  /* 0x000fe80e01007387 */ /* 0x0005e20000100a00 */
[----:B-1----:R-:W-:Y:S02]  /*a7370*/  F2FP.SATFINITE.E5M2.F32.PACK_AB_MERGE_C R13, R19, R23, RZ ;  /* 0x00000017130d723e */ /* 0x002fe400048060ff */
[----:B--2---:R-:W-:-:S03]  /*a7380*/  IADD3 R14, P3, PT, R9, R6, RZ ;  /* 0x00000006090e7210 */ /* 0x004fc60007f7e0ff */
[----:B------:R-:W-:Y:S02]  /*a7390*/  STL [R1+0x4f18], R13 ;  /* 0x004f180d01007387 */ /* 0x000fe40000100800 */
[----:B------:R-:W-:Y:S02]  /*a73a0*/  IMAD.X R15, R10, 0x1, R7, P3 ;  /* 0x000000010a0f7824 */ /* 0x000fe400018e0607 */
[----:B------:R1:W-:Y:S04]  /*a73b0*/  STL.64 [R1+0x5468], R6 ;  /* 0x0054680601007387 */ /* 0x0003e80000100a00 */
[----:B------:R-:W-:Y:S04]  /*a73c0*/  STL.64 [R1+0xfc0], R14 ;  /* 0x000fc00e01007387 */ /* 0x000fe80000100a00 */
[----:B------:R-:W2:Y:S01]  /*a73d0*/  LDL.LU R27, [R1+0xdc8] ;  /* 0x000dc800011b7983 */ /* 0x000ea20000300800 */
[----:B-1----:R-:W-:-:S02]  /*a73e0*/  F2FP.SATFINITE.E5M2.F32.PACK_AB_MERGE_C R7, R21, R20, RZ ;  /* 0x000000141507723e */ /* 0x002fc400048060ff */
[----:B------:R-:W-:-:S03]  /*a73f0*/  F2FP.SATFINITE.E5M2.F32.PACK_AB_MERGE_C R6, R24, R22, RZ ;  /* 0x000000161806723e */ /* 0x000fc600048060ff */
[----:B------:R-:W-:Y:S04]  /*a7400*/  STL [R1+0x4ef0], R7 ;  /* 0x004ef00701007387 */ /* 0x000fe80000100800 */
[----:B------:R-:W3:Y:S04]  /*a7410*/  LDL.LU R20, [R1+0xdb8] ;  /* 0x000db80001147983 */ /* 0x000ee80000300800 */
[----:B------:R1:W-:Y:S04]  /*a7420*/  STL [R1+0x4ef4], R6 ;  /* 0x004ef40601007387 */ /* 0x0003e80000100800 */
[----:B------:R-:W3:Y:S04]  /*a7430*/  LDL.LU R21, [R1+0xdbc] ;  /* 0x000dbc0001157983 */ /* 0x000ee80000300800 */
[----:B------:R-:W2:Y:S01]  /*a7440*/  LDL.LU R22, [R1+0xda0] ;  /* 0x000da00001167983 */ /* 0x000ea20000300800 */
[----:B-1----:R-:W-:-:S03]  /*a7450*/  F2FP.SATFINITE.E5M2.F32.PACK_AB_MERGE_C R6, R26, R25, RZ ;  /* 0x000000191a06723e */ /* 0x002fc600048060ff */
[----:B------:R-:W2:Y:S04]  /*a7460*/  LDL.LU R24, [R1+0xda4] ;  /* 0x000da40001187983 */ /* 0x000ea80000300800 */
[----:B------:R1:W-:Y:S04]  /*a7470*/  STL [R1+0x4ed4], R6 ;  /* 0x004ed40601007387 */ /* 0x0003e80000100800 */
[----:B------:R-:W2:Y:S04]  /*a7480*/  LDL.LU R13, [R1+0xda8] ;  /* 0x000da800010d7983 */ /* 0x000ea80000300800 */
[----:B------:R-:W2:Y:S04]  /*a7490*/  LDL.LU R14, [R1+0xdac] ;  /* 0x000dac00010e7983 */ /* 0x000ea80000300800 */
[----:B------:R-:W2:Y:S01]  /*a74a0*/  LDL.LU R25, [R1+0xd90] ;  /* 0x000d900001197983 */ /* 0x000ea20000300800 */
[----:B0-----:R-:W-:Y:S01]  /*a74b0*/  VIADD R9, R9, UR5 ;  /* 0x0000000509097c36 */ /* 0x001fe20008000000 */
[----:B------:R-:W0:Y:S04]  /*a74c0*/  LDCU UR5, c[0x0][0x3b8] ;  /* 0x00007700ff0577ac */ /* 0x000e280008000800 */
[----:B------:R-:W-:-:S02]  /*a74d0*/  SHF.R.S32.HI R10, RZ, 0x1f, R9 ;  /* 0x0000001fff0a7819 */ /* 0x000fc40000011409 */
[----:B-1----:R-:W-:-:S05]  /*a74e0*/  IADD3 R6, P3, PT, R9, R4, RZ ;  /* 0x0000000409067210 */ /* 0x002fca0007f7e0ff */
[----:B------:R-:W-:-:S05]  /*a74f0*/  IMAD.X R7, R10, 0x1, R8, P3 ;  /* 0x000000010a077824 */ /* 0x000fca00018e0608 */
[----:B------:R-:W-:Y:S04]  /*a7500*/  STL.64 [R1+0xfe0], R6 ;  /* 0x000fe00601007387 */ /* 0x000fe80000100a00 */
[----:B--2---:R1:W-:Y:S04]  /*a7510*/  STL.64 [R1+0x5458], R24 ;  /* 0x0054581801007387 */ /* 0x0043e80000100a00 */
[----:B-1----:R-:W2:Y:S04]  /*a7520*/  LDL.LU R24, [R1+0xdb0] ;  /* 0x000db00001187983 */ /* 0x002ea80000300800 */
[----:B------:R-:W2:Y:S04]  /*a7530*/  LDL.LU R25, [R1+0xdb4] ;  /* 0x000db40001197983 */ /* 0x000ea80000300800 */
[----:B------:R-:W2:Y:S04]  /*a7540*/  LDL.LU R26, [R1+0xd94] ;  /* 0x000d9400011a7983 */ /* 0x000ea80000300800 */
[----:B------:R-:W2:Y:S01]  /*a7550*/  LDL.LU R15, [R1+0xd98] ;  /* 0x000d9800010f7983 */ /* 0x000ea20000300800 */
[----:B------:R-:W-:-:S02]  /*a7560*/  F2FP.SATFINITE.E5M2.F32.PACK_AB_MERGE_C R7, R29, R28, RZ ;  /* 0x0000001c1d07723e */ /* 0x000fc400048060ff */
[----:B----4-:R-:W-:-:S03]  /*a7570*/  F2FP.SATFINITE.E5M2.F32.PACK_AB_MERGE_C R6, R12, R11, RZ ;  /* 0x0000000b0c06723e */ /* 0x010fc600048060ff */
[----:B------:R-:W-:Y:S04]  /*a7580*/  STL [R1+0x4ee0], R7 ;  /* 0x004ee00701007387 */ /* 0x000fe80000100800 */
[----:B--2---:R1:W-:Y:S04]  /*a7590*/  STL [R1+0x5450], R15 ;  /* 0x0054500f01007387 */ /* 0x0043e80000100800 */
[----:B------:R2:W-:Y:S04]  /*a75a0*/  STL [R1+0x4ebc], R6 ;  /* 0x004ebc0601007387 */ /* 0x0005e80000100800 */
[----:B-1----:R-:W4:Y:S01]  /*a75b0*/  LDL.LU R15, [R1+0xdcc] ;  /* 0x000dcc00010f7983 */ /* 0x002f220000300800 */
[----:B--2---:R-:W-:-:S03]  /*a75c0*/  IADD3 R6, P3, PT, R9, R2, RZ ;  /* 0x0000000209067210 */ /* 0x004fc60007f7e0ff */
[----:B------:R-:W2:Y:S04]  /*a75d0*/  LDL.LU R16, [R1+0xd9c] ;  /* 0x000d9c0001107983 */ /* 0x000ea80000300800 */
[----:B------:R-:W2:Y:S01]  /*a75e0*/  LDL.LU R17, [R1+0xd80] ;  /* 0x000d800001117983 */ /* 0x000ea20000300800 */
[----:B------:R-:W-:-:S03]  /*a75f0*/  IMAD.X R7, R10, 0x1, R5, P3 ;  /* 0x000000010a077824 */ /* 0x000fc600018e0605 */
[----:B------:R-:W2:Y:S04]  /*a7600*/  LDL.LU R18, [R1+0xd84] ;  /* 0x000d840001127983 */ /* 0x000ea80000300800 */
[----:B------:R-:W2:Y:S04]  /*a7610*/  LDL.LU R23, [R1+0xd88] ;  /* 0x000d880001177983 */ /* 0x000ea80000300800 */
[----:B------:R-:W2:Y:S04]  /*a7620*/  LDL.LU R19, [R1+0xd8c] ;  /* 0x000d8c0001137983 */ /* 0x000ea80000300800 */
[----:B------:R-:W2:Y:S04]  /*a7630*/  LDL.LU R28, [R1+0xd70] ;  /* 0x000d7000011c7983 */ /* 0x000ea80000300800 */
[----:B------:R-:W2:Y:S04]  /*a7640*/  LDL.LU R29, [R1+0xd74] ;  /* 0x000d7400011d7983 */ /* 0x000ea80000300800 */
[----:B------:R-:W2:Y:S04]  /*a7650*/  LDL.LU R11, [R1+0xd78] ;  /* 0x000d7800010b7983 */ /* 0x000ea80000300800 */
[----:B------:R-:W2:Y:S04]  /*a7660*/  LDL.LU R12, [R1+0xd7c] ;  /* 0x000d7c00010c7983 */ /* 0x000ea80000300800 */
[----:B------:R1:W-:Y:S04]  /*a7670*/  STL.64 [R1+0xfb8], R6 ;  /* 0x000fb80601007387 */ /* 0x0003e80000100a00 */
[----:B-1----:R-:W2:Y:S01]  /*a7680*/  LDL.LU.64 R6, [R1+0x5468] ;  /* 0x0054680001067983 */ /* 0x002ea20000300a00 */
[----:B----4-:R-:W-:-:S03]  /*a7690*/  F2FP.SATFINITE.E5M2.F32.PACK_AB_MERGE_C R15, R15, R27, RZ ;  /* 0x0000001b0f0f723e */ /* 0x010fc600048060ff */
[----:B------:R-:W4:Y:S04]  /*a76a0*/  LDL.LU R27, [R1+0x5460] ;  /* 0x00546000011b7983 */ /* 0x000f280000300800 */
[----:B------:R1:W-:Y:S02]  /*a76b0*/  STL [R1+0x4ec0], R15 ;  /* 0x004ec00f01007387 */ /* 0x0003e40000100800 */
[----:B-1----:R-:W-:Y:S02]  /*a76c0*/  F2FP.SATFINITE.E5M2.F32.PACK_AB_MERGE_C R15, R25, R24, RZ ;  /* 0x00000018190f723e */ /* 0x002fe400048060ff */
[----:B------:R-:W-:-:S03]  /*a76d0*/  IADD3 R24, P3, PT, R9, R0, RZ ;  /* 0x0000000009187210 */ /* 0x000fc60007f7e0ff */
[----:B------:R3:W-:Y:S02]  /*a76e0*/  STL [R1+0x4ea4], R15 ;  /* 0x004ea40f01007387 */ /* 0x0007e40000100800 */
[----:B------:R-:W-:Y:S01]  /*a76f0*/  IMAD.X R25, R10, 0x1, R3, P3 ;  /* 0x000000010a197824 */ /* 0x000fe200018e0603 */
[----:B---3--:R-:W-:Y:S02]  /*a7700*/  F2FP.SATFINITE.E5M2.F32.PACK_AB_MERGE_C R15, R21, R20, RZ ;  /* 0x00000014150f723e */ /* 0x008fe400048060ff */
[----:B------:R-:W3:Y:S04]  /*a7710*/  LDL.LU R20, [R1+0xd60] ;  /* 0x000d600001147983 */ /* 0x000ee80000300800 */
[----:B------:R-:W3:Y:S04]  /*a7720*/  LDL.LU R21, [R1+0xd64] ;  /* 0x000d640001157983 */ /* 0x000ee80000300800 */
[----:B------:R2:W-:Y:S02]  /*a7730*/  STL.64 [R1+0xfb0], R24 ;  /* 0x000fb01801007387 */ /* 0x0005e40000100a00 */
[----:B--2---:R-:W-:-:S02]  /*a7740*/  IADD3 R24, P3, PT, R9, R6, RZ ;  /* 0x0000000609187210 */ /* 0x004fc40007f7e0ff */
[----:B------:R-:W-:Y:S03]  /*a7750*/  STL [R1+0x4eb0], R15 ;  /* 0x004eb00f01007387 */ /* 0x000fe60000100800 */
[----:B------:R-:W-:-:S05]  /*a7760*/  IMAD.X R25, R10, 0x1, R7, P3 ;  /* 0x000000010a197824 */ /* 0x000fca00018e0607 */
[----:B------:R1:W-:Y:S04]  /*a7770*/  STL.64 [R1+0xf98], R24 ;  /* 0x000f981801007387 */ /* 0x0003e80000100a00 */
[----:B-1----:R-:W2:Y:S01]  /*a7780*/  LDL.LU.64 R24, [R1+0x5458] ;  /* 0x0054580001187983 */ /* 0x002ea20000300a00 */
[----:B------:R-:W-:Y:S01]  /*a7790*/  F2FP.SATFINITE.E5M2.F32.PACK_AB_MERGE_C R13, R14, R13, RZ ;  /* 0x0000000d0e0d723e */ /* 0x000fe200048060ff */
[----:B0-----:R-:W-:Y:S01]  /*a77a0*/  VIADD R9, R9, UR5 ;  /* 0x0000000509097c36 */ /* 0x001fe20008000000 */
[----:B------:R-:W-:Y:S01]  /*a77b0*/  F2FP.SATFINITE.E5M2.F32.PACK_AB_MERGE_C R11, R12, R11, RZ ;  /* 0x0000000b0c0b723e */ /* 0x000fe200048060ff */
[----:B------:R-:W0:Y:S03]  /*a77c0*/  LDCU UR5, c[0x0][0x3b8] ;  /* 0x00007700ff0577ac */ /* 0x000e260008000800 */
[----:B------:R-:W-:-:S02]  /*a77d0*/  IADD3 R14, P3, PT, R9, R4, RZ ;  /* 0x00000004090e7210 */ /* 0x000fc40007f7e0ff */
[----:B--2---:R-:W-:Y:S02]  /*a77e0*/  F2FP.SATFINITE.E5M2.F32.PACK_AB_MERGE_C R10, R24, R22, RZ ;  /* 0x00000016180a723e */ /* 0x004fe400048060ff */
[----:B------:R-:W2:Y:S04]  /*a77f0*/  LDL.LU R22, [R1+0xd68] ;  /* 0x000d680001167983 */ /* 0x000ea80000300800 */
[----:B------:R-:W2:Y:S04]  /*a7800*/  LDL.LU R24, [R1+0xd6c] ;  /* 0x000d6c0001187983 */ /* 0x000ea80000300800 */
[----:B------:R1:W-:Y:S04]  /*a7810*/  STL [R1+0x4e88], R10 ;  /* 0x004e880a01007387 */ /* 0x0003e80000100800 */
[----:B------:R-:W-:Y:S01]  /*a7820*/  STL [R1+0x4e90], R13 ;  /* 0x004e900d01007387 */ /* 0x000fe20000100800 */
[----:B-1----:R-:W-:-:S03]  /*a7830*/  F2FP.SATFINITE.E5M2.F32.PACK_AB_MERGE_C R10, R26, R25, RZ ;  /* 0x000000191a0a723e */ /* 0x002fc600048060ff */
[----:B------:R-:W2:Y:S04]  /*a7840*/  LDL.LU R25, [R1+0xd50] ;  /* 0x000d500001197983 */ /* 0x000ea80000300800 */
[----:B------:R-:W2:Y:S04]  /*a7850*/  LDL.LU R26, [R1+0xd54] ;  /* 0x000d5400011a7983 */ /* 0x000ea80000300800 */
[----:B------:R1:W-:Y:S02]  /*a7860*/  STL [R1+0x4e70], R10 ;  /* 0x004e700a01007387 */ /* 0x0003e40000100800 */
[----:B-1----:R-:W-:-:S05]  /*a7870*/  SHF.R.S32.HI R10, RZ, 0x1f, R9 ;  /* 0x0000001fff0a7819 */ /* 0x002fca0000011409 */
[----:B------:R-:W-:-:S05]  /*a7880*/  IMAD.X R15, R10, 0x1, R8, P3 ;  /* 0x000000010a0f7824 */ /* 0x000fca00018e0608 */
[----:B------:R1:W-:Y:S04]  /*a7890*/  STL.64 [R1+0xfa8], R14 ;  /* 0x000fa80e01007387 */ /* 0x0003e80000100a00 */
[----:B-1----:R-:W2:Y:S01]  /*a78a0*/  LDL.LU R15, [R1+0x5450] ;  /* 0x00545000010f7983 */ /* 0x002ea20000300800 */
[----:B------:R-:W-:Y:S02]  /*a78b0*/  IADD3 R14, P3, PT, R9, R2, RZ ;  /* 0x00000002090e7210 */ /* 0x000fe40007f7e0ff */
[----:B------:R-:W-:Y:S02]  /*a78c0*/  F2FP.SATFINITE.E5M2.F32.PACK_AB_MERGE_C R13, R18, R17, RZ ;  /* 0x00000011120d723e */ /* 0x000fe400048060ff */
[----:B--2---:R-:W-:Y:S01]  /*a78d0*/  F2FP.SATFINITE.E5M2.F32.PACK_AB_MERGE_C R16, R16, R15, RZ ;  /* 0x0000000f1010723e */ /* 0x004fe200048060ff */
[----:B------:R-:W-:-:S04]  /*a78e0*/  IMAD.X R15, R10, 0x1, R5, P3 ;  /* 0x000000010a0f7824 */ /* 0x000fc800018e0605 */
[----:B------:R1:W-:Y:S04]  /*a78f0*/  STL [R1+0x4e78], R16 ;  /* 0x004e781001007387 */ /* 0x0003e80000100800 */
[----:B------:R2:W-:Y:S04]  /*a7900*/  STL [R1+0x4e5c], R13 ;  /* 0x004e5c0d01007387 */ /* 0x0005e80000100800 */
[----:B------:R0:W-:Y:S01]  /*a7910*/  STL.64 [R1+0xf88], R14 ;  /* 0x000f880e01007387 */ /* 0x0001e20000100a00 */
[----:B-1----:R-:W-:Y:S02]  /*a7920*/  F2FP.SATFINITE.E5M2.F32.PACK_AB_MERGE_C R16, R19, R23, RZ ;  /* 0x000000171310723e */ /* 0x002fe400048060ff */
[----:B--2---:R-:W-:-:S02]  /*a7930*/  F2FP.SATFINITE.E5M2.F32.PACK_AB_MERGE_C R13, R29, R28, RZ ;  /* 0x0000001c1d0d723e */ /* 0x004fc400048060ff */
[C---:B0-----:R-:W-:Y:S01]  /*a7940*/  IADD3 R14, P3, PT, R9.reuse, R0, RZ ;  /* 0x00000000090e7210 */ /* 0x041fe20007f7e0ff */
[----:B------:R-:W-:Y:S04]  /*a7950*/  STL [R1+0x4e60], R16 ;  /* 0x004e601001007387 */ /* 0x000fe80000100800 */
[----:B------:R-:W-:Y:S01]  /*a7960*/  IMAD.X R15, R10, 0x1, R3, P3 ;  /* 0x000000010a0f7824 */ /* 0x000fe200018e0603 */
[----:B------:R-:W-:Y:S04]  /*a7970*/  STL [R1+0x4e44], R13 ;  /* 0x004e440d01007387 */ /* 0x000fe80000100800 */
[----:B------:R-:W2:Y:S04]  /*a7980*/  LDL.LU R28, [R1+0xd58] ;  /* 0x000d5800011c7983 */ /* 0x000ea80000300800 */
[----:B------:R-:W2:Y:S04]  /*a7990*/  LDL.LU R29, [R1+0xd5c] ;  /* 0x000d5c00011d7983 */ /* 0x000ea80000300800 */
[----:B------:R0:W-:Y:S04]  /*a79a0*/  STL.64 [R1+0xf70], R14 ;  /* 0x000f700e01007387 */ /* 0x0001e80000100a00 */
[----:B------:R1:W-:Y:S01]  /*a79b0*/  STL [R1+0x4e48], R11 ;  /* 0x004e480b01007387 */ /* 0x0003e20000100800 */
[----:B0-----:R-:W-:-:S03]  /*a79c0*/  IADD3 R14, P3, PT, R9, R6, RZ ;  /* 0x00000006090e7210 */ /* 0x001fc60007f7e0ff */
[----:B-1----:R-:W2:Y:S02]  /*a79d0*/  LDL.LU R11, [R1+0xd40] ;  /* 0x000d4000010b7983 */ /* 0x002ea40000300800 */
[----:B------:R-:W-:Y:S02]  /*a79e0*/  IMAD.X R15, R10, 0x1, R7, P3 ;  /* 0x000000010a0f7824 */ /* 0x000fe400018e0607 */
[----:B------:R-:W2:Y:S04]  /*a79f0*/  LDL.LU R12, [R1+0xd44] ;  /* 0x000d4400010c7983 */ /* 0x000ea80000300800 */
[----:B------:R3:W-:Y:S04]  /*a7a00*/  STL.64 [R1+0x5438], R6 ;  /* 0x0054380601007387 */ /* 0x0007e80000100a00 */
[----:B------:R-:W-:Y:S04]  /*a7a10*/  STL.64 [R1+0xf60], R14 ;  /* 0x000f600e01007387 */ /* 0x000fe80000100a00 */
[----:B------:R-:W2:Y:S01]  /*a7a20*/  LDL.LU R13, [R1+0xd48] ;  /* 0x000d4800010d7983 */ /* 0x000ea20000300800 */
[----:B---3--:R-:W-:-:S03]  /*a7a30*/  F2FP.SATFINITE.E5M2.F32.PACK_AB_MERGE_C R7, R21, R20, RZ ;  /* 0x000000141507723e */ /* 0x008fc600048060ff */
[----:B------:R-:W3:Y:S04]  /*a7a40*/  LDL.LU R6, [R1+0xd30] ;  /* 0x000d300001067983 */ /* 0x000ee80000300800 */
[----:B------:R0:W-:Y:S04]  /*a7a50*/  STL [R1+0xd64], R7 ;  /* 0x000d640701007387 */ /* 0x0001e80000100800 */
[----:B0-----:R-:W3:Y:S04]  /*a7a60*/  LDL.LU R7, [R1+0xd34] ;  /* 0x000d340001077983 */ /* 0x001ee80000300800 */
[----:B---3--:R0:W-:Y:S04]  /*a7a70*/  STL.64 [R1+0x5448], R6 ;  /* 0x0054480601007387 */ /* 0x0081e80000100a00 */
[----:B------:R-:W3:Y:S04]  /*a7a80*/  LDL.LU R14, [R1+0xd3c] ;  /* 0x000d3c00010e7983 */ /* 0x000ee80000300800 */
[----:B------:R-:W2:Y:S01]  /*a7a90*/  LDL.LU R23, [R1+0xd20] ;  /* 0x000d200001177983 */ /* 0x000ea20000300800 */
[----:B0-----:R-:W-:-:S05]  /*a7aa0*/  F2FP.SATFINITE.E5M2.F32.PACK_AB_MERGE_C R6, R24, R22, RZ ;  /* 0x000000161806723e */ /* 0x001fca00048060ff */
[----:B------:R0:W-:Y:S04]  /*a7ab0*/  STL [R1+0xd60], R6 ;  /* 0x000d600601007387 */ /* 0x0001e80000100800 */
[----:B------:R-:W2:Y:S04]  /*a7ac0*/  LDL.LU R19, [R1+0xd24] ;  /* 0x000d240001137983 */ /* 0x000ea80000300800 */
[----:B------:R-:W2:Y:S01]  /*a7ad0*/  LDL.LU R20, [R1+0xd28] ;  /* 0x000d280001147983 */ /* 0x000ea20000300800 */
[----:B0-----:R-:W-:-:S03]  /*a7ae0*/  F2FP.SATFINITE.E5M2.F32.PACK_AB_MERGE_C R6, R26, R25, RZ ;  /* 0x000000191a06723e */ /* 0x001fc600048060ff */
[----:B------:R-:W4:Y:S01]  /*a7af0*/  LDL.LU R26, [R1+0xd2c] ;  /* 0x000d2c00011a7983 */ /* 0x000f220000300800 */
[----:B------:R-:W-:Y:S01]  /*a7b00*/  VIADD R9, R9, UR5 ;  /* 0x0000000509097c36 */ /* 0x000fe20008000000 */
[----:B------:R-:W0:Y:S02]  /*a7b10*/  LDCU UR5, c[0x0][0x3b8] ;  /* 0x00007700ff0577ac */ /* 0x000e240008000800 */
[----:B------:R1:W-:Y:S02]  /*a7b20*/  STL [R1+0xd50], R6 ;  /* 0x000d500601007387 */ /* 0x0003e40000100800 */
[----:B------:R-:W-:Y:S02]  /*a7b30*/  SHF.R.S32.HI R10, RZ, 0x1f, R9 ;  /* 0x0000001fff0a7819 */ /* 0x000fe40000011409 */
[----:B-1----:R-:W-:-:S05]  /*a7b40*/  IADD3 R6, P3, PT, R9, R4, RZ ;  /* 0x0000000409067210 */ /* 0x002fca0007f7e0ff */
[----:B------:R-:W-:Y:S01]  /*a7b50*/  IMAD.X R7, R10, 0x1, R8, P3 ;  /* 0x000000010a077824 */ /* 0x000fe200018e0608 */
[----:B----4-:R1:W-:Y:S04]  /*a7b60*/  STL.64 [R1+0x5430], R26 ;  /* 0x0054301a01007387 */ /* 0x0103e80000100a00 */
[----:B-1----:R-:W4:Y:S04]  /*a7b70*/  LDL.LU R26, [R1+0xd4c] ;  /* 0x000d4c00011a7983 */ /* 0x002f280000300800 */
[----:B------:R-:W3:Y:S04]  /*a7b80*/  LDL.LU R27, [R1+0xd38] ;  /* 0x000d3800011b7983 */ /* 0x000ee80000300800 */
[----:B------:R-:W3:Y:S04]  /*a7b90*/  LDL.LU R15, [R1+0xd10] ;  /* 0x000d1000010f7983 */ /* 0x000ee80000300800 */
[----:B------:R-:W3:Y:S04]  /*a7ba0*/  LDL.LU R16, [R1+0xd14] ;  /* 0x000d140001107983 */ /* 0x000ee80000300800 */
[----:B------:R-:W3:Y:S04]  /*a7bb0*/  LDL.LU R17, [R1+0xd18] ;  /* 0x000d180001117983 */ /* 0x000ee80000300800 */
[----:B------:R-:W3:Y:S04]  /*a7bc0*/  LDL.LU R18, [R1+0xd1c] ;  /* 0x000d1c0001127983 */ /* 0x000ee80000300800 */
[----:B------:R-:W3:Y:S04]  /*a7bd0*/  LDL.LU R21, [R1+0xd00] ;  /* 0x000d000001157983 */ /* 0x000ee80000300800 */
[----:B------:R2:W-:Y:S04]  /*a7be0*/  STL.64 [R1+0xf68], R6 ;  /* 0x000f680601007387 */ /* 0x0005e80000100a00 */
[----:B------:R-:W3:Y:S04]  /*a7bf0*/  LDL.LU R22, [R1+0xd04] ;  /* 0x000d040001167983 */ /* 0x000ee80000300800 */
[----:B------:R-:W3:Y:S01]  /*a7c00*/  LDL.LU R24, [R1+0xd08] ;  /* 0x000d080001187983 */ /* 0x000ee20000300800 */
[----:B--2---:R-:W-:-:S02]  /*a7c10*/  F2FP.SATFINITE.E5M2.F32.PACK_AB_MERGE_C R7, R29, R28, RZ ;  /* 0x0000001c1d07723e */ /* 0x004fc400048060ff */
[----:B------:R-:W-:-:S03]  /*a7c20*/  F2FP.SATFINITE.E5M2.F32.PACK_AB_MERGE_C R6, R12, R11, RZ ;  /* 0x0000000b0c06723e */ /* 0x000fc600048060ff */
[----:B------:R-:W-:Y:S04]  /*a7c30*/  STL [R1+0xd54], R7 ;  /* 0x000d540701007387 */ /* 0x000fe80000100800 */
[----:B------:R-:W2:Y:S04]  /*a7c40*/  LDL.LU R25, [R1+0xd0c] ;  /* 0x000d0c0001197983 */ /* 0x000ea80000300800 */
[----:B------:R1:W-:Y:S04]  /*a7c50*/  STL [R1+0xd40], R6 ;  /* 0x000d400601007387 */ /* 0x0003e80000100800 */
[----:B------:R-:W2:Y:S04]  /*a7c60*/  LDL.LU R28, [R1+0xcf0] ;  /* 0x000cf000011c7983 */ /* 0x000ea80000300800 */
[----:B------:R-:W2:Y:S01]  /*a7c70*/  LDL.LU R29, [R1+0xcf4] ;  /* 0x000cf400011d7983 */ /* 0x000ea20000300800 */
[----:B-1----:R-:W-:-:S03]  /*a7c80*/  IADD3 R6, P3, PT, R9, R2, RZ ;  /* 0x0000000209067210 */ /* 0x002fc60007f7e0ff */
[----:B------:R-:W2:Y:S02]  /*a7c90*/  LDL.LU R11, [R1+0xcf8] ;  /* 0x000cf800010b7983 */ /* 0x000ea40000300800 */
[----:B------:R-:W-:Y:S02]  /*a7ca0*/  IMAD.X R7, R10, 0x1, R5, P3 ;  /* 0x000000010a077824 */ /* 0x000fe400018e0605 */
[----:B------:R-:W2:Y:S04]  /*a7cb0*/  LDL.LU R12, [R1+0xcfc] ;  /* 0x000cfc00010c7983 */ /* 0x000ea80000300800 */
[----:B------:R1:W-:Y:S04]  /*a7cc0*/  STL.64 [R1+0xf58], R6 ;  /* 0x000f580601007387 */ /* 0x0003e80000100a00 */
[----:B-1----:R-:W2:Y:S01]  /*a7cd0*/  LDL.LU.64 R6, [R1+0x5448] ;  /* 0x0054480001067983 */ /* 0x002ea20000300a00 */
[----:B----4-:R-:W-:-:S03]  /*a7ce0*/  F2FP.SATFINITE.E5M2.F32.PACK_AB_MERGE_C R26, R26, R13, RZ ;  /* 0x0000000d1a1a723e */ /* 0x010fc600048060ff */
[----:B------:R-:W4:Y:S04]  /*a7cf0*/  LDL.LU R13, [R1+0x5440] ;  /* 0x00544000010d7983 */ /* 0x000f280000300800 */
[----:B------:R2:W-:Y:S02]  /*a7d00*/  STL [R1+0xd44], R26 ;  /* 0x000d441a01007387 */ /* 0x0005e40000100800 */
[----:B--2---:R-:W-:Y:S02]  /*a7d10*/  F2FP.SATFINITE.E5M2.F32.PACK_AB_MERGE_C R26, R7, R6, RZ ;  /* 0x00000006071a723e */ /* 0x004fe400048060ff */
[----:B------:R-:W-:-:S05]  /*a7d20*/  IADD3 R6, P3, PT, R9, R0, RZ ;  /* 0x0000000009067210 */ /* 0x000fca0007f7e0ff */
[----:B------:R-:W-:Y:S01]  /*a7d30*/  IMAD.X R7, R10, 0x1, R3, P3 ;  /* 0x000000010a077824 */ /* 0x000fe200018e0603 */
[----:B------:R-:W-:Y:S04]  /*a7d40*/  STL [R1+0xd30], R26 ;  /* 0x000d301a01007387 */ /* 0x000fe80000100800 */
[----:B------:R1:W-:Y:S04]  /*a7d50*/  STL.64 [R1+0xf40], R6 ;  /* 0x000f400601007387 */ /* 0x0003e80000100a00 */
[----:B-1----:R-:W2:Y:S01]  /*a7d60*/  LDL.LU.64 R6, [R1+0x5438] ;  /* 0x0054380001067983 */ /* 0x002ea20000300a00 */
[----:B---3--:R-:W-:-:S05]  /*a7d70*/  F2FP.SATFINITE.E5M2.F32.PACK_AB_MERGE_C R14, R14, R27, RZ ;  /* 0x0000001b0e0e723e */ /* 0x008fca00048060ff */
[----:B------:R-:W-:Y:S01]  /*a7d80*/  STL [R1+0xd34], R14 ;  /* 0x000d340e01007387 */ /* 0x000fe20000100800 */
[----:B--2---:R-:W-:-:S05]  /*a7d90*/  IADD3 R26, P3, PT, R9, R6, RZ ;  /* 0x00000006091a7210 */ /* 0x004fca0007f7e0ff */
[----:B------:R-:W-:-:S05]  /*a7da0*/  IMAD.X R27, R10, 0x1, R7, P3 ;  /* 0x000000010a1b7824 */ /* 0x000fca00018e0607 */
[----:B------:R1:W-:Y:S04]  /*a7db0*/  STL.64 [R1+0xf30], R26 ;  /* 0x000f301a01007387 */ /* 0x0003e80000100a00 */
[----:B-1----:R-:W2:Y:S01]  /*a7dc0*/  LDL.LU.64 R26, [R1+0x5430] ;  /* 0x00543000011a7983 */ /* 0x002ea20000300a00 */
[----:B------:R-:W-:-:S03]  /*a7dd0*/  F2FP.SATFINITE.E5M2.F32.PACK_AB_MERGE_C R10, R19, R23, RZ ;  /* 0x00000017130a723e */ /* 0x000fc600048060ff */
[----:B------:R-:W3:Y:S01]  /*a7de0*/  LDL.LU R23, [R1+0xce0] ;  /* 0x000ce00001177983 */ /* 0x000ee20000300800 */
[----:B0-----:R-:W-:Y:S01]  /*a7df0*/  VIADD R9, R9, UR5 ;  /* 0x0000000509097c36 */ /* 0x001fe20008000000 */
[----:B------:R-:W-:Y:S01]  /*a7e00*/  F2FP.SATFINITE.E5M2.F32.PACK_AB_MERGE_C R16, R16, R15, RZ ;  /* 0x0000000f1010723e */ /* 0x000fe200048060ff */
[----:B------:R-:W0:Y:S01]  /*a7e10*/  LDCU UR5, c[0x0][0x3b8] ;  /* 0x00007700ff0577ac */ /* 0x000e220008000800 */
[----:B------:R-:W3:Y:S04]  /*a7e20*/  LDL.LU R19, [R1+0xce4] ;  /* 0x000ce40001137983 */ /* 0x000ee80000300800 */
[----:B------:R2:W-:Y:S01]  /*a7e30*/  STL [R1+0xd20], R10 ;  /* 0x000d200a01007387 */ /* 0x0005e20000100800 */
[----:B------:R-:W-:Y:S02]  /*a7e40*/  IADD3 R14, P3, PT, R9, R4, RZ ;  /* 0x00000004090e7210 */ /* 0x000fe40007f7e0ff */
[----:B------:R-:W-:-:S02]  /*a7e50*/  F2FP.SATFINITE.E5M2.F32.PACK_AB_MERGE_C R17, R18, R17, RZ ;  /* 0x000000111211723e */ /* 0x000fc400048060ff */
[----:B------:R-:W-:Y:S02]  /*a7e60*/  F2FP.SATFINITE.E5M2.F32.PACK_AB_MERGE_C R11, R12, R11, RZ ;  /* 0x0000000b0c0b723e */ /* 0x000fe400048060ff */
[----:B--2---:R-:W-:Y:S02]  /*a7e70*/  F2FP.SATFINITE.E5M2.F32.PACK_AB_MERGE_C R10, R26, R20, RZ ;  /* 0x000000141a0a723e */ /* 0x004fe400048060ff */
[----:B------:R-:W2:Y:S04]  /*a7e80*/  LDL.LU R20, [R1+0xce8] ;  /* 0x000ce80001147983 */ /* 0x000ea80000300800 */
[----:B------:R-:W2:Y:S04]  /*a7e90*/  LDL.LU R26, [R1+0xcec] ;  /* 0x000cec00011a7983 */ /* 0x000ea80000300800 */
[----:B------:R1:W-:Y:S02]  /*a7ea0*/  STL [R1+0xd24], R10 ;  /* 0x000d240a01007387 */ /* 0x0003e40000100800 */
[----:B-1----:R-:W-:-:S02]  /*a7eb0*/  SHF.R.S32.HI R10, RZ, 0x1f, R9 ;  /* 0x0000001fff0a7819 */ /* 0x002fc40000011409 */
[----:B------:R1:W-:Y:S03]  /*a7ec0*/  STL [R1+0xd10], R16 ;  /* 0x000d101001007387 */ /* 0x0003e60000100800 */
[----:B------:R-:W-:-:S05]  /*a7ed0*/  IMAD.X R15, R10, 0x1, R8, P3 ;  /* 0x000000010a0f7824 */ /* 0x000fca00018e0608 */
[----:B------:R0:W-:Y:S01]  /*a7ee0*/  STL.64 [R1+0xf48], R14 ;  /* 0x000f480e01007387 */ /* 0x0001e20000100a00 */
[----:B-1----:R-:W-:-:S03]  /*a7ef0*/  F2FP.SATFINITE.E5M2.F32.PACK_AB_MERGE_C R16, R22, R21, RZ ;  /* 0x000000151610723e */ /* 0x002fc600048060ff */
[----:B------:R1:W-:Y:S01]  /*a7f00*/  STL [R1+0xd14], R17 ;  /* 0x000d141101007387 */ /* 0x0003e20000100800 */
[----:B0-----:R-:W-:-:S03]  /*a7f10*/  IADD3 R14, P3, PT, R9, R2, RZ ;  /* 0x00000002090e7210 */ /* 0x001fc60007f7e0ff */
[----:B------:R0:W-:Y:S02]  /*a7f20*/  STL [R1+0xd00], R16 ;  /* 0x000d001001007387 */ /* 0x0001e40000100800 */
[----:B------:R-:W-:Y:S02]  /*a7f30*/  IMAD.X R15, R10, 0x1, R5, P3 ;  /* 0x000000010a0f7824 */ /* 0x000fe400018e0605 */
[----:B------:R-:W2:Y:S01]  /*a7f40*/  LDL.LU R21, [R1+0xcd0] ;  /* 0x000cd00001157983 */ /* 0x000ea20000300800 */
[----:B-1----:R-:W-:-:S03]  /*a7f50*/  F2FP.SATFINITE.E5M2.F32.PACK_AB_MERGE_C R17, R25, R24, RZ ;  /* 0x000000181911723e */ /* 0x002fc600048060ff */
[----:B------:R-:W2:Y:S01]  /*a7f60*/  LDL.LU R22, [R1+0xcd4] ;  /* 0x000cd40001167983 */ /* 0x000ea20000300800 */
[----:B0-----:R-:W-:-:S03]  /*a7f70*/  F2FP.SATFINITE.E5M2.F32.PACK_AB_MERGE_C R16, R29, R28, RZ ;  /* 0x0000001c1d10723e */ /* 0x001fc600048060ff */
[----:B------:R0:W-:Y:S04]  /*a7f80*/  STL.64 [R1+0xf28], R14 ;  /* 0x000f280e01007387 */ /* 0x0001e80000100a00 */
[----:B------:R-:W-:Y:S01]  /*a7f90*/  STL [R1+0xd04], R17 ;  /* 0x000d041101007387 */ /* 0x000fe20000100800 */
[----:B0-----:R-:W-:-:S03]  /*a7fa0*/  IADD3 R14, P3, PT, R9, R0, RZ ;  /* 0x00000000090e7210 */ /* 0x001fc60007f7e0ff */
[----:B------:R-:W-:Y:S02]  /*a7fb0*/  STL [R1+0xcf0], R16 ;  /* 0x000cf01001007387 */ /* 0x000fe40000100800 */
[----:B------:R-:W-:Y:S02]  /*a7fc0*/  IMAD.X R15, R10, 0x1, R3, P3 ;  /* 0x000000010a0f7824 */ /* 0x000fe400018e0603 */
[----:B------:R-:W2:Y:S04]  /*a7fd0*/  LDL.LU R28, [R1+0xcd8] ;  /* 0x000cd800011c7983 */ /* 0x000ea80000300800 */
[----:B------:R-:W2:Y:S04]  /*a7fe0*/  LDL.LU R29, [R1+0xcdc] ;  /* 0x000cdc00011d7983 */ /* 0x000ea80000300800 */
[----:B------:R0:W-:Y:S04]  /*a7ff0*/  STL.64 [R1+0xf08], R14 ;  /* 0x000f080e01007387 */ /* 0x0001e80000100a00 */
[----:B------:R1:W-:Y:S04]  /*a8000*/  STL [R1+0xcf4], R11 ;  /* 0x000cf40b01007387 */ /* 0x0003e80000100800 */
[----:B------:R-:W2:Y:S01]  /*a8010*/  LDL.LU R24, [R1+0xcc0] ;  /* 0x000cc00001187983 */ /* 0x000ea20000300800 */
[----:B0-----:R-:W-:-:S03]  /*a8020*/  IADD3 R14, P3, PT, R9, R6, RZ ;  /* 0x00000006090e7210 */ /* 0x001fc60007f7e0ff */
[----:B-1----:R-:W2:Y:S02]  /*a8030*/  LDL.LU R11, [R1+0xcc4] ;  /* 0x000cc400010b7983 */ /* 0x002ea40000300800 */
[----:B------:R-:W-:Y:S02]  /*a8040*/  IMAD.X R15, R10, 0x1, R7, P3 ;  /* 0x000000010a0f7824 */ /* 0x000fe400018e0607 */
[----:B------:R-:W2:Y:S04]  /*a8050*/  LDL.LU R25, [R1+0xcc8] ;  /* 0x000cc80001197983 */ /* 0x000ea80000300800 */
[----:B------:R-:W-:Y:S04]  /*a8060*/  STL.64 [R1+0xf00], R14 ;  /* 0x000f000e01007387 */ /* 0x000fe80000100a00 */
[----:B------:R-:W4:Y:S01]  /*a8070*/  LDL.LU R12, [R1+0xccc] ;  /* 0x000ccc00010c7983 */ /* 0x000f220000300800 */
[----:B---3--:R-:W-:-:S03]  /*a8080*/  F2FP.SATFINITE.E5M2.F32.PACK_AB_MERGE_C R10, R19, R23, RZ ;  /* 0x00000017130a723e */ /* 0x008fc600048060ff */
[----:B----4-:R-:W-:Y:S04]  /*a8090*/  STL.64 [R1+0x5428], R12 ;  /* 0x0054280c01007387 */ /* 0x010fe80000100a00 */
[----:B------:R0:W-:Y:S04]  /*a80a0*/  STL.64 [R1+0x5420], R6 ;  /* 0x0054200601007387 */ /* 0x0001e80000100a00 */
[----:B0-----:R-:W3:Y:S04]  /*a80b0*/  LDL.LU R6, [R1+0xcb0] ;  /* 0x000cb00001067983 */ /* 0x001ee80000300800 */
[----:B------:R-:W3:Y:S04]  /*a80c0*/  LDL.LU R7, [R1+0xcb4] ;  /* 0x000cb40001077983 */ /* 0x000ee80000300800 */
[----:B------:R2:W-:Y:S04]  /*a80d0*/  STL [R1+0xce0], R10 ;  /* 0x000ce00a01007387 */ /* 0x0005e80000100800 */
[----:B------:R-:W4:Y:S04]  /*a80e0*/  LDL.LU R14, [R1+0xcbc] ;  /* 0x000cbc00010e7983 */ /* 0x000f280000300800 */
[----:B------:R-:W3:Y:S01]  /*a80f0*/  LDL.LU R15, [R1+0xca0] ;  /* 0x000ca000010f7983 */ /* 0x000ee20000300800 */
[----:B--2---:R-:W-:Y:S01]  /*a8100*/  F2FP.SATFINITE.E5M2.F32.PACK_AB_MERGE_C R10, R26, R20, RZ ;  /* 0x000000141a0a723e */ /* 0x004fe200048060ff */
[----:B------:R-:W-:Y:S01]  /*a8110*/  VIADD R9, R9, UR5 ;  /* 0x0000000509097c36 */ /* 0x000fe20008000000 */
[----:B------:R-:W-:Y:S01]  /*a8120*/  F2FP.SATFINITE.E5M2.F32.PACK_AB_MERGE_C R17, R22, R21, RZ ;  /* 0x000000151611723e */ /* 0x000fe200048060ff */
[----:B------:R-:W0:Y:S02]  /*a8130*/  LDCU UR5, c[0x0][0x3b8] ;  /* 0x00007700ff0577ac */ /* 0x000e240008000800 */
[----:B------:R1:W-:Y:S01]  /*a8140*/  STL [R1+0xce4], R10 ;  /* 0x000ce40a01007387 */ /* 0x0003e20000100800 */
[----:B------:R-:W-:-:S02]  /*a8150*/  IADD3 R12, P3, PT, R9, R4, RZ ;  /* 0x00000004090c7210 */ /* 0x000fc40007f7e0ff */
[----:B-1----:R-:W-:-:S05]  /*a8160*/  SHF.R.S32.HI R10, RZ, 0x1f, R9 ;  /* 0x0000001fff0a7819 */ /* 0x002fca0000011409 */
[----:B------:R-:W-:Y:S01]  /*a8170*/  IMAD.X R13, R10, 0x1, R8, P3 ;  /* 0x000000010a0d7824 */ /* 0x000fe200018e0608 */
[----:B---3--:R1:W-:Y:S04]  /*a8180*/  STL [R1+0x541c], R15 ;  /* 0x00541c0f01007387 */ /* 0x0083e80000100800 */
[----:B-1----:R-:W4:Y:S04]  /*a8190*/  LDL.LU R15, [R1+0xcb8] ;  /* 0x000cb800010f7983 */ /* 0x002f280000300800 */
[----:B------:R-:W2:Y:S04]  /*a81a0*/  LDL.LU R16, [R1+0xca4] ;  /* 0x000ca40001107983 */ /* 0x000ea80000300800 */
[----:B------:R-:W3:Y:S04]  /*a81b0*/  LDL.LU R23, [R1+0xca8] ;  /* 0x000ca80001177983 */ /* 0x000ee80000300800 */
[----:B------:R-:W3:Y:S04]  /*a81c0*/  LDL.LU R19, [R1+0xcac] ;  /* 0x000cac0001137983 */ /* 0x000ee80000300800 */
[----:B------:R-:W2:Y:S04]  /*a81d0*/  LDL.LU R20, [R1+0xc90] ;  /* 0x000c900001147983 */ /* 0x000ea80000300800 */
[----:B------:R-:W2:Y:S04]  /*a81e0*/  LDL.LU R26, [R1+0xc94] ;  /* 0x000c9400011a7983 */ /* 0x000ea80000300800 */
[----:B------:R1:W-:Y:S04]  /*a81f0*/  STL [R1+0xcd4], R17 ;  /* 0x000cd41101007387 */ /* 0x0003e80000100800 */
[----:B-1----:R-:W2:Y:S04]  /*a8200*/  LDL.LU R17, [R1+0xc98] ;  /* 0x000c980001117983 */ /* 0x002ea80000300800 */
[----:B------:R-:W2:Y:S04]  /*a8210*/  LDL.LU R18, [R1+0xc9c] ;  /* 0x000c9c0001127983 */ /* 0x000ea80000300800 */
[----:B------:R-:W2:Y:S04]  /*a8220*/  LDL.LU R21, [R1+0x4c0] ;  /* 0x0004c00001157983 */ /* 0x000ea80000300800 */
[----:B------:R1:W-:Y:S04]  /*a8230*/  STL.64 [R1+0xf10], R12 ;  /* 0x000f100c01007387 */ /* 0x0003e80000100a00 */
[----:B------:R-:W2:Y:S01]  /*a8240*/  LDL.LU R22, [R1+0x4c4] ;  /* 0x0004c40001167983 */ /* 0x000ea20000300800 */
[----:B-1----:R-:W-:-:S03]  /*a8250*/  F2FP.SATFINITE.E5M2.F32.PACK_AB_MERGE_C R12, R29, R28, RZ ;  /* 0x0000001c1d0c723e */ /* 0x002fc600048060ff */
[----:B------:R-:W2:Y:S04]  /*a8260*/  LDL.LU R28, [R1+0x4c8] ;  /* 0x0004c800011c7983 */ /* 0x000ea80000300800 */
[----:B------:R-:W2:Y:S04]  /*a8270*/  LDL.LU R29, [R1+0x4cc] ;  /* 0x0004cc00011d7983 */ /* 0x000ea80000300800 */
[----:B------:R1:W-:Y:S02]  /*a8280*/  STL [R1+0xcd0], R12 ;  /* 0x000cd00c01007387 */ /* 0x0003e40000100800 */
[----:B-1----:R-:W-:-:S02]  /*a8290*/  F2FP.SATFINITE.E5M2.F32.PACK_AB_MERGE_C R12, R11, R24, RZ ;  /* 0x000000180b0c723e */ /* 0x002fc400048060ff */
[----:B------:R-:W2:Y:S04]  /*a82a0*/  LDL.LU R24, [R1+0xc80] ;  /* 0x000c800001187983 */ /* 0x000ea80000300800 */
[----:B------:R-:W2:Y:S04]  /*a82b0*/  LDL.LU R11, [R1+0xc84] ;  /* 0x000c8400010b7983 */ /* 0x000ea80000300800 */
[----:B------:R1:W-:Y:S02]  /*a82c0*/  STL [R1+0xcc0], R12 ;  /* 0x000cc00c01007387 */ /* 0x0003e40000100800 */
[----:B-1----:R-:W-:-:S05]  /*a82d0*/  IADD3 R12, P3, PT, R9, R2, RZ ;  /* 0x00000002090c7210 */ /* 0x002fca0007f7e0ff */
[----:B------:R-:W-:-:S05]  /*a82e0*/  IMAD.X R13, R10, 0x1, R5, P3 ;  /* 0x000000010a0d7824 */ /* 0x000fca00018e0605 */
[----:B------:R1:W-:Y:S04]  /*a82f0*/  STL.64 [R1+0xef8], R12 ;  /* 0x000ef80c01007387 */ /* 0x0003e80000100a00 */
[----:B-1----:R-:W2:Y:S01]  /*a8300*/  LDL.LU.64 R12, [R1+0x5428] ;  /* 0x00542800010c7983 */ /* 0x002ea20000300a00 */
[----:B------:R-:W-:Y:S02]  /*a8310*/  F2FP.SATFINITE.E5M2.F32.PACK_AB_MERGE_C R7, R7, R6, RZ ;  /* 0x000000060707723e */ /* 0x000fe400048060ff */
[----:B------:R-:W-:Y:S02]  /*a8320*/  IADD3 R6, P3, PT, R9, R0, RZ ;  /* 0x0000000009067210 */ /* 0x000fe40007f7e0ff */
[----:B--2---:R-:W-:Y:S02]  /*a8330*/  F2FP.SATFINITE.E5M2.F32.PACK_AB_MERGE_C R12, R12, R25, RZ ;  /* 0x000000190c0c723e */ /* 0x004fe400048060ff */
[----:B------:R-:W2:Y:S04]  /*a8340*/  LDL.LU R25, [R1+0xc88] ;  /* 0x000c880001197983 */ /* 0x000ea80000300800 */
[----:B------:R1:W-:Y:S04]  /*a8350*/  STL [R1+0xcc4], R12 ;  /* 0x000cc40c01007387 */ /* 0x0003e80000100800 */
[----:B-1----:R-:W2:Y:S04]  /*a8360*/  LDL.LU R12, [R1+0xc8c] ;  /* 0x000c8c00010c7983 */ /* 0x002ea80000300800 */
[----:B------:R1:W-:Y:S02]  /*a8370*/  STL [R1+0xcb0], R7 ;  /* 0x000cb00701007387 */ /* 0x0003e40000100800 */
[----:B-1----:R-:W-:-:S05]  /*a8380*/  IMAD.X R7, R10, 0x1, R3, P3 ;  /* 0x000000010a077824 */ /* 0x002fca00018e0603 */
[----:B------:R1:W-:Y:S04]  /*a8390*/  STL.64 [R1+0xed0], R6 ;  /* 0x000ed00601007387 */ /* 0x0003e80000100a00 */
[----:B-1----:R-:W2:Y:S01]  /*a83a0*/  LDL.LU.64 R6, [R1+0x5420] ;  /* 0x0054200001067983 */ /* 0x002ea20000300a00 */
[----:B----4-:R-:W-:-:S05]  /*a83b0*/  F2FP.SATFINITE.E5M2.F32.PACK_AB_MERGE_C R15, R14, R15, RZ ;  /* 0x0000000f0e0f723e */ /* 0x010fca00048060ff */
[----:B------:R1:W-:Y:S01]  /*a83c0*/  STL [R1+0xcb4], R15 ;  /* 0x000cb40f01007387 */ /* 0x0003e20000100800 */
[----:B--2---:R-:W-:-:S05]  /*a83d0*/  IADD3 R14, P3, PT, R9, R6, RZ ;  /* 0x00000006090e7210 */ /* 0x004fca0007f7e0ff */
[----:B-1----:R-:W-:-:S05]  /*a83e0*/  IMAD.X R15, R10, 0x1, R7, P3 ;  /* 0x000000010a0f7824 */ /* 0x002fca00018e0607 */
[----:B------:R1:W-:Y:S04]  /*a83f0*/  STL.64 [R1+0xec0], R14 ;  /* 0x000ec00e01007387 */ /* 0x0003e80000100a00 */
[----:B-1----:R-:W2:Y:S01]  /*a8400*/  LDL.LU R15, [R1+0x541c] ;  /* 0x00541c00010f7983 */ /* 0x002ea20000300800 */
[----:B---3--:R-:W-:Y:S01]  /*a8410*/  F2FP.SATFINITE.E5M2.F32.PACK_AB_MERGE_C R14, R19, R23, RZ ;  /* 0x00000017130e723e */ /* 0x008fe200048060ff */
[----:B0-----:R-:W-:Y:S01]  /*a8420*/  VIADD R9, R9, UR5 ;  /* 0x0000000509097c36 */ /* 0x001fe20008000000 */
[----:B------:R-:W-:Y:S01]  /*a8430*/  F2FP.SATFINITE.E5M2.F32.PACK_AB_MERGE_C R17, R18, R17, RZ ;  /* 0x000000111211723e */ /* 0x000fe200048060ff */
[----:B------:R-:W0:Y:S01]  /*a8440*/  LDCU UR5, c[0x0][0x3b8] ;  /* 0x00007700ff0577ac */ /* 0x000e220008000800 */
[----:B------:R-:W-:Y:S02]  /*a8450*/  F2FP.SATFINITE.E5M2.F32.PACK_AB_MERGE_C R11, R11, R24, RZ ;  /* 0x000000180b0b723e */ /* 0x000fe400048060ff */
[----:B--2---:R-:W-:-:S05]  /*a8460*/  F2FP.SATFINITE.E5M2.F32.PACK_AB_MERGE_C R10, R16, R15, RZ ;  /* 0x0000000f100a723e */ /* 0x004fca00048060ff */
[----:B------:R1:W-:Y:S04]  /*a8470*/  STL [R1+0xca4], R10 ;  /* 0x000ca40a01007387 */ /* 0x0003e80000100800 */
[----:B------:R2:W-:Y:S04]  /*a8480*/  STL [R1+0xca8], R14 ;  /* 0x000ca80e01007387 */ /* 0x0005e80000100800 */
[----:B------:R-:W3:Y:S01]  /*a8490*/  LDL.LU R23, [R1+0xc70] ;  /* 0x000c700001177983 */ /* 0x000ee20000300800 */
[----:B-1----:R-:W-:-:S03]  /*a84a0*/  F2FP.SATFINITE.E5M2.F32.PACK_AB_MERGE_C R10, R26, R20, RZ ;  /* 0x000000141a0a723e */ /* 0x002fc600048060ff */
[----:B------:R-:W3:Y:S01]  /*a84b0*/  LDL.LU R26, [R1+0xc74] ;  /* 0x000c7400011a7983 */ /* 0x000ee20000300800 */
[----:B--2---:R-:W-:-:S03]  /*a84c0*/  IADD3 R14, P3, PT, R9, R4, RZ ;  /* 0x00000004090e7210 */ /* 0x004fc60007f7e0ff */
[----:B------:R1:W-:Y:S04]  /*a84d0*/  STL [R1+0xca0], R10 ;  /* 0x000ca00a01007387 */ /* 0x0003e80000100800 */
[----:B------:R-:W2:Y:S04]  /*a84e0*/  LDL.LU R19, [R1+0xc78] ;  /* 0x000c780001137983 */ /* 0x000ea80000300800 */
[----:B------:R-:W2:Y:S01]  /*a84f0*/  LDL.LU R20, [R1+0xc7c] ;  /* 0x000c7c0001147983 */ /* 0x000ea20000300800 */
[----:B-1----:R-:W-:-:S05]  /*a8500*/  SHF.R.S32.HI R10, RZ, 0x1f, R9 ;  /* 0x0000001fff0a7819 */ /* 0x002fca0000011409 */
[----:B------:R-:W-:-:S05]  /*a8510*/  IMAD.X R15, R10, 0x1, R8, P3 ;  /* 0x000000010a0f7824 */ /* 0x000fca00018e0608 */
[----:B------:R1:W-:Y:S01]  /*a8520*/  STL.64 [R1+0xec8], R14 ;  /* 0x000ec80e01007387 */ /* 0x0003e20000100a00 */
[----:B------:R-:W-:-:S03]  /*a8530*/  F2FP.SATFINITE.E5M2.F32.PACK_AB_MERGE_C R16, R22, R21, RZ ;  /* 0x000000151610723e */ /* 0x000fc600048060ff */
[----:B------:R-:W-:Y:S01]  /*a8540*/  STL [R1+0xc98], R17 ;  /* 0x000c981101007387 */ /* 0x000fe20000100800 */
[----:B-1----:R-:W-:-:S03]  /*a8550*/  IADD3 R14, P3, PT, R9, R2, RZ ;  /* 0x00000002090e7210 */ /* 0x002fc60007f7e0ff */
[----:B------:R-:W-:Y:S02]  /*a8560*/  STL [R1+0xc94], R16 ;  /* 0x000c941001007387 */ /* 0x000fe40000100800 */
[----:B------:R-:W-:-:S05]  /*a8570*/  IMAD.X R15, R10, 0x1, R5, P3 ;  /* 0x000000010a0f7824 */ /* 0x000fca00018e0605 */
[----:B------:R1:W-:Y:S02]  /*a8580*/  STL.64 [R1+0xeb8], R14 ;  /* 0x000eb80e01007387 */ /* 0x0003e40000100a00 */
[----:B-1----:R-:W-:Y:S02]  /*a8590*/  F2FP.SATFINITE.E5M2.F32.PACK_AB_MERGE_C R14, R29, R28, RZ ;  /* 0x0000001c1d0e723e */ /* 0x002fe400048060ff */
[----:B------:R-:W4:Y:S04]  /*a85a0*/  LDL.LU R28, [R1+0xc60] ;  /* 0x000c6000011c7983 */ /* 0x000f280000300800 */
[----:B------:R-:W4:Y:S04]  /*a85b0*/  LDL.LU R29, [R1+0xc64] ;  /* 0x000c6400011d7983 */ /* 0x000f280000300800 */
[----:B------:R1:W-:Y:S04]  /*a85c0*/  STL [R1+0xc90], R14 ;  /* 0x000c900e01007387 */ /* 0x0003e80000100800 */
[----:B------:R-:W-:Y:S01]  /*a85d0*/  STL [R1+0x53d4], R11 ;  /* 0x0053d40b01007387 */ /* 0x000fe20000100800 */
[----:B-1----:R-:W-:-:S03]  /*a85e0*/  IADD3 R14, P3, PT, R9, R0, RZ ;  /* 0x00000000090e7210 */ /* 0x002fc60007f7e0ff */
[----:B------:R-:W-:Y:S02]  /*a85f0*/  STL [R1+0x5418], R0 ;  /* 0x0054180001007387 */ /* 0x000fe40000100800 */
[----:B------:R-:W-:Y:S02]  /*a8600*/  IMAD.X R15, R10, 0x1, R3, P3 ;  /* 0x000000010a0f7824 */ /* 0x000fe400018e0603 */
[----:B------:R-:W4:Y:S01]  /*a8610*/  LDL.LU R21, [R1+0xc68] ;  /* 0x000c680001157983 */ /* 0x000f220000300800 */
[----:B------:R-:W-:-:S03]  /*a8620*/  F2FP.SATFINITE.E5M2.F32.PACK_AB_MERGE_C R12, R12, R25, RZ ;  /* 0x000000190c0c723e */ /* 0x000fc600048060ff */
[----:B------:R-:W4:Y:S04]  /*a8630*/  LDL.LU R22, [R1+0xc6c] ;  /* 0x000c6c0001167983 */ /* 0x000f280000300800 */
[----:B------:R1:W-:Y:S04]  /*a8640*/  STL.64 [R1+0xea8], R14 ;  /* 0x000ea80e01007387 */ /* 0x0003e80000100a00 */
[----:B------:R-:W4:Y:S04]  /*a8650*/  LDL.LU R24, [R1+0xc50] ;  /* 0x000c500001187983 */ /* 0x000f280000300800 */
[----:B------:R-:W4:Y:S01]  /*a8660*/  LDL.LU R25, [R1+0xc54] ;  /* 0x000c540001197983 */ /* 0x000f220000300800 */
[----:B-1----:R-:W-:-:S03]  /*a8670*/  IADD3 R14, P3, PT, R9, R6, RZ ;  /* 0x00000006090e7210 */ /* 0x002fc60007f7e0ff */
[----:B------:R-:W-:Y:S02]  /*a8680*/  STL.64 [R1+0x53c0], R12 ;  /* 0x0053c00c01007387 */ /* 0x000fe40000100a00 */
[----:B------:R-:W-:Y:S02]  /*a8690*/  IMAD.X R15, R10, 0x1, R7, P3 ;  /* 0x000000010a0f7824 */ /* 0x000fe400018e0607 */
[----:B------:R-:W4:Y:S04]  /*a86a0*/  LDL.LU R0, [R1+0xc58] ;  /* 0x000c580001007983 */ /* 0x000f280000300800 */
[----:B------:R1:W-:Y:S04]  /*a86b0*/  STL.64 [R1+0x5410], R6 ;  /* 0x0054100601007387 */ /* 0x0003e80000100a00 */
[----:B-1----:R-:W4:Y:S04]  /*a86c0*/  LDL.LU R6, [R1+0xc40] ;  /* 0x000c400001067983 */ /* 0x002f280000300800 */
[----:B------:R-:W-:Y:S04]  /*a86d0*/  STL.64 [R1+0xe90], R14 ;  /* 0x000e900e01007387 */ /* 0x000fe80000100a00 */
[----:B------:R-:W4:Y:S04]  /*a86e0*/  LDL.LU R7, [R1+0xc44] ;  /* 0x000c440001077983 */ /* 0x000f280000300800 */
[----:B------:R-:W4:Y:S01]  /*a86f0*/  LDL.LU R12, [R1+0xc4c] ;  /* 0x000c4c00010c7983 */ /* 0x000f220000300800 */
[----:B---3--:R-:W-:-:S05]  /*a8700*/  F2FP.SATFINITE.E5M2.F32.PACK_AB_MERGE_C R26, R26, R23, RZ ;  /* 0x000000171a1a723e */ /* 0x008fca00048060ff */
[----:B------:R1:W-:Y:S04]  /*a8710*/  STL.64 [R1+0x53c8], R26 ;  /* 0x0053c81a01007387 */ /* 0x0003e80000100a00 */
[----:B-1----:R-:W3:Y:S01]  /*a8720*/  LDL.LU R26, [R1+0xc5c] ;  /* 0x000c5c00011a7983 */ /* 0x002ee20000300800 */
[----:B--2---:R-:W-:Y:S01]  /*a8730*/  F2FP.SATFINITE.E5M2.F32.PACK_AB_MERGE_C R10, R20, R19, RZ ;  /* 0x00000013140a723e */ /* 0x004fe200048060ff */
[----:B0-----:R-:W-:Y:S01]  /*a8740*/  VIADD R9, R9, UR5 ;  /* 0x0000000509097c36 */ /* 0x001fe20008000000 */
[----:B------:R-:W0:Y:S01]  /*a8750*/  LDCU UR5, c[0x0][0x3b8] ;  /* 0x00007700ff0577ac */ /* 0x000e220008000800 */
[----:B------:R-:W2:Y:S04]  /*a8760*/  LDL.LU R27, [R1+0xc48] ;  /* 0x000c4800011b7983 */ /* 0x000ea80000300800 */
[----:B------:R-:W2:Y:S01]  /*a8770*/  LDL.LU R13, [R1+0xc30] ;  /* 0x000c3000010d7983 */ /* 0x000ea20000300800 */
[----:B------:R-:W-:-:S03]  /*a8780*/  IADD3 R14, P3, PT, R9, R4, RZ ;  /* 0x00000004090e7210 */ /* 0x000fc60007f7e0ff */
[----:B------:R-:W2:Y:S04]  /*a8790*/  LDL.LU R11, [R1+0xc34] ;  /* 0x000c3400010b7983 */ /* 0x000ea80000300800 */
[----:B------:R1:W-:Y:S04]  /*a87a0*/  STL [R1+0x3f8], R10 ;  /* 0x0003f80a01007387 */ /* 0x0003e80000100800 */
[----:B------:R-:W2:Y:S04]  /*a87b0*/  LDL.LU R18, [R1+0xc38] ;  /* 0x000c380001127983 */ /* 0x000ea80000300800 */
[----:B------:R-:W2:Y:S01]  /*a87c0*/  LDL.LU R23, [R1+0xc3c] ;  /* 0x000c3c0001177983 */ /* 0x000ea20000300800 */
[----:B-1----:R-:W-:-:S03]  /*a87d0*/  SHF.R.S32.HI R10, RZ, 0x1f, R9 ;  /* 0x0000001fff0a7819 */ /* 0x002fc60000011409 */
[----:B------:R-:W2:Y:S02]  /*a87e0*/  LDL.LU R19, [R1+0xc20] ;  /* 0x000c200001137983 */ /* 0x000ea40000300800 */
[----:B------:R-:W-:Y:S02]  /*a87f0*/  IMAD.X R15, R10, 0x1, R8, P3 ;  /* 0x000000010a0f7824 */ /* 0x000fe400018e0608 */
[----:B------:R-:W2:Y:S01]  /*a8800*/  LDL.LU R20, [R1+0xc24] ;  /* 0x000c240001147983 */ /* 0x000ea20000300800 */
[----:B----4-:R-:W-:-:S05]  /*a8810*/  F2FP.SATFINITE.E5M2.F32.PACK_AB_MERGE_C R16, R29, R28, RZ ;  /* 0x0000001c1d10723e */ /* 0x010fca00048060ff */
[----:B------:R-:W-:Y:S04]  /*a8820*/  STL [R1+0x410], R16 ;  /* 0x0004101001007387 */ /* 0x000fe80000100800 */
[----:B------:R1:W-:Y:S04]  /*a8830*/  STL.64 [R1+0xea0], R14 ;  /* 0x000ea00e01007387 */ /* 0x0003e80000100a00 */
[----:B-1----:R-:W4:Y:S01]  /*a8840*/  LDL.LU R14, [R1+0xc28] ;  /* 0x000c2800010e7983 */ /* 0x002f220000300800 */
[----:B------:R-:W-:-:S03]  /*a8850*/  F2FP.SATFINITE.E5M2.F32.PACK_AB_MERGE_C R17, R22, R21, RZ ;  /* 0x000000151611723e */ /* 0x000fc600048060ff */
[----:B------:R-:W4:Y:S04]  /*a8860*/  LDL.LU R15, [R1+0xc2c] ;  /* 0x000c2c00010f7983 */ /* 0x000f280000300800 */
[----:B------:R-:W2:Y:S04]  /*a8870*/  LDL.LU R28, [R1+0xc10] ;  /* 0x000c1000011c7983 */ /* 0x000ea80000300800 */
[----:B------:R-:W2:Y:S01]  /*a8880*/  LDL.LU R29, [R1+0xc14] ;  /* 0x000c1400011d7983 */ /* 0x000ea20000300800 */
[----:B------:R-:W-:-:S03]  /*a8890*/  F2FP.SATFINITE.E5M2.F32.PACK_AB_MERGE_C R21, R25, R24, RZ ;  /* 0x000000181915723e */ /* 0x000fc600048060ff */
[----:B------:R-:W2:Y:S01]  /*a88a0*/  LDL.LU R16, [R1+0xc18] ;  /* 0x000c180001107983 */ /* 0x000ea20000300800 */
[----:B------:R-:W-:-:S03]  /*a88b0*/  IADD3 R24, P3, PT, R9, R2, RZ ;  /* 0x0000000209187210 */ /* 0x000fc60007f7e0ff */
[----:B------:R1:W-:Y:S02]  /*a88c0*/  STL [R1+0x3fc], R17 ;  /* 0x0003fc1101007387 */ /* 0x0003e40000100800 */
[----:B------:R-:W-:Y:S02]  /*a88d0*/  IMAD.X R25, R10, 0x1, R5, P3 ;  /* 0x000000010a197824 */ /* 0x000fe400018e0605 */
[----:B-1----:R-:W2:Y:S04]  /*a88e0*/  LDL.LU R17, [R1+0xc1c] ;  /* 0x000c1c0001117983 */ /* 0x002ea80000300800 */
[----:B------:R1:W-:Y:S04]  /*a88f0*/  STL [R1+0x50a0], R21 ;  /* 0x0050a01501007387 */ /* 0x0003e80000100800 */
[----:B-1----:R-:W2:Y:S04]  /*a8900*/  LDL.LU R21, [R1+0xc00] ;  /* 0x000c000001157983 */ /* 0x002ea80000300800 */
[----:B------:R-:W2:Y:S04]  /*a8910*/  LDL.LU R22, [R1+0xc04] ;  /* 0x000c040001167983 */ /* 0x000ea80000300800 */
[----:B------:R1:W-:Y:S04]  /*a8920*/  STL.64 [R1+0xe88], R24 ;  /* 0x000e881801007387 */ /* 0x0003e80000100a00 */
[----:B-1----:R-:W2:Y:S04]  /*a8930*/  LDL.LU R24, [R1+0xc08] ;  /* 0x000c080001187983 */ /* 0x002ea80000300800 */
[----:B------:R-:W2:Y:S01]  /*a8940*/  LDL.LU R25, [R1+0xc0c] ;  /* 0x000c0c0001197983 */ /* 0x000ea20000300800 */
[----:B---3--:R-:W-:-:S03]  /*a8950*/  F2FP.SATFINITE.E5M2.F32.PACK_AB_MERGE_C R26, R26, R0, RZ ;  /* 0x000000001a1a723e */ /* 0x008fc600048060ff */
[----:B------:R-:W3:Y:S04]  /*a8960*/  LDL.LU R0, [R1+0x5418] ;  /* 0x0054180001007983 */ /* 0x000ee80000300800 */
[----:B------:R1:W-:Y:S02]  /*a8970*/  STL [R1+0x5178], R26 ;  /* 0x0051781a01007387 */ /* 0x0003e40000100800 */
[----:B-1----:R-:W-:-:S05]  /*a8980*/  F2FP.SATFINITE.E5M2.F32.PACK_AB_MERGE_C R26, R7, R6, RZ ;  /* 0x00000006071a723e */ /* 0x002fca00048060ff */
[----:B------:R-:W-:Y:S01]  /*a8990*/  STL [R1+0x501c], R26 ;  /* 0x00501c1a01007387 */ /* 0x000fe20000100800 */
[----:B---3--:R-:W-:-:S05]  /*a89a0*/  IADD3 R6, P3, PT, R9, R0, RZ ;  /* 0x0000000009067210 */ /* 0x008fca0007f7e0ff */
[----:B------:R-:W-:-:S05]  /*a89b0*/  IMAD.X R7, R10, 0x1, R3, P3 ;  /* 0x000000010a077824 */ /* 0x000fca00018e0603 */
[----:B------:R1:W-:Y:S04]  /*a89c0*/  STL.64 [R1+0xe70], R6 ;  /* 0x000e700601007387 */ /* 0x0003e80000100a00 */
[----:B-1----:R-:W3:Y:S01]  /*a89d0*/  LDL.LU.64 R6, [R1+0x5410] ;  /* 0x0054100001067983 */ /* 0x002ee20000300a00 */
[----:B--2---:R-:W-:-:S05]  /*a89e0*/  F2FP.SATFINITE.E5M2.F32.PACK_AB_MERGE_C R12, R12, R27, RZ ;  /* 0x0000001b0c0c723e */ /* 0x004fca00048060ff */
[----:B------:R1:W-:Y:S01]  /*a89f0*/  STL [R1+0x503c], R12 ;  /* 0x00503c0c01007387 */ /* 0x0003e20000100800 */
[----:B----4-:R-:W-:Y:S02]  /*a8a00*/  F2FP.SATFINITE.E5M2.F32.PACK_AB_MERGE_C R14, R15, R14, RZ ;  /* 0x0000000e0f0e723e */ /* 0x010fe400048060ff */
[----:B---3--:R-:W-:-:S05]  /*a8a10*/  IADD3 R26, P3, PT, R9, R6, RZ ;  /* 0x00000006091a7210 */ /* 0x008fca0007f7e0ff */
[----:B------:R-:W-:Y:S01]  /*a8a20*/  IMAD.X R27, R10, 0x1, R7, P3 ;  /* 0x000000010a1b7824 */ /* 0x000fe200018e0607 */
[----:B------:R-:W-:Y:S02]  /*a8a30*/  F2FP.SATFINITE.E5M2.F32.PACK_AB_MERGE_C R10, R11, R13, RZ ;  /* 0x0000000d0b0a723e */ /* 0x000fe400048060ff */
[----:B------:R-:W-:Y:S02]  /*a8a40*/  F2FP.SATFINITE.E5M2.F32.PACK_AB_MERGE_C R11, R23, R18, RZ ;  /* 0x00000012170b723e */ /* 0x000fe400048060ff */
[----:B------:R-:W-:Y:S01]  /*a8a50*/  STL.64 [R1+0xe60], R26 ;  /* 0x000e601a01007387 */ /* 0x000fe20000100a00 */
[----:B0-----:R-:W-:Y:S01]  /*a8a60*/  VIADD R9, R9, UR5 ;  /* 0x0000000509097c36 */ /* 0x001fe20008000000 */
[----:B------:R-:W0:Y:S02]  /*a8a70*/  LDCU UR5, c[0x0][0x3b8] ;  /* 0x00007700ff0577ac */ /* 0x000e240008000800 */
[----:B------:R2:W-:Y:S04]  /*a8a80*/  STL [R1+0x4fa4], R10 ;  /* 0x004fa40a01007387 */ /* 0x0005e80000100800 */
[----:B------:R-:W-:Y:S01]  /*a8a90*/  STL [R1+0x4fc0], R11 ;  /* 0x004fc00b01007387 */ /* 0x000fe20000100800 */
[----:B-1----:R-:W-:-:S03]  /*a8aa0*/  IADD3 R12, P3, PT, R9, R4, RZ ;  /* 0x00000004090c7210 */ /* 0x002fc60007f7e0ff */
[----:B------:R-:W3:Y:S01]  /*a8ab0*/  LDL.LU R18, [R1+0xbf0] ;  /* 0x000bf00001127983 */ /* 0x000ee20000300800 */
[----:B--2---:R-:W-:-:S03]  /*a8ac0*/  F2FP.SATFINITE.E5M2.F32.PACK_AB_MERGE_C R10, R20, R19, RZ ;  /* 0x00000013140a723e */ /* 0x004fc600048060ff */
[----:B------:R-:W3:Y:S04]  /*a8ad0*/  LDL.LU R23, [R1+0xbf4] ;  /* 0x000bf40001177983 */ /* 0x000ee80000300800 */
[----:B------:R1:W-:Y:S04]  /*a8ae0*/  STL [R1+0x4f38], R10 ;  /* 0x004f380a01007387 */ /* 0x0003e80000100800 */
[----:B------:R-:W2:Y:S04]  /*a8af0*/  LDL.LU R19, [R1+0xbf8] ;  /* 0x000bf80001137983 */ /* 0x000ea80000300800 */
[----:B------:R-:W2:Y:S01]  /*a8b00*/  LDL.LU R20, [R1+0xbfc] ;  /* 0x000bfc0001147983 */ /* 0x000ea20000300800 */
[----:B-1----:R-:W-:-:S05]  /*a8b10*/  SHF.R.S32.HI R10, RZ, 0x1f, R9 ;  /* 0x0000001fff0a7819 */ /* 0x002fca0000011409 */
[----:B------:R-:W-:Y:S01]  /*a8b20*/  IMAD.X R13, R10, 0x1, R8, P3 ;  /* 0x000000010a0d7824 */ /* 0x000fe200018e0608 */
[----:B------:R-:W-:-:S04]  /*a8b30*/  F2FP.SATFINITE.E5M2.F32.PACK_AB_MERGE_C R11, R29, R28, RZ ;  /* 0x0000001c1d0b723e */ /* 0x000fc800048060ff */
[----:B------:R1:W-:Y:S04]  /*a8b40*/  STL.64 [R1+0xe68], R12 ;  /* 0x000e680c01007387 */ /* 0x0003e80000100a00 */
[----:B------:R4:W-:Y:S01]  /*a8b50*/  STL [R1+0x51ec], R14 ;  /* 0x0051ec0e01007387 */ /* 0x0009e20000100800 */
[----:B-1----:R-:W-:-:S03]  /*a8b60*/  IADD3 R12, P3, PT, R9, R2, RZ ;  /* 0x00000002090c7210 */ /* 0x002fc60007f7e0ff */
[----:B------:R1:W-:Y:S02]  /*a8b70*/  STL [R1+0x4f08], R11 ;  /* 0x004f080b01007387 */ /* 0x0003e40000100800 */
[----:B------:R-:W-:Y:S02]  /*a8b80*/  IMAD.X R13, R10, 0x1, R5, P3 ;  /* 0x000000010a0d7824 */ /* 0x000fe400018e0605 */
[----:B------:R-:W2:Y:S01]  /*a8b90*/  LDL.LU R28, [R1+0xbe0] ;  /* 0x000be000011c7983 */ /* 0x000ea20000300800 */
[----:B----4-:R-:W-:-:S03]  /*a8ba0*/  F2FP.SATFINITE.E5M2.F32.PACK_AB_MERGE_C R14, R17, R16, RZ ;  /* 0x00000010110e723e */ /* 0x010fc600048060ff */
[----:B------:R-:W4:Y:S01]  /*a8bb0*/  LDL.LU R29, [R1+0xbe4] ;  /* 0x000be400011d7983 */ /* 0x000f220000300800 */
[----:B-1----:R-:W-:-:S03]  /*a8bc0*/  F2FP.SATFINITE.E5M2.F32.PACK_AB_MERGE_C R11, R22, R21, RZ ;  /* 0x00000015160b723e */ /* 0x002fc600048060ff */
[----:B------:R1:W-:Y:S04]  /*a8bd0*/  STL.64 [R1+0xe58], R12 ;  /* 0x000e580c01007387 */ /* 0x0003e80000100a00 */
[----:B------:R-:W-:Y:S01]  /*a8be0*/  STL [R1+0x4f1c], R14 ;  /* 0x004f1c0e01007387 */ /* 0x000fe20000100800 */
[----:B-1----:R-:W-:-:S03]  /*a8bf0*/  IADD3 R12, P3, PT, R9, R0, RZ ;  /* 0x00000000090c7210 */ /* 0x002fc60007f7e0ff */
[----:B------:R1:W-:Y:S02]  /*a8c00*/  STL [R1+0x5400], R0 ;  /* 0x0054000001007387 */ /* 0x0003e40000100800 */
[----:B------:R-:W-:Y:S02]  /*a8c10*/  IMAD.X R13, R10, 0x1, R3, P3 ;  /* 0x000000010a0d7824 */ /* 0x000fe400018e0603 */
[----:B------:R-:W-:Y:S04]  /*a8c20*/  STL [R1+0x4eec], R11 ;  /* 0x004eec0b01007387 */ /* 0x000fe80000100800 */
[----:B------:R-:W2:Y:S01]  /*a8c30*/  LDL.LU R21, [R1+0xbe8] ;  /* 0x000be80001157983 */ /* 0x000ea20000300800 */
[----:B-1----:R-:W-:-:S03]  /*a8c40*/  F2FP.SATFINITE.E5M2.F32.PACK_AB_MERGE_C R0, R25, R24, RZ ;  /* 0x000000181900723e */ /* 0x002fc600048060ff */
[----:B------:R-:W2:Y:S04]  /*a8c50*/  LDL.LU R22, [R1+0xbec] ;  /* 0x000bec0001167983 */ /* 0x000ea80000300800 */
[----:B------:R1:W-:Y:S04]  /*a8c60*/  STL.64 [R1+0xe48], R12 ;  /* 0x000e480c01007387 */ /* 0x0003e80000100a00 */
[----:B------:R0:W-:Y:S04]  /*a8c70*/  STL [R1+0x4f00], R0 ;  /* 0x004f000001007387 */ /* 0x0001e80000100800 */
[----:B------:R-:W2:Y:S01]  /*a8c80*/  LDL.LU R24, [R1+0xbd0] ;  /* 0x000bd00001187983 */ /* 0x000ea20000300800 */
[----:B-1----:R-:W-:-:S03]  /*a8c90*/  IADD3 R12, P3, PT, R9, R6, RZ ;  /* 0x00000006090c7210 */ /* 0x002fc60007f7e0ff */
[----:B------:R-:W2:Y:S02]  /*a8ca0*/  LDL.LU R25, [R1+0xbd4] ;  /* 0x000bd40001197983 */ /* 0x000ea40000300800 */
[----:B------:R-:W-:Y:S02]  /*a8cb0*/  IMAD.X R13, R10, 0x1, R7, P3 ;  /* 0x000000010a0d7824 */ /* 0x000fe400018e0607 */
[----:B0-----:R-:W2:Y:S04]  /*a8cc0*/  LDL.LU R0, [R1+0xbd8] ;  /* 0x000bd80001007983 */ /* 0x001ea80000300800 */
[----:B------:R-:W-:Y:S04]  /*a8cd0*/  STL.64 [R1+0xe30], R12 ;  /* 0x000e300c01007387 */ /* 0x000fe80000100a00 */
[----:B------:R-:W2:Y:S04]  /*a8ce0*/  LDL.LU R26, [R1+0xbc4] ;  /* 0x000bc400011a7983 */ /* 0x000ea80000300800 */
[----:B------:R0:W-:Y:S04]  /*a8cf0*/  STL.64 [R1+0x53f8], R6 ;  /* 0x0053f80601007387 */ /* 0x0001e80000100a00 */
[----:B0-----:R-:W2:Y:S04]  /*a8d00*/  LDL.LU R6, [R1+0xbdc] ;  /* 0x000bdc0001067983 */ /* 0x001ea80000300800 */
[----:B------:R-:W2:Y:S01]  /*a8d10*/  LDL.LU R7, [R1+0xbc0] ;  /* 0x000bc00001077983 */ /* 0x000ea20000300800 */
[----:B------:R-:W-:Y:S01]  /*a8d20*/  VIADD R9, R9, UR5 ;  /* 0x0000000509097c36 */ /* 0x000fe20008000000 */
[----:B------:R-:W0:Y:S04]  /*a8d30*/  LDCU UR5, c[0x0][0x3b8] ;  /* 0x00007700ff0577ac */ /* 0x000e280008000800 */
[----:B------:R-:W-:Y:S01]  /*a8d40*/  SHF.R.S32.HI R10, RZ, 0x1f, R9 ;  /* 0x0000001fff0a7819 */ /* 0x000fe20000011409 */
[----:B--2---:R3:W-:Y:S04]  /*a8d50*/  STL.64 [R1+0x5408], R6 ;  /* 0x0054080601007387 */ /* 0x0047e80000100a00 */
[----:B------:R-:W2:Y:S04]  /*a8d60*/  LDL.LU R27, [R1+0xbc8] ;  /* 0x000bc800011b7983 */ /* 0x000ea80000300800 */
[----:B------:R-:W2:Y:S01]  /*a8d70*/  LDL.LU R12, [R1+0xbcc] ;  /* 0x000bcc00010c7983 */ /* 0x000ea20000300800 */
[----:B---3--:R-:W-:-:S05]  /*a8d80*/  F2FP.SATFINITE.E5M2.F32.PACK_AB_MERGE_C R6, R23, R18, RZ ;  /* 0x000000121706723e */ /* 0x008fca00048060ff */
[----:B------:R1:W-:Y:S04]  /*a8d90*/  STL [R1+0x4edc], R6 ;  /* 0x004edc0601007387 */ /* 0x0003e80000100800 */
[----:B------:R-:W3:Y:S04]  /*a8da0*/  LDL.LU R13, [R1+0xbb0] ;  /* 0x000bb000010d7983 */ /* 0x000ee80000300800 */
[----:B------:R-:W3:Y:S01]  /*a8db0*/  LDL.LU R11, [R1+0xbb4] ;  /* 0x000bb400010b7983 */ /* 0x000ee20000300800 */
[----:B-1----:R-:W-:-:S05]  /*a8dc0*/  F2FP.SATFINITE.E5M2.F32.PACK_AB_MERGE_C R6, R20, R19, RZ ;  /* 0x000000131406723e */ /* 0x002fca00048060ff */
[----:B------:R4:W-:Y:S04]  /*a8dd0*/  STL [R1+0x522c], R6 ;  /* 0x00522c0601007387 */ /* 0x0009e80000100800 */
[----:B------:R-:W2:Y:S04]  /*a8de0*/  LDL.LU R14, [R1+0xbb8] ;  /* 0x000bb800010e7983 */ /* 0x000ea80000300800 */
[----:B------:R-:W2:Y:S01]  /*a8df0*/  LDL.LU R15, [R1+0xbbc] ;  /* 0x000bbc00010f7983 */ /* 0x000ea20000300800 */
[----:B----4-:R-:W-:-:S03]  /*a8e00*/  F2FP.SATFINITE.E5M2.F32.PACK_AB_MERGE_C R6, R29, R28, RZ ;  /* 0x0000001c1d06723e */ /* 0x010fc600048060ff */
[----:B------:R-:W4:Y:S04]  /*a8e10*/  LDL.LU R16, [R1+0xba0] ;  /* 0x000ba00001107983 */ /* 0x000f280000300800 */
[----:B------:R-:W4:Y:S04]  /*a8e20*/  LDL.LU R17, [R1+0xba4] ;  /* 0x000ba40001117983 */ /* 0x000f280000300800 */
[----:B------:R-:W2:Y:S04]  /*a8e30*/  LDL.LU R18, [R1+0xba8] ;  /* 0x000ba80001127983 */ /* 0x000ea80000300800 */
[----:B------:R-:W2:Y:S04]  /*a8e40*/  LDL.LU R23, [R1+0xbac] ;  /* 0x000bac0001177983 */ /* 0x000ea80000300800 */
[----:B------:R1:W-:Y:S04]  /*a8e50*/  STL [R1+0xbe0], R6 ;  /* 0x000be00601007387 */ /* 0x0003e80000100800 */
[----:B------:R-:W2:Y:S04]  /*a8e60*/  LDL.LU R28, [R1+0xb90] ;  /* 0x000b9000011c7983 */ /* 0x000ea80000300800 */
[----:B------:R-:W2:Y:S01]  /*a8e70*/  LDL.LU R29, [R1+0xb94] ;  /* 0x000b9400011d7983 */ /* 0x000ea20000300800 */
[----:B-1----:R-:W-:-:S05]  /*a8e80*/  IADD3 R6, P3, PT, R9, R4, RZ ;  /* 0x0000000409067210 */ /* 0x002fca0007f7e0ff */
[----:B------:R-:W-:-:S05]  /*a8e90*/  IMAD.X R7, R10, 0x1, R8, P3 ;  /* 0x000000010a077824 */ /* 0x000fca00018e0608 */
[----:B------:R1:W-:Y:S04]  /*a8ea0*/  STL.64 [R1+0xe40], R6 ;  /* 0x000e400601007387 */ /* 0x0003e80000100a00 */
[----:B------:R-:W2:Y:S04]  /*a8eb0*/  LDL.LU R19, [R1+0xb98] ;  /* 0x000b980001137983 */ /* 0x000ea80000300800 */
[----:B------:R-:W2:Y:S01]  /*a8ec0*/  LDL.LU R20, [R1+0xb9c] ;  /* 0x000b9c0001147983 */ /* 0x000ea20000300800 */
[----:B-1----:R-:W-:-:S05]  /*a8ed0*/  F2FP.SATFINITE.E5M2.F32.PACK_AB_MERGE_C R6, R22, R21, RZ ;  /* 0x000000151606723e */ /* 0x002fca00048060ff */
[----:B------:R1:W-:Y:S04]  /*a8ee0*/  STL [R1+0xbe4], R6 ;  /* 0x000be40601007387 */ /* 0x0003e80000100800 */
[----:B------:R-:W2:Y:S04]  /*a8ef0*/  LDL.LU R21, [R1+0xb80] ;  /* 0x000b800001157983 */ /* 0x000ea80000300800 */
[----:B------:R-:W2:Y:S01]  /*a8f00*/  LDL.LU R22, [R1+0xb84] ;  /* 0x000b840001167983 */ /* 0x000ea20000300800 */
[----:B-1----:R-:W-:-:S03]  /*a8f10*/  F2FP.SATFINITE.E5M2.F32.PACK_AB_MERGE_C R6, R25, R24, RZ ;  /* 0x000000181906723e */ /* 0x002fc600048060ff */
[----:B------:R-:W2:Y:S04]  /*a8f20*/  LDL.LU R24, [R1+0xb88] ;  /* 0x000b880001187983 */ /* 0x000ea80000300800 */
[----:B------:R-:W2:Y:S04]  /*a8f30*/  LDL.LU R25, [R1+0xb8c] ;  /* 0x000b8c0001197983 */ /* 0x000ea80000300800 */
[----:B------:R1:W-:Y:S02]  /*a8f40*/  STL [R1+0xbd4], R6 ;  /* 0x000bd40601007387 */ /* 0x0003e40000100800 */
[----:B-1----:R-:W-:-:S05]  /*a8f50*/  IADD3 R6, P3, PT, R9, R2, RZ ;  /* 0x0000000209067210 */ /* 0x002fca0007f7e0ff */
[----:B------:R-:W-:-:S05]  /*a8f60*/  IMAD.X R7, R10, 0x1, R5, P3 ;  /* 0x000000010a077824 */ /* 0x000fca00018e0605 */
[----:B------:R1:W-:Y:S04]  /*a8f70*/  STL.64 [R1+0xe18], R6 ;  /* 0x000e180601007387 */ /* 0x0003e80000100a00 */
[----:B-1----:R-:W2:Y:S02]  /*a8f80*/  LDL.LU.64 R6, [R1+0x5408] ;  /* 0x0054080001067983 */ /* 0x002ea40000300a00 */
[----:B--2---:R-:W-:Y:S02]  /*a8f90*/  F2FP.SATFINITE.E5M2.F32.PACK_AB_MERGE_C R6, R6, R0, RZ ;  /* 0x000000000606723e */ /* 0x004fe400048060ff */
[----:B------:R-:W2:Y:S04]  /*a8fa0*/  LDL.LU R0, [R1+0x5400] ;  /* 0x0054000001007983 */ /* 0x000ea80000300800 */
[----:B------:R2:W-:Y:S01]  /*a8fb0*/  STL [R1+0xbd0], R6 ;  /* 0x000bd00601007387 */ /* 0x0005e20000100800 */
[----:B------:R-:W-:-:S05]  /*a8fc0*/  F2FP.SATFINITE.E5M2.F32.PACK_AB_MERGE_C R26, R26, R7, RZ ;  /* 0x000000071a1a723e */ /* 0x000fca00048060ff */
[----:B------:R-:W-:Y:S01]  /*a8fd0*/  STL [R1+0xbc0], R26 ;  /* 0x000bc01a01007387 */ /* 0x000fe20000100800 */
[----:B--2---:R-:W-:-:S05]  /*a8fe0*/  IADD3 R6, P3, PT, R9, R0, RZ ;  /* 0x0000000009067210 */ /* 0x004fca0007f7e0ff */
[----:B------:R-:W-:-:S05]  /*a8ff0*/  IMAD.X R7, R10, 0x1, R3, P3 ;  /* 0x000000010a077824 */ /* 0x000fca00018e0603 */
[----:B------:R1:W-:Y:S04]  /*a9000*/  STL.64 [R1+0xe10], R6 ;  /* 0x000e100601007387 */ /* 0x0003e80000100a00 */
[----:B-1----:R-:W2:Y:S01]  /*a9010*/  LDL.LU.64 R6, [R1+0x53f8] ;  /* 0x0053f80001067983 */ /* 0x002ea20000300a00 */
[----:B------:R-:W-:Y:S02]  /*a9020*/  F2FP.SATFINITE.E5M2.F32.PACK_AB_MERGE_C R12, R12, R27, RZ ;  /* 0x0000001b0c0c723e */ /* 0x000fe400048060ff */
[----:B---3--:R-:W-:-:S03]  /*a9030*/  F2FP.SATFINITE.E5M2.F32.PACK_AB_MERGE_C R11, R11, R13, RZ ;  /* 0x0000000d0b0b723e */ /* 0x008fc600048060ff */
[----:B------:R1:W-:Y:S01]  /*a9040*/  STL [R1+0x5234], R12 ;  /* 0x0052340c01007387 */ /* 0x0003e20000100800 */
[C---:B--2---:R-:W-:Y:S01]  /*a9050*/  IADD3 R26, P3, PT, R9.reuse, R6, RZ ;  /* 0x00000006091a7210 */ /* 0x044fe20007f7e0ff */
[----:B0-----:R-:W-:Y:S01]  /*a9060*/  VIADD R9, R9, UR5 ;  /* 0x0000000509097c36 */ /* 0x001fe20008000000 */
[----:B------:R-:W0:Y:S03]  /*a9070*/  LDCU UR5, c[0x0][0x3b8] ;  /* 0x00007700ff0577ac */ /* 0x000e260008000800 */
[----:B------:R-:W-:Y:S01]  /*a9080*/  IMAD.X R27, R10, 0x1, R7, P3 ;  /* 0x000000010a1b7824 */ /* 0x000fe200018e0607 */
[----:B------:R-:W-:-:S04]  /*a9090*/  F2FP.SATFINITE.E5M2.F32.PACK_AB_MERGE_C R10, R15, R14, RZ ;  /* 0x0000000e0f0a723e */ /* 0x000fc800048060ff */
[----:B------:R-:W-:Y:S01]  /*a90a0*/  STL.64 [R1+0xdf8], R26 ;  /* 0x000df81a01007387 */ /* 0x000fe20000100a00 */
[----:B-1----:R-:W-:-:S03]  /*a90b0*/  IADD3 R12, P3, PT, R9, R4, RZ ;  /* 0x00000004090c7210 */ /* 0x002fc60007f7e0ff */
[----:B------:R4:W-:Y:S04]  /*a90c0*/  STL [R1+0xbb0], R11 ;  /* 0x000bb00b01007387 */ /* 0x0009e80000100800 */
[----:B------:R1:W-:Y:S01]  /*a90d0*/  STL [R1+0xbb4], R10 ;  /* 0x000bb40a01007387 */ /* 0x0003e20000100800 */
[----:B----4-:R-:W-:Y:S02]  /*a90e0*/  F2FP.SATFINITE.E5M2.F32.PACK_AB_MERGE_C R11, R17, R16, RZ ;  /* 0x00000010110b723e */ /* 0x010fe400048060ff */
[----:B-1----:R-:W-:-:S03]  /*a90f0*/  SHF.R.S32.HI R10, RZ, 0x1f, R9 ;  /* 0x0000001fff0a7819 */ /* 0x002fc60000011409 */
[----:B------:R1:W-:Y:S02]  /*a9100*/  STL [R1+0xba0], R11 ;  /* 0x000ba00b01007387 */ /* 0x0003e40000100800 */
[----:B------:R-:W-:Y:S02]  /*a9110*/  IMAD.X R13, R10, 0x1, R8, P3 ;  /* 0x000000010a0d7824 */ /* 0x000fe400018e0608 */
[----:B------:R2:W-:Y:S04]  /*a9120*/  STL [R1+0x53f0], R4 ;  /* 0x0053f00401007387 */ /* 0x0005e80000100800 */
[----:B------:R3:W-:Y:S01]  /*a9130*/  STL.64 [R1+0xe08], R12 ;  /* 0x000e080c01007387 */ /* 0x0007e20000100a00 */
[----:B-1----:R-:W-:Y:S02]  /*a9140*/  F2FP.SATFINITE.E5M2.F32.PACK_AB_MERGE_C R11, R23, R18, RZ ;  /* 0x00000012170b723e */ /* 0x002fe400048060ff */
[----:B--2---:R-:W-:-:S03]  /*a9150*/  F2FP.SATFINITE.E5M2.F32.PACK_AB_MERGE_C R4, R29, R28, RZ ;  /* 0x0000001c1d04723e */ /* 0x004fc600048060ff */
[----:B------:R1:W-:Y:S01]  /*a9160*/  STL [R1+0xba4], R11 ;  /* 0x000ba40b01007387 */ /* 0x0003e20000100800 */
[----:B---3--:R-:W-:-:S03]  /*a9170*/  IADD3 R12, P3, PT, R9, R2, RZ ;  /* 0x00000002090c7210 */ /* 0x008fc60007f7e0ff */
[----:B------:R2:W-:Y:S04]  /*a9180*/  STL [R1+0x53e0], R2 ;  /* 0x0053e00201007387 */ /* 0x0005e80000100800 */
[----:B------:R3:W-:Y:S01]  /*a9190*/  STL [R1+0xb90], R4 ;  /* 0x000b900401007387 */ /* 0x0007e20000100800 */
[----:B------:R-:W-:Y:S01]  /*a91a0*/  IMAD.X R13, R10, 0x1, R5, P3 ;  /* 0x000000010a0d7824 */ /* 0x000fe200018e0605 */
[----:B-1----:R-:W-:Y:S02]  /*a91b0*/  F2FP.SATFINITE.E5M2.F32.PACK_AB_MERGE_C R11, R20, R19, RZ ;  /* 0x00000013140b723e */ /* 0x002fe400048060ff */
[----:B------:R-:W4:Y:S01]  /*a91c0*/  LDL.LU R28, [R1+0xb70] ;  /* 0x000b7000011c7983 */ /* 0x000f220000300800 */
[----:B--2---:R-:W-:-:S03]  /*a91d0*/  F2FP.SATFINITE.E5M2.F32.PACK_AB_MERGE_C R2, R22, R21, RZ ;  /* 0x000000151602723e */ /* 0x004fc600048060ff */
[----:B------:R-:W4:Y:S01]  /*a91e0*/  LDL.LU R29, [R1+0xb74] ;  /* 0x000b7400011d7983 */ /* 0x000f220000300800 */
[----:B---3--:R-:W-:-:S03]  /*a91f0*/  IADD3 R4, P3, PT, R9, R0, RZ ;  /* 0x0000000009047210 */ /* 0x008fc60007f7e0ff */
[----:B------:R1:W-:Y:S04]  /*a9200*/  STL [R1+0x53e4], R5 ;  /* 0x0053e40501007387 */ /* 0x0003e80000100800 */
[----:B------:R-:W-:Y:S04]  /*a9210*/  STL.64 [R1+0xdf0], R12 ;  /* 0x000df00c01007387 */ /* 0x000fe80000100a00 */
[----:B------:R-:W-:Y:S01]  /*a9220*/  STL [R1+0x5244], R11 ;  /* 0x0052440b01007387 */ /* 0x000fe20000100800 */
[----:B-1----:R-:W-:-:S03]  /*a9230*/  IMAD.X R5, R10, 0x1, R3, P3 ;  /* 0x000000010a057824 */ /* 0x002fc600018e0603 */
[----:B------:R1:W-:Y:S04]  /*a9240*/  STL [R1+0xb84], R2 ;  /* 0x000b840201007387 */ /* 0x0003e80000100800 */
[----:B------:R2:W-:Y:S01]  /*a9250*/  STL.64 [R1+0xdd0], R4 ;  /* 0x000dd00401007387 */ /* 0x0005e20000100a00 */
[----:B-1----:R-:W-:-:S03]  /*a9260*/  F2FP.SATFINITE.E5M2.F32.PACK_AB_MERGE_C R2, R25, R24, RZ ;  /* 0x000000181902723e */ /* 0x002fc600048060ff */
[----:B--2---:R-:W2:Y:S04]  /*a9270*/  LDL.LU R4, [R1+0xb78] ;  /* 0x000b780001047983 */ /* 0x004ea80000300800 */
[----:B------:R-:W3:Y:S04]  /*a9280*/  LDL.LU R5, [R1+0xb68] ;  /* 0x000b680001057983 */ /* 0x000ee80000300800 */
[----:B------:R1:W-:Y:S04]  /*a9290*/  STL [R1+0xb80], R2 ;  /* 0x000b800201007387 */ /* 0x0003e80000100800 */
[----:B-1----:R-:W2:Y:S04]  /*a92a0*/  LDL.LU R2, [R1+0xb6c] ;  /* 0x000b6c0001027983 */ /* 0x002ea80000300800 */
[----:B--2---:R1:W-:Y:S04]  /*a92b0*/  STL.64 [R1+0x53e8], R2 ;  /* 0x0053e80201007387 */ /* 0x0043e80000100a00 */
[----:B-1----:R-:W2:Y:S04]  /*a92c0*/  LDL.LU R2, [R1+0xb60] ;  /* 0x000b600001027983 */ /* 0x002ea80000300800 */
[----:B------:R-:W2:Y:S04]  /*a92d0*/  LDL.LU R3, [R1+0xb64] ;  /* 0x000b640001037983 */ /* 0x000ea80000300800 */
[----:B------:R-:W2:Y:S04]  /*a92e0*/  LDL.LU R11, [R1+0xb58] ;  /* 0x000b5800010b7983 */ /* 0x000ea80000300800 */
[----:B------:R-:W2:Y:S04]  /*a92f0*/  LDL.LU R14, [R1+0xb5c] ;  /* 0x000b5c00010e7983 */ /* 0x000ea80000300800 */
[----:B------:R-:W2:Y:S04]  /*a9300*/  LDL.LU R26, [R1+0xb40] ;  /* 0x000b4000011a7983 */ /* 0x000ea80000300800 */
[----:B------:R-:W2:Y:S01]  /*a9310*/  LDL.LU R27, [R1+0xb44] ;  /* 0x000b4400011b7983 */ /* 0x000ea20000300800 */
[----:B------:R-:W-:-:S05]  /*a9320*/  IADD3 R16, P3, PT, R9, R6, RZ ;  /* 0x0000000609107210 */ /* 0x000fca0007f7e0ff */
[----:B------:R-:W-:Y:S01]  /*a9330*/  IMAD.X R17, R10, 0x1, R7, P3 ;  /* 0x000000010a117824 */ /* 0x000fe200018e0607 */
[----:B--2---:R1:W-:Y:S04]  /*a9340*/  STL.64 [R1+0x53d8], R26 ;  /* 0x0053d81a01007387 */ /* 0x0043e80000100a00 */
[----:B-1----:R-:W2:Y:S04]  /*a9350*/  LDL.LU R26, [R1+0xb50] ;  /* 0x000b5000011a7983 */ /* 0x002ea80000300800 */
[----:B------:R-:W2:Y:S04]  /*a9360*/  LDL.LU R27, [R1+0xb54] ;  /* 0x000b5400011b7983 */ /* 0x000ea80000300800 */
[----:B------:R-:W2:Y:S04]  /*a9370*/  LDL.LU R12, [R1+0xb48] ;  /* 0x000b4800010c7983 */ /* 0x000ea80000300800 */
[----:B------:R-:W2:Y:S04]  /*a9380*/  LDL.LU R13, [R1+0xb4c] ;  /* 0x000b4c00010d7983 */ /* 0x000ea80000300800 */
[----:B------:R-:W2:Y:S01]  /*a9390*/  LDL.LU R10, [R1+0xb7c] ;  /* 0x000b7c00010a7983 */ /* 0x000ea20000300800 */
[----:B----4-:R-:W-:-:S03]  /*a93a0*/  F2FP.SATFINITE.E5M2.F32.PACK_AB_MERGE_C R21, R29, R28, RZ ;  /* 0x0000001c1d15723e */ /* 0x010fc600048060ff */
[----:B------:R-:W4:Y:S04]  /*a93b0*/  LDL.LU R15, [R1+0xb30] ;  /* 0x000b3000010f7983 */ /* 0x000f280000300800 */
[----:B------:R-:W4:Y:S04]  /*a93c0*/  LDL.LU R18, [R1+0xb34] ;  /* 0x000b340001127983 */ /* 0x000f280000300800 */
[----:B------:R1:W-:Y:S04]  /*a93d0*/  STL.64 [R1+0xdc0], R16 ;  /* 0x000dc01001007387 */ /* 0x0003e80000100a00 */
[----:B------:R-:W3:Y:S04]  /*a93e0*/  LDL.LU R23, [R1+0xb38] ;  /* 0x000b380001177983 */ /* 0x000ee80000300800 */
[----:B-1----:R-:W3:Y:S04]  /*a93f0*/  LDL.LU R16, [R1+0xb20] ;  /* 0x000b200001107983 */ /* 0x002ee80000300800 */
[----:B------:R-:W3:Y:S04]  /*a9400*/  LDL.LU R17, [R1+0xb24] ;  /* 0x000b240001117983 */ /* 0x000ee80000300800 */
[----:B------:R-:W3:Y:S04]  /*a9410*/  LDL.LU R19, [R1+0xb28] ;  /* 0x000b280001137983 */ /* 0x000ee80000300800 */
[----:B------:R-:W3:Y:S04]  /*a9420*/  LDL.LU R20, [R1+0xb2c] ;  /* 0x000b2c0001147983 */ /* 0x000ee80000300800 */
[----:B------:R1:W-:Y:S04]  /*a9430*/  STL [R1+0xb74], R21 ;  /* 0x000b741501007387 */ /* 0x0003e80000100800 */
[----:B------:R-:W3:Y:S04]  /*a9440*/  LDL.LU R28, [R1+0xb10] ;  /* 0x000b1000011c7983 */ /* 0x000ee80000300800 */
[----:B------:R-:W3:Y:S04]  /*a9450*/  LDL.LU R29, [R1+0xb14] ;  /* 0x000b1400011d7983 */ /* 0x000ee80000300800 */
[----:B-1----:R-:W3:Y:S04]  /*a9460*/  LDL.LU R21, [R1+0xb18] ;  /* 0x000b180001157983 */ /* 0x002ee80000300800 */
[----:B------:R-:W3:Y:S04]  /*a9470*/  LDL.LU R22, [R1+0xb1c] ;  /* 0x000b1c0001167983 */ /* 0x000ee80000300800 */
[----:B------:R-:W3:Y:S04]  /*a9480*/  LDL.LU R24, [R1+0xb00] ;  /* 0x000b000001187983 */ /* 0x000ee80000300800 */
[----:B------:R-:W3:Y:S01]  /*a9490*/  LDL.LU R25, [R1+0xb04] ;  /* 0x000b040001197983 */ /* 0x000ee20000300800 */
[----:B--2---:R-:W-:-:S03]  /*a94a0*/  F2FP.SATFINITE.E5M2.F32.PACK_AB_MERGE_C R10, R10, R4, RZ ;  /* 0x000000040a0a723e */ /* 0x004fc600048060ff */
[----:B------:R-:W2:Y:S01]  /*a94b0*/  LDL.LU R4, [R1+0x53f0] ;  /* 0x0053f00001047983 */ /* 0x000ea20000300800 */
[----:B0-----:R-:W-:Y:S01]  /*a94c0*/  VIADD R9, R9, UR5 ;  /* 0x0000000509097c36 */ /* 0x001fe20008000000 */
[----:B------:R-:W-:Y:S01]  /*a94d0*/  F2FP.SATFINITE.E5M2.F32.PACK_AB_MERGE_C R3, R3, R2, RZ ;  /* 0x000000020303723e */ /* 0x000fe200048060ff */
[----:B------:R-:W0:Y:S01]  /*a94e0*/  LDCU UR5, c[0x0][0x3b8] ;  /* 0x00007700ff0577ac */ /* 0x000e220008000800 */
[----:B------:R1:W-:Y:S04]  /*a94f0*/  STL [R1+0xb70], R10 ;  /* 0x000b700a01007387 */ /* 0x0003e80000100800 */
[----:B------:R0:W-:Y:S01]  /*a9500*/  STL [R1+0xb60], R3 ;  /* 0x000b600301007387 */ /* 0x0001e20000100800 */
[----:B-1----:R-:W-:Y:S02]  /*a9510*/  SHF.R.S32.HI R10, RZ, 0x1f, R9 ;  /* 0x0000001fff0a7819 */ /* 0x002fe40000011409 */
[----:B--2---:R-:W-:-:S05]  /*a9520*/  IADD3 R2, P3, PT, R9, R4, RZ ;  /* 0x0000000409027210 */ /* 0x004fca0007f7e0ff */
[----:B0-----:R-:W-:-:S05]  /*a9530*/  IMAD.X R3, R10, 0x1, R8, P3 ;  /* 0x000000010a037824 */ /* 0x001fca00018e0608 */
[----:B------:R0:W-:Y:S04]  /*a9540*/  STL.64 [R1+0xdc8], R2 ;  /* 0x000dc80201007387 */ /* 0x0001e80000100a00 */
[----:B0-----:R-:W3:Y:S02]  /*a9550*/  LDL.LU.64 R2, [R1+0x53e8] ;  /* 0x0053e80001027983 */ /* 0x001ee40000300a00 */
[----:B---3--:R-:W-:Y:S02]  /*a9560*/  F2FP.SATFINITE.E5M2.F32.PACK_AB_MERGE_C R2, R2, R5, RZ ;  /* 0x000000050202723e */ /* 0x008fe400048060ff */
[----:B------:R-:W2:Y:S04]  /*a9570*/  LDL.LU R5, [R1+0x53e4] ;  /* 0x0053e40001057983 */ /* 0x000ea80000300800 */
[----:B------:R0:W-:Y:S04]  /*a9580*/  STL [R1+0x524c], R2 ;  /* 0x00524c0201007387 */ /* 0x0001e80000100800 */
[----:B0-----:R-:W3:Y:S01]  /*a9590*/  LDL.LU R2, [R1+0x53e0] ;  /* 0x0053e00001027983 */ /* 0x001ee20000300800 */
[----:B------:R-:W-:-:S05]  /*a95a0*/  F2FP.SATFINITE.E5M2.F32.PACK_AB_MERGE_C R27, R27, R26, RZ ;  /* 0x0000001a1b1b723e */ /* 0x000fca00048060ff */
[----:B------:R2:W-:Y:S01]  /*a95b0*/  STL [R1+0xb50], R27 ;  /* 0x000b501b01007387 */ /* 0x0005e20000100800 */
[----:B---3--:R-:W-:-:S05]  /*a95c0*/  IADD3 R26, P3, PT, R9, R2, RZ ;  /* 0x00000002091a7210 */ /* 0x008fca0007f7e0ff */
[----:B--2---:R-:W-:-:S05]  /*a95d0*/  IMAD.X R27, R10, 0x1, R5, P3 ;  /* 0x000000010a1b7824 */ /* 0x004fca00018e0605 */
[----:B------:R0:W-:Y:S04]  /*a95e0*/  STL.64 [R1+0xdb8], R26 ;  /* 0x000db81a01007387 */ /* 0x0001e80000100a00 */
[----:B0-----:R-:W2:Y:S01]  /*a95f0*/  LDL.LU.64 R26, [R1+0x53d8] ;  /* 0x0053d800011a7983 */ /* 0x001ea20000300a00 */
[----:B------:R-:W-:-:S03]  /*a9600*/  F2FP.SATFINITE.E5M2.F32.PACK_AB_MERGE_C R14, R14, R11, RZ ;  /* 0x0000000b0e0e723e */ /* 0x000fc600048060ff */
[----:B------:R-:W3:Y:S04]  /*a9610*/  LDL.LU R11, [R1+0x53d4] ;  /* 0x0053d400010b7983 */ /* 0x000ee80000300800 */
[----:B------:R0:W-:Y:S01]  /*a9620*/  STL [R1+0xb54], R14 ;  /* 0x000b540e01007387 */ /* 0x0001e20000100800 */
[----:B------:R-:W-:-:S03]  /*a9630*/  F2FP.SATFINITE.E5M2.F32.PACK_AB_MERGE_C R13, R13, R12, RZ ;  /* 0x0000000c0d0d723e */ /* 0x000fc600048060ff */
[----:B0-----:R-:W3:Y:S01]  /*a9640*/  LDL.LU R14, [R1+0x53d0] ;  /* 0x0053d000010e7983 */ /* 0x001ee20000300800 */
[----:B--2---:R-:W-:Y:S02]  /*a9650*/  F2FP.SATFINITE.E5M2.F32.PACK_AB_MERGE_C R27, R27, R26, RZ ;  /* 0x0000001a1b1b723e */ /* 0x004fe400048060ff */
[----:B------:R-:W-:-:S03]  /*a9660*/  IADD3 R26, P3, PT, R9, R0, RZ ;  /* 0x00000000091a7210 */ /* 0x000fc60007f7e0ff */
[----:B------:R0:W-:Y:S02]  /*a9670*/  STL [R1+0xb40], R27 ;  /* 0x000b401b01007387 */ /* 0x0001e40000100800 */
[----:B0-----:R-:W-:Y:S01]  /*a9680*/  IMAD.X R27, R10, 0x1, R3, P3 ;  /* 0x000000010a1b7824 */ /* 0x001fe200018e0603 */
[----:B------:R-:W-:-:S04]  /*a9690*/  IADD3 R12, P3, PT, R9, R6, RZ ;  /* 0x00000006090c7210 */ /* 0x000fc80007f7e0ff */
[----:B------:R0:W-:Y:S04]  /*a96a0*/  STL.64 [R1+0xda0], R26 ;  /* 0x000da01a01007387 */ /* 0x0001e80000100a00 */
[----:B0-----:R-:W2:Y:S04]  /*a96b0*/  LDL.LU.64 R26, [R1+0x53c8] ;  /* 0x0053c800011a7983 */ /* 0x001ea80000300a00 */
[----:B------:R0:W-:Y:S02]  /*a96c0*/  STL [R1+0xb44], R13 ;  /* 0x000b440d01007387 */ /* 0x0001e40000100800 */
[----:B0-----:R-:W-:-:S05]  /*a96d0*/  IMAD.X R13, R10, 0x1, R7, P3 ;  /* 0x000000010a0d7824 */ /* 0x001fca00018e0607 */
[----:B------:R0:W-:Y:S04]  /*a96e0*/  STL.64 [R1+0xd90], R12 ;  /* 0x000d900c01007387 */ /* 0x0001e80000100a00 */
[----:B0-----:R-:W2:Y:S04]  /*a96f0*/  LDL.LU.64 R12, [R1+0x53c0] ;  /* 0x0053c000010c7983 */ /* 0x001ea80000300a00 */
[----:B------:R-:W2:Y:S01]  /*a9700*/  LDL.LU R10, [R1+0xb3c] ;  /* 0x000b3c00010a7983 */ /* 0x000ea20000300800 */
[----:B----4-:R-:W-:Y:S01]  /*a9710*/  F2FP.SATFINITE.E5M2.F32.PACK_AB_MERGE_C R18, R18, R15, RZ ;  /* 0x0000000f1212723e */ /* 0x010fe200048060ff */
[----:B------:R-:W-:Y:S01]  /*a9720*/  VIADD R9, R9, UR5 ;  /* 0x0000000509097c36 */ /* 0x000fe20008000000 */
[----:B------:R-:W-:Y:S01]  /*a9730*/  F2FP.SATFINITE.E5M2.F32.PACK_AB_MERGE_C R17, R17, R16, RZ ;  /* 0x000000101111723e */ /* 0x000fe200048060ff */
[----:B------:R-:W4:Y:S01]  /*a9740*/  LDL.LU R15, [R1+0x53b8] ;  /* 0x0053b800010f7983 */ /* 0x000f220000300800 */
[----:B------:R-:W-:Y:S01]  /*a9750*/  F2FP.SATFINITE.E5M2.F32.PACK_AB_MERGE_C R20, R20, R19, RZ ;  /* 0x000000131414723e */ /* 0x000fe200048060ff */
[----:B------:R-:W0:Y:S02]  /*a9760*/  LDCU UR5, c[0x0][0x398] ;  /* 0x00007300ff0577ac */ /* 0x000e240008000800 */
[----:B------:R1:W-:Y:S01]  /*a9770*/  STL [R1+0xb30], R18 ;  /* 0x000b301201007387 */ /* 0x0003e20000100800 */
[----:B------:R-:W-:-:S03]  /*a9780*/  IADD3 R16, P3, PT, R9, R4, RZ ;  /* 0x0000000409107210 */ /* 0x000fc60007f7e0ff */
[----:B-1----:R-:W3:Y:S01]  /*a9790*/  LDL.LU R18, [R1+0x53b4] ;  /* 0x0053b40001127983 */ /* 0x002ee20000300800 */
[----:B------:R-:W-:Y:S02]  /*a97a0*/  F2FP.SATFINITE.E5M2.F32.PACK_AB_MERGE_C R19, R29, R28, RZ ;  /* 0x0000001c1d13723e */ /* 0x000fe400048060ff */
[----:B------:R-:W-:Y:S02]  /*a97b0*/  F2FP.SATFINITE.E5M2.F32.PACK_AB_MERGE_C R22, R22, R21, RZ ;  /* 0x000000151616723e */ /* 0x000fe400048060ff */
[----:B--2---:R-:W-:Y:S02]  /*a97c0*/  F2FP.SATFINITE.E5M2.F32.PACK_AB_MERGE_C R10, R10, R23, RZ ;  /* 0x000000170a0a723e */ /* 0x004fe400048060ff */
[----:B------:R-:W2:Y:S04]  /*a97d0*/  LDL.LU R23, [R1+0x53b0] ;  /* 0x0053b00001177983 */ /* 0x000ea80000300800 */
[----:B------:R1:W-:Y:S04]  /*a97e0*/  STL [R1+0x5258], R10 ;  /* 0x0052580a01007387 */ /* 0x0003e80000100800 */
[----:B------:R0:W-:Y:S01]  /*a97f0*/  STL [R1+0xb20], R17 ;  /* 0x000b201101007387 */ /* 0x0001e20000100800 */
[----:B-1----:R-:W-:-:S05]  /*a9800*/  SHF.R.S32.HI R10, RZ, 0x1f, R9 ;  /* 0x0000001fff0a7819 */ /* 0x002fca0000011409 */
[----:B0-----:R-:W-:Y:S01]  /*a9810*/  IMAD.X R17, R10, 0x1, R8, P3 ;  /* 0x000000010a117824 */ /* 0x001fe200018e0608 */
[----:B------:R-:W-:-:S04]  /*a9820*/  IADD3 R28, P3, PT, R9, R2, RZ ;  /* 0x00000002091c7210 */ /* 0x000fc80007f7e0ff */
[----:B------:R0:W-:Y:S01]  /*a9830*/  STL.64 [R1+0xd98], R16 ;  /* 0x000d981001007387 */ /* 0x0001e20000100a00 */
[----:B------:R-:W-:-:S03]  /*a9840*/  IMAD.X R29, R10, 0x1, R5, P3 ;  /* 0x000000010a1d7824 */ /* 0x000fc600018e0605 */
[----:B0-----:R-:W3:Y:S04]  /*a9850*/  LDL.LU.64 R16, [R1+0x53a8] ;  /* 0x0053a80001107983 */ /* 0x001ee80000300a00 */
[----:B------:R0:W-:Y:S04]  /*a9860*/  STL [R1+0xb24], R20 ;  /* 0x000b241401007387 */ /* 0x0001e80000100800 */
[----:B------:R1:W-:Y:S01]  /*a9870*/  STL [R1+0xb14], R19 ;  /* 0x000b141301007387 */ /* 0x0003e20000100800 */
[----:B0-----:R-:W-:-:S03]  /*a9880*/  IADD3 R20, P3, PT, R9, R0, RZ ;  /* 0x0000000009147210 */ /* 0x001fc60007f7e0ff */
[----:B------:R0:W-:Y:S01]  /*a9890*/  STL.64 [R1+0xd88], R28 ;  /* 0x000d881c01007387 */ /* 0x0001e20000100a00 */
[----:B-1----:R-:W-:Y:S01]  /*a98a0*/  F2FP.SATFINITE.E5M2.F32.PACK_AB_MERGE_C R19, R25, R24, RZ ;  /* 0x000000181913723e */ /* 0x002fe200048060ff */
[----:B------:R-:W-:Y:S02]  /*a98b0*/  IMAD.X R21, R10, 0x1, R3, P3 ;  /* 0x000000010a157824 */ /* 0x000fe400018e0603 */
[----:B0-----:R-:W3:Y:S04]  /*a98c0*/  LDL.LU.64 R28, [R1+0x53a0] ;  /* 0x0053a000011c7983 */ /* 0x001ee80000300a00 */
[----:B------:R-:W-:Y:S04]  /*a98d0*/  STL [R1+0xb10], R22 ;  /* 0x000b101601007387 */ /* 0x000fe80000100800 */
[----:B------:R-:W-:Y:S04]  /*a98e0*/  STL [R1+0xb00], R19 ;  /* 0x000b001301007387 */ /* 0x000fe80000100800 */
[----:B------:R0:W-:Y:S04]  /*a98f0*/  STL.64 [R1+0xd70], R20 ;  /* 0x000d701401007387 */ /* 0x0001e80000100a00 */
[----:B------:R-:W3:Y:S04]  /*a9900*/  LDL.LU R24, [R1+0x21c0] ;  /* 0x0021c00001187983 */ /* 0x000ee80000300800 */
[----:B------:R-:W4:Y:S01]  /*a9910*/  LDL.LU R25, [R1+0x33c] ;  /* 0x00033c0001197983 */ /* 0x000f220000300800 */
[----:B0-----:R-:W-:-:S03]  /*a9920*/  IADD3 R20, P3, PT, R9, R6, RZ ;  /* 0x0000000609147210 */ /* 0x001fc60007f7e0ff */
[----:B------:R-:W4:Y:S02]  /*a9930*/  LDL R22, [R1+0xac] ;  /* 0x0000ac0001167983 */ /* 0x000f240000100800 */
[----:B------:R-:W-:-:S05]  /*a9940*/  IMAD.X R21, R10, 0x1, R7, P3 ;  /* 0x000000010a157824 */ /* 0x000fca00018e0607 */
[----:B------:R0:W-:Y:S04]  /*a9950*/  STL.64 [R1+0xd68], R20 ;  /* 0x000d681401007387 */ /* 0x0001e80000100a00 */
[----:B------:R-:W4:Y:S04]  /*a9960*/  LDL R19, [R1+0xa8] ;  /* 0x0000a80001137983 */ /* 0x000f280000100800 */
[----:B0-----:R-:W4:Y:S04]  /*a9970*/  LDL R21, [R1+0xd0] ;  /* 0x0000d00001157983 */ /* 0x001f280000100800 */
[----:B------:R-:W4:Y:S01]  /*a9980*/  LDL R20, [R1+0xa4] ;  /* 0x0000a40001147983 */ /* 0x000f220000100800 */
[----:B--2---:R-:W-:Y:S01]  /*a9990*/  VIADD R9, R23, 0x11b ;  /* 0x0000011b17097836 */ /* 0x004fe20000000000 */
[----:B---3--:R-:W-:-:S02]  /*a99a0*/  LOP3.LUT R24, R24, 0xbfffffff, RZ, 0xc0, !PT ;  /* 0xbfffffff18187812 */ /* 0x008fc400078ec0ff */
[----:B----4-:R-:W-:Y:S01]  /*a99b0*/  ISETP.LT.AND P4, PT, R22, UR77, !P2 ;  /* 0x0000004d16007c0c */ /* 0x010fe2000d781270 */
[----:B------:R-:W0:-:S12]  /*a99c0*/  LDCU UR77, c[0x0][0x398] ;  /* 0x00007300ff4d77ac */ /* 0x000e180008000800 */
[----:B------:R-:W-:Y:S02]  /*a99d0*/  @P4 LOP3.LUT R24, R24, 0x40000000, RZ, 0xfc, !PT ;  /* 0x4000000018184812 */ /* 0x000fe400078efcff */
[----:B------:R-:W-:Y:S02]  /*a99e0*/  ISETP.LT.AND P3, PT, R21, UR6, !P2 ;  /* 0x0000000615007c0c */ /* 0x000fe4000d761270 */
[----:B------:R-:W-:Y:S02]  /*a99f0*/  LOP3.LUT R24, R24, 0xdfffffff, RZ, 0xc0, !PT ;  /* 0xdfffffff18187812 */ /* 0x000fe400078ec0ff */
[----:B------:R-:W-:Y:S01]  /*a9a00*/  ISETP.LT.AND P2, PT, R20, UR7, !P2 ;  /* 0x0000000714007c0c */ /* 0x000fe2000d741270 */
[----:B------:R-:W1:Y:S08]  /*a9a10*/  LDCU.64 UR6, c[0x0][0x398] ;  /* 0x00007300ff0677ac */ /* 0x000e700008000a00 */
[----:B------:R-:W-:-:S04]  /*a9a20*/  @P3 LOP3.LUT R24, R24, 0x20000000, RZ, 0xfc, !PT ;  /* 0x2000000018183812 */ /* 0x000fc800078efcff */
[----:B------:R-:W-:-:S04]  /*a9a30*/  LOP3.LUT R24, R24, 0xefffffff, RZ, 0xc0, !PT ;  /* 0xefffffff18187812 */ /* 0x000fc800078ec0ff */
[----:B------:R-:W-:Y:S02]  /*a9a40*/  @P2 LOP3.LUT R24, R24, 0x10000000, RZ, 0xfc, !PT ;  /* 0x1000000018182812 */ /* 0x000fe400078efcff */
[----:B------:R-:W-:Y:S02]  /*a9a50*/  ISETP.GE.AND P2, PT, R9, UR57, PT ;  /* 0x0000003909007c0c */ /* 0x000fe4000bf46270 */
[----:B------:R-:W-:Y:S01]  /*a9a60*/  LOP3.LUT R24, R24, 0xf7ffffff, RZ, 0xc0, !PT ;  /* 0xf7ffffff18187812 */ /* 0x000fe200078ec0ff */
[----:B------:R-:W-:Y:S01]  /*a9a70*/  VIADD R9, R23, 0x11a ;  /* 0x0000011a17097836 */ /* 0x000fe20000000000 */
[----:B-1----:R-:W-:Y:S01]  /*a9a80*/  ISETP.LT.AND P5, PT, R19, UR6, !P2 ;  /* 0x0000000613007c0c */ /* 0x002fe2000d7a1270 */
[----:B------:R-:W1:Y:S01]  /*a9a90*/  LDCU UR57, c[0x0][0x398] ;  /* 0x00007300ff3977ac */ /* 0x000e620008000800 */
[----:B------:R-:W-:Y:S02]  /*a9aa0*/  ISETP.LT.AND P4, PT, R22, UR8, !P2 ;  /* 0x0000000816007c0c */ /* 0x000fe4000d781270 */
[----:B------:R-:W-:Y:S01]  /*a9ab0*/  ISETP.LT.AND P3, PT, R21, UR9, !P2 ;  /* 0x0000000915007c0c */ /* 0x000fe2000d761270 */
[----:B------:R-:W2:Y:S08]  /*a9ac0*/  LDCU.64 UR8, c[0x0][0x398] ;  /* 0x00007300ff0877ac */ /* 0x000eb00008000a00 */
[----:B------:R-:W-:-:S04]  /*a9ad0*/  @P5 LOP3.LUT R24, R24, 0x8000000, RZ, 0xfc, !PT ;  /* 0x0800000018185812 */ /* 0x000fc800078efcff */
[----:B------:R-:W-:-:S04]  /*a9ae0*/  LOP3.LUT R24, R24, 0xfbffffff, RZ, 0xc0, !PT ;  /* 0xfbffffff18187812 */ /* 0x000fc800078ec0ff */
[----:B------:R-:W-:Y:S02]  /*a9af0*/  @P4 LOP3.LUT R24, R24, 0x4000000, RZ, 0xfc, !PT ;  /* 0x0400000018184812 */ /* 0x000fe400078efcff */
[----:B------:R-:W-:Y:S01]  /*a9b00*/  ISETP.LT.AND P2, PT, R20, UR76, !P2 ;  /* 0x0000004c14007c0c */ /* 0x000fe2000d741270 */
[----:B------:R-:W3:Y:S01]  /*a9b10*/  LDCU UR76, c[0x0][0x398] ;  /* 0x00007300ff4c77ac */ /* 0x000ee20008000800 */
[----:B------:R-:W-:-:S04]  /*a9b20*/  LOP3.LUT R24, R24, 0xfdffffff, RZ, 0xc0, !PT ;  /* 0xfdffffff18187812 */ /* 0x000fc800078ec0ff */
[----:B------:R-:W-:-:S04]  /*a9b30*/  @P3 LOP3.LUT R24, R24, 0x2000000, RZ, 0xfc, !PT ;  /* 0x0200000018183812 */ /* 0x000fc800078efcff */
[----:B------:R-:W-:-:S04]  /*a9b40*/  LOP3.LUT R24, R24, 0xfeffffff, RZ, 0xc0, !PT ;  /* 0xfeffffff18187812 */ /* 0x000fc800078ec0ff */
[----:B------:R-:W-:Y:S02]  /*a9b50*/  @P2 LOP3.LUT R24, R24, 0x1000000, RZ, 0xfc, !PT ;  /* 0x0100000018182812 */ /* 0x000fe400078efcff */
[----:B------:R-:W-:Y:S02]  /*a9b60*/  ISETP.GE.AND P2, PT, R9, UR59, PT ;  /* 0x0000003b09007c0c */ /* 0x000fe4000bf46270 */
[----:B------:R-:W-:Y:S01]  /*a9b70*/  LOP3.LUT R24, R24, 0xff7fffff, RZ, 0xc0, !PT ;  /* 0xff7fffff18187812 */ /* 0x000fe200078ec0ff */
[----:B------:R-:W-:Y:S01]  /*a9b80*/  VIADD R9, R23, 0x119 ;  /* 0x0000011917097836 */ /* 0x000fe20000000000 */
[----:B--2---:R-:W-:Y:S01]  /*a9b90*/  ISETP.LT.AND P5, PT, R19, UR8, !P2 ;  /* 0x0000000813007c0c */ /* 0x004fe2000d7a1270 */
[----:B------:R-:W2:Y:S01]  /*a9ba0*/  LDCU UR59, c[0x0][0x398] ;  /* 0x00007300ff3b77ac */ /* 0x000ea20008000800 */
[----:B------:R-:W-:Y:S02]  /*a9bb0*/  ISETP.LT.AND P4, PT, R22, UR10, !P2 ;  /* 0x0000000a16007c0c */ /* 0x000fe4000d781270 */
[----:B------:R-:W-:Y:S01]  /*a9bc0*/  ISETP.LT.AND P3, PT, R21, UR11, !P2 ;  /* 0x0000000b15007c0c */ /* 0x000fe2000d761270 */
[----:B------:R-:W4:Y:S08]  /*a9bd0*/  LDCU.64 UR10, c[0x0][0x398] ;  /* 0x00007300ff0a77ac */ /* 0x000f300008000a00 */
[----:B------:R-:W-:-:S04]  /*a9be0*/  @P5 LOP3.LUT R24, R24, 0x800000, RZ, 0xfc, !PT ;  /* 0x0080000018185812 */ /* 0x000fc800078efcff */
[----:B------:R-:W-:-:S04]  /*a9bf0*/  LOP3.LUT R24, R24, 0xffbfffff, RZ, 0xc0, !PT ;  /* 0xffbfffff18187812 */ /* 0x000fc800078ec0ff */
[----:B------:R-:W-:Y:S02]  /*a9c00*/  @P4 LOP3.LUT R24, R24, 0x400000, RZ, 0xfc, !PT ;  /* 0x0040000018184812 */ /* 0x000fe400078efcff */
[----:B------:R-:W-:Y:S01]  /*a9c10*/  ISETP.LT.AND P2, PT, R20, UR64, !P2 ;  /* 0x0000004014007c0c */ /* 0x000fe2000d741270 */
[----:B------:R-:W0:Y:S01]  /*a9c20*/  LDCU UR64, c[0x0][0x398] ;  /* 0x00007300ff4077ac */ /* 0x000e220008000800 */
[----:B------:R-:W-:-:S04]  /*a9c30*/  LOP3.LUT R24, R24, 0xffdfffff, RZ, 0xc0, !PT ;  /* 0xffdfffff18187812 */ /* 0x000fc800078ec0ff */
[----:B------:R-:W-:-:S04]  /*a9c40*/  @P3 LOP3.LUT R24, R24, 0x200000, RZ, 0xfc, !PT ;  /* 0x0020000018183812 */ /* 0x000fc800078efcff */
[----:B------:R-:W-:-:S04]  /*a9c50*/  LOP3.LUT R24, R24, 0xffefffff, RZ, 0xc0, !PT ;  /* 0xffefffff18187812 */ /* 0x000fc800078ec0ff */
[----:B------:R-:W-:Y:S02]  /*a9c60*/  @P2 LOP3.LUT R24, R24, 0x100000, RZ, 0xfc, !PT ;  /* 0x0010000018182812 */ /* 0x000fe400078efcff */
[----:B------:R-:W-:Y:S02]  /*a9c70*/  ISETP.GE.AND P2, PT, R9, UR61, PT ;  /* 0x0000003d09007c0c */ /* 0x000fe4000bf46270 */
[----:B------:R-:W-:Y:S01]  /*a9c80*/  LOP3.LUT R24, R24, 0xfff7ffff, RZ, 0xc0, !PT ;  /* 0xfff7ffff18187812 */ /* 0x000fe200078ec0ff */
[----:B------:R-:W-:Y:S01]  /*a9c90*/  VIADD R9, R23, 0x118 ;  /* 0x0000011817097836 */ /* 0x000fe20000000000 */
[----:B----4-:R-:W-:Y:S01]  /*a9ca0*/  ISETP.LT.AND P5, PT, R19, UR10, !P2 ;  /* 0x0000000a13007c0c */ /* 0x010fe2000d7a1270 */
[----:B------:R-:W4:Y:S01]  /*a9cb0*/  LDCU UR61, c[0x0][0x398] ;  /* 0x00007300ff3d77ac */ /* 0x000f220008000800 */
[----:B------:R-:W-:Y:S02]  /*a9cc0*/  ISETP.LT.AND P4, PT, R22, UR38, !P2 ;  /* 0x0000002616007c0c */ /* 0x000fe4000d781270 */
[----:B------:R-:W-:Y:S01]  /*a9cd0*/  ISETP.LT.AND P3, PT, R21, UR39, !P2 ;  /* 0x0000002715007c0c */ /* 0x000fe2000d761270 */
[----:B------:R-:W0:Y:S08]  /*a9ce0*/  LDCU.64 UR38, c[0x0][0x398] ;  /* 0x00007300ff2677ac */ /* 0x000e300008000a00 */
        /* <DEDUP_REMOVED lines=13> */
[----:B------:R-:W-:Y:S01]  /*a9dc0*/  LOP3.LUT R24, R24, 0xffff7fff, RZ, 0xc0, !PT ;  /* 0xffff7fff18187812 */ /* 0x000fe200078ec0ff */
[----:B------:R-:W-:Y:S01]  /*a9dd0*/  VIADD R9, R23, 0x117 ;  /* 0x0000011717097836 */ /* 0x000fe20000000000 */
[----:B------:R-:W-:Y:S01]  /*a9de0*/  ISETP.LT.AND P3, PT, R21, UR65, !P2 ;  /* 0x0000004115007c0c */ /* 0x000fe2000d761270 */
[----:B------:R-:W0:Y:S01]  /*a9df0*/  LDCU UR65, c[0x0][0x398] ;  /* 0x00007300ff4177ac */ /* 0x000e220008000800 */
[----:B------:R-:W-:Y:S01]  /*a9e00*/  LOP3.LUT R25, R25, 0x7fffffff, RZ, 0xc0, !PT ;  /* 0x7fffffff19197812 */ /* 0x000fe200078ec0ff */
[----:B------:R-:W0:Y:S04]  /*a9e10*/  LDCU UR62, c[0x0][0x398] ;  /* 0x00007300ff3e77ac */ /* 0x000e280008000800 */
        /* <DEDUP_REMOVED lines=12> */
[----:B-1----:R-:W-:Y:S01]  /*a9ee0*/  ISETP.LT.AND P5, PT, R19, UR6, !P2 ;  /* 0x0000000613007c0c */ /* 0x002fe2000d7a1270 */
[----:B------:R-:W1:Y:S01]  /*a9ef0*/  LDCU.64 UR8, c[0x0][0x398] ;  /* 0x00007300ff0877ac */ /* 0x000e620008000a00 */
        /* <DEDUP_REMOVED lines=19> */
[----:B------:R-:W0:Y:S06]  /*aa030*/  LDCU UR73, c[0x0][0x398] ;  /* 0x00007300ff4977ac */ /* 0x000e2c0008000800 */
[----:B------:R-:W-:Y:S01]  /*aa040*/  @P5 LOP3.LUT R24, R24, 0x80, RZ, 0xfc, !PT ;  /* 0x0000008018185812 */ /* 0x000fe200078efcff */
[----:B------:R-:W0:Y:S03]  /*aa050*/  LDCU UR74, c[0x0][0x398] ;  /* 0x00007300ff4a77ac */ /* 0x000e260008000800 */
        /* <DEDUP_REMOVED lines=15> */
[----:B------:R-:W0:Y:S08]  /*aa150*/  LDCU UR70, c[0x0][0x398] ;  /* 0x00007300ff4677ac */ /* 0x000e300008000800 */
        /* <DEDUP_REMOVED lines=11> */
[----:B------:R-:W0:Y:S03]  /*aa210*/  LDCU.64 UR6, c[0x0][0x398] ;  /* 0x00007300ff0677ac */ /* 0x000e260008000a00 */
[----:B------:R-:W-:Y:S02]  /*aa220*/  ISETP.LT.AND P5, PT, R19, UR8, !P2 ;  /* 0x0000000813007c0c */ /* 0x000fe4000d7a1270 */
[----:B------:R-:W-:Y:S01]  /*aa230*/  ISETP.LT.AND P4, PT, R22, UR66, !P2 ;  /* 0x0000004216007c0c */ /* 0x000fe2000d781270 */
[----:B------:R-:W-:Y:S01]  /*aa240*/  VIADD R9, R23, 0x113 ;  /* 0x0000011317097836 */ /* 0x000fe20000000000 */
[----:B------:R-:W-:Y:S01]  /*aa250*/  ISETP.LT.AND P3, PT, R21, UR56, !P2 ;  /* 0x0000003815007c0c */ /* 0x000fe2000d761270 */
[----:B------:R0:W-:Y:S08]  /*aa260*/  STL [R1+0x21c0], R24 ;  /* 0x0021c01801007387 */ /* 0x0001f00000100800 */
[----:B------:R-:W-:Y:S01]  /*aa270*/  @P5 LOP3.LUT R25, R25, 0x80000000, RZ, 0xfc, !PT ;  /* 0x8000000019195812 */ /* 0x000fe200078efcff */
[----:B------:R-:W1:Y:S01]  /*aa280*/  LDCU UR66, c[0x0][0x398] ;  /* 0x00007300ff4277ac */ /* 0x000e620008000800 */
[----:B------:R-:W-:Y:S01]  /*aa290*/  ISETP.LT.AND P2, PT, R20, UR67, !P2 ;  /* 0x0000004314007c0c */ /* 0x000fe2000d741270 */
[----:B0-----:R-:W2:Y:S01]  /*aa2a0*/  LDL.LU R24, [R1+0x338] ;  /* 0x0003380001187983 */ /* 0x001ea20000300800 */
[----:B------:R-:W-:Y:S01]  /*aa2b0*/  LOP3.LUT R25, R25, 0xbfffffff, RZ, 0xc0, !PT ;  /* 0xbfffffff19197812 */ /* 0x000fe200078ec0ff */
[----:B------:R-:W0:Y:S02]  /*aa2c0*/  LDCU UR56, c[0x0][0x398] ;  /* 0x00007300ff3877ac */ /* 0x000e240008000800 */
[----:B------:R-:W2:Y:S01]  /*aa2d0*/  LDL.LU R10, [R1+0x334] ;  /* 0x00033400010a7983 */ /* 0x000ea20000300800 */
[----:B------:R-:W-:Y:S01]  /*aa2e0*/  @P4 LOP3.LUT R25, R25, 0x40000000, RZ, 0xfc, !PT ;  /* 0x4000000019194812 */ /* 0x000fe200078efcff */
[----:B------:R-:W0:Y:S03]  /*aa2f0*/  LDCU UR67, c[0x0][0x398] ;  /* 0x00007300ff4377ac */ /* 0x000e260008000800 */
        /* <DEDUP_REMOVED lines=8> */
[----:B------:R-:W-:Y:S01]  /*aa380*/  LOP3.LUT R25, R25, 0xf7ffffff, RZ, 0xc0, !PT ;  /* 0xf7ffffff19197812 */ /* 0x000fe200078ec0ff */
[----:B------:R-:W-:Y:S01]  /*aa390*/  VIADD R9, R23, 0x112 ;  /* 0x0000011217097836 */ /* 0x000fe20000000000 */
[----:B------:R-:W-:Y:S01]  /*aa3a0*/  ISETP.LT.AND P3, PT, R21, UR54, !P2 ;  /* 0x0000003615007c0c */ /* 0x000fe2000d761270 */
[----:B------:R-:W0:Y:S01]  /*aa3b0*/  LDCU UR54, c[0x0][0x398] ;  /* 0x00007300ff3677ac */ /* 0x000e220008000800 */
[----:B------:R-:W0:Y:S05]  /*aa3c0*/  LDCU UR55, c[0x0][0x398] ;  /* 0x00007300ff3777ac */ /* 0x000e2a0008000800 */
        /* <DEDUP_REMOVED lines=31> */
[----:B------:R-:W-:Y:S01]  /*aa5c0*/  LOP3.LUT R25, R25, 0xfff7ffff, RZ, 0xc0, !PT ;  /* 0xfff7ffff19197812 */ /* 0x000fe200078ec0ff */
[----:B------:R-:W-:Y:S01]  /*aa5d0*/  VIADD R9, R23, 0x110 ;  /* 0x0000011017097836 */ /* 0x000fe20000000000 */
[----:B------:R-:W-:Y:S01]  /*aa5e0*/  ISETP.LT.AND P3, PT, R21, UR51, !P2 ;  /* 0x0000003315007c0c */ /* 0x000fe2000d761270 */
[----:B------:R-:W1:Y:S01]  /*aa5f0*/  LDCU UR51, c[0x0][0x398] ;  /* 0x00007300ff3377ac */ /* 0x000e620008000800 */
        /* <DEDUP_REMOVED lines=35> */
[----:B------:R-:W1:Y:S06]  /*aa830*/  LDCU UR35, c[0x0][0x398] ;  /* 0x00007300ff2377ac */ /* 0x000e6c0008000800 */
        /* <DEDUP_REMOVED lines=30> */
[----:B------:R-:W-:Y:S01]  /*aaa20*/  LOP3.LUT R25, R25, 0xfffffff7, RZ, 0xc0, !PT ;  /* 0xfffffff719197812 */ /* 0x000fe200078ec0ff */
[----:B------:R-:W-:Y:S01]  /*aaa30*/  VIADD R9, R23, 0x10c ;  /* 0x0000010c17097836 */ /* 0x000fe20000000000 */
[----:B------:R-:W-:Y:S01]  /*aaa40*/  ISETP.LT.AND P4, PT, R22, UR26, !P2 ;  /* 0x0000001a16007c0c */ /* 0x000fe2000d781270 */
[----:B------:R-:W1:Y:S01]  /*aaa50*/  LDCU UR26, c[0x0][0x398] ;  /* 0x00007300ff1a77ac */ /* 0x000e620008000800 */
        /* <DEDUP_REMOVED lines=15> */
[----:B--2---:R-:W-:Y:S01]  /*aab50*/  LOP3.LUT R24, R24, 0x7fffffff, RZ, 0xc0, !PT ;  /* 0x7fffffff18187812 */ /* 0x004fe200078ec0ff */
[----:B------:R-:W-:Y:S01]  /*aab60*/  VIADD R9, R23, 0x10b ;  /* 0x0000010b17097836 */ /* 0x000fe20000000000 */
[----:B------:R-:W-:-:S02]  /*aab70*/  ISETP.LT.AND P4, PT, R22, UR24, !P2 ;  /* 0x0000001816007c0c */ /* 0x000fc4000d781270 */
[----:B------:R-:W-:Y:S01]  /*aab80*/  LOP3.LUT R10, R10, 0x7fffffff, RZ, 0xc0, !PT ;  /* 0x7fffffff0a0a7812 */ /* 0x000fe200078ec0ff */
[----:B------:R-:W-:Y:S01]  /*aab90*/  STL [R1+0x33c], R25 ;  /* 0x00033c1901007387 */ /* 0x000fe20000100800 */
[----:B------:R-:W-:Y:S01]  /*aaba0*/  ISETP.LT.AND P3, PT, R21, UR30, !P2 ;  /* 0x0000001e15007c0c */ /* 0x000fe2000d761270 */
[----:B------:R-:W0:Y:S04]  /*aabb0*/  LDCU UR24, c[0x0][0x398] ;  /* 0x00007300ff1877ac */ /* 0x000e280008000800 */
[----:B------:R-:W-:Y:S01]  /*aabc0*/  @P5 LOP3.LUT R24, R24, 0x80000000, RZ, 0xfc, !PT ;  /* 0x8000000018185812 */ /* 0x000fe200078efcff */
[----:B------:R-:W2:Y:S03]  /*aabd0*/  LDCU UR30, c[0x0][0x398] ;  /* 0x00007300ff1e77ac */ /* 0x000ea60008000800 */
[----:B------:R-:W-:Y:S01]  /*aabe0*/  LOP3.LUT R24, R24, 0xbfffffff, RZ, 0xc0, !PT ;  /* 0xbfffffff18187812 */ /* 0x000fe200078ec0ff */
[----:B------:R-:W0:Y:S03]  /*aabf0*/  LDCU UR8, c[0x0][0x398] ;  /* 0x00007300ff0877ac */ /* 0x000e260008000800 */
[----:B------:R-:W-:-:S02]  /*aac00*/  @P4 LOP3.LUT R24, R24, 0x40000000, RZ, 0xfc, !PT ;  /* 0x4000000018184812 */ /* 0x000fc400078efcff */
        /* <DEDUP_REMOVED lines=13> */
[----:B------:R-:W0:Y:S01]  /*aace0*/  LDCU UR23, c[0x0][0x398] ;  /* 0x00007300ff1777ac */ /* 0x000e220008000800 */
[----:B------:R-:W0:Y:S07]  /*aacf0*/  LDCU UR6, c[0x0][0x398] ;  /* 0x00007300ff0677ac */ /* 0x000e2e0008000800 */
        /* <DEDUP_REMOVED lines=13> */
[----:B------:R-:W-:Y:S01]  /*aadd0*/  ISETP.LT.AND P5, PT, R19, UR38, !P2 ;  /* 0x0000002613007c0c */ /* 0x000fe2000d7a1270 */
[----:B------:R-:W0:Y:S01]  /*aade0*/  LDCU UR11, c[0x0][0x398] ;  /* 0x00007300ff0b77ac */ /* 0x000e220008000800 */
        /* <DEDUP_REMOVED lines=15> */
[----:B0-----:R-:W-:Y:S01]  /*aaee0*/  ISETP.LT.AND P5, PT, R19, UR18, !P2 ;  /* 0x0000001213007c0c */ /* 0x001fe2000d7a1270 */
[----:B------:R-:W0:Y:S01]  /*aaef0*/  LDCU UR9, c[0x0][0x398] ;  /* 0x00007300ff0977ac */ /* 0x000e220008000800 */
[----:B------:R-:W-:Y:S02]  /*aaf00*/  ISETP.LT.AND P4, PT, R22, UR33, !P2 ;  /* 0x0000002116007c0c */ /* 0x000fe4000d781270 */
[----:B------:R-:W-:Y:S01]  /*aaf10*/  ISETP.LT.AND P3, PT, R21, UR13, !P2 ;  /* 0x0000000d15007c0c */ /* 0x000fe2000d761270 */
[----:B------:R-:W0:Y:S01]  /*aaf20*/  LDCU UR13, c[0x0][0x398] ;  /* 0x00007300ff0d77ac */ /* 0x000e220008000800 */
[----:B------:R-:W0:Y:S07]  /*aaf30*/  LDCU UR18, c[0x0][0x398] ;  /* 0x00007300ff1277ac */ /* 0x000e2e0008000800 */
[----:B------:R-:W-:-:S04]  /*aaf40*/  @P5 LOP3.LUT R24, R24, 0x80000, RZ, 0xfc, !PT ;  /* 0x0008000018185812 */ /* 0x000fc800078efcff */
[----:B------:R-:W-:-:S04]  /*aaf50*/  LOP3.LUT R24, R24, 0xfffbffff, RZ, 0xc0, !PT ;  /* 0xfffbffff18187812 */ /* 0x000fc800078ec0ff */
[----:B------:R-:W-:Y:S02]  /*aaf60*/  @P4 LOP3.LUT R24, R24, 0x40000, RZ, 0xfc, !PT ;  /* 0x0004000018184812 */ /* 0x000fe400078efcff */
[----:B------:R-:W-:Y:S01]  /*aaf70*/  ISETP.LT.AND P2, PT, R20, UR44, !P2 ;  /* 0x0000002c14007c0c */ /* 0x000fe2000d741270 */
[----:B------:R-:W0:Y:S01]  /*aaf80*/  LDCU.64 UR44, c[0x0][0x398] ;  /* 0x00007300ff2c77ac */ /* 0x000e220008000a00 */
        /* <DEDUP_REMOVED lines=11> */
[----:B------:R-:W0:Y:S01]  /*ab040*/  LDCU.64 UR32, c[0x0][0x398] ;  /* 0x00007300ff2077ac */ /* 0x000e220008000a00 */
        /* <DEDUP_REMOVED lines=15> */
[----:B------:R-:W0:Y:S01]  /*ab140*/  LDCU.64 UR38, c[0x0][0x398] ;  /* 0x00007300ff2677ac */ /* 0x000e220008000a00 */
[----:B------:R-:W-:Y:S02]  /*ab150*/  ISETP.LT.AND P4, PT, R22, UR16, !P2 ;  /* 0x0000001016007c0c */ /* 0x000fe4000d781270 */
[----:B------:R-:W-:Y:S01]  /*ab160*/  ISETP.LT.AND P3, PT, R21, UR41, !P2 ;  /* 0x0000002915007c0c */ /* 0x000fe2000d761270 */
[----:B------:R-:W0:Y:S08]  /*ab170*/  LDCU UR16, c[0x0][0x398] ;  /* 0x00007300ff1077ac */ /* 0x000e300008000800 */
        /* <DEDUP_REMOVED lines=33> */
[----:B----4-:R-:W-:Y:S01]  /*ab390*/  ISETP.LT.AND P3, PT, R21, UR61, !P2 ;  /* 0x0000003d15007c0c */ /* 0x010fe2000d761270 */
[----:B------:R-:W4:Y:S08]  /*ab3a0*/  LDCU UR73, c[0x0][0x398] ;  /* 0x00007300ff4977ac */ /* 0x000f300008000800 */
        /* <DEDUP_REMOVED lines=14> */
[----:B------:R-:W0:Y:S01]  /*ab490*/  LDCU UR66, c[0x0][0x398] ;  /* 0x00007300ff4277ac */ /* 0x000e220008000800 */
[----:B----4-:R-:W-:-:S09]  /*ab4a0*/  ISETP.LT.AND P3, PT, R21, UR73, !P2 ;  /* 0x0000004915007c0c */ /* 0x010fd2000d761270 */
[----:B------:R-:W-:Y:S01]  /*ab4b0*/  @P5 LOP3.LUT R10, R10, 0x80000000, RZ, 0xfc, !PT ;  /* 0x800000000a0a5812 */ /* 0x000fe200078efcff */
[----:B------:R-:W-:Y:S01]  /*ab4c0*/  VIADD R9, R23, 0x103 ;  /* 0x0000010317097836 */ /* 0x000fe20000000000 */
[----:B------:R-:W4:Y:S02]  /*ab4d0*/  LDCU UR73, c[0x0][0x398] ;  /* 0x00007300ff4977ac */ /* 0x000f240008000800 */
[----:B------:R-:W-:-:S04]  /*ab4e0*/  LOP3.LUT R10, R10, 0xbfffffff, RZ, 0xc0, !PT ;  /* 0xbfffffff0a0a7812 */ /* 0x000fc800078ec0ff */
[----:B------:R-:W-:Y:S02]  /*ab4f0*/  @P4 LOP3.LUT R10, R10, 0x40000000, RZ, 0xfc, !PT ;  /* 0x400000000a0a4812 */ /* 0x000fe400078efcff */
[----:B0-----:R-:W-:Y:S01]  /*ab500*/  ISETP.LT.AND P2, PT, R20, UR61, !P2 ;  /* 0x0000003d14007c0c */ /* 0x001fe2000d741270 */
[----:B------:R0:W-:Y:S01]  /*ab510*/  STL [R1+0x338], R24 ;  /* 0x0003381801007387 */ /* 0x0001e20000100800 */
[----:B------:R-:W-:Y:S01]  /*ab520*/  LOP3.LUT R10, R10, 0xdfffffff, RZ, 0xc0, !PT ;  /* 0xdfffffff0a0a7812 */ /* 0x000fe200078ec0ff */
[----:B------:R-:W1:Y:S03]  /*ab530*/  LDCU UR61, c[0x0][0x398] ;  /* 0x00007300ff3d77ac */ /* 0x000e660008000800 */
[----:B------:R-:W-:-:S04]  /*ab540*/  @P3 LOP3.LUT R10, R10, 0x20000000, RZ, 0xfc, !PT ;  /* 0x200000000a0a3812 */ /* 0x000fc800078efcff */
[----:B------:R-:W-:Y:S01]  /*ab550*/  LOP3.LUT R10, R10, 0xefffffff, RZ, 0xc0, !PT ;  /* 0xefffffff0a0a7812 */ /* 0x000fe200078ec0ff */
[----:B0-----:R-:W2:Y:S03]  /*ab560*/  LDL.LU R24, [R1+0x330] ;  /* 0x0003300001187983 */ /* 0x001ea60000300800 */
[----:B------:R-:W-:Y:S02]  /*ab570*/  @P2 LOP3.LUT R10, R10, 0x10000000, RZ, 0xfc, !PT ;  /* 0x100000000a0a2812 */ /* 0x000fe400078efcff */
[----:B------:R-:W-:Y:S01]  /*ab580*/  ISETP.GE.AND P2, PT, R9, UR45, PT ;  /* 0x0000002d09007c0c */ /* 0x000fe2000bf46270 */
[----:B------:R-:W0:Y:S03]  /*ab590*/  LDCU.64 UR44, c[0x0][0x398] ;  /* 0x00007300ff2c77ac */ /* 0x000e260008000a00 */
[----:B------:R-:W-:-:S02]  /*ab5a0*/  ISETP.LT.AND P5, PT, R19, UR32, !P2 ;  /* 0x0000002013007c0c */ /* 0x000fc4000d7a1270 */
[----:B------:R-:W-:Y:S02]  /*ab5b0*/  ISETP.LT.AND P4, PT, R22, UR66, !P2 ;  /* 0x0000004216007c0c */ /* 0x000fe4000d781270 */
[----:B------:R-:W-:Y:S01]  /*ab5c0*/  LOP3.LUT R10, R10, 0xf7ffffff, RZ, 0xc0, !PT ;  /* 0xf7ffffff0a0a7812 */ /* 0x000fe200078ec0ff */
[----:B------:R-:W-:Y:S01]  /*ab5d0*/  VIADD R9, R23, 0x102 ;  /* 0x0000010217097836 */ /* 0x000fe20000000000 */
[----:B----4-:R-:W-:Y:S01]  /*ab5e0*/  ISETP.LT.AND P3, PT, R21, UR73, !P2 ;  /* 0x0000004915007c0c */ /* 0x010fe2000d761270 */
[----:B------:R-:W4:Y:S01]  /*ab5f0*/  LDCU UR73, c[0x0][0x398] ;  /* 0x00007300ff4977ac */ /* 0x000f220008000800 */
[----:B------:R-:W0:Y:S05]  /*ab600*/  LDCU UR66, c[0x0][0x398] ;  /* 0x00007300ff4277ac */ /* 0x000e2a0008000800 */
[----:B------:R-:W-:-:S04]  /*ab610*/  @P5 LOP3.LUT R10, R10, 0x8000000, RZ, 0xfc, !PT ;  /* 0x080000000a0a5812 */ /* 0x000fc800078efcff */
[----:B------:R-:W-:-:S04]  /*ab620*/  LOP3.LUT R10, R10, 0xfbffffff, RZ, 0xc0, !PT ;  /* 0xfbffffff0a0a7812 */ /* 0x000fc800078ec0ff */
[----:B------:R-:W-:Y:S02]  /*ab630*/  @P4 LOP3.LUT R10, R10, 0x4000000, RZ, 0xfc, !PT ;  /* 0x040000000a0a4812 */ /* 0x000fe400078efcff */
[----:B-1----:R-:W-:Y:S01]  /*ab640*/  ISETP.LT.AND P2, PT, R20, UR61, !P2 ;  /* 0x0000003d14007c0c */ /* 0x002fe2000d741270 */
[----:B------:R-:W1:Y:S01]  /*ab650*/  LDCU UR61, c[0x0][0x398] ;  /* 0x00007300ff3d77ac */ /* 0x000e620008000800 */
[----:B------:R-:W-:-:S04]  /*ab660*/  LOP3.LUT R10, R10, 0xfdffffff, RZ, 0xc0, !PT ;  /* 0xfdffffff0a0a7812 */ /* 0x000fc800078ec0ff */
[----:B------:R-:W-:-:S04]  /*ab670*/  @P3 LOP3.LUT R10, R10, 0x2000000, RZ, 0xfc, !PT ;  /* 0x020000000a0a3812 */ /* 0x000fc800078efcff */
[----:B------:R-:W-:-:S04]  /*ab680*/  LOP3.LUT R10, R10, 0xfeffffff, RZ, 0xc0, !PT ;  /* 0xfeffffff0a0a7812 */ /* 0x000fc800078ec0ff */
[----:B------:R-:W-:Y:S02]  /*ab690*/  @P2 LOP3.LUT R10, R10, 0x1000000, RZ, 0xfc, !PT ;  /* 0x010000000a0a2812 */ /* 0x000fe400078efcff */
[----:B------:R-:W-:Y:S01]  /*ab6a0*/  ISETP.GE.AND P2, PT, R9, UR41, PT ;  /* 0x0000002909007c0c */ /* 0x000fe2000bf46270 */
[----:B------:R-:W1:Y:S03]  /*ab6b0*/  LDCU.64 UR40, c[0x0][0x398] ;  /* 0x00007300ff2877ac */ /* 0x000e660008000a00 */
[----:B0-----:R-:W-:Y:S02]  /*ab6c0*/  ISETP.LT.AND P5, PT, R19, UR44, !P2 ;  /* 0x0000002c13007c0c */ /* 0x001fe4000d7a1270 */
[----:B------:R-:W-:Y:S01]  /*ab6d0*/  LOP3.LUT R10, R10, 0xff7fffff, RZ, 0xc0, !PT ;  /* 0xff7fffff0a0a7812 */ /* 0x000fe200078ec0ff */
[----:B------:R-:W-:Y:S01]  /*ab6e0*/  VIADD R9, R23, 0x101 ;  /* 0x0000010117097836 */ /* 0x000fe20000000000 */
[----:B----4-:R-:W-:Y:S01]  /*ab6f0*/  ISETP.LT.AND P4, PT, R22, UR73, !P2 ;  /* 0x0000004916007c0c */ /* 0x010fe2000d781270 */
[----:B------:R-:W0:Y:S01]  /*ab700*/  LDCU UR73, c[0x0][0x398] ;  /* 0x00007300ff4977ac */ /* 0x000e220008000800 */
[----:B------:R-:W-:Y:S01]  /*ab710*/  ISETP.LT.AND P3, PT, R21, UR63, !P2 ;  /* 0x0000003f15007c0c */ /* 0x000fe2000d761270 */
[----:B------:R-:W4:Y:S06]  /*ab720*/  LDCU UR44, c[0x0][0x398] ;  /* 0x00007300ff2c77ac */ /* 0x000f2c0008000800 */
        /* <DEDUP_REMOVED lines=11> */
[----:B------:R-:W3:Y:S03]  /*ab7e0*/  LDCU.64 UR38, c[0x0][0x398] ;  /* 0x00007300ff2677ac */ /* 0x000ee60008000a00 */
[----:B-1----:R-:W-:Y:S02]  /*ab7f0*/  ISETP.LT.AND P5, PT, R19, UR40, !P2 ;  /* 0x0000002813007c0c */ /* 0x002fe4000d7a1270 */
[----:B------:R-:W-:Y:S01]  /*ab800*/  LOP3.LUT R10, R10, 0xfff7ffff, RZ, 0xc0, !PT ;  /* 0xfff7ffff0a0a7812 */ /* 0x000fe200078ec0ff */
[----:B------:R-:W-:Y:S01]  /*ab810*/  VIADD R9, R23, 0x100 ;  /* 0x0000010017097836 */ /* 0x000fe20000000000 */
[----:B0-----:R-:W-:Y:S01]  /*ab820*/  ISETP.LT.AND P4, PT, R22, UR73, !P2 ;  /* 0x0000004916007c0c */ /* 0x001fe2000d781270 */
[----:B------:R-:W0:Y:S01]  /*ab830*/  LDCU UR73, c[0x0][0x398] ;  /* 0x00007300ff4977ac */ /* 0x000e220008000800 */
[----:B------:R-:W-:Y:S01]  /*ab840*/  ISETP.LT.AND P3, PT, R21, UR65, !P2 ;  /* 0x0000004115007c0c */ /* 0x000fe2000d761270 */
[----:B------:R-:W1:Y:S06]  /*ab850*/  LDCU UR40, c[0x0][0x398] ;  /* 0x00007300ff2877ac */ /* 0x000e6c0008000800 */
        /* <DEDUP_REMOVED lines=14> */
[----:B------:R-:W-:Y:S01]  /*ab940*/  LOP3.LUT R10, R10, 0xffff7fff, RZ, 0xc0, !PT ;  /* 0xffff7fff0a0a7812 */ /* 0x000fe200078ec0ff */
[----:B------:R-:W-:Y:S01]  /*ab950*/  VIADD R9, R23, 0xff ;  /* 0x000000ff17097836 */ /* 0x000fe20000000000 */
[----:B------:R-:W-:Y:S01]  /*ab960*/  ISETP.LT.AND P3, PT, R21, UR71, !P2 ;  /* 0x0000004715007c0c */ /* 0x000fe2000d761270 */
[----:B------:R-:W0:Y:S06]  /*ab970*/  LDCU UR73, c[0x0][0x398] ;  /* 0x00007300ff4977ac */ /* 0x000e2c0008000800 */
[----:B------:R-:W-:Y:S01]  /*ab980*/  @P5 LOP3.LUT R10, R10, 0x8000, RZ, 0xfc, !PT ;  /* 0x000080000a0a5812 */ /* 0x000fe200078efcff */
[----:B------:R-:W3:Y:S03]  /*ab990*/  LDCU UR71, c[0x0][0x398] ;  /* 0x00007300ff4777ac */ /* 0x000ee60008000800 */
        /* <DEDUP_REMOVED lines=8> */
[----:B------:R-:W-:-:S04]  /*aba20*/  ISETP.GE.AND P2, PT, R9, UR45, PT ;  /* 0x0000002d09007c0c */ /* 0x000fc8000bf46270 */
        /* <DEDUP_REMOVED lines=8> */
[----:B------:R-:W-:Y:S02]  /*abab0*/  LOP3.LUT R10, R10, 0xfffffbff, RZ, 0xc0, !PT ;  /* 0xfffffbff0a0a7812 */ /* 0x000fe400078ec0ff */
[----:B----4-:R-:W-:Y:S01]  /*abac0*/  ISETP.LT.AND P2, PT, R20, UR44, !P2 ;  /* 0x0000002c14007c0c */ /* 0x010fe2000d741270 */
[----:B------:R-:W4:Y:S01]  /*abad0*/  LDCU.64 UR44, c[0x0][0x398] ;  /* 0x00007300ff2c77ac */ /* 0x000f220008000a00 */
[----:B------:R-:W-:-:S04]  /*abae0*/  @P4 LOP3.LUT R10, R10, 0x400, RZ, 0xfc, !PT ;  /* 0x000004000a0a4812 */ /* 0x000fc800078efcff */
[----:B------:R-:W-:-:S04]  /*abaf0*/  LOP3.LUT R10, R10, 0xfffffdff, RZ, 0xc0, !PT ;  /* 0xfffffdff0a0a7812 */ /* 0x000fc800078ec0ff */
[----:B------:R-:W-:-:S04]  /*abb00*/  @P3 LOP3.LUT R10, R10, 0x200, RZ, 0xfc, !PT ;  /* 0x000002000a0a3812 */ /* 0x000fc800078efcff */
[----:B------:R-:W-:-:S04]  /*abb10*/  LOP3.LUT R10, R10, 0xfffffeff, RZ, 0xc0, !PT ;  /* 0xfffffeff0a0a7812 */ /* 0x000fc800078ec0ff */
[----:B------:R-:W-:Y:S02]  /*abb20*/  @P2 LOP3.LUT R10, R10, 0x100, RZ, 0xfc, !PT ;  /* 0x000001000a0a2812 */ /* 0x000fe400078efcff */
[----:B------:R-:W-:-:S04]  /*abb30*/  ISETP.GE.AND P2, PT, R9, UR41, PT ;  /* 0x0000002909007c0c */ /* 0x000fc8000bf46270 */
[----:B----4-:R-:W-:Y:S02]  /*abb40*/  ISETP.LT.AND P5, PT, R19, UR44, !P2 ;  /* 0x0000002c13007c0c */ /* 0x010fe4000d7a1270 */
[----:B-1----:R-:W-:Y:S01]  /*abb50*/  ISETP.LT.AND P4, PT, R22, UR40, !P2 ;  /* 0x0000002816007c0c */ /* 0x002fe2000d781270 */
[----:B------:R-:W1:Y:S01]  /*abb60*/  LDCU.64 UR40, c[0x0][0x398] ;  /* 0x00007300ff2877ac */ /* 0x000e620008000a00 */
[----:B------:R-:W-:Y:S02]  /*abb70*/  LOP3.LUT R10, R10, 0xffffff7f, RZ, 0xc0, !PT ;  /* 0xffffff7f0a0a7812 */ /* 0x000fe400078ec0ff */
[----:B------:R-:W-:Y:S01]  /*abb80*/  ISETP.LT.AND P3, PT, R21, UR76, !P2 ;  /* 0x0000004c15007c0c */ /* 0x000fe2000d761270 */
[----:B------:R-:W-:-:S06]  /*abb90*/  VIADD R9, R23, 0xfd ;  /* 0x000000fd17097836 */ /* 0x000fcc0000000000 */
[----:B------:R-:W-:Y:S01]  /*abba0*/  @P5 LOP3.LUT R10, R10, 0x80, RZ, 0xfc, !PT ;  /* 0x000000800a0a5812 */ /* 0x000fe200078efcff */
[----:B------:R-:W4:Y:S03]  /*abbb0*/  LDCU UR76, c[0x0][0x398] ;  /* 0x00007300ff4c77ac */ /* 0x000f260008000800 */
        /* <DEDUP_REMOVED lines=9> */
[----:B------:R-:W2:Y:S03]  /*abc50*/  LDCU.64 UR38, c[0x0][0x398] ;  /* 0x00007300ff2677ac */ /* 0x000ea60008000a00 */
[----:B-1----:R-:W-:Y:S02]  /*abc60*/  ISETP.LT.AND P5, PT, R19, UR40, !P2 ;  /* 0x0000002813007c0c */ /* 0x002fe4000d7a1270 */
[----:B0-----:R-:W-:Y:S02]  /*abc70*/  ISETP.LT.AND P4, PT, R22, UR65, !P2 ;  /* 0x0000004116007c0c */ /* 0x001fe4000d781270 */
[----:B------:R-:W-:Y:S01]  /*abc80*/  LOP3.LUT R10, R10, 0xfffffff7, RZ, 0xc0, !PT ;  /* 0xfffffff70a0a7812 */ /* 0x000fe200078ec0ff */
[----:B------:R-:W-:Y:S01]  /*abc90*/  VIADD R9, R23, 0xfc ;  /* 0x000000fc17097836 */ /* 0x000fe20000000000 */
[----:B------:R-:W-:Y:S01]  /*abca0*/  ISETP.LT.AND P3, PT, R21, UR57, !P2 ;  /* 0x0000003915007c0c */ /* 0x000fe2000d761270 */
[----:B------:R-:W0:Y:S01]  /*abcb0*/  LDCU UR57, c[0x0][0x398] ;  /* 0x00007300ff3977ac */ /* 0x000e220008000800 */
[----:B------:R-:W1:Y:S05]  /*abcc0*/  LDCU UR65, c[0x0][0x398] ;  /* 0x00007300ff4177ac */ /* 0x000e6a0008000800 */
        /* <DEDUP_REMOVED lines=11> */
[----:B--2---:R-:W-:Y:S02]  /*abd80*/  ISETP.LT.AND P5, PT, R19, UR38, !P2 ;  /* 0x0000002613007c0c */ /* 0x004fe4000d7a1270 */
[----:B------:R-:W-:Y:S02]  /*abd90*/  ISETP.LT.AND P4, PT, R22, UR77, !P2 ;  /* 0x0000004d16007c0c */ /* 0x000fe4000d781270 */
[----:B------:R-:W-:Y:S01]  /*abda0*/  LOP3.LUT R24, R24, 0x7fffffff, RZ, 0xc0, !PT ;  /* 0x7fffffff18187812 */ /* 0x000fe200078ec0ff */
[----:B------:R-:W-:Y:S01]  /*abdb0*/  VIADD R9, R23, 0xfb ;  /* 0x000000fb17097836 */ /* 0x000fe20000000000 */
[----:B------:R-:W-:Y:S01]  /*abdc0*/  ISETP.LT.AND P3, PT, R21, UR54, !P2 ;  /* 0x0000003615007c0c */ /* 0x000fe2000d761270 */
[----:B------:R2:W-:Y:S01]  /*abdd0*/  STL [R1+0x334], R10 ;  /* 0x0003340a01007387 */ /* 0x0005e20000100800 */
[----:B------:R-:W0:Y:S05]  /*abde0*/  LDCU UR77, c[0x0][0x398] ;  /* 0x00007300ff4d77ac */ /* 0x000e2a0008000800 */
[----:B------:R-:W-:Y:S01]  /*abdf0*/  @P5 LOP3.LUT R24, R24, 0x80000000, RZ, 0xfc, !PT ;  /* 0x8000000018185812 */ /* 0x000fe200078efcff */
[----:B------:R-:W0:Y:S03]  /*abe00*/  LDCU UR54, c[0x0][0x398] ;  /* 0x00007300ff3677ac */ /* 0x000e260008000800 */
[----:B------:R-:W-:Y:S01]  /*abe10*/  LOP3.LUT R24, R24, 0xbfffffff, RZ, 0xc0, !PT ;  /* 0xbfffffff18187812 */ /* 0x000fe200078ec0ff */
[----:B--2---:R-:W2:Y:S03]  /*abe20*/  LDL.LU R10, [R1+0x32c] ;  /* 0x00032c00010a7983 */ /* 0x004ea60000300800 */
[----:B------:R-:W-:-:S02]  /*abe30*/  @P4 LOP3.LUT R24, R24, 0x40000000, RZ, 0xfc, !PT ;  /* 0x4000000018184812 */ /* 0x000fc400078efcff */
        /* <DEDUP_REMOVED lines=85> */
[----:B------:R-:W0:Y:S01]  /*ac390*/  LDCU UR35, c[0x0][0x398] ;  /* 0x00007300ff2377ac */ /* 0x000e220008000800 */
[----:B------:R-:W0:Y:S07]  /*ac3a0*/  LDCU UR32, c[0x0][0x398] ;  /* 0x00007300ff2077ac */ /* 0x000e2e0008000800 */
        /* <DEDUP_REMOVED lines=33> */
[----:B------:R-:W0:Y:S01]  /*ac5c0*/  LDCU.64 UR26, c[0x0][0x398] ;  /* 0x00007300ff1a77ac */ /* 0x000e220008000a00 */
[----:B------:R-:W0:Y:S07]  /*ac5d0*/  LDCU UR28, c[0x0][0x398] ;  /* 0x00007300ff1c77ac */ /* 0x000e2e0008000800 */
        /* <DEDUP_REMOVED lines=10> */
[----:B--2---:R-:W-:Y:S01]  /*ac680*/  LOP3.LUT R10, R10, 0x7fffffff, RZ, 0xc0, !PT ;  /* 0x7fffffff0a0a7812 */ /* 0x004fe200078ec0ff */
[----:B------:R-:W-:Y:S01]  /*ac690*/  VIADD R9, R23, 0xf3 ;  /* 0x000000f317097836 */ /* 0x000fe20000000000 */
[----:B0-----:R-:W-:Y:S01]  /*ac6a0*/  ISETP.LT.AND P5, PT, R19, UR26, !P2 ;  /* 0x0000001a13007c0c */ /* 0x001fe2000d7a1270 */
[----:B------:R0:W-:Y:S01]  /*ac6b0*/  STL [R1+0x330], R24 ;  /* 0x0003301801007387 */ /* 0x0001e20000100800 */
[----:B------:R-:W-:Y:S01]  /*ac6c0*/  ISETP.LT.AND P4, PT, R22, UR24, !P2 ;  /* 0x0000001816007c0c */ /* 0x000fe2000d781270 */
[----:B------:R-:W2:Y:S01]  /*ac6d0*/  LDCU UR33, c[0x0][0x398] ;  /* 0x00007300ff2177ac */ /* 0x000ea20008000800 */
[----:B------:R-:W-:-:S09]  /*ac6e0*/  ISETP.LT.AND P3, PT, R21, UR25, !P2 ;  /* 0x0000001915007c0c */ /* 0x000fd2000d761270 */
[----:B------:R-:W-:Y:S01]  /*ac6f0*/  @P5 LOP3.LUT R10, R10, 0x80000000, RZ, 0xfc, !PT ;  /* 0x800000000a0a5812 */ /* 0x000fe200078efcff */
[----:B------:R-:W1:Y:S01]  /*ac700*/  LDCU.64 UR24, c[0x0][0x398] ;  /* 0x00007300ff1877ac */ /* 0x000e620008000a00 */
[----:B0-----:R-:W2:Y:S02]  /*ac710*/  LDL.LU R24, [R1+0x328] ;  /* 0x0003280001187983 */ /* 0x001ea40000300800 */
        /* <DEDUP_REMOVED lines=49> */
[----:B------:R-:W0:Y:S01]  /*aca30*/  LDCU.64 UR26, c[0x0][0x398] ;  /* 0x00007300ff1a77ac */ /* 0x000e220008000a00 */
        /* <DEDUP_REMOVED lines=89> */
[----:B------:R-:W-:Y:S01]  /*acfd0*/  ISETP.LT.AND P5, PT, R19, UR38, !P2 ;  /* 0x0000002613007c0c */ /* 0x000fe2000d7a1270 */
[----:B------:R2:W-:Y:S01]  /*acfe0*/  STL [R1+0x32c], R10 ;  /* 0x00032c0a01007387 */ /* 0x0005e20000100800 */
[----:B------:R-:W-:Y:S01]  /*acff0*/  ISETP.LT.AND P4, PT, R22, UR57, !P2 ;  /* 0x0000003916007c0c */ /* 0x000fe2000d781270 */
[----:B------:R-:W0:Y:S01]  /*ad000*/  LDCU UR57, c[0x0][0x398] ;  /* 0x00007300ff3977ac */ /* 0x000e220008000800 */
[----:B------:R-:W-:Y:S01]  /*ad010*/  ISETP.LT.AND P3, PT, R21, UR61, !P2 ;  /* 0x0000003d15007c0c */ /* 0x000fe2000d761270 */
[----:B------:R-:W0:Y:S08]  /*ad020*/  LDCU UR27, c[0x0][0x398] ;  /* 0x00007300ff1b77ac */ /* 0x000e300008000800 */
[----:B------:R-:W-:Y:S01]  /*ad030*/  @P5 LOP3.LUT R24, R24, 0x80000000, RZ, 0xfc, !PT ;  /* 0x8000000018185812 */ /* 0x000fe200078efcff */
[----:B--2---:R-:W2:Y:S01]  /*ad040*/  LDL.LU R10, [R1+0x324] ;  /* 0x00032400010a7983 */ /* 0x004ea20000300800 */
[----:B------:R-:W0:Y:S02]  /*ad050*/  LDCU UR61, c[0x0][0x398] ;  /* 0x00007300ff3d77ac */ /* 0x000e240008000800 */
        /* <DEDUP_REMOVED lines=11> */
[----:B------:R-:W-:Y:S01]  /*ad110*/  ISETP.LT.AND P4, PT, R22, UR57, !P2 ;  /* 0x0000003916007c0c */ /* 0x000fe2000d781270 */
[----:B------:R-:W0:Y:S01]  /*ad120*/  LDCU UR57, c[0x0][0x398] ;  /* 0x00007300ff3977ac */ /* 0x000e220008000800 */
[----:B------:R-:W-:-:S02]  /*ad130*/  LOP3.LUT R24, R24, 0xf7ffffff, RZ, 0xc0, !PT ;  /* 0xf7ffffff18187812 */ /* 0x000fc400078ec0ff */
[----:B------:R-:W-:Y:S01]  /*ad140*/  ISETP.LT.AND P3, PT, R21, UR64, !P2 ;  /* 0x0000004015007c0c */ /* 0x000fe2000d761270 */
[----:B------:R-:W-:-:S06]  /*ad150*/  VIADD R9, R23, 0xea ;  /* 0x000000ea17097836 */ /* 0x000fcc0000000000 */
        /* <DEDUP_REMOVED lines=13> */
[----:B0-----:R-:W-:Y:S01]  /*ad230*/  ISETP.LT.AND P4, PT, R22, UR57, !P2 ;  /* 0x0000003916007c0c */ /* 0x001fe2000d781270 */
[----:B------:R-:W0:Y:S01]  /*ad240*/  LDCU UR57, c[0x0][0x398] ;  /* 0x00007300ff3977ac */ /* 0x000e220008000800 */
[----:B------:R-:W-:-:S02]  /*ad250*/  LOP3.LUT R24, R24, 0xff7fffff, RZ, 0xc0, !PT ;  /* 0xff7fffff18187812 */ /* 0x000fc400078ec0ff */
[----:B------:R-:W-:Y:S01]  /*ad260*/  ISETP.LT.AND P3, PT, R21, UR67, !P2 ;  /* 0x0000004315007c0c */ /* 0x000fe2000d761270 */
[----:B------:R-:W-:-:S06]  /*ad270*/  VIADD R9, R23, 0xe9 ;  /* 0x000000e917097836 */ /* 0x000fcc0000000000 */
[----:B------:R-:W-:Y:S01]  /*ad280*/  @P5 LOP3.LUT R24, R24, 0x800000, RZ, 0xfc, !PT ;  /* 0x0080000018185812 */ /* 0x000fe200078efcff */
[----:B------:R-:W1:Y:S03]  /*ad290*/  LDCU UR67, c[0x0][0x398] ;  /* 0x00007300ff4377ac */ /* 0x000e660008000800 */
        /* <DEDUP_REMOVED lines=34> */
[----:B------:R-:W1:Y:S05]  /*ad4c0*/  LDCU UR54, c[0x0][0x398] ;  /* 0x00007300ff3677ac */ /* 0x000e6a0008000800 */
[----:B------:R-:W-:-:S04]  /*ad4d0*/  @P5 LOP3.LUT R24, R24, 0x8000, RZ, 0xfc, !PT ;  /* 0x0000800018185812 */ /* 0x000fc800078efcff */
[----:B------:R-:W-:-:S04]  /*ad4e0*/  LOP3.LUT R24, R24, 0xffffbfff, RZ, 0xc0, !PT ;  /* 0xffffbfff18187812 */ /* 0x000fc800078ec0ff */
[----:B------:R-:W-:Y:S02]  /*ad4f0*/  @P4 LOP3.LUT R24, R24, 0x4000, RZ, 0xfc, !PT ;  /* 0x0000400018184812 */ /* 0x000fe400078efcff */
[----:B0-----:R-:W-:Y:S01]  /*ad500*/  ISETP.LT.AND P2, PT, R20, UR57, !P2 ;  /* 0x0000003914007c0c */ /* 0x001fe2000d741270 */
        /* <DEDUP_REMOVED lines=11> */
[----:B-1----:R-:W-:Y:S01]  /*ad5c0*/  ISETP.LT.AND P3, PT, R21, UR56, !P2 ;  /* 0x0000003815007c0c */ /* 0x002fe2000d761270 */
[----:B------:R-:W1:Y:S06]  /*ad5d0*/  LDCU UR68, c[0x0][0x398] ;  /* 0x00007300ff4477ac */ /* 0x000e6c0008000800 */
[----:B------:R-:W-:Y:S01]  /*ad5e0*/  @P5 LOP3.LUT R24, R24, 0x800, RZ, 0xfc, !PT ;  /* 0x0000080018185812 */ /* 0x000fe200078efcff */
[----:B------:R-:W1:Y:S03]  /*ad5f0*/  LDCU UR56, c[0x0][0x398] ;  /* 0x00007300ff3877ac */ /* 0x000e660008000800 */
        /* <DEDUP_REMOVED lines=11> */
[----:B------:R-:W-:Y:S01]  /*ad6b0*/  LOP3.LUT R24, R24, 0xffffff7f, RZ, 0xc0, !PT ;  /* 0xffffff7f18187812 */ /* 0x000fe200078ec0ff */
[----:B------:R-:W-:Y:S01]  /*ad6c0*/  VIADD R9, R23, 0xe5 ;  /* 0x000000e517097836 */ /* 0x000fe20000000000 */
[----:B------:R-:W-:Y:S01]  /*ad6d0*/  ISETP.LT.AND P4, PT, R22, UR61, !P2 ;  /* 0x0000003d16007c0c */ /* 0x000fe2000d781270 */
[----:B------:R-:W0:Y:S01]  /*ad6e0*/  LDCU UR61, c[0x0][0x398] ;  /* 0x00007300ff3d77ac */ /* 0x000e220008000800 */
[----:B------:R-:W-:Y:S01]  /*ad6f0*/  ISETP.LT.AND P3, PT, R21, UR59, !P2 ;  /* 0x0000003b15007c0c */ /* 0x000fe2000d761270 */
[----:B------:R-:W0:Y:S06]  /*ad700*/  LDCU UR44, c[0x0][0x398] ;  /* 0x00007300ff2c77ac */ /* 0x000e2c0008000800 */
[----:B------:R-:W-:Y:S01]  /*ad710*/  @P5 LOP3.LUT R24, R24, 0x80, RZ, 0xfc, !PT ;  /* 0x0000008018185812 */ /* 0x000fe200078efcff */
[----:B------:R-:W0:Y:S03]  /*ad720*/  LDCU UR59, c[0x0][0x398] ;  /* 0x00007300ff3b77ac */ /* 0x000e260008000800 */
        /* <DEDUP_REMOVED lines=29> */
[----:B------:R-:W-:Y:S02]  /*ad900*/  ISETP.LT.AND P5, PT, R19, UR38, !P2 ;  /* 0x0000002613007c0c */ /* 0x000fe4000d7a1270 */
[----:B--2---:R-:W-:Y:S01]  /*ad910*/  LOP3.LUT R10, R10, 0x7fffffff, RZ, 0xc0, !PT ;  /* 0x7fffffff0a0a7812 */ /* 0x004fe200078ec0ff */
[----:B------:R-:W-:Y:S01]  /*ad920*/  VIADD R9, R23, 0xe3 ;  /* 0x000000e317097836 */ /* 0x000fe20000000000 */
[----:B------:R-:W-:Y:S01]  /*ad930*/  ISETP.LT.AND P4, PT, R22, UR67, !P2 ;  /* 0x0000004316007c0c */ /* 0x000fe2000d781270 */
[----:B------:R2:W-:Y:S01]  /*ad940*/  STL [R1+0x328], R24 ;  /* 0x0003281801007387 */ /* 0x0005e20000100800 */
[----:B0-----:R-:W-:Y:S01]  /*ad950*/  ISETP.LT.AND P3, PT, R21, UR60, !P2 ;  /* 0x0000003c15007c0c */ /* 0x001fe2000d761270 */
[----:B------:R-:W0:Y:S01]  /*ad960*/  LDCU UR60, c[0x0][0x398] ;  /* 0x00007300ff3c77ac */ /* 0x000e220008000800 */
[----:B------:R-:W0:Y:S05]  /*ad970*/  LDCU UR38, c[0x0][0x398] ;  /* 0x00007300ff2677ac */ /* 0x000e2a0008000800 */
[----:B------:R-:W-:Y:S01]  /*ad980*/  @P5 LOP3.LUT R10, R10, 0x80000000, RZ, 0xfc, !PT ;  /* 0x800000000a0a5812 */ /* 0x000fe200078efcff */
[----:B--2---:R-:W2:Y:S01]  /*ad990*/  LDL.LU R24, [R1+0x320] ;  /* 0x0003200001187983 */ /* 0x004ea20000300800 */
[----:B------:R-:W0:Y:S02]  /*ad9a0*/  LDCU UR67, c[0x0][0x398] ;  /* 0x00007300ff4377ac */ /* 0x000e240008000800 */
        /* <DEDUP_REMOVED lines=12> */
[----:B------:R-:W1:Y:S01]  /*ada70*/  LDCU UR36, c[0x0][0x398] ;  /* 0x00007300ff2477ac */ /* 0x000e620008000800 */
[----:B------:R-:W-:Y:S02]  /*ada80*/  ISETP.LT.AND P4, PT, R22, UR66, !P2 ;  /* 0x0000004216007c0c */ /* 0x000fe4000d781270 */
[----:B0-----:R-:W-:Y:S01]  /*ada90*/  ISETP.LT.AND P3, PT, R21, UR60, !P2 ;  /* 0x0000003c15007c0c */ /* 0x001fe2000d761270 */
        /* <DEDUP_REMOVED lines=18> */
[----:B0-----:R-:W-:Y:S01]  /*adbc0*/  ISETP.LT.AND P3, PT, R21, UR66, !P2 ;  /* 0x0000004215007c0c */ /* 0x001fe2000d761270 */
[----:B------:R-:W0:Y:S08]  /*adbd0*/  LDCU UR66, c[0x0][0x398] ;  /* 0x00007300ff4277ac */ /* 0x000e300008000800 */
        /* <DEDUP_REMOVED lines=16> */
[----:B------:R-:W-:-:S07]  /*adce0*/  ISETP.LT.AND P3, PT, R21, UR77, !P2 ;  /* 0x0000004d15007c0c */ /* 0x000fce000d761270 */
[----:B------:R-:W-:Y:S01]  /*adcf0*/  @P5 LOP3.LUT R10, R10, 0x80000, RZ, 0xfc, !PT ;  /* 0x000800000a0a5812 */ /* 0x000fe200078efcff */
[----:B------:R-:W0:Y:S03]  /*add00*/  LDCU UR77, c[0x0][0x398] ;  /* 0x00007300ff4d77ac */ /* 0x000e260008000800 */
[----:B------:R-:W-:Y:S01]  /*add10*/  LOP3.LUT R10, R10, 0xfffbffff, RZ, 0xc0, !PT ;  /* 0xfffbffff0a0a7812 */ /* 0x000fe200078ec0ff */
[----:B------:R-:W0:Y:S03]  /*add20*/  LDCU UR60, c[0x0][0x398] ;  /* 0x00007300ff3c77ac */ /* 0x000e260008000800 */
        /* <DEDUP_REMOVED lines=10> */
[----:B----4-:R-:W-:Y:S02]  /*addd0*/  ISETP.LT.AND P4, PT, R22, UR76, !P2 ;  /* 0x0000004c16007c0c */ /* 0x010fe4000d781270 */
[----:B------:R-:W-:Y:S01]  /*adde0*/  LOP3.LUT R10, R10, 0xffff7fff, RZ, 0xc0, !PT ;  /* 0xffff7fff0a0a7812 */ /* 0x000fe200078ec0ff */
[----:B------:R-:W-:Y:S01]  /*addf0*/  VIADD R9, R23, 0xdf ;  /* 0x000000df17097836 */ /* 0x000fe20000000000 */
[----:B------:R-:W-:Y:S01]  /*ade00*/  ISETP.LT.AND P3, PT, R21, UR75, !P2 ;  /* 0x0000004b15007c0c */ /* 0x000fe2000d761270 */
[----:B------:R-:W1:Y:S06]  /*ade10*/  LDCU UR76, c[0x0][0x398] ;  /* 0x00007300ff4c77ac */ /* 0x000e6c0008000800 */
        /* <DEDUP_REMOVED lines=17> */
[----:B------:R-:W0:Y:S08]  /*adf30*/  LDCU UR71, c[0x0][0x398] ;  /* 0x00007300ff4777ac */ /* 0x000e300008000800 */
        /* <DEDUP_REMOVED lines=15> */
[----:B------:R-:W-:-:S09]  /*ae030*/  ISETP.LT.AND P3, PT, R21, UR32, !P2 ;  /* 0x0000002015007c0c */ /* 0x000fd2000d761270 */
        /* <DEDUP_REMOVED lines=29> */
[----:B-1----:R-:W-:Y:S01]  /*ae210*/  ISETP.LT.AND P5, PT, R19, UR38, !P2 ;  /* 0x0000002613007c0c */ /* 0x002fe2000d7a1270 */
[----:B------:R1:W-:Y:S01]  /*ae220*/  STL [R1+0x324], R10 ;  /* 0x0003240a01007387 */ /* 0x0003e20000100800 */
[----:B------:R-:W-:Y:S01]  /*ae230*/  ISETP.LT.AND P4, PT, R22, UR13, !P2 ;  /* 0x0000000d16007c0c */ /* 0x000fe2000d781270 */
[----:B------:R-:W2:Y:S01]  /*ae240*/  LDCU.64 UR36, c[0x0][0x398] ;  /* 0x00007300ff2477ac */ /* 0x000ea20008000a00 */
[----:B------:R-:W-:-:S09]  /*ae250*/  ISETP.LT.AND P3, PT, R21, UR10, !P2 ;  /* 0x0000000a15007c0c */ /* 0x000fd2000d761270 */
[----:B------:R-:W-:Y:S01]  /*ae260*/  @P5 LOP3.LUT R24, R24, 0x80000000, RZ, 0xfc, !PT ;  /* 0x8000000018185812 */ /* 0x000fe200078efcff */
[----:B-1----:R-:W2:Y:S03]  /*ae270*/  LDL.LU R10, [R1+0x31c] ;  /* 0x00031c00010a7983 */ /* 0x002ea60000300800 */
[----:B------:R-:W-:Y:S02]  /*ae280*/  LOP3.LUT R24, R24, 0xbfffffff, RZ, 0xc0, !PT ;  /* 0xbfffffff18187812 */ /* 0x000fe400078ec0ff */
[----:B------:R-:W-:Y:S01]  /*ae290*/  ISETP.LT.AND P2, PT, R20, UR11, !P2 ;  /* 0x0000000b14007c0c */ /* 0x000fe2000d741270 */
[----:B------:R-:W1:Y:S01]  /*ae2a0*/  LDCU.64 UR10, c[0x0][0x398] ;  /* 0x00007300ff0a77ac */ /* 0x000e620008000a00 */
        /* <DEDUP_REMOVED lines=16> */
[----:B------:R-:W-:Y:S02]  /*ae3b0*/  ISETP.LT.AND P2, PT, R20, UR9, !P2 ;  /* 0x0000000914007c0c */ /* 0x000fe4000d741270 */
        /* <DEDUP_REMOVED lines=45> */
[----:B------:R-:W0:Y:S01]  /*ae690*/  LDCU.64 UR18, c[0x0][0x398] ;  /* 0x00007300ff1277ac */ /* 0x000e220008000a00 */
[----:B------:R-:W-:Y:S01]  /*ae6a0*/  ISETP.LT.AND P3, PT, R21, UR5, !P2 ;  /* 0x0000000515007c0c */ /* 0x000fe2000d761270 */
[----:B------:R-:W0:Y:S06]  /*ae6b0*/  LDCU UR6, c[0x0][0x398] ;  /* 0x00007300ff0677ac */ /* 0x000e2c0008000800 */
[----:B------:R-:W-:Y:S01]  /*ae6c0*/  @P5 LOP3.LUT R24, R24, 0x8000, RZ, 0xfc, !PT ;  /* 0x0000800018185812 */ /* 0x000fe200078efcff */
[----:B------:R-:W0:Y:S03]  /*ae6d0*/  LDCU UR5, c[0x0][0x398] ;  /* 0x00007300ff0577ac */ /* 0x000e260008000800 */
        /* <DEDUP_REMOVED lines=72> */
[----:B------:R-:W0:Y:S01]  /*aeb60*/  LDCU UR11, c[0x0][0x398] ;  /* 0x00007300ff0b77ac */ /* 0x000e220008000800 */
[----:B------:R-:W0:Y:S07]  /*aeb70*/  LDCU UR18, c[0x0][0x398] ;  /* 0x00007300ff1277ac */ /* 0x000e2e0008000800 */
        /* <DEDUP_REMOVED lines=128> */
[----:B---3--:R-:W-:Y:S01]  /*af380*/  ISETP.LT.AND P3, PT, R21, UR73, !P2 ;  /* 0x0000004915007c0c */ /* 0x008fe2000d761270 */
[----:B------:R-:W3:Y:S08]  /*af390*/  LDCU UR74, c[0x0][0x398] ;  /* 0x00007300ff4a77ac */ /* 0x000ef00008000800 */
        /* <DEDUP_REMOVED lines=17> */
[----:B------:R-:W-:Y:S01]  /*af4b0*/  ISETP.LT.AND P3, PT, R21, UR46, !P2 ;  /* 0x0000002e15007c0c */ /* 0x000fe2000d761270 */
[----:B------:R-:W1:Y:S08]  /*af4c0*/  LDCU UR33, c[0x0][0x398] ;  /* 0x00007300ff2177ac */ /* 0x000e700008000800 */
[----:B------:R-:W-:Y:S01]  /*af4d0*/  @P5 LOP3.LUT R24, R24, 0x80000000, RZ, 0xfc, !PT ;  /* 0x8000000018185812 */ /* 0x000fe200078efcff */
[----:B0-----:R-:W3:Y:S01]  /*af4e0*/  LDL.LU R10, [R1+0x314] ;  /* 0x00031400010a7983 */ /* 0x001ee20000300800 */
        /* <DEDUP_REMOVED lines=15> */
[----:B--2---:R-:W-:Y:S01]  /*af5e0*/  ISETP.LT.AND P3, PT, R21, UR47, !P2 ;  /* 0x0000002f15007c0c */ /* 0x004fe2000d761270 */
[----:B------:R-:W0:Y:S01]  /*af5f0*/  LDCU UR47, c[0x0][0x398] ;  /* 0x00007300ff2f77ac */ /* 0x000e220008000800 */
[----:B------:R-:W2:Y:S05]  /*af600*/  LDCU UR48, c[0x0][0x398] ;  /* 0x00007300ff3077ac */ /* 0x000eaa0008000800 */
        /* <DEDUP_REMOVED lines=120> */
[----:B0-----:R-:W-:Y:S01]  /*afd90*/  ISETP.LT.AND P4, PT, R22, UR69, !P2 ;  /* 0x0000004516007c0c */ /* 0x001fe2000d781270 */
[----:B------:R-:W0:Y:S01]  /*afda0*/  LDCU UR69, c[0x0][0x398] ;  /* 0x00007300ff4577ac */ /* 0x000e220008000800 */
[----:B---3--:R-:W-:-:S02]  /*afdb0*/  LOP3.LUT R10, R10, 0x7fffffff, RZ, 0xc0, !PT ;  /* 0x7fffffff0a0a7812 */ /* 0x008fc400078ec0ff */
[----:B------:R-:W-:Y:S01]  /*afdc0*/  ISETP.LT.AND P3, PT, R21, UR64, !P2 ;  /* 0x0000004015007c0c */ /* 0x000fe2000d761270 */
[----:B------:R-:W-:-:S06]  /*afdd0*/  VIADD R9, R23, 0xc3 ;  /* 0x000000c317097836 */ /* 0x000fcc0000000000 */
[----:B------:R-:W-:Y:S01]  /*afde0*/  @P5 LOP3.LUT R10, R10, 0x80000000, RZ, 0xfc, !PT ;  /* 0x800000000a0a5812 */ /* 0x000fe200078efcff */
[----:B------:R-:W1:Y:S03]  /*afdf0*/  LDCU UR64, c[0x0][0x398] ;  /* 0x00007300ff4077ac */ /* 0x000e660008000800 */
[----:B------:R-:W-:-:S04]  /*afe00*/  LOP3.LUT R10, R10, 0xbfffffff, RZ, 0xc0, !PT ;  /* 0xbfffffff0a0a7812 */ /* 0x000fc800078ec0ff */
[----:B------:R-:W-:Y:S02]  /*afe10*/  @P4 LOP3.LUT R10, R10, 0x40000000, RZ, 0xfc, !PT ;  /* 0x400000000a0a4812 */ /* 0x000fe400078efcff */
[----:B------:R-:W-:Y:S01]  /*afe20*/  ISETP.LT.AND P2, PT, R20, UR59, !P2 ;  /* 0x0000003b14007c0c */ /* 0x000fe2000d741270 */
[----:B------:R3:W-:Y:S01]  /*afe30*/  STL [R1+0x318], R24 ;  /* 0x0003181801007387 */ /* 0x0007e20000100800 */
[----:B------:R-:W-:Y:S01]  /*afe40*/  LOP3.LUT R10, R10, 0xdfffffff, RZ, 0xc0, !PT ;  /* 0xdfffffff0a0a7812 */ /* 0x000fe200078ec0ff */
[----:B------:R-:W0:Y:S03]  /*afe50*/  LDCU UR59, c[0x0][0x398] ;  /* 0x00007300ff3b77ac */ /* 0x000e260008000800 */
[----:B------:R-:W-:-:S04]  /*afe60*/  @P3 LOP3.LUT R10, R10, 0x20000000, RZ, 0xfc, !PT ;  /* 0x200000000a0a3812 */ /* 0x000fc800078efcff */
[----:B------:R-:W-:Y:S01]  /*afe70*/  LOP3.LUT R10, R10, 0xefffffff, RZ, 0xc0, !PT ;  /* 0xefffffff0a0a7812 */ /* 0x000fe200078ec0ff */
[----:B---3--:R-:W3:Y:S03]  /*afe80*/  LDL.LU R24, [R1+0x310] ;  /* 0x0003100001187983 */ /* 0x008ee60000300800 */
[----:B------:R-:W-:Y:S02]  /*afe90*/  @P2 LOP3.LUT R10, R10, 0x10000000, RZ, 0xfc, !PT ;  /* 0x100000000a0a2812 */ /* 0x000fe400078efcff */
[----:B------:R-:W-:Y:S01]  /*afea0*/  ISETP.GE.AND P2, PT, R9, UR39, PT ;  /* 0x0000002709007c0c */ /* 0x000fe2000bf46270 */
[----:B------:R-:W4:Y:S03]  /*afeb0*/  LDCU.64 UR38, c[0x0][0x398] ;  /* 0x00007300ff2677ac */ /* 0x000f260008000a00 */
[----:B--2---:R-:W-:-:S02]  /*afec0*/  ISETP.LT.AND P5, PT, R19, UR40, !P2 ;  /* 0x0000002813007c0c */ /* 0x004fc4000d7a1270 */
[----:B0-----:R-:W-:Y:S02]  /*afed0*/  ISETP.LT.AND P4, PT, R22, UR69, !P2 ;  /* 0x0000004516007c0c */ /* 0x001fe4000d781270 */
[----:B------:R-:W-:Y:S01]  /*afee0*/  LOP3.LUT R10, R10, 0xf7ffffff, RZ, 0xc0, !PT ;  /* 0xf7ffffff0a0a7812 */ /* 0x000fe200078ec0ff */
[----:B------:R-:W-:Y:S01]  /*afef0*/  VIADD R9, R23, 0xc2 ;  /* 0x000000c217097836 */ /* 0x000fe20000000000 */
[----:B-1----:R-:W-:Y:S01]  /*aff00*/  ISETP.LT.AND P3, PT, R21, UR64, !P2 ;  /* 0x0000004015007c0c */ /* 0x002fe2000d761270 */
[----:B------:R-:W0:Y:S06]  /*aff10*/  LDCU UR69, c[0x0][0x398] ;  /* 0x00007300ff4577ac */ /* 0x000e2c0008000800 */
[----:B------:R-:W-:Y:S01]  /*aff20*/  @P5 LOP3.LUT R10, R10, 0x8000000, RZ, 0xfc, !PT ;  /* 0x080000000a0a5812 */ /* 0x000fe200078efcff */
[----:B------:R-:W1:Y:S03]  /*aff30*/  LDCU UR64, c[0x0][0x398] ;  /* 0x00007300ff4077ac */ /* 0x000e660008000800 */
[----:B------:R-:W-:-:S04]  /*aff40*/  LOP3.LUT R10, R10, 0xfbffffff, RZ, 0xc0, !PT ;  /* 0xfbffffff0a0a7812 */ /* 0x000fc800078ec0ff */
[----:B------:R-:W-:Y:S02]  /*aff50*/  @P4 LOP3.LUT R10, R10, 0x4000000, RZ, 0xfc, !PT ;  /* 0x040000000a0a4812 */ /* 0x000fe400078efcff */
[----:B------:R-:W-:Y:S01]  /*aff60*/  ISETP.LT.AND P2, PT, R20, UR59, !P2 ;  /* 0x0000003b14007c0c */ /* 0x000fe2000d741270 */
[----:B------:R-:W2:Y:S01]  /*aff70*/  LDCU UR59, c[0x0][0x398] ;  /* 0x00007300ff3b77ac */ /* 0x000ea20008000800 */
[----:B------:R-:W-:-:S04]  /*aff80*/  LOP3.LUT R10, R10, 0xfdffffff, RZ, 0xc0, !PT ;  /* 0xfdffffff0a0a7812 */ /* 0x000fc800078ec0ff */
[----:B------:R-:W-:-:S04]  /*aff90*/  @P3 LOP3.LUT R10, R10, 0x2000000, RZ, 0xfc, !PT ;  /* 0x020000000a0a3812 */ /* 0x000fc800078efcff */
[----:B------:R-:W-:-:S04]  /*affa0*/  LOP3.LUT R10, R10, 0xfeffffff, RZ, 0xc0, !PT ;  /* 0xfeffffff0a0a7812 */ /* 0x000fc800078ec0ff */
[----:B------:R-:W-:Y:S02]  /*affb0*/  @P2 LOP3.LUT R10, R10, 0x1000000, RZ, 0xfc, !PT ;  /* 0x010000000a0a2812 */ /* 0x000fe400078efcff */
[----:B------:R-:W-:Y:S01]  /*affc0*/  ISETP.GE.AND P2, PT, R9, UR37, PT ;  /* 0x0000002509007c0c */ /* 0x000fe2000bf46270 */
[----:B------:R-:W0:Y:S03]  /*affd0*/  LDCU.64 UR36, c[0x0][0x398] ;  /* 0x00007300ff2477ac */ /* 0x000e260008000a00 */
[----:B----4-:R-:W-:Y:S02]  /*affe0*/  ISETP.LT.AND P5, PT, R19, UR38, !P2 ;  /* 0x0000002613007c0c */ /* 0x010fe4000d7a1270 */
[----:B--2---:R-:W-:Y:S01]  /*afff0*/  ISETP.LT.AND P4, PT, R22, UR59, !P2 ;  /* 0x0000003b16007c0c */ /* 0x004fe2000d781270 */
[----:B------:R-:W2:Y:S01]  /*b0000*/  LDCU UR59, c[0x0][0x398] ;  /* 0x00007300ff3b77ac */ /* 0x000ea20008000800 */
[----:B------:R-:W-:-:S02]  /*b0010*/  LOP3.LUT R10, R10, 0xff7fffff, RZ, 0xc0, !PT ;  /* 0xff7fffff0a0a7812 */ /* 0x000fc400078ec0ff */
        /* <DEDUP_REMOVED lines=17> */
[----:B--2---:R-:W-:Y:S01]  /*b0130*/  ISETP.LT.AND P4, PT, R22, UR59, !P2 ;  /* 0x0000003b16007c0c */ /* 0x004fe2000d781270 */
[----:B------:R-:W0:Y:S01]  /*b0140*/  LDCU UR36, c[0x0][0x398] ;  /* 0x00007300ff2477ac */ /* 0x000e220008000800 */
[----:B------:R-:W-:-:S07]  /*b0150*/  ISETP.LT.AND P3, PT, R21, UR72, !P2 ;  /* 0x0000004815007c0c */ /* 0x000fce000d761270 */
[----:B------:R-:W-:Y:S01]  /*b0160*/  @P5 LOP3.LUT R10, R10, 0x80000, RZ, 0xfc, !PT ;  /* 0x000800000a0a5812 */ /* 0x000fe200078efcff */
[----:B------:R-:W2:Y:S03]  /*b0170*/  LDCU UR59, c[0x0][0x398] ;  /* 0x00007300ff3b77ac */ /* 0x000ea60008000800 */
        /* <DEDUP_REMOVED lines=81> */
[----:B---3--:R-:W-:Y:S01]  /*b0690*/  LOP3.LUT R24, R24, 0x7fffffff, RZ, 0xc0, !PT ;  /* 0x7fffffff18187812 */ /* 0x008fe200078ec0ff */
[----:B------:R-:W-:Y:S01]  /*b06a0*/  VIADD R9, R23, 0xbb ;  /* 0x000000bb17097836 */ /* 0x000fe20000000000 */
[----:B0-----:R-:W-:Y:S01]  /*b06b0*/  ISETP.LT.AND P5, PT, R19, UR8, !P2 ;  /* 0x0000000813007c0c */ /* 0x001fe2000d7a1270 */
[----:B------:R0:W-:Y:S01]  /*b06c0*/  STL [R1+0x314], R10 ;  /* 0x0003140a01007387 */ /* 0x0001e20000100800 */
[----:B------:R-:W-:Y:S01]  /*b06d0*/  ISETP.LT.AND P4, PT, R22, UR11, !P2 ;  /* 0x0000000b16007c0c */ /* 0x000fe2000d781270 */
[----:B------:R-:W3:Y:S01]  /*b06e0*/  LDCU.64 UR10, c[0x0][0x398] ;  /* 0x00007300ff0a77ac */ /* 0x000ee20008000a00 */
[----:B------:R-:W-:Y:S01]  /*b06f0*/  ISETP.LT.AND P3, PT, R21, UR13, !P2 ;  /* 0x0000000d15007c0c */ /* 0x000fe2000d761270 */
[----:B------:R-:W1:Y:S01]  /*b0700*/  LDCU UR41, c[0x0][0x398] ;  /* 0x00007300ff2977ac */ /* 0x000e620008000800 */
[----:B------:R-:W1:Y:S07]  /*b0710*/  LDCU UR8, c[0x0][0x398] ;  /* 0x00007300ff0877ac */ /* 0x000e6e0008000800 */
[----:B------:R-:W-:Y:S01]  /*b0720*/  @P5 LOP3.LUT R24, R24, 0x80000000, RZ, 0xfc, !PT ;  /* 0x8000000018185812 */ /* 0x000fe200078efcff */
[----:B0-----:R-:W2:Y:S03]  /*b0730*/  LDL.LU R10, [R1+0xdc] ;  /* 0x0000dc00010a7983 */ /* 0x001ea60000300800 */
[----:B------:R-:W-:Y:S01]  /*b0740*/  LOP3.LUT R24, R24, 0xbfffffff, RZ, 0xc0, !PT ;  /* 0xbfffffff18187812 */ /* 0x000fe200078ec0ff */
[----:B------:R-:W2:Y:S03]  /*b0750*/  LDL.LU R25, [R1+0xd8] ;  /* 0x0000d80001197983 */ /* 0x000ea60000300800 */
[----:B------:R-:W-:-:S02]  /*b0760*/  @P4 LOP3.LUT R24, R24, 0x40000000, RZ, 0xfc, !PT ;  /* 0x4000000018184812 */ /* 0x000fc400078efcff */
        /* <DEDUP_REMOVED lines=9> */
[----:B---3--:R-:W-:Y:S01]  /*b0800*/  ISETP.LT.AND P5, PT, R19, UR10, !P2 ;  /* 0x0000000a13007c0c */ /* 0x008fe2000d7a1270 */
[----:B------:R-:W3:Y:S01]  /*b0810*/  LDCU.64 UR38, c[0x0][0x398] ;  /* 0x00007300ff2677ac */ /* 0x000ee20008000a00 */
        /* <DEDUP_REMOVED lines=117> */
[----:B--2---:R-:W-:Y:S01]  /*b0f70*/  LOP3.LUT R10, R10, 0x7fffffff, RZ, 0xc0, !PT ;  /* 0x7fffffff0a0a7812 */ /* 0x004fe200078ec0ff */
[----:B------:R-:W-:Y:S01]  /*b0f80*/  VIADD R9, R23, 0xb3 ;  /* 0x000000b317097836 */ /* 0x000fe20000000000 */
[----:B------:R-:W-:Y:S02]  /*b0f90*/  ISETP.LT.AND P5, PT, R19, UR26, !P2 ;  /* 0x0000001a13007c0c */ /* 0x000fe4000d7a1270 */
[----:B------:R-:W-:Y:S01]  /*b0fa0*/  LOP3.LUT R25, R25, 0x7fffffff, RZ, 0xc0, !PT ;  /* 0x7fffffff19197812 */ /* 0x000fe200078ec0ff */
[----:B------:R2:W-:Y:S01]  /*b0fb0*/  STL [R1+0x310], R24 ;  /* 0x0003101801007387 */ /* 0x0005e20000100800 */
[----:B------:R-:W-:Y:S01]  /*b0fc0*/  ISETP.LT.AND P4, PT, R22, UR33, !P2 ;  /* 0x0000002116007c0c */ /* 0x000fe2000d781270 */
[----:B------:R-:W0:Y:S01]  /*b0fd0*/  LDCU.64 UR32, c[0x0][0x398] ;  /* 0x00007300ff2077ac */ /* 0x000e220008000a00 */
[----:B------:R-:W-:-:S02]  /*b0fe0*/  ISETP.LT.AND P3, PT, R21, UR47, !P2 ;  /* 0x0000002f15007c0c */ /* 0x000fc4000d761270 */
[----:B------:R-:W-:Y:S01]  /*b0ff0*/  LOP3.LUT R29, R29, 0x7fffffff, RZ, 0xc0, !PT ;  /* 0x7fffffff1d1d7812 */ /* 0x000fe200078ec0ff */
[----:B------:R-:W0:Y:S04]  /*b1000*/  LDCU UR47, c[0x0][0x398] ;  /* 0x00007300ff2f77ac */ /* 0x000e280008000800 */
        /* <DEDUP_REMOVED lines=34> */
[----:B------:R-:W0:Y:S01]  /*b1230*/  LDCU.64 UR50, c[0x0][0x398] ;  /* 0x00007300ff3277ac */ /* 0x000e220008000a00 */
        /* <DEDUP_REMOVED lines=85> */
[----:B0-----:R-:W-:Y:S02]  /*b1790*/  ISETP.LT.AND P4, PT, R22, UR37, !P2 ;  /* 0x0000002516007c0c */ /* 0x001fe4000d781270 */
        /* <DEDUP_REMOVED lines=13> */
[----:B------:R-:W-:Y:S01]  /*b1870*/  VIADD R9, R23, 0xab ;  /* 0x000000ab17097836 */ /* 0x000fe20000000000 */
[----:B------:R-:W1:Y:S02]  /*b1880*/  LDCU.64 UR28, c[0x0][0x398] ;  /* 0x00007300ff1c77ac */ /* 0x000e640008000a00 */
[----:B------:R-:W-:Y:S02]  /*b1890*/  ISETP.LT.AND P5, PT, R19, UR44, !P2 ;  /* 0x0000002c13007c0c */ /* 0x000fe4000d7a1270 */
[----:B0-----:R-:W-:Y:S01]  /*b18a0*/  ISETP.LT.AND P4, PT, R22, UR37, !P2 ;  /* 0x0000002516007c0c */ /* 0x001fe2000d781270 */
[----:B------:R-:W0:Y:S01]  /*b18b0*/  LDCU UR37, c[0x0][0x398] ;  /* 0x00007300ff2577ac */ /* 0x000e220008000800 */
[----:B------:R-:W-:-:S09]  /*b18c0*/  ISETP.LT.AND P3, PT, R21, UR40, !P2 ;  /* 0x0000002815007c0c */ /* 0x000fd2000d761270 */
        /* <DEDUP_REMOVED lines=14> */
[----:B------:R1:W-:Y:S01]  /*b19b0*/  STL [R1+0xdc], R10 ;  /* 0x0000dc0a01007387 */ /* 0x0003e20000100800 */
[----:B0-----:R-:W-:Y:S01]  /*b19c0*/  ISETP.LT.AND P4, PT, R22, UR37, !P2 ;  /* 0x0000002516007c0c */ /* 0x001fe2000d781270 */
[----:B------:R-:W0:Y:S01]  /*b19d0*/  LDCU.64 UR32, c[0x0][0x398] ;  /* 0x00007300ff2077ac */ /* 0x000e220008000a00 */
[----:B------:R-:W-:-:S09]  /*b19e0*/  ISETP.LT.AND P3, PT, R21, UR40, !P2 ;  /* 0x0000002815007c0c */ /* 0x000fd2000d761270 */
[----:B------:R-:W-:Y:S01]  /*b19f0*/  @P5 LOP3.LUT R25, R25, 0x8000000, RZ, 0xfc, !PT ;  /* 0x0800000019195812 */ /* 0x000fe200078efcff */
[----:B------:R-:W0:Y:S03]  /*b1a00*/  LDCU UR40, c[0x0][0x398] ;  /* 0x00007300ff2877ac */ /* 0x000e260008000800 */
[----:B------:R-:W-:-:S04]  /*b1a10*/  LOP3.LUT R25, R25, 0xfbffffff, RZ, 0xc0, !PT ;  /* 0xfbffffff19197812 */ /* 0x000fc800078ec0ff */
[----:B------:R-:W-:Y:S02]  /*b1a20*/  @P4 LOP3.LUT R25, R25, 0x4000000, RZ, 0xfc, !PT ;  /* 0x0400000019194812 */ /* 0x000fe400078efcff */
[----:B------:R-:W-:Y:S01]  /*b1a30*/  ISETP.LT.AND P2, PT, R20, UR36, !P2 ;  /* 0x0000002414007c0c */ /* 0x000fe2000d741270 */
[----:B-1----:R-:W-:Y:S01]  /*b1a40*/  VIADD R10, R23, 0xa5 ;  /* 0x000000a5170a7836 */ /* 0x002fe20000000000 */
[----:B------:R-:W-:Y:S01]  /*b1a50*/  LOP3.LUT R25, R25, 0xfdffffff, RZ, 0xc0, !PT ;  /* 0xfdffffff19197812 */ /* 0x000fe200078ec0ff */
[----:B------:R-:W1:Y:S03]  /*b1a60*/  LDCU.64 UR36, c[0x0][0x398] ;  /* 0x00007300ff2477ac */ /* 0x000e660008000a00 */
        /* <DEDUP_REMOVED lines=14> */
[----:B0-----:R-:W-:Y:S01]  /*b1b50*/  ISETP.LT.AND P2, PT, R20, UR40, !P2 ;  /* 0x0000002814007c0c */ /* 0x001fe2000d741270 */
        /* <DEDUP_REMOVED lines=9> */
[----:B------:R-:W3:Y:S01]  /*b1bf0*/  LDCU UR22, c[0x0][0x398] ;  /* 0x00007300ff1677ac */ /* 0x000ee20008000800 */
[----:B------:R-:W-:Y:S02]  /*b1c00*/  ISETP.LT.AND P4, PT, R22, UR46, !P2 ;  /* 0x0000002e16007c0c */ /* 0x000fe4000d781270 */
[----:B------:R-:W-:Y:S01]  /*b1c10*/  ISETP.LT.AND P3, PT, R21, UR48, !P2 ;  /* 0x0000003015007c0c */ /* 0x000fe2000d761270 */
[----:B------:R-:W0:Y:S08]  /*b1c20*/  LDCU.64 UR44, c[0x0][0x398] ;  /* 0x00007300ff2c77ac */ /* 0x000e300008000a00 */
[----:B------:R-:W-:Y:S01]  /*b1c30*/  @P5 LOP3.LUT R25, R25, 0x80000, RZ, 0xfc, !PT ;  /* 0x0008000019195812 */ /* 0x000fe200078efcff */
[----:B------:R-:W0:Y:S03]  /*b1c40*/  LDCU.64 UR48, c[0x0][0x398] ;  /* 0x00007300ff3077ac */ /* 0x000e260008000a00 */
        /* <DEDUP_REMOVED lines=16> */
[----:B--2---:R-:W-:Y:S01]  /*b1d50*/  LOP3.LUT R24, R24, 0x7fffffff, RZ, 0xc0, !PT ;  /* 0x7fffffff18187812 */ /* 0x004fe200078ec0ff */
[----:B------:R-:W2:Y:S06]  /*b1d60*/  LDCU.64 UR50, c[0x0][0x398] ;  /* 0x00007300ff3277ac */ /* 0x000eac0008000a00 */
        /* <DEDUP_REMOVED lines=27> */
[----:B------:R-:W-:-:S04]  /*b1f20*/  ISETP.GE.AND P2, PT, R9, UR23, PT ;  /* 0x0000001709007c0c */ /* 0x000fc8000bf46270 */
[----:B------:R-:W-:Y:S02]  /*b1f30*/  ISETP.LT.AND P3, PT, R19, UR28, !P2 ;  /* 0x0000001c13007c0c */ /* 0x000fe4000d761270 */
[----:B-1----:R-:W-:Y:S01]  /*b1f40*/  ISETP.LT.AND P5, PT, R22, UR26, !P2 ;  /* 0x0000001a16007c0c */ /* 0x002fe2000d7a1270 */
[----:B------:R-:W1:Y:S01]  /*b1f50*/  LDCU UR26, c[0x0][0x398] ;  /* 0x00007300ff1a77ac */ /* 0x000e620008000800 */
[----:B------:R-:W-:Y:S02]  /*b1f60*/  LOP3.LUT R25, R25, 0xffffff7f, RZ, 0xc0, !PT ;  /* 0xffffff7f19197812 */ /* 0x000fe400078ec0ff */
[----:B------:R-:W-:Y:S01]  /*b1f70*/  ISETP.LT.AND P4, PT, R21, UR24, !P2 ;  /* 0x0000001815007c0c */ /* 0x000fe2000d781270 */
[----:B------:R-:W0:Y:S06]  /*b1f80*/  LDCU UR24, c[0x0][0x398] ;  /* 0x00007300ff1877ac */ /* 0x000e2c0008000800 */
[----:B------:R-:W-:-:S04]  /*b1f90*/  @P3 LOP3.LUT R25, R25, 0x80, RZ, 0xfc, !PT ;  /* 0x0000008019193812 */ /* 0x000fc800078efcff */
[----:B------:R-:W-:-:S04]  /*b1fa0*/  LOP3.LUT R25, R25, 0xffffffbf, RZ, 0xc0, !PT ;  /* 0xffffffbf19197812 */ /* 0x000fc800078ec0ff */
[----:B------:R-:W-:Y:S02]  /*b1fb0*/  @P5 LOP3.LUT R25, R25, 0x40, RZ, 0xfc, !PT ;  /* 0x0000004019195812 */ /* 0x000fe400078efcff */
[----:B---3--:R-:W-:Y:S01]  /*b1fc0*/  ISETP.LT.AND P3, PT, R20, UR22, !P2 ;  /* 0x0000001614007c0c */ /* 0x008fe2000d761270 */
[----:B------:R-:W3:Y:S01]  /*b1fd0*/  LDCU UR22, c[0x0][0x398] ;  /* 0x00007300ff1677ac */ /* 0x000ee20008000800 */
[----:B------:R-:W-:Y:S02]  /*b1fe0*/  LOP3.LUT R25, R25, 0xffffffdf, RZ, 0xc0, !PT ;  /* 0xffffffdf19197812 */ /* 0x000fe400078ec0ff */
[----:B------:R-:W-:Y:S02]  /*b1ff0*/  ISETP.GE.AND P2, PT, R10, UR25, PT ;  /* 0x000000190a007c0c */ /* 0x000fe4000bf46270 */
[----:B------:R-:W-:Y:S02]  /*b2000*/  @P4 LOP3.LUT R25, R25, 0x20, RZ, 0xfc, !PT ;  /* 0x0000002019194812 */ /* 0x000fe400078efcff */
[----:B------:R-:W-:-:S02]  /*b2010*/  ISETP.LT.AND P5, PT, R19, UR30, !P2 ;  /* 0x0000001e13007c0c */ /* 0x000fc4000d7a1270 */
[----:B------:R-:W-:-:S04]  /*b2020*/  LOP3.LUT R25, R25, 0xffffffef, RZ, 0xc0, !PT ;  /* 0xffffffef19197812 */ /* 0x000fc800078ec0ff */
[----:B------:R-:W-:Y:S02]  /*b2030*/  @P3 LOP3.LUT R25, R25, 0x10, RZ, 0xfc, !PT ;  /* 0x0000001019193812 */ /* 0x000fe400078efcff */
[----:B-1----:R-:W-:Y:S02]  /*b2040*/  ISETP.LT.AND P4, PT, R22, UR26, !P2 ;  /* 0x0000001a16007c0c */ /* 0x002fe4000d781270 */
[----:B------:R-:W-:-:S04]  /*b2050*/  LOP3.LUT R25, R25, 0xfffffff7, RZ, 0xc0, !PT ;  /* 0xfffffff719197812 */ /* 0x000fc800078ec0ff */
[----:B------:R-:W-:Y:S02]  /*b2060*/  @P5 LOP3.LUT R25, R25, 0x8, RZ, 0xfc, !PT ;  /* 0x0000000819195812 */ /* 0x000fe400078efcff */
[----:B0-----:R-:W-:Y:S02]  /*b2070*/  ISETP.LT.AND P3, PT, R21, UR24, !P2 ;  /* 0x0000001815007c0c */ /* 0x001fe4000d761270 */
[----:B------:R-:W-:-:S04]  /*b2080*/  LOP3.LUT R25, R25, 0xfffffffb, RZ, 0xc0, !PT ;  /* 0xfffffffb19197812 */ /* 0x000fc800078ec0ff */
[----:B------:R-:W-:Y:S02]  /*b2090*/  @P4 LOP3.LUT R25, R25, 0x4, RZ, 0xfc, !PT ;  /* 0x0000000419194812 */ /* 0x000fe400078efcff */
[----:B---3--:R-:W-:Y:S01]  /*b20a0*/  ISETP.LT.AND P2, PT, R20, UR22, !P2 ;  /* 0x0000001614007c0c */ /* 0x008fe2000d741270 */
[----:B------:R-:W0:Y:S01]  /*b20b0*/  LDCU UR22, c[0x0][0x398] ;  /* 0x00007300ff1677ac */ /* 0x000e220008000800 */
[----:B------:R-:W-:-:S04]  /*b20c0*/  LOP3.LUT R25, R25, 0xfffffffd, RZ, 0xc0, !PT ;  /* 0xfffffffd19197812 */ /* 0x000fc800078ec0ff */
[----:B------:R-:W-:Y:S01]  /*b20d0*/  @P3 LOP3.LUT R25, R25, 0x2, RZ, 0xfc, !PT ;  /* 0x0000000219193812 */ /* 0x000fe200078efcff */
[----:B------:R-:W-:-:S03]  /*b20e0*/  VIADD R9, R23, 0xa4 ;  /* 0x000000a417097836 */ /* 0x000fc60000000000 */
[----:B------:R-:W-:-:S04]  /*b20f0*/  LOP3.LUT R25, R25, 0xfffffffe, RZ, 0xc0, !PT ;  /* 0xfffffffe19197812 */ /* 0x000fc800078ec0ff */
[----:B------:R-:W-:Y:S02]  /*b2100*/  @P2 LOP3.LUT R25, R25, 0x1, RZ, 0xfc, !PT ;  /* 0x0000000119192812 */ /* 0x000fe400078efcff */
[----:B------:R-:W-:-:S04]  /*b2110*/  ISETP.GE.AND P2, PT, R9, UR27, PT ;  /* 0x0000001b09007c0c */ /* 0x000fc8000bf46270 */
[----:B------:R-:W-:Y:S02]  /*b2120*/  ISETP.LT.AND P3, PT, R19, UR32, !P2 ;  /* 0x0000002013007c0c */ /* 0x000fe4000d761270 */
[----:B0-----:R-:W-:Y:S02]  /*b2130*/  ISETP.LT.AND P5, PT, R22, UR22, !P2 ;  /* 0x0000001616007c0c */ /* 0x001fe4000d7a1270 */
[----:B----4-:R-:W-:-:S09]  /*b2140*/  ISETP.LT.AND P4, PT, R21, UR77, !P2 ;  /* 0x0000004d15007c0c */ /* 0x010fd2000d781270 */
[----:B------:R-:W-:-:S04]  /*b2150*/  @P3 LOP3.LUT R24, R24, 0x80000000, RZ, 0xfc, !PT ;  /* 0x8000000018183812 */ /* 0x000fc800078efcff */
[----:B------:R-:W-:-:S04]  /*b2160*/  LOP3.LUT R24, R24, 0xbfffffff, RZ, 0xc0, !PT ;  /* 0xbfffffff18187812 */ /* 0x000fc800078ec0ff */
[----:B------:R-:W-:Y:S02]  /*b2170*/  @P5 LOP3.LUT R24, R24, 0x40000000, RZ, 0xfc, !PT ;  /* 0x4000000018185812 */ /* 0x000fe400078efcff */
[----:B------:R-:W-:Y:S02]  /*b2180*/  ISETP.LT.AND P3, PT, R20, UR76, !P2 ;  /* 0x0000004c14007c0c */ /* 0x000fe4000d761270 */
[----:B------:R-:W-:Y:S01]  /*b2190*/  LOP3.LUT R24, R24, 0xdfffffff, RZ, 0xc0, !PT ;  /* 0xdfffffff18187812 */ /* 0x000fe200078ec0ff */
[----:B------:R-:W-:-:S03]  /*b21a0*/  VIADD R10, R23, 0xa3 ;  /* 0x000000a3170a7836 */ /* 0x000fc60000000000 */
[----:B------:R-:W-:Y:S02]  /*b21b0*/  @P4 LOP3.LUT R24, R24, 0x20000000, RZ, 0xfc, !PT ;  /* 0x2000000018184812 */ /* 0x000fe400078efcff */
[----:B------:R-:W-:Y:S02]  /*b21c0*/  ISETP.GE.AND P2, PT, R10, UR29, PT ;  /* 0x0000001d0a007c0c */ /* 0x000fe4000bf46270 */
[----:B------:R-:W-:-:S04]  /*b21d0*/  LOP3.LUT R24, R24, 0xefffffff, RZ, 0xc0, !PT ;  /* 0xefffffff18187812 */ /* 0x000fc800078ec0ff */
[----:B------:R-:W-:Y:S02]  /*b21e0*/  @P3 LOP3.LUT R24, R24, 0x10000000, RZ, 0xfc, !PT ;  /* 0x1000000018183812 */ /* 0x000fe400078efcff */
[----:B------:R-:W-:Y:S02]  /*b21f0*/  ISETP.LT.AND P3, PT, R19, UR34, !P2 ;  /* 0x0000002213007c0c */ /* 0x000fe4000d761270 */
[----:B------:R-:W-:Y:S02]  /*b2200*/  ISETP.LT.AND P5, PT, R22, UR75, !P2 ;  /* 0x0000004b16007c0c */ /* 0x000fe4000d7a1270 */
[----:B------:R-:W-:Y:S02]  /*b2210*/  LOP3.LUT R24, R24, 0xf7ffffff, RZ, 0xc0, !PT ;  /* 0xf7ffffff18187812 */ /* 0x000fe400078ec0ff */
[----:B------:R-:W-:-:S07]  /*b2220*/  ISETP.LT.AND P4, PT, R21, UR74, !P2 ;  /* 0x0000004a15007c0c */ /* 0x000fce000d781270 */
        /* <DEDUP_REMOVED lines=94> */
[----:B--2---:R-:W-:Y:S02]  /*b2810*/  ISETP.LT.AND P3, PT, R19, UR50, !P2 ;  /* 0x0000003213007c0c */ /* 0x004fe4000d761270 */
[----:B------:R-:W-:Y:S02]  /*b2820*/  ISETP.LT.AND P5, PT, R22, UR16, !P2 ;  /* 0x0000001016007c0c */ /* 0x000fe4000d7a1270 */
[----:B------:R-:W-:-:S09]  /*b2830*/  ISETP.LT.AND P4, PT, R21, UR21, !P2 ;  /* 0x0000001515007c0c */ /* 0x000fd2000d781270 */
        /* <DEDUP_REMOVED lines=29> */
[----:B------:R-:W-:Y:S01]  /*b2a10*/  LOP3.LUT R29, R29, 0xffbfffff, RZ, 0xc0, !PT ;  /* 0xffbfffff1d1d7812 */ /* 0x000fe200078ec0ff */
[----:B------:R-:W-:-:S03]  /*b2a20*/  VIADD R10, R23, 0x99 ;  /* 0x00000099170a7836 */ /* 0x000fc60000000000 */
[----:B------:R-:W-:Y:S02]  /*b2a30*/  @P5 LOP3.LUT R29, R29, 0x400000, RZ, 0xfc, !PT ;  /* 0x004000001d1d5812 */ /* 0x000fe400078efcff */
[----:B------:R-:W-:Y:S02]  /*b2a40*/  ISETP.LT.AND P3, PT, R20, UR64, !P2 ;  /* 0x0000004014007c0c */ /* 0x000fe4000d761270 */
[----:B------:R-:W-:Y:S02]  /*b2a50*/  LOP3.LUT R29, R29, 0xffdfffff, RZ, 0xc0, !PT ;  /* 0xffdfffff1d1d7812 */ /* 0x000fe400078ec0ff */
[----:B------:R-:W-:Y:S02]  /*b2a60*/  ISETP.GE.AND P2, PT, R10, UR51, PT ;  /* 0x000000330a007c0c */ /* 0x000fe4000bf46270 */
[----:B------:R-:W-:Y:S02]  /*b2a70*/  @P4 LOP3.LUT R29, R29, 0x200000, RZ, 0xfc, !PT ;  /* 0x002000001d1d4812 */ /* 0x000fe400078efcff */
[----:B------:R-:W-:-:S02]  /*b2a80*/  ISETP.LT.AND P4, PT, R19, UR56, !P2 ;  /* 0x0000003813007c0c */ /* 0x000fc4000d781270 */
[----:B------:R-:W-:-:S04]  /*b2a90*/  LOP3.LUT R29, R29, 0xffefffff, RZ, 0xc0, !PT ;  /* 0xffefffff1d1d7812 */ /* 0x000fc800078ec0ff */
[----:B------:R-:W-:Y:S02]  /*b2aa0*/  @P3 LOP3.LUT R29, R29, 0x100000, RZ, 0xfc, !PT ;  /* 0x001000001d1d3812 */ /* 0x000fe400078efcff */
[----:B------:R-:W-:Y:S02]  /*b2ab0*/  ISETP.LT.AND P5, PT, R22, UR65, !P2 ;  /* 0x0000004116007c0c */ /* 0x000fe4000d7a1270 */
[----:B------:R-:W-:-:S04]  /*b2ac0*/  LOP3.LUT R29, R29, 0xfff7ffff, RZ, 0xc0, !PT ;  /* 0xfff7ffff1d1d7812 */ /* 0x000fc800078ec0ff */
[----:B------:R-:W-:Y:S02]  /*b2ad0*/  @P4 LOP3.LUT R29, R29, 0x80000, RZ, 0xfc, !PT ;  /* 0x000800001d1d4812 */ /* 0x000fe400078efcff */
[----:B------:R-:W-:Y:S02]  /*b2ae0*/  ISETP.LT.AND P3, PT, R21, UR66, !P2 ;  /* 0x0000004215007c0c */ /* 0x000fe4000d761270 */
[----:B------:R-:W-:Y:S01]  /*b2af0*/  LOP3.LUT R29, R29, 0xfffbffff, RZ, 0xc0, !PT ;  /* 0xfffbffff1d1d7812 */ /* 0x000fe200078ec0ff */
[----:B------:R-:W-:Y:S01]  /*b2b00*/  VIADD R9, R23, 0x98 ;  /* 0x0000009817097836 */ /* 0x000fe20000000000 */
[----:B------:R0:W-:Y:S02]  /*b2b10*/  STL [R1+0xd8], R25 ;  /* 0x0000d81901007387 */ /* 0x0001e40000100800 */
[----:B------:R-:W-:Y:S02]  /*b2b20*/  @P5 LOP3.LUT R29, R29, 0x40000, RZ, 0xfc, !PT ;  /* 0x000400001d1d5812 */ /* 0x000fe400078efcff */
[----:B------:R-:W-:-:S02]  /*b2b30*/  ISETP.LT.AND P4, PT, R20, UR67, !P2 ;  /* 0x0000004314007c0c */ /* 0x000fc4000d781270 */
[----:B------:R-:W-:Y:S02]  /*b2b40*/  LOP3.LUT R29, R29, 0xfffdffff, RZ, 0xc0, !PT ;  /* 0xfffdffff1d1d7812 */ /* 0x000fe400078ec0ff */
[----:B------:R-:W-:Y:S01]  /*b2b50*/  ISETP.GE.AND P2, PT, R9, UR53, PT ;  /* 0x0000003509007c0c */ /* 0x000fe2000bf46270 */
[----:B0-----:R-:W2:Y:S04]  /*b2b60*/  LDL.LU R25, [R1+0x539c] ;  /* 0x00539c0001197983 */ /* 0x001ea80000300800 */
[----:B------:R0:W-:Y:S01]  /*b2b70*/  STL [R1+0xd4], R24 ;  /* 0x0000d41801007387 */ /* 0x0001e20000100800 */
[----:B------:R-:W-:Y:S02]  /*b2b80*/  @P3 LOP3.LUT R29, R29, 0x20000, RZ, 0xfc, !PT ;  /* 0x000200001d1d3812 */ /* 0x000fe400078efcff */
[----:B------:R-:W-:Y:S01]  /*b2b90*/  ISETP.LT.AND P3, PT, R19, UR58, !P2 ;  /* 0x0000003a13007c0c */ /* 0x000fe2000d761270 */
[----:B0-----:R-:W3:Y:S04]  /*b2ba0*/  LDL.LU R24, [R1+0x5398] ;  /* 0x0053980001187983 */ /* 0x001ee80000300800 */
[----:B------:R-:W4:Y:S04]  /*b2bb0*/  LDL.LU R23, [R1+0x5394] ;  /* 0x0053940001177983 */ /* 0x000f280000300800 */
[----:B------:R-:W2:Y:S04]  /*b2bc0*/  LDL.LU R22, [R1+0x5390] ;  /* 0x0053900001167983 */ /* 0x000ea80000300800 */
[----:B------:R-:W2:Y:S04]  /*b2bd0*/  LDL.LU R21, [R1+0x538c] ;  /* 0x00538c0001157983 */ /* 0x000ea80000300800 */
[----:B------:R-:W2:Y:S04]  /*b2be0*/  LDL.LU R20, [R1+0x5388] ;  /* 0x0053880001147983 */ /* 0x000ea80000300800 */
[----:B------:R-:W3:Y:S01]  /*b2bf0*/  LDL.LU R19, [R1+0x5384] ;  /* 0x0053840001137983 */ /* 0x000ee20000300800 */
[----:B------:R-:W-:-:S04]  /*b2c00*/  LOP3.LUT R29, R29, 0xfffeffff, RZ, 0xc0, !PT ;  /* 0xfffeffff1d1d7812 */ /* 0x000fc800078ec0ff */
[----:B------:R-:W-:-:S04]  /*b2c10*/  @P4 LOP3.LUT R29, R29, 0x10000, RZ, 0xfc, !PT ;  /* 0x000100001d1d4812 */ /* 0x000fc800078efcff */
[----:B------:R-:W-:-:S04]  /*b2c20*/  LOP3.LUT R29, R29, 0xffff7fff, RZ, 0xc0, !PT ;  /* 0xffff7fff1d1d7812 */ /* 0x000fc800078ec0ff */
[----:B------:R-:W-:Y:S01]  /*b2c30*/  @P3 LOP3.LUT R29, R29, 0x8000, RZ, 0xfc, !PT ;  /* 0x000080001d1d3812 */ /* 0x000fe200078efcff */
[----:B------:R0:W-:Y:S01]  /*b2c40*/  STL [R1+0x5424], R14 ;  /* 0x0054240e01007387 */ /* 0x0001e20000100800 */
[----:B------:R-:W1:Y:S01]  /*b2c50*/  LDCU UR5, c[0x0][0x3b8] ;  /* 0x00007700ff0577ac */ /* 0x000e620008000800 */
[----:B------:R-:W1:Y:S01]  /*b2c60*/  LDCU UR6, c[0x0][0x398] ;  /* 0x00007300ff0677ac */ /* 0x000e620008000800 */
[----:B------:R-:W1:Y:S01]  /*b2c70*/  LDCU UR7, c[0x0][0x398] ;  /* 0x00007300ff0777ac */ /* 0x000e620008000800 */
[----:B0-----:R-:W4:Y:S01]  /*b2c80*/  LDL.LU R14, [R1+0xaec] ;  /* 0x000aec00010e7983 */ /* 0x001f220000300800 */
[----:B------:R-:W0:Y:S03]  /*b2c90*/  LDCU UR77, c[0x0][0x398] ;  /* 0x00007300ff4d77ac */ /* 0x000e260008000800 */
[----:B------:R1:W-:Y:S01]  /*b2ca0*/  STL [R1+0x5420], R13 ;  /* 0x0054200d01007387 */ /* 0x0003e20000100800 */
[----:B------:R-:W0:Y:S01]  /*b2cb0*/  LDCU UR18, c[0x0][0x398] ;  /* 0x00007300ff1277ac */ /* 0x000e220008000800 */
[----:B------:R-:W0:Y:S02]  /*b2cc0*/  LDCU UR19, c[0x0][0x398] ;  /* 0x00007300ff1377ac */ /* 0x000e240008000800 */
[----:B-1----:R-:W4:Y:S01]  /*b2cd0*/  LDL.LU R13, [R1+0xae8] ;  /* 0x000ae800010d7983 */ /* 0x002f220000300800 */
[----:B------:R-:W1:Y:S03]  /*b2ce0*/  LDCU UR70, c[0x0][0x398] ;  /* 0x00007300ff4677ac */ /* 0x000e660008000800 */
        /* <DEDUP_REMOVED lines=39> */
[----:B--2---:R2:W-:Y:S01]  /*b2f60*/  STL [R1+0x53e4], R20 ;  /* 0x0053e41401007387 */ /* 0x0045e20000100800 */
[----:B------:R-:W0:Y:S01]  /*b2f70*/  LDCU UR25, c[0x0][0x398] ;  /* 0x00007300ff1977ac */ /* 0x000e220008000800 */
[----:B------:R-:W0:Y:S02]  /*b2f80*/  LDCU UR62, c[0x0][0x398] ;  /* 0x00007300ff3e77ac */ /* 0x000e240008000800 */
[----:B--2---:R-:W2:Y:S01]  /*b2f90*/  LDL.LU R20, [R1+0xad4] ;  /* 0x000ad40001147983 */ /* 0x004ea20000300800 */
[----:B------:R-:W0:Y:S03]  /*b2fa0*/  LDCU UR29, c[0x0][0x398] ;  /* 0x00007300ff1d77ac */ /* 0x000e260008000800 */
[----:B---3--:R3:W-:Y:S01]  /*b2fb0*/  STL [R1+0x53e0], R19 ;  /* 0x0053e01301007387 */ /* 0x0087e20000100800 */
[----:B------:R-:W0:Y:S01]  /*b2fc0*/  LDCU UR28, c[0x0][0x398] ;  /* 0x00007300ff1c77ac */ /* 0x000e220008000800 */
[----:B------:R-:W0:Y:S01]  /*b2fd0*/  LDCU UR61, c[0x0][0x398] ;  /* 0x00007300ff3d77ac */ /* 0x000e220008000800 */
[----:B------:R-:W0:Y:S01]  /*b2fe0*/  LDCU UR34, c[0x0][0x398] ;  /* 0x00007300ff2277ac */ /* 0x000e220008000800 */
[----:B---3--:R-:W3:Y:S01]  /*b2ff0*/  LDL.LU R19, [R1+0xae4] ;  /* 0x000ae40001137983 */ /* 0x008ee20000300800 */
[----:B------:R-:W0:Y:S03]  /*b3000*/  LDCU UR35, c[0x0][0x398] ;  /* 0x00007300ff2377ac */ /* 0x000e260008000800 */
[----:B------:R1:W-:Y:S01]  /*b3010*/  STL [R1+0x53dc], R21 ;  /* 0x0053dc1501007387 */ /* 0x0003e20000100800 */
[----:B------:R-:W0:Y:S01]  /*b3020*/  LDCU UR60, c[0x0][0x398] ;  /* 0x00007300ff3c77ac */ /* 0x000e220008000800 */
[----:B------:R-:W0:Y:S02]  /*b3030*/  LDCU UR20, c[0x0][0x398] ;  /* 0x00007300ff1477ac */ /* 0x000e240008000800 */
[----:B-1----:R-:W3:Y:S01]  /*b3040*/  LDL.LU R21, [R1+0xae0] ;  /* 0x000ae00001157983 */ /* 0x002ee20000300800 */
[----:B------:R-:W1:Y:S03]  /*b3050*/  LDCU UR41, c[0x0][0x398] ;  /* 0x00007300ff2977ac */ /* 0x000e660008000800 */
[----:B------:R0:W-:Y:S01]  /*b3060*/  STL [R1+0x53d8], R22 ;  /* 0x0053d81601007387 */ /* 0x0001e20000100800 */
[----:B------:R-:W1:Y:S01]  /*b3070*/  LDCU UR21, c[0x0][0x398] ;  /* 0x00007300ff1577ac */ /* 0x000e620008000800 */
[----:B------:R-:W1:Y:S01]  /*b3080*/  LDCU UR23, c[0x0][0x398] ;  /* 0x00007300ff1777ac */ /* 0x000e620008000800 */
[----:B------:R-:W1:Y:S01]  /*b3090*/  LDCU UR40, c[0x0][0x398] ;  /* 0x00007300ff2877ac */ /* 0x000e620008000800 */
[----:B0-----:R-:W2:Y:S01]  /*b30a0*/  LDL.LU R22, [R1+0xad0] ;  /* 0x000ad00001167983 */ /* 0x001ea20000300800 */
[----:B------:R-:W0:Y:S03]  /*b30b0*/  LDCU UR24, c[0x0][0x398] ;  /* 0x00007300ff1877ac */ /* 0x000e260008000800 */
[----:B------:R1:W-:Y:S01]  /*b30c0*/  STL [R1+0x53d4], R10 ;  /* 0x0053d40a01007387 */ /* 0x0003e20000100800 */
[----:B------:R-:W0:Y:S01]  /*b30d0*/  LDCU UR54, c[0x0][0x398] ;  /* 0x00007300ff3677ac */ /* 0x000e220008000800 */
[----:B------:R-:W0:Y:S02]  /*b30e0*/  LDCU UR58, c[0x0][0x398] ;  /* 0x00007300ff3a77ac */ /* 0x000e240008000800 */
[----:B-1----:R-:W2:Y:S01]  /*b30f0*/  LDL.LU R10, [R1+0xaf0] ;  /* 0x000af000010a7983 */ /* 0x002ea20000300800 */
[----:B------:R-:W1:Y:S03]  /*b3100*/  LDCU UR56, c[0x0][0x398] ;  /* 0x00007300ff3877ac */ /* 0x000e660008000800 */
[----:B------:R-:W-:Y:S01]  /*b3110*/  STL [R1+0x53d0], R25 ;  /* 0x0053d01901007387 */ /* 0x000fe20000100800 */
[----:B------:R-:W0:Y:S03]  /*b3120*/  LDCU UR17, c[0x0][0x398] ;  /* 0x00007300ff1177ac */ /* 0x000e260008000800 */
[----:B------:R-:W-:Y:S01]  /*b3130*/  STL [R1+0x53cc], R24 ;  /* 0x0053cc1801007387 */ /* 0x000fe20000100800 */
[----:B------:R-:W0:Y:S03]  /*b3140*/  LDCU UR22, c[0x0][0x398] ;  /* 0x00007300ff1677ac */ /* 0x000e260008000800 */
[----:B----4-:R-:W-:Y:S01]  /*b3150*/  STL [R1+0x53c8], R23 ;  /* 0x0053c81701007387 */ /* 0x010fe20000100800 */
[----:B------:R-:W4:Y:S03]  /*b3160*/  LDCU UR53, c[0x0][0x398] ;  /* 0x00007300ff3577ac */ /* 0x000f260008000800 */
[----:B------:R-:W-:Y:S01]  /*b3170*/  STL [R1+0x53c4], R27 ;  /* 0x0053c41b01007387 */ /* 0x000fe20000100800 */
[----:B------:R-:W0:Y:S03]  /*b3180*/  LDCU UR15, c[0x0][0x398] ;  /* 0x00007300ff0f77ac */ /* 0x000e260008000800 */
[----:B------:R-:W-:Y:S01]  /*b3190*/  STL [R1+0x53bc], R26 ;  /* 0x0053bc1a01007387 */ /* 0x000fe20000100800 */
[----:B------:R-:W0:Y:S03]  /*b31a0*/  LDCU UR16, c[0x0][0x398] ;  /* 0x00007300ff1077ac */ /* 0x000e260008000800 */
[----:B------:R0:W-:Y:S01]  /*b31b0*/  STL [R1+0x53a0], R9 ;  /* 0x0053a00901007387 */ /* 0x0001e20000100800 */
[----:B------:R-:W1:Y:S01]  /*b31c0*/  LDCU UR45, c[0x0][0x398] ;  /* 0x00007300ff2d77ac */ /* 0x000e620008000800 */
        /* <DEDUP_REMOVED lines=13> */
[----:B0-----:R-:W-:-:S02]  /*b32a0*/  F2FP.SATFINITE.E5M2.F32.PACK_AB_MERGE_C R9, R17, R16, RZ ;  /* 0x000000101109723e */ /* 0x001fc400048060ff */
[----:B------:R-:W3:Y:S04]  /*b32b0*/  LDL.LU R16, [R1+0xac0] ;  /* 0x000ac00001107983 */ /* 0x000ee80000300800 */
[----:B------:R-:W3:Y:S01]  /*b32c0*/  LDL.LU R17, [R1+0xac4] ;  /* 0x000ac40001117983 */ /* 0x000ee20000300800 */
[----:B------:R-:W-:Y:S01]  /*b32d0*/  VIADD R28, R28, UR5 ;  /* 0x000000051c1c7c36 */ /* 0x000fe20008000000 */
[----:B------:R-:W0:Y:S02]  /*b32e0*/  LDCU UR5, c[0x0][0x3b8] ;  /* 0x00007700ff0577ac */ /* 0x000e240008000800 */
[----:B------:R2:W-:Y:S02]  /*b32f0*/  STL [R1+0x523c], R9 ;  /* 0x00523c0901007387 */ /* 0x0005e40000100800 */
[----:B--2---:R-:W-:-:S02]  /*b3300*/  F2FP.SATFINITE.E5M2.F32.PACK_AB_MERGE_C R9, R12, R10, RZ ;  /* 0x0000000a0c09723e */ /* 0x004fc400048060ff */
[----:B------:R-:W-:Y:S02]  /*b3310*/  F2FP.SATFINITE.E5M2.F32.PACK_AB_MERGE_C R10, R11, R15, RZ ;  /* 0x0000000f0b0a723e */ /* 0x000fe400048060ff */
[----:B------:R-:W-:Y:S01]  /*b3320*/  SHF.R.S32.HI R12, RZ, 0x1f, R28 ;  /* 0x0000001fff0c7819 */ /* 0x000fe2000001141c */
[----:B---3--:R2:W-:Y:S04]  /*b3330*/  STL.64 [R1+0x5658], R16 ;  /* 0x0056581001007387 */ /* 0x0085e80000100a00 */
[----:B------:R3:W-:Y:S01]  /*b3340*/  STL [R1+0xaf0], R9 ;  /* 0x000af00901007387 */ /* 0x0007e20000100800 */
[----:B--2---:R-:W-:-:S03]  /*b3350*/  IADD3 R16, P3, PT, R28, R6, RZ ;  /* 0x000000061c107210 */ /* 0x004fc60007f7e0ff */
[----:B---3--:R-:W2:Y:S02]  /*b3360*/  LDL.LU R9, [R1+0xac8] ;  /* 0x000ac80001097983 */ /* 0x008ea40000300800 */
[----:B------:R-:W-:Y:S02]  /*b3370*/  IMAD.X R17, R12, 0x1, R7, P3 ;  /* 0x000000010c117824 */ /* 0x000fe400018e0607 */
[----:B------:R-:W2:Y:S04]  /*b3380*/  LDL.LU R26, [R1+0xacc] ;  /* 0x000acc00011a7983 */ /* 0x000ea80000300800 */
[----:B------:R3:W-:Y:S04]  /*b3390*/  STL [R1+0xaf4], R10 ;  /* 0x000af40a01007387 */ /* 0x0007e80000100800 */
[----:B------:R-:W2:Y:S04]  /*b33a0*/  LDL.LU R27, [R1+0xab0] ;  /* 0x000ab000011b7983 */ /* 0x000ea80000300800 */
[----:B------:R-:W2:Y:S04]  /*b33b0*/  LDL.LU R23, [R1+0xab4] ;  /* 0x000ab40001177983 */ /* 0x000ea80000300800 */
[----:B------:R-:W2:Y:S04]  /*b33c0*/  LDL.LU R15, [R1+0xab8] ;  /* 0x000ab800010f7983 */ /* 0x000ea80000300800 */
[----:B------:R-:W2:Y:S01]  /*b33d0*/  LDL.LU R11, [R1+0xabc] ;  /* 0x000abc00010b7983 */ /* 0x000ea20000300800 */
[----:B---3--:R-:W-:-:S03]  /*b33e0*/  F2FP.SATFINITE.E5M2.F32.PACK_AB_MERGE_C R10, R14, R13, RZ ;  /* 0x0000000d0e0a723e */ /* 0x008fc600048060ff */
[----:B------:R3:W-:Y:S02]  /*b33f0*/  STL.64 [R1+0x3e90], R16 ;  /* 0x003e901001007387 */ /* 0x0007e40000100a00 */
[----:B---3--:R-:W-:Y:S02]  /*b3400*/  F2FP.SATFINITE.E5M2.F32.PACK_AB_MERGE_C R16, R19, R21, RZ ;  /* 0x000000151310723e */ /* 0x008fe400048060ff */
[----:B------:R-:W3:Y:S04]  /*b3410*/  LDL.LU R21, [R1+0xaa0] ;  /* 0x000aa00001157983 */ /* 0x000ee80000300800 */
[----:B------:R0:W-:Y:S04]  /*b3420*/  STL [R1+0xafc], R16 ;  /* 0x000afc1001007387 */ /* 0x0001e80000100800 */
[----:B------:R-:W3:Y:S04]  /*b3430*/  LDL.LU R19, [R1+0xaa4] ;  /* 0x000aa40001137983 */ /* 0x000ee80000300800 */
[----:B------:R1:W-:Y:S01]  /*b3440*/  STL [R1+0xae0], R10 ;  /* 0x000ae00a01007387 */ /* 0x0003e20000100800 */
[----:B0-----:R-:W-:-:S03]  /*b3450*/  IADD3 R16, P3, PT, R28, R0, RZ ;  /* 0x000000001c107210 */ /* 0x001fc60007f7e0ff */
[----:B------:R-:W2:Y:S02]  /*b3460*/  LDL.LU R13, [R1+0xaa8] ;  /* 0x000aa800010d7983 */ /* 0x000ea40000300800 */
[----:B------:R-:W-:Y:S02]  /*b3470*/  IMAD.X R17, R12, 0x1, R3, P3 ;  /* 0x000000010c117824 */ /* 0x000fe400018e0603 */
[----:B------:R-:W2:Y:S01]  /*b3480*/  LDL.LU R14, [R1+0xaac] ;  /* 0x000aac00010e7983 */ /* 0x000ea20000300800 */
[----:B-1----:R-:W-:-:S03]  /*b3490*/  F2FP.SATFINITE.E5M2.F32.PACK_AB_MERGE_C R10, R18, R29, RZ ;  /* 0x0000001d120a723e */ /* 0x002fc600048060ff */
[----:B------:R0:W-:Y:S04]  /*b34a0*/  STL.64 [R1+0x3e88], R16 ;  /* 0x003e881001007387 */ /* 0x0001e80000100a00 */
[----:B------:R-:W2:Y:S01]  /*b34b0*/  LDL.LU R24, [R1+0x4b0] ;  /* 0x0004b00001187983 */ /* 0x000ea20000300800 */
[----:B0-----:R-:W-:-:S05]  /*b34c0*/  F2FP.SATFINITE.E5M2.F32.PACK_AB_MERGE_C R16, R20, R22, RZ ;  /* 0x000000161410723e */ /* 0x001fca00048060ff */
[----:B------:R0:W-:Y:S04]  /*b34d0*/  STL [R1+0xad0], R16 ;  /* 0x000ad01001007387 */ /* 0x0001e80000100800 */
[----:B------:R-:W2:Y:S01]  /*b34e0*/  LDL.LU R25, [R1+0x4b4] ;  /* 0x0004b40001197983 */ /* 0x000ea20000300800 */
[----:B0-----:R-:W-:-:S03]  /*b34f0*/  IADD3 R16, P3, PT, R28, R2, RZ ;  /* 0x000000021c107210 */ /* 0x001fc60007f7e0ff */
[----:B------:R0:W-:Y:S02]  /*b3500*/  STL [R1+0x5248], R10 ;  /* 0x0052480a01007387 */ /* 0x0001e40000100800 */
[----:B------:R-:W-:Y:S02]  /*b3510*/  IMAD.X R17, R12, 0x1, R5, P3 ;  /* 0x000000010c117824 */ /* 0x000fe400018e0605 */
[----:B0-----:R-:W2:Y:S04]  /*b3520*/  LDL.LU R10, [R1+0x4b8] ;  /* 0x0004b800010a7983 */ /* 0x001ea80000300800 */
[----:B------:R-:W2:Y:S04]  /*b3530*/  LDL.LU R22, [R1+0x4bc] ;  /* 0x0004bc0001167983 */ /* 0x000ea80000300800 */
[----:B------:R-:W2:Y:S04]  /*b3540*/  LDL.LU R20, [R1+0xa90] ;  /* 0x000a900001147983 */ /* 0x000ea80000300800 */
[----:B------:R-:W2:Y:S04]  /*b3550*/  LDL.LU R18, [R1+0xa94] ;  /* 0x000a940001127983 */ /* 0x000ea80000300800 */
[----:B------:R0:W-:Y:S04]  /*b3560*/  STL.64 [R1+0x3e80], R16 ;  /* 0x003e801001007387 */ /* 0x0001e80000100a00 */
[----:B0-----:R-:W2:Y:S02]  /*b3570*/  LDL.LU.64 R16, [R1+0x5658] ;  /* 0x0056580001107983 */ /* 0x001ea40000300a00 */
[----:B--2---:R-:W-:-:S02]  /*b3580*/  F2FP.SATFINITE.E5M2.F32.PACK_AB_MERGE_C R29, R17, R16, RZ ;  /* 0x00000010111d723e */ /* 0x004fc400048060ff */
[----:B------:R-:W-:-:S03]  /*b3590*/  IADD3 R16, P3, PT, R28, R4, RZ ;  /* 0x000000041c107210 */ /* 0x000fc60007f7e0ff */
[----:B------:R0:W-:Y:S02]  /*b35a0*/  STL [R1+0xac0], R29 ;  /* 0x000ac01d01007387 */ /* 0x0001e40000100800 */
[----:B------:R-:W-:Y:S02]  /*b35b0*/  IMAD.X R17, R12, 0x1, R8, P3 ;  /* 0x000000010c117824 */ /* 0x000fe400018e0608 */
[----:B0-----:R-:W2:Y:S04]  /*b35c0*/  LDL.LU R29, [R1+0xa98] ;  /* 0x000a9800011d7983 */ /* 0x001ea80000300800 */
[----:B------:R-:W2:Y:S04]  /*b35d0*/  LDL.LU R12, [R1+0xa9c] ;  /* 0x000a9c00010c7983 */ /* 0x000ea80000300800 */
[----:B------:R0:W-:Y:S04]  /*b35e0*/  STL.64 [R1+0x3e78], R16 ;  /* 0x003e781001007387 */ /* 0x0001e80000100a00 */
[----:B0-----:R-:W4:Y:S04]  /*b35f0*/  LDL.LU R16, [R1+0xa80] ;  /* 0x000a800001107983 */ /* 0x001f280000300800 */
[----:B------:R-:W4:Y:S01]  /*b3600*/  LDL.LU R17, [R1+0xa84] ;  /* 0x000a840001117983 */ /* 0x000f220000300800 */
[----:B------:R-:W-:-:S02]  /*b3610*/  F2FP.SATFINITE.E5M2.F32.PACK_AB_MERGE_C R9, R26, R9, RZ ;  /* 0x000000091a09723e */ /* 0x000fc400048060ff */
[----:B------:R-:W-:Y:S01]  /*b3620*/  F2FP.SATFINITE.E5M2.F32.PACK_AB_MERGE_C R23, R23, R27, RZ ;  /* 0x0000001b1717723e */ /* 0x000fe200048060ff */
[----:B------:R-:W-:Y:S01]  /*b3630*/  VIADD R28, R28, UR5 ;  /* 0x000000051c1c7c36 */ /* 0x000fe20008000000 */
[----:B---3--:R-:W-:Y:S01]  /*b3640*/  F2FP.SATFINITE.E5M2.F32.PACK_AB_MERGE_C R19, R19, R21, RZ ;  /* 0x000000151313723e */ /* 0x008fe200048060ff */
[----:B------:R0:W-:Y:S01]  /*b3650*/  STL [R1+0xac4], R9 ;  /* 0x000ac40901007387 */ /* 0x0001e20000100800 */
[----:B------:R-:W-:Y:S01]  /*b3660*/  F2FP.SATFINITE.E5M2.F32.PACK_AB_MERGE_C R13, R14, R13, RZ ;  /* 0x0000000d0e0d723e */ /* 0x000fe200048060ff */
[----:B------:R-:W1:Y:S02]  /*b3670*/  LDCU UR5, c[0x0][0x3b8] ;  /* 0x00007700ff0577ac */ /* 0x000e640008000800 */
[----:B------:R-:W-:Y:S01]  /*b3680*/  STL [R1+0xab4], R23 ;  /* 0x000ab41701007387 */ /* 0x000fe20000100800 */
[----:B0-----:R-:W-:-:S03]  /*b3690*/  F2FP.SATFINITE.E5M2.F32.PACK_AB_MERGE_C R9, R11, R15, RZ ;  /* 0x0000000f0b09723e */ /* 0x001fc600048060ff */
[----:B------:R-:W3:Y:S01]  /*b36a0*/  LDL.LU R15, [R1+0xa88] ;  /* 0x000a8800010f7983 */ /* 0x000ee20000300800 */
[----:B------:R-:W-:-:S03]  /*b36b0*/  IADD3 R26, P3, PT, R28, R6, RZ ;  /* 0x000000061c1a7210 */ /* 0x000fc60007f7e0ff */
[----:B------:R-:W3:Y:S04]  /*b36c0*/  LDL.LU R11, [R1+0xa8c] ;  /* 0x000a8c00010b7983 */ /* 0x000ee80000300800 */
[----:B------:R0:W-:Y:S04]  /*b36d0*/  STL [R1+0xab8], R9 ;  /* 0x000ab80901007387 */ /* 0x0001e80000100800 */
[----:B------:R-:W3:Y:S01]  /*b36e0*/  LDL.LU R21, [R1+0xa70] ;  /* 0x000a700001157983 */ /* 0x000ee20000300800 */
[----:B0-----:R-:W-:-:S05]  /*b36f0*/  SHF.R.S32.HI R9, RZ, 0x1f, R28 ;  /* 0x0000001fff097819 */ /* 0x001fca000001141c */
[----:B------:R-:W-:-:S05]  /*b3700*/  IMAD.X R27, R9, 0x1, R7, P3 ;  /* 0x00000001091b7824 */ /* 0x000fca00018e0607 */
[----:B------:R0:W-:Y:S01]  /*b3710*/  STL.64 [R1+0x3e70], R26 ;  /* 0x003e701a01007387 */ /* 0x0001e20000100a00 */
[----:B------:R-:W-:Y:S02]  /*b3720*/  F2FP.SATFINITE.E5M2.F32.PACK_AB_MERGE_C R10, R22, R10, RZ ;  /* 0x0000000a160a723e */ /* 0x000fe400048060ff */
[----:B------:R-:W-:Y:S01]  /*b3730*/  F2FP.SATFINITE.E5M2.F32.PACK_AB_MERGE_C R24, R25, R24, RZ ;  /* 0x000000181918723e */ /* 0x000fe200048060ff */
[----:B------:R1:W-:Y:S01]  /*b3740*/  STL [R1+0xab0], R19 ;  /* 0x000ab01301007387 */ /* 0x0003e20000100800 */
[----:B0-----:R-:W-:-:S03]  /*b3750*/  IADD3 R26, P3, PT, R28, R0, RZ ;  /* 0x000000001c1a7210 */ /* 0x001fc60007f7e0ff */
[----:B-1----:R-:W3:Y:S02]  /*b3760*/  LDL.LU R19, [R1+0xa74] ;  /* 0x000a740001137983 */ /* 0x002ee40000300800 */
[----:B------:R-:W-:Y:S01]  /*b3770*/  IMAD.X R27, R9, 0x1, R3, P3 ;  /* 0x00000001091b7824 */ /* 0x000fe200018e0603 */
[----:B------:R-:W-:Y:S01]  /*b3780*/  IADD3 R22, P3, PT, R28, R2, RZ ;  /* 0x000000021c167210 */ /* 0x000fe20007f7e0ff */
[----:B------:R0:W-:Y:S01]  /*b3790*/  STL [R1+0x5254], R13 ;  /* 0x0052540d01007387 */ /* 0x0001e20000100800 */
[----:B------:R-:W-:-:S03]  /*b37a0*/  F2FP.SATFINITE.E5M2.F32.PACK_AB_MERGE_C R18, R18, R20, RZ ;  /* 0x000000141212723e */ /* 0x000fc600048060ff */
[----:B------:R-:W-:Y:S01]  /*b37b0*/  IMAD.X R23, R9, 0x1, R5, P3 ;  /* 0x0000000109177824 */ /* 0x000fe200018e0605 */
[----:B0-----:R-:W3:Y:S04]  /*b37c0*/  LDL.LU R13, [R1+0xa78] ;  /* 0x000a7800010d7983 */ /* 0x001ee80000300800 */
[----:B------:R-:W3:Y:S04]  /*b37d0*/  LDL.LU R14, [R1+0xa7c] ;  /* 0x000a7c00010e7983 */ /* 0x000ee80000300800 */
[----:B------:R-:W-:Y:S04]  /*b37e0*/  STL.64 [R1+0x3e68], R26 ;  /* 0x003e681a01007387 */ /* 0x000fe80000100a00 */
[----:B------:R-:W-:Y:S04]  /*b37f0*/  STL [R1+0xaa4], R24 ;  /* 0x000aa41801007387 */ /* 0x000fe80000100800 */
[----:B------:R-:W-:Y:S04]  /*b3800*/  STL [R1+0xaa0], R10 ;  /* 0x000aa00a01007387 */ /* 0x000fe80000100800 */
[----:B------:R-:W-:Y:S04]  /*b3810*/  STL [R1+0x5428], R18 ;  /* 0x0054281201007387 */ /* 0x000fe80000100800 */
[----:B------:R0:W-:Y:S04]  /*b3820*/  STL.64 [R1+0x3e60], R22 ;  /* 0x003e601601007387 */ /* 0x0001e80000100a00 */
[----:B------:R4:W-:Y:S01]  /*b3830*/  STL.64 [R1+0x5650], R4 ;  /* 0x0056500401007387 */ /* 0x0009e20000100a00 */
[----:B0-----:R-:W-:-:S05]  /*b3840*/  IADD3 R22, P3, PT, R28, R4, RZ ;  /* 0x000000041c167210 */ /* 0x001fca0007f7e0ff */
[----:B------:R-:W-:Y:S01]  /*b3850*/  IMAD.X R23, R9, 0x1, R8, P3 ;  /* 0x0000000109177824 */ /* 0x000fe200018e0608 */
[----:B--2---:R-:W-:-:S05]  /*b3860*/  F2FP.SATFINITE.E5M2.F32.PACK_AB_MERGE_C R29, R12, R29, RZ ;  /* 0x0000001d0c1d723e */ /* 0x004fca00048060ff */
[----:B------:R-:W-:Y:S04]  /*b3870*/  STL [R1+0x542c], R29 ;  /* 0x00542c1d01007387 */ /* 0x000fe80000100800 */
[----:B------:R-:W-:Y:S04]  /*b3880*/  STL.64 [R1+0x3e58], R22 ;  /* 0x003e581601007387 */ /* 0x000fe80000100a00 */
[----:B------:R-:W2:Y:S01]  /*b3890*/  LDL.LU R20, [R1+0xa6c] ;  /* 0x000a6c0001147983 */ /* 0x000ea20000300800 */
[----:B----4-:R-:W-:-:S03]  /*b38a0*/  F2FP.SATFINITE.E5M2.F32.PACK_AB_MERGE_C R4, R17, R16, RZ ;  /* 0x000000101104723e */ /* 0x010fc600048060ff */
[----:B------:R-:W4:Y:S04]  /*b38b0*/  LDL.LU R16, [R1+0xa50] ;  /* 0x000a500001107983 */ /* 0x000f280000300800 */
[----:B------:R0:W-:Y:S04]  /*b38c0*/  STL [R1+0x64], R4 ;  /* 0x0000640401007387 */ /* 0x0001e80000100800 */
[----:B------:R-:W4:Y:S01]  /*b38d0*/  LDL.LU R17, [R1+0xa54] ;  /* 0x000a540001117983 */ /* 0x000f220000300800 */
[----:B------:R-:W-:Y:S01]  /*b38e0*/  VIADD R28, R28, UR5 ;  /* 0x000000051c1c7c36 */ /* 0x000fe20008000000 */
[----:B------:R-:W1:Y:S04]  /*b38f0*/  LDCU UR5, c[0x0][0x3b8] ;  /* 0x00007700ff0577ac */ /* 0x000e680008000800 */
[----:B0-----:R-:W-:-:S02]  /*b3900*/  IADD3 R4, P3, PT, R28, R6, RZ ;  /* 0x000000061c047210 */ /* 0x001fc40007f7e0ff */
[----:B---3--:R-:W-:Y:S02]  /*b3910*/  F2FP.SATFINITE.E5M2.F32.PACK_AB_MERGE_C R9, R11, R15, RZ ;  /* 0x0000000f0b09723e */ /* 0x008fe400048060ff */
[----:B------:R-:W-:-:S05]  /*b3920*/  SHF.R.S32.HI R15, RZ, 0x1f, R28 ;  /* 0x0000001fff0f7819 */ /* 0x000fca000001141c */
[----:B------:R-:W-:Y:S01]  /*b3930*/  IMAD.X R5, R15, 0x1, R7, P3 ;  /* 0x000000010f057824 */ /* 0x000fe200018e0607 */
[----:B----4-:R0:W-:Y:S04]  /*b3940*/  STL.64 [R1+0x5648], R16 ;  /* 0x0056481001007387 */ /* 0x0101e80000100a00 */
[----:B0-----:R-:W3:Y:S04]  /*b3950*/  LDL.LU R16, [R1+0xa64] ;  /* 0x000a640001107983 */ /* 0x001ee80000300800 */
[----:B------:R-:W2:Y:S04]  /*b3960*/  LDL.LU R17, [R1+0xa68] ;  /* 0x000a680001117983 */ /* 0x000ea80000300800 */
[----:B------:R0:W-:Y:S04]  /*b3970*/  STL [R1+0x250], R9 ;  /* 0x0002500901007387 */ /* 0x0001e80000100800 */
[----:B------:R-:W4:Y:S04]  /*b3980*/  LDL.LU R29, [R1+0xa58] ;  /* 0x000a5800011d7983 */ /* 0x000f280000300800 */
[----:B------:R-:W4:Y:S04]  /*b3990*/  LDL.LU R18, [R1+0xa5c] ;  /* 0x000a5c0001127983 */ /* 0x000f280000300800 */
[----:B------:R-:W2:Y:S04]  /*b39a0*/  LDL.LU R12, [R1+0xa40] ;  /* 0x000a4000010c7983 */ /* 0x000ea80000300800 */
[----:B------:R1:W-:Y:S04]  /*b39b0*/  STL.64 [R1+0x3e50], R4 ;  /* 0x003e500401007387 */ /* 0x0003e80000100a00 */
[----:B------:R-:W2:Y:S04]  /*b39c0*/  LDL.LU R11, [R1+0xa44] ;  /* 0x000a4400010b7983 */ /* 0x000ea80000300800 */
[----:B0-----:R-:W2:Y:S01]  /*b39d0*/  LDL.LU R9, [R1+0xa48] ;  /* 0x000a480001097983 */ /* 0x001ea20000300800 */
[----:B-1----:R-:W-:-:S02]  /*b39e0*/  F2FP.SATFINITE.E5M2.F32.PACK_AB_MERGE_C R5, R19, R21, RZ ;  /* 0x000000151305723e */ /* 0x002fc400048060ff */
[----:B------:R-:W-:-:S03]  /*b39f0*/  F2FP.SATFINITE.E5M2.F32.PACK_AB_MERGE_C R4, R14, R13, RZ ;  /* 0x0000000d0e04723e */ /* 0x000fc600048060ff */
[----:B------:R-:W-:Y:S04]  /*b3a00*/  STL [R1+0x3f4], R5 ;  /* 0x0003f40501007387 */ /* 0x000fe80000100800 */
[----:B------:R-:W2:Y:S04]  /*b3a10*/  LDL.LU R26, [R1+0xa4c] ;  /* 0x000a4c00011a7983 */ /* 0x000ea80000300800 */
[----:B------:R0:W-:Y:S04]  /*b3a20*/  STL [R1+0x3f0], R4 ;  /* 0x0003f00401007387 */ /* 0x0001e80000100800 */
[----:B------:R-:W2:Y:S01]  /*b3a30*/  LDL.LU R27, [R1+0xa30] ;  /* 0x000a3000011b7983 */ /* 0x000ea20000300800 */
[----:B0-----:R-:W-:-:S05]  /*b3a40*/  IADD3 R4, P3, PT, R28, R0, RZ ;  /* 0x000000001c047210 */ /* 0x001fca0007f7e0ff */
[----:B------:R-:W-:Y:S01]  /*b3a50*/  IMAD.X R5, R15, 0x1, R3, P3 ;  /* 0x000000010f057824 */ /* 0x000fe200018e0603 */
[----:B--2---:R0:W-:Y:S04]  /*b3a60*/  STL [R1+0x5640], R27 ;  /* 0x0056401b01007387 */ /* 0x0041e80000100800 */
[----:B0-----:R-:W3:Y:S04]  /*b3a70*/  LDL.LU R27, [R1+0xa60] ;  /* 0x000a6000011b7983 */ /* 0x001ee80000300800 */
        /* <DEDUP_REMOVED lines=8> */
[----:B0-----:R-:W2:Y:S01]  /*b3b00*/  LDL.LU.64 R4, [R1+0x5650] ;  /* 0x0056500001047983 */ /* 0x001ea20000300a00 */
[----:B------:R-:W-:-:S03]  /*b3b10*/  F2FP.SATFINITE.E5M2.F32.PACK_AB_MERGE_C R20, R20, R17, RZ ;  /* 0x000000111414723e */ /* 0x000fc600048060ff */
[----:B------:R-:W4:Y:S04]  /*b3b20*/  LDL.LU R13, [R1+0xa10] ;  /* 0x000a1000010d7983 */ /* 0x000f280000300800 */
[----:B------:R-:W4:Y:S01]  /*b3b30*/  LDL.LU R14, [R1+0xa14] ;  /* 0x000a1400010e7983 */ /* 0x000f220000300800 */
[----:B---3--:R-:W-:Y:S02]  /*b3b40*/  F2FP.SATFINITE.E5M2.F32.PACK_AB_MERGE_C R27, R16, R27, RZ ;  /* 0x0000001b101b723e */ /* 0x008fe400048060ff */
[----:B------:R-:W-:-:S03]  /*b3b50*/  IADD3 R16, P3, PT, R28, R2, RZ ;  /* 0x000000021c107210 */ /* 0x000fc60007f7e0ff */
[----:B------:R-:W-:Y:S04]  /*b3b60*/  STL [R1+0xacc], R27 ;  /* 0x000acc1b01007387 */ /* 0x000fe80000100800 */
[----:B------:R-:W-:Y:S01]  /*b3b70*/  STL [R1+0xae8], R20 ;  /* 0x000ae81401007387 */ /* 0x000fe20000100800 */
[----:B--2---:R-:W-:-:S05]  /*b3b80*/  IMAD.X R17, R15, 0x1, R5, P3 ;  /* 0x000000010f117824 */ /* 0x004fca00018e0605 */
[----:B------:R0:W-:Y:S04]  /*b3b90*/  STL.64 [R1+0x3e38], R16 ;  /* 0x003e381001007387 */ /* 0x0001e80000100a00 */
[----:B0-----:R-:W2:Y:S01]  /*b3ba0*/  LDL.LU.64 R16, [R1+0x5648] ;  /* 0x0056480001107983 */ /* 0x001ea20000300a00 */
[----:B----4-:R-:W-:Y:S02]  /*b3bb0*/  F2FP.SATFINITE.E5M2.F32.PACK_AB_MERGE_C R27, R18, R29, RZ ;  /* 0x0000001d121b723e */ /* 0x010fe400048060ff */
[----:B------:R-:W-:Y:S02]  /*b3bc0*/  F2FP.SATFINITE.E5M2.F32.PACK_AB_MERGE_C R18, R11, R12, RZ ;  /* 0x0000000c0b12723e */ /* 0x000fe400048060ff */
[----:B--2---:R-:W-:Y:S02]  /*b3bd0*/  F2FP.SATFINITE.E5M2.F32.PACK_AB_MERGE_C R20, R17, R16, RZ ;  /* 0x000000101114723e */ /* 0x004fe400048060ff */
[----:B------:R-:W-:-:S03]  /*b3be0*/  IADD3 R16, P3, PT, R28, R4, RZ ;  /* 0x000000041c107210 */ /* 0x000fc60007f7e0ff */
[----:B------:R0:W-:Y:S02]  /*b3bf0*/  STL [R1+0xa90], R20 ;  /* 0x000a901401007387 */ /* 0x0001e40000100800 */
[----:B------:R-:W-:Y:S02]  /*b3c00*/  IMAD.X R17, R15, 0x1, R8, P3 ;  /* 0x000000010f117824 */ /* 0x000fe400018e0608 */
[----:B------:R-:W-:Y:S01]  /*b3c10*/  VIADD R28, R28, UR5 ;  /* 0x000000051c1c7c36 */ /* 0x000fe20008000000 */
[----:B------:R-:W-:Y:S01]  /*b3c20*/  F2FP.SATFINITE.E5M2.F32.PACK_AB_MERGE_C R22, R22, R10, RZ ;  /* 0x0000000a1616723e */ /* 0x000fe200048060ff */
[----:B------:R-:W1:Y:S01]  /*b3c30*/  LDCU UR5, c[0x0][0x3b8] ;  /* 0x00007700ff0577ac */ /* 0x000e620008000800 */
[----:B0-----:R-:W2:Y:S04]  /*b3c40*/  LDL.LU R20, [R1+0xa18] ;  /* 0x000a180001147983 */ /* 0x001ea80000300800 */
[----:B------:R-:W2:Y:S04]  /*b3c50*/  LDL.LU R15, [R1+0xa1c] ;  /* 0x000a1c00010f7983 */ /* 0x000ea80000300800 */
[----:B------:R0:W-:Y:S04]  /*b3c60*/  STL.64 [R1+0x3e40], R16 ;  /* 0x003e401001007387 */ /* 0x0001e80000100a00 */
[----:B0-----:R-:W3:Y:S04]  /*b3c70*/  LDL.LU R16, [R1+0xa00] ;  /* 0x000a000001107983 */ /* 0x001ee80000300800 */
[----:B------:R-:W3:Y:S04]  /*b3c80*/  LDL.LU R17, [R1+0xa04] ;  /* 0x000a040001117983 */ /* 0x000ee80000300800 */
[----:B------:R-:W4:Y:S04]  /*b3c90*/  LDL.LU R12, [R1+0xa08] ;  /* 0x000a0800010c7983 */ /* 0x000f280000300800 */
[----:B------:R-:W-:Y:S04]  /*b3ca0*/  STL [R1+0xa94], R27 ;  /* 0x000a941b01007387 */ /* 0x000fe80000100800 */
[----:B------:R-:W4:Y:S04]  /*b3cb0*/  LDL.LU R11, [R1+0xa0c] ;  /* 0x000a0c00010b7983 */ /* 0x000f280000300800 */
[----:B------:R0:W-:Y:S02]  /*b3cc0*/  STL [R1+0xa54], R18 ;  /* 0x000a541201007387 */ /* 0x0001e40000100800 */
[----:B0-----:R-:W-:-:S02]  /*b3cd0*/  F2FP.SATFINITE.E5M2.F32.PACK_AB_MERGE_C R18, R26, R9, RZ ;  /* 0x000000091a12723e */ /* 0x001fc400048060ff */
[----:B------:R-:W-:Y:S02]  /*b3ce0*/  SHF.R.S32.HI R9, RZ, 0x1f, R28 ;  /* 0x0000001fff097819 */ /* 0x000fe4000001141c */
[----:B------:R-:W-:Y:S01]  /*b3cf0*/  IADD3 R26, P3, PT, R28, R6, RZ ;  /* 0x000000061c1a7210 */ /* 0x000fe20007f7e0ff */
[----:B------:R-:W-:Y:S04]  /*b3d00*/  STL [R1+0xa5c], R18 ;  /* 0x000a5c1201007387 */ /* 0x000fe80000100800 */
[----:B------:R-:W-:-:S05]  /*b3d10*/  IMAD.X R27, R9, 0x1, R7, P3 ;  /* 0x00000001091b7824 */ /* 0x000fca00018e0607 */
[----:B------:R0:W-:Y:S04]  /*b3d20*/  STL.64 [R1+0x3e30], R26 ;  /* 0x003e301a01007387 */ /* 0x0001e80000100a00 */
[----:B0-----:R-:W2:Y:S01]  /*b3d30*/  LDL.LU R27, [R1+0x5640] ;  /* 0x00564000011b7983 */ /* 0x001ea20000300800 */
[----:B------:R-:W-:Y:S02]  /*b3d40*/  F2FP.SATFINITE.E5M2.F32.PACK_AB_MERGE_C R18, R25, R24, RZ ;  /* 0x000000181912723e */ /* 0x000fe400048060ff */
[----:B------:R-:W-:-:S05]  /*b3d50*/  IADD3 R24, P3, PT, R28, R0, RZ ;  /* 0x000000001c187210 */ /* 0x000fca0007f7e0ff */
[----:B------:R-:W-:Y:S01]  /*b3d60*/  IMAD.X R25, R9, 0x1, R3, P3 ;  /* 0x0000000109197824 */ /* 0x000fe200018e0603 */
[----:B------:R-:W-:Y:S02]  /*b3d70*/  F2FP.SATFINITE.E5M2.F32.PACK_AB_MERGE_C R10, R19, R21, RZ ;  /* 0x00000015130a723e */ /* 0x000fe400048060ff */
[----:B--2---:R-:W-:-:S05]  /*b3d80*/  F2FP.SATFINITE.E5M2.F32.PACK_AB_MERGE_C R23, R23, R27, RZ ;  /* 0x0000001b1717723e */ /* 0x004fca00048060ff */
[----:B------:R-:W-:Y:S04]  /*b3d90*/  STL [R1+0xa30], R23 ;  /* 0x000a301701007387 */ /* 0x000fe80000100800 */
[----:B------:R0:W-:Y:S04]  /*b3da0*/  STL [R1+0xa34], R18 ;  /* 0x000a341201007387 */ /* 0x0001e80000100800 */
[----:B------:R-:W-:Y:S01]  /*b3db0*/  STL.64 [R1+0x3e28], R24 ;  /* 0x003e281801007387 */ /* 0x000fe20000100a00 */
[----:B0-----:R-:W-:-:S03]  /*b3dc0*/  IADD3 R18, P3, PT, R28, R2, RZ ;  /* 0x000000021c127210 */ /* 0x001fc60007f7e0ff */
[----:B------:R-:W-:Y:S02]  /*b3dd0*/  STL [R1+0xa20], R22 ;  /* 0x000a201601007387 */ /* 0x000fe40000100800 */
[----:B------:R-:W-:Y:S02]  /*b3de0*/  IMAD.X R19, R9, 0x1, R5, P3 ;  /* 0x0000000109137824 */ /* 0x000fe400018e0605 */
[----:B------:R0:W-:Y:S04]  /*b3df0*/  STL [R1+0x5630], R2 ;  /* 0x0056300201007387 */ /* 0x0001e80000100800 */
[----:B------:R-:W-:Y:S04]  /*b3e00*/  STL [R1+0xa24], R10 ;  /* 0x000a240a01007387 */ /* 0x000fe80000100800 */
[----:B------:R2:W-:Y:S01]  /*b3e10*/  STL.64 [R1+0x3e20], R18 ;  /* 0x003e201201007387 */ /* 0x0005e20000100a00 */
[----:B0-----:R-:W-:-:S03]  /*b3e20*/  F2FP.SATFINITE.E5M2.F32.PACK_AB_MERGE_C R2, R14, R13, RZ ;  /* 0x0000000d0e02723e */ /* 0x001fc600048060ff */
[----:B------:R0:W-:Y:S01]  /*b3e30*/  STL.64 [R1+0x5638], R4 ;  /* 0x0056380401007387 */ /* 0x0001e20000100a00 */
[----:B--2---:R-:W-:-:S03]  /*b3e40*/  IADD3 R18, P3, PT, R28, R4, RZ ;  /* 0x000000041c127210 */ /* 0x004fc60007f7e0ff */
[----:B------:R2:W-:Y:S02]  /*b3e50*/  STL [R1+0xa10], R2 ;  /* 0x000a100201007387 */ /* 0x0005e40000100800 */
[----:B------:R-:W-:Y:S02]  /*b3e60*/  IMAD.X R19, R9, 0x1, R8, P3 ;  /* 0x0000000109137824 */ /* 0x000fe400018e0608 */
[----:B0-----:R-:W4:Y:S01]  /*b3e70*/  LDL.LU R4, [R1+0x9f0] ;  /* 0x0009f00001047983 */ /* 0x001f220000300800 */
[----:B---3--:R-:W-:-:S03]  /*b3e80*/  F2FP.SATFINITE.E5M2.F32.PACK_AB_MERGE_C R9, R17, R16, RZ ;  /* 0x000000101109723e */ /* 0x008fc600048060ff */
[----:B------:R-:W3:Y:S01]  /*b3e90*/  LDL.LU R5, [R1+0x9f4] ;  /* 0x0009f40001057983 */ /* 0x000ee20000300800 */
[----:B--2---:R-:W-:-:S03]  /*b3ea0*/  F2FP.SATFINITE.E5M2.F32.PACK_AB_MERGE_C R2, R15, R20, RZ ;  /* 0x000000140f02723e */ /* 0x004fc600048060ff */
[----:B------:R-:W2:Y:S04]  /*b3eb0*/  LDL.LU R13, [R1+0x9f8] ;  /* 0x0009f800010d7983 */ /* 0x000ea80000300800 */
[----:B------:R-:W-:Y:S04]  /*b3ec0*/  STL.64 [R1+0x3e18], R18 ;  /* 0x003e181201007387 */ /* 0x000fe80000100a00 */
[----:B------:R-:W2:Y:S04]  /*b3ed0*/  LDL.LU R14, [R1+0x9fc] ;  /* 0x0009fc00010e7983 */ /* 0x000ea80000300800 */
[----:B------:R-:W2:Y:S04]  /*b3ee0*/  LDL.LU R15, [R1+0x9ec] ;  /* 0x0009ec00010f7983 */ /* 0x000ea80000300800 */
[----:B------:R0:W-:Y:S04]  /*b3ef0*/  STL [R1+0xa14], R2 ;  /* 0x000a140201007387 */ /* 0x0001e80000100800 */
[----:B0-----:R-:W2:Y:S04]  /*b3f00*/  LDL.LU R2, [R1+0x9e0] ;  /* 0x0009e00001027983 */ /* 0x001ea80000300800 */
[----:B------:R-:W2:Y:S04]  /*b3f10*/  LDL.LU R16, [R1+0x9d0] ;  /* 0x0009d00001107983 */ /* 0x000ea80000300800 */
[----:B------:R4:W-:Y:S04]  /*b3f20*/  STL [R1+0xa00], R9 ;  /* 0x000a000901007387 */ /* 0x0009e80000100800 */
[----:B------:R-:W2:Y:S04]  /*b3f30*/  LDL.LU R17, [R1+0x9d4] ;  /* 0x0009d40001117983 */ /* 0x000ea80000300800 */
[----:B------:R-:W2:Y:S01]  /*b3f40*/  LDL.LU R29, [R1+0x9d8] ;  /* 0x0009d800011d7983 */ /* 0x000ea20000300800 */
[----:B----4-:R-:W-:-:S03]  /*b3f50*/  F2FP.SATFINITE.E5M2.F32.PACK_AB_MERGE_C R9, R11, R12, RZ ;  /* 0x0000000c0b09723e */ /* 0x010fc600048060ff */
[----:B------:R-:W4:Y:S04]  /*b3f60*/  LDL.LU R18, [R1+0x9dc] ;  /* 0x0009dc0001127983 */ /* 0x000f280000300800 */
[----:B------:R0:W-:Y:S04]  /*b3f70*/  STL [R1+0xa04], R9 ;  /* 0x000a040901007387 */ /* 0x0001e80000100800 */
[----:B0-----:R-:W2:Y:S04]  /*b3f80*/  LDL.LU R9, [R1+0x9c0] ;  /* 0x0009c00001097983 */ /* 0x001ea80000300800 */
[----:B------:R-:W2:Y:S04]  /*b3f90*/  LDL.LU R26, [R1+0x9c4] ;  /* 0x0009c400011a7983 */ /* 0x000ea80000300800 */
[----:B------:R-:W2:Y:S01]  /*b3fa0*/  LDL.LU R27, [R1+0x9c8] ;  /* 0x0009c800011b7983 */ /* 0x000ea20000300800 */
[----:B-1----:R-:W-:Y:S01]  /*b3fb0*/  VIADD R28, R28, UR5 ;  /* 0x000000051c1c7c36 */ /* 0x002fe20008000000 */
[----:B------:R-:W0:Y:S04]  /*b3fc0*/  LDCU UR5, c[0x0][0x3b8] ;  /* 0x00007700ff0577ac */ /* 0x000e280008000800 */
[----:B------:R-:W-:-:S02]  /*b3fd0*/  SHF.R.S32.HI R11, RZ, 0x1f, R28 ;  /* 0x0000001fff0b7819 */ /* 0x000fc4000001141c */
[----:B------:R-:W-:-:S05]  /*b3fe0*/  IADD3 R20, P3, PT, R28, R6, RZ ;  /* 0x000000061c147210 */ /* 0x000fca0007f7e0ff */
[----:B------:R-:W-:Y:S01]  /*b3ff0*/  IMAD.X R21, R11, 0x1, R7, P3 ;  /* 0x000000010b157824 */ /* 0x000fe200018e0607 */
[----:B--2---:R1:W-:Y:S04]  /*b4000*/  STL.64 [R1+0x5628], R26 ;  /* 0x0056281a01007387 */ /* 0x0043e80000100a00 */
[----:B-1----:R-:W2:Y:S04]  /*b4010*/  LDL.LU R26, [R1+0x9e4] ;  /* 0x0009e400011a7983 */ /* 0x002ea80000300800 */
[----:B------:R-:W4:Y:S04]  /*b4020*/  LDL.LU R27, [R1+0x9e8] ;  /* 0x0009e800011b7983 */ /* 0x000f280000300800 */
[----:B------:R-:W4:Y:S04]  /*b4030*/  LDL.LU R10, [R1+0x9cc] ;  /* 0x0009cc00010a7983 */ /* 0x000f280000300800 */
[----:B------:R-:W4:Y:S04]  /*b4040*/  LDL.LU R23, [R1+0x9b0] ;  /* 0x0009b00001177983 */ /* 0x000f280000300800 */
[----:B------:R-:W4:Y:S01]  /*b4050*/  LDL.LU R24, [R1+0x9b4] ;  /* 0x0009b40001187983 */ /* 0x000f220000300800 */
[----:B---3--:R-:W-:-:S03]  /*b4060*/  F2FP.SATFINITE.E5M2.F32.PACK_AB_MERGE_C R5, R5, R4, RZ ;  /* 0x000000040505723e */ /* 0x008fc600048060ff */
[----:B------:R-:W3:Y:S04]  /*b4070*/  LDL.LU R25, [R1+0x9b8] ;  /* 0x0009b80001197983 */ /* 0x000ee80000300800 */
[----:B------:R1:W-:Y:S01]  /*b4080*/  STL.64 [R1+0x3e10], R20 ;  /* 0x003e101401007387 */ /* 0x0003e20000100a00 */
[----:B------:R-:W-:-:S03]  /*b4090*/  F2FP.SATFINITE.E5M2.F32.PACK_AB_MERGE_C R4, R14, R13, RZ ;  /* 0x0000000d0e04723e */ /* 0x000fc600048060ff */
[----:B------:R-:W3:Y:S04]  /*b40a0*/  LDL.LU R22, [R1+0x9bc] ;  /* 0x0009bc0001167983 */ /* 0x000ee80000300800 */
[----:B-1----:R-:W3:Y:S04]  /*b40b0*/  LDL.LU R21, [R1+0x9a0] ;  /* 0x0009a00001157983 */ /* 0x002ee80000300800 */
[----:B------:R-:W3:Y:S04]  /*b40c0*/  LDL.LU R19, [R1+0x9a4] ;  /* 0x0009a40001137983 */ /* 0x000ee80000300800 */
[----:B------:R-:W3:Y:S04]  /*b40d0*/  LDL.LU R20, [R1+0x9a8] ;  /* 0x0009a80001147983 */ /* 0x000ee80000300800 */
[----:B------:R-:W3:Y:S04]  /*b40e0*/  LDL.LU R12, [R1+0x9ac] ;  /* 0x0009ac00010c7983 */ /* 0x000ee80000300800 */
[----:B------:R-:W3:Y:S04]  /*b40f0*/  LDL.LU R13, [R1+0x990] ;  /* 0x00099000010d7983 */ /* 0x000ee80000300800 */
[----:B------:R-:W-:Y:S04]  /*b4100*/  STL [R1+0x9f0], R5 ;  /* 0x0009f00501007387 */ /* 0x000fe80000100800 */
[----:B------:R-:W3:Y:S04]  /*b4110*/  LDL.LU R14, [R1+0x994] ;  /* 0x00099400010e7983 */ /* 0x000ee80000300800 */
[----:B------:R1:W-:Y:S02]  /*b4120*/  STL [R1+0x9f4], R4 ;  /* 0x0009f40401007387 */ /* 0x0003e40000100800 */
[----:B-1----:R-:W-:-:S05]  /*b4130*/  IADD3 R4, P3, PT, R28, R0, RZ ;  /* 0x000000001c047210 */ /* 0x002fca0007f7e0ff */
[----:B------:R-:W-:-:S05]  /*b4140*/  IMAD.X R5, R11, 0x1, R3, P3 ;  /* 0x000000010b057824 */ /* 0x000fca00018e0603 */
[----:B------:R1:W-:Y:S04]  /*b4150*/  STL.64 [R1+0x3e08], R4 ;  /* 0x003e080401007387 */ /* 0x0003e80000100a00 */
[----:B-1----:R-:W3:Y:S01]  /*b4160*/  LDL.LU.64 R4, [R1+0x5638] ;  /* 0x0056380001047983 */ /* 0x002ee20000300a00 */
[----:B--2---:R-:W-:-:S03]  /*b4170*/  F2FP.SATFINITE.E5M2.F32.PACK_AB_MERGE_C R26, R26, R2, RZ ;  /* 0x000000021a1a723e */ /* 0x004fc600048060ff */
[----:B------:R-:W2:Y:S04]  /*b4180*/  LDL.LU R2, [R1+0x5630] ;  /* 0x0056300001027983 */ /* 0x000ea80000300800 */
[----:B------:R-:W-:Y:S01]  /*b4190*/  STL [R1+0x9e4], R26 ;  /* 0x0009e41a01007387 */ /* 0x000fe20000100800 */
[----:B----4-:R-:W-:Y:S02]  /*b41a0*/  F2FP.SATFINITE.E5M2.F32.PACK_AB_MERGE_C R15, R15, R27, RZ ;  /* 0x0000001b0f0f723e */ /* 0x010fe400048060ff */
[----:B------:R-:W-:-:S03]  /*b41b0*/  F2FP.SATFINITE.E5M2.F32.PACK_AB_MERGE_C R17, R17, R16, RZ ;  /* 0x000000101111723e */ /* 0x000fc600048060ff */
[----:B------:R1:W-:Y:S04]  /*b41c0*/  STL [R1+0x9e0], R15 ;  /* 0x0009e00f01007387 */ /* 0x0003e80000100800 */
[----:B-1----:R-:W4:Y:S04]  /*b41d0*/  LDL.LU R15, [R1+0x998] ;  /* 0x00099800010f7983 */ /* 0x002f280000300800 */
[----:B------:R-:W4:Y:S01]  /*b41e0*/  LDL.LU R16, [R1+0x99c] ;  /* 0x00099c0001107983 */ /* 0x000f220000300800 */
[----:B--2---:R-:W-:-:S05]  /*b41f0*/  IADD3 R26, P3, PT, R28, R2, RZ ;  /* 0x000000021c1a7210 */ /* 0x004fca0007f7e0ff */
[----:B---3--:R-:W-:-:S05]  /*b4200*/  IMAD.X R27, R11, 0x1, R5, P3 ;  /* 0x000000010b1b7824 */ /* 0x008fca00018e0605 */
[----:B------:R1:W-:Y:S02]  /*b4210*/  STL.64 [R1+0x3e00], R26 ;  /* 0x003e001a01007387 */ /* 0x0003e40000100a00 */
[----:B-1----:R-:W-:Y:S02]  /*b4220*/  IADD3 R26, P3, PT, R28, R4, RZ ;  /* 0x000000041c1a7210 */ /* 0x002fe40007f7e0ff */
[----:B------:R-:W-:Y:S03]  /*b4230*/  STL [R1+0x9d4], R17 ;  /* 0x0009d41101007387 */ /* 0x000fe60000100800 */
[----:B------:R-:W-:-:S05]  /*b4240*/  IMAD.X R27, R11, 0x1, R8, P3 ;  /* 0x000000010b1b7824 */ /* 0x000fca00018e0608 */
[----:B------:R1:W-:Y:S04]  /*b4250*/  STL.64 [R1+0x3df8], R26 ;  /* 0x003df81a01007387 */ /* 0x0003e80000100a00 */
[----:B-1----:R-:W2:Y:S04]  /*b4260*/  LDL.LU.64 R26, [R1+0x5628] ;  /* 0x00562800011a7983 */ /* 0x002ea80000300a00 */
[----:B------:R-:W3:Y:S04]  /*b4270*/  LDL.LU R11, [R1+0x980] ;  /* 0x00098000010b7983 */ /* 0x000ee80000300800 */
[----:B------:R-:W3:Y:S01]  /*b4280*/  LDL.LU R17, [R1+0x984] ;  /* 0x0009840001117983 */ /* 0x000ee20000300800 */
[----:B0-----:R-:W-:Y:S01]  /*b4290*/  VIADD R28, R28, UR5 ;  /* 0x000000051c1c7c36 */ /* 0x001fe20008000000 */
[----:B------:R-:W-:Y:S01]  /*b42a0*/  F2FP.SATFINITE.E5M2.F32.PACK_AB_MERGE_C R29, R18, R29, RZ ;  /* 0x0000001d121d723e */ /* 0x000fe200048060ff */
[----:B------:R-:W0:Y:S04]  /*b42b0*/  LDCU UR5, c[0x0][0x3b8] ;  /* 0x00007700ff0577ac */ /* 0x000e280008000800 */
[----:B------:R-:W-:Y:S01]  /*b42c0*/  STL [R1+0x9d0], R29 ;  /* 0x0009d01d01007387 */ /* 0x000fe20000100800 */
[----:B------:R-:W-:-:S02]  /*b42d0*/  F2FP.SATFINITE.E5M2.F32.PACK_AB_MERGE_C R21, R19, R21, RZ ;  /* 0x000000151315723e */ /* 0x000fc400048060ff */
[----:B--2---:R-:W-:Y:S02]  /*b42e0*/  F2FP.SATFINITE.E5M2.F32.PACK_AB_MERGE_C R18, R26, R9, RZ ;  /* 0x000000091a12723e */ /* 0x004fe400048060ff */
[----:B------:R-:W-:Y:S02]  /*b42f0*/  F2FP.SATFINITE.E5M2.F32.PACK_AB_MERGE_C R9, R10, R27, RZ ;  /* 0x0000001b0a09723e */ /* 0x000fe400048060ff */
[----:B------:R-:W-:Y:S02]  /*b4300*/  SHF.R.S32.HI R10, RZ, 0x1f, R28 ;  /* 0x0000001fff0a7819 */ /* 0x000fe4000001141c */
[----:B------:R-:W-:Y:S01]  /*b4310*/  IADD3 R26, P3, PT, R28, R6, RZ ;  /* 0x000000061c1a7210 */ /* 0x000fe20007f7e0ff */
[----:B------:R1:W-:Y:S04]  /*b4320*/  STL [R1+0x9c0], R18 ;  /* 0x0009c01201007387 */ /* 0x0003e80000100800 */
[----:B------:R2:W-:Y:S01]  /*b4330*/  STL [R1+0x9c4], R9 ;  /* 0x0009c40901007387 */ /* 0x0005e20000100800 */
[----:B------:R-:W-:Y:S01]  /*b4340*/  IMAD.X R27, R10, 0x1, R7, P3 ;  /* 0x000000010a1b7824 */ /* 0x000fe200018e0607 */
[----:B-1----:R-:W-:-:S02]  /*b4350*/  F2FP.SATFINITE.E5M2.F32.PACK_AB_MERGE_C R18, R24, R23, RZ ;  /* 0x000000171812723e */ /* 0x002fc400048060ff */
[----:B--2---:R-:W-:Y:S02]  /*b4360*/  F2FP.SATFINITE.E5M2.F32.PACK_AB_MERGE_C R9, R22, R25, RZ ;  /* 0x000000191609723e */ /* 0x004fe400048060ff */
[----:B------:R-:W-:Y:S01]  /*b4370*/  IADD3 R22, P3, PT, R28, R0, RZ ;  /* 0x000000001c167210 */ /* 0x000fe20007f7e0ff */
[----:B------:R-:W-:Y:S04]  /*b4380*/  STL.64 [R1+0x3df0], R26 ;  /* 0x003df01a01007387 */ /* 0x000fe80000100a00 */
[----:B------:R1:W-:Y:S01]  /*b4390*/  STL [R1+0x9b0], R18 ;  /* 0x0009b01201007387 */ /* 0x0003e20000100800 */
[----:B------:R-:W-:-:S03]  /*b43a0*/  IMAD.X R23, R10, 0x1, R3, P3 ;  /* 0x000000010a177824 */ /* 0x000fc600018e0603 */
[----:B------:R2:W-:Y:S01]  /*b43b0*/  STL [R1+0x9b4], R9 ;  /* 0x0009b40901007387 */ /* 0x0005e20000100800 */
[----:B-1----:R-:W-:-:S03]  /*b43c0*/  IADD3 R18, P3, PT, R28, R2, RZ ;  /* 0x000000021c127210 */ /* 0x002fc60007f7e0ff */
[----:B------:R1:W-:Y:S01]  /*b43d0*/  STL.64 [R1+0x3de8], R22 ;  /* 0x003de81601007387 */ /* 0x0003e20000100a00 */
[----:B--2---:R-:W-:Y:S01]  /*b43e0*/  F2FP.SATFINITE.E5M2.F32.PACK_AB_MERGE_C R9, R12, R20, RZ ;  /* 0x000000140c09723e */ /* 0x004fe200048060ff */
[----:B------:R-:W-:Y:S02]  /*b43f0*/  IMAD.X R19, R10, 0x1, R5, P3 ;  /* 0x000000010a137824 */ /* 0x000fe400018e0605 */
[----:B------:R-:W-:Y:S01]  /*b4400*/  STL [R1+0x9a0], R21 ;  /* 0x0009a01501007387 */ /* 0x000fe20000100800 */
[----:B------:R-:W-:-:S03]  /*b4410*/  F2FP.SATFINITE.E5M2.F32.PACK_AB_MERGE_C R12, R14, R13, RZ ;  /* 0x0000000d0e0c723e */ /* 0x000fc600048060ff */
[----:B------:R2:W-:Y:S01]  /*b4420*/  STL [R1+0x9a4], R9 ;  /* 0x0009a40901007387 */ /* 0x0005e20000100800 */
[----:B-1----:R-:W-:-:S03]  /*b4430*/  IADD3 R22, P3, PT, R28, R4, RZ ;  /* 0x000000041c167210 */ /* 0x002fc60007f7e0ff */
[----:B--2---:R-:W2:Y:S04]  /*b4440*/  LDL.LU R9, [R1+0x98c] ;  /* 0x00098c0001097983 */ /* 0x004ea80000300800 */
[----:B------:R-:W2:Y:S04]  /*b4450*/  LDL.LU R21, [R1+0x970] ;  /* 0x0009700001157983 */ /* 0x000ea80000300800 */
[----:B------:R1:W-:Y:S01]  /*b4460*/  STL.64 [R1+0x3de0], R18 ;  /* 0x003de01201007387 */ /* 0x0003e20000100a00 */
[----:B------:R-:W-:-:S03]  /*b4470*/  IMAD.X R23, R10, 0x1, R8, P3 ;  /* 0x000000010a177824 */ /* 0x000fc600018e0608 */
[----:B-1----:R-:W2:Y:S04]  /*b4480*/  LDL.LU R19, [R1+0x974] ;  /* 0x0009740001137983 */ /* 0x002ea80000300800 */
[----:B------:R-:W-:Y:S04]  /*b4490*/  STL [R1+0x990], R12 ;  /* 0x0009900c01007387 */ /* 0x000fe80000100800 */
[----:B------:R-:W2:Y:S04]  /*b44a0*/  LDL.LU R13, [R1+0x978] ;  /* 0x00097800010d7983 */ /* 0x000ea80000300800 */
[----:B------:R-:W2:Y:S04]  /*b44b0*/  LDL.LU R14, [R1+0x97c] ;  /* 0x00097c00010e7983 */ /* 0x000ea80000300800 */
[----:B------:R4:W-:Y:S02]  /*b44c0*/  STL.64 [R1+0x5620], R4 ;  /* 0x0056200401007387 */ /* 0x0009e40000100a00 */
[----:B----4-:R-:W-:-:S02]  /*b44d0*/  F2FP.SATFINITE.E5M2.F32.PACK_AB_MERGE_C R4, R16, R15, RZ ;  /* 0x0000000f1004723e */ /* 0x010fc400048060ff */
[----:B------:R-:W2:Y:S04]  /*b44e0*/  LDL.LU R5, [R1+0x988] ;  /* 0x0009880001057983 */ /* 0x000ea80000300800 */
[----:B------:R-:W4:Y:S04]  /*b44f0*/  LDL.LU R20, [R1+0x960] ;  /* 0x0009600001147983 */ /* 0x000f280000300800 */
[----:B------:R-:W-:Y:S04]  /*b4500*/  STL.64 [R1+0x3dd8], R22 ;  /* 0x003dd81601007387 */ /* 0x000fe80000100a00 */
[----:B------:R-:W4:Y:S04]  /*b4510*/  LDL.LU R12, [R1+0x964] ;  /* 0x00096400010c7983 */ /* 0x000f280000300800 */
[----:B------:R3:W-:Y:S04]  /*b4520*/  STL [R1+0x994], R4 ;  /* 0x0009940401007387 */ /* 0x0007e80000100800 */
[----:B------:R-:W2:Y:S04]  /*b4530*/  LDL.LU R29, [R1+0x96c] ;  /* 0x00096c00011d7983 */ /* 0x000ea80000300800 */
[----:B------:R-:W2:Y:S01]  /*b4540*/  LDL.LU R18, [R1+0x950] ;  /* 0x0009500001127983 */ /* 0x000ea20000300800 */
[----:B---3--:R-:W-:-:S05]  /*b4550*/  F2FP.SATFINITE.E5M2.F32.PACK_AB_MERGE_C R4, R17, R11, RZ ;  /* 0x0000000b1104723e */ /* 0x008fca00048060ff */
[----:B------:R1:W-:Y:S04]  /*b4560*/  STL [R1+0x980], R4 ;  /* 0x0009800401007387 */ /* 0x0003e80000100800 */
[----:B------:R-:W3:Y:S04]  /*b4570*/  LDL.LU R26, [R1+0x954] ;  /* 0x00095400011a7983 */ /* 0x000ee80000300800 */
[----:B------:R-:W2:Y:S01]  /*b4580*/  LDL.LU R27, [R1+0x958] ;  /* 0x00095800011b7983 */ /* 0x000ea20000300800 */
[----:B0-----:R-:W-:Y:S01]  /*b4590*/  VIADD R28, R28, UR5 ;  /* 0x000000051c1c7c36 */ /* 0x001fe20008000000 */
[----:B------:R-:W0:Y:S04]  /*b45a0*/  LDCU UR5, c[0x0][0x3b8] ;  /* 0x00007700ff0577ac */ /* 0x000e280008000800 */
[----:B-1----:R-:W-:Y:S01]  /*b45b0*/  IADD3 R4, P3, PT, R28, R6, RZ ;  /* 0x000000061c047210 */ /* 0x002fe20007f7e0ff */
[----:B--2---:R1:W-:Y:S04]  /*b45c0*/  STL [R1+0x5618], R27 ;  /* 0x0056181b01007387 */ /* 0x0043e80000100800 */
[----:B-1----:R-:W2:Y:S04]  /*b45d0*/  LDL.LU R27, [R1+0x968] ;  /* 0x00096800011b7983 */ /* 0x002ea80000300800 */
[----:B---3--:R1:W-:Y:S04]  /*b45e0*/  STL [R1+0x561c], R26 ;  /* 0x00561c1a01007387 */ /* 0x0083e80000100800 */
[----:B------:R-:W3:Y:S04]  /*b45f0*/  LDL.LU R23, [R1+0x95c] ;  /* 0x00095c0001177983 */ /* 0x000ee80000300800 */
[----:B------:R-:W3:Y:S01]  /*b4600*/  LDL.LU R24, [R1+0x940] ;  /* 0x0009400001187983 */ /* 0x000ee20000300800 */
[----:B-1----:R-:W-:-:S02]  /*b4610*/  F2FP.SATFINITE.E5M2.F32.PACK_AB_MERGE_C R26, R9, R5, RZ ;  /* 0x00000005091a723e */ /* 0x002fc400048060ff */
[----:B------:R-:W-:Y:S01]  /*b4620*/  SHF.R.S32.HI R9, RZ, 0x1f, R28 ;  /* 0x0000001fff097819 */ /* 0x000fe2000001141c */
[----:B------:R-:W3:Y:S04]  /*b4630*/  LDL.LU R25, [R1+0x944] ;  /* 0x0009440001197983 */ /* 0x000ee80000300800 */
[----:B------:R-:W3:Y:S01]  /*b4640*/  LDL.LU R10, [R1+0x948] ;  /* 0x00094800010a7983 */ /* 0x000ee20000300800 */
[----:B------:R-:W-:-:S03]  /*b4650*/  IMAD.X R5, R9, 0x1, R7, P3 ;  /* 0x0000000109057824 */ /* 0x000fc600018e0607 */
[----:B------:R-:W3:Y:S04]  /*b4660*/  LDL.LU R22, [R1+0x94c] ;  /* 0x00094c0001167983 */ /* 0x000ee80000300800 */
[----:B------:R-:W3:Y:S04]  /*b4670*/  LDL.LU R15, [R1+0x930] ;  /* 0x00093000010f7983 */ /* 0x000ee80000300800 */
[----:B------:R-:W3:Y:S04]  /*b4680*/  LDL.LU R16, [R1+0x934] ;  /* 0x0009340001107983 */ /* 0x000ee80000300800 */
[----:B------:R-:W3:Y:S04]  /*b4690*/  LDL.LU R11, [R1+0x938] ;  /* 0x00093800010b7983 */ /* 0x000ee80000300800 */
[----:B------:R-:W3:Y:S04]  /*b46a0*/  LDL.LU R17, [R1+0x93c] ;  /* 0x00093c0001117983 */ /* 0x000ee80000300800 */
[----:B------:R-:W-:Y:S04]  /*b46b0*/  STL [R1+0x984], R26 ;  /* 0x0009841a01007387 */ /* 0x000fe80000100800 */
[----:B------:R1:W-:Y:S02]  /*b46c0*/  STL.64 [R1+0x3dd0], R4 ;  /* 0x003dd00401007387 */ /* 0x0003e40000100a00 */
[----:B-1----:R-:W-:-:S02]  /*b46d0*/  F2FP.SATFINITE.E5M2.F32.PACK_AB_MERGE_C R5, R19, R21, RZ ;  /* 0x000000151305723e */ /* 0x002fc400048060ff */
[----:B------:R-:W-:Y:S01]  /*b46e0*/  F2FP.SATFINITE.E5M2.F32.PACK_AB_MERGE_C R4, R14, R13, RZ ;  /* 0x0000000d0e04723e */ /* 0x000fe200048060ff */
[----:B------:R-:W3:Y:S04]  /*b46f0*/  LDL.LU R21, [R1+0x920] ;  /* 0x0009200001157983 */ /* 0x000ee80000300800 */
[----:B------:R-:W-:Y:S04]  /*b4700*/  STL [R1+0x970], R5 ;  /* 0x0009700501007387 */ /* 0x000fe80000100800 */
[----:B------:R-:W3:Y:S04]  /*b4710*/  LDL.LU R19, [R1+0x924] ;  /* 0x0009240001137983 */ /* 0x000ee80000300800 */
[----:B------:R1:W-:Y:S04]  /*b4720*/  STL [R1+0x974], R4 ;  /* 0x0009740401007387 */ /* 0x0003e80000100800 */
[----:B------:R-:W3:Y:S04]  /*b4730*/  LDL.LU R13, [R1+0x928] ;  /* 0x00092800010d7983 */ /* 0x000ee80000300800 */
[----:B------:R-:W3:Y:S01]  /*b4740*/  LDL.LU R14, [R1+0x92c] ;  /* 0x00092c00010e7983 */ /* 0x000ee20000300800 */
[----:B-1----:R-:W-:-:S05]  /*b4750*/  IADD3 R4, P3, PT, R28, R0, RZ ;  /* 0x000000001c047210 */ /* 0x002fca0007f7e0ff */
[----:B------:R-:W-:-:S05]  /*b4760*/  IMAD.X R5, R9, 0x1, R3, P3 ;  /* 0x0000000109057824 */ /* 0x000fca00018e0603 */
[----:B------:R1:W-:Y:S04]  /*b4770*/  STL.64 [R1+0x3dc8], R4 ;  /* 0x003dc80401007387 */ /* 0x0003e80000100a00 */
[----:B-1----:R-:W3:Y:S01]  /*b4780*/  LDL.LU.64 R4, [R1+0x5620] ;  /* 0x0056200001047983 */ /* 0x002ee20000300a00 */
[----:B----4-:R-:W-:-:S03]  /*b4790*/  F2FP.SATFINITE.E5M2.F32.PACK_AB_MERGE_C R26, R12, R20, RZ ;  /* 0x000000140c1a723e */ /* 0x010fc600048060ff */
[----:B------:R-:W4:Y:S04]  /*b47a0*/  LDL.LU R20, [R1+0x910] ;  /* 0x0009100001147983 */ /* 0x000f280000300800 */
[----:B------:R-:W4:Y:S04]  /*b47b0*/  LDL.LU R12, [R1+0x914] ;  /* 0x00091400010c7983 */ /* 0x000f280000300800 */
[----:B------:R1:W-:Y:S02]  /*b47c0*/  STL [R1+0x960], R26 ;  /* 0x0009601a01007387 */ /* 0x0003e40000100800 */
[----:B-1----:R-:W-:-:S02]  /*b47d0*/  IADD3 R26, P3, PT, R28, R2, RZ ;  /* 0x000000021c1a7210 */ /* 0x002fc40007f7e0ff */
[----:B--2---:R-:W-:-:S05]  /*b47e0*/  F2FP.SATFINITE.E5M2.F32.PACK_AB_MERGE_C R29, R29, R27, RZ ;  /* 0x0000001b1d1d723e */ /* 0x004fca00048060ff */
[----:B------:R-:W-:Y:S01]  /*b47f0*/  STL [R1+0x964], R29 ;  /* 0x0009641d01007387 */ /* 0x000fe20000100800 */
[----:B---3--:R-:W-:-:S05]  /*b4800*/  IMAD.X R27, R9, 0x1, R5, P3 ;  /* 0x00000001091b7824 */ /* 0x008fca00018e0605 */
[----:B------:R1:W-:Y:S04]  /*b4810*/  STL.64 [R1+0x3dc0], R26 ;  /* 0x003dc01a01007387 */ /* 0x0003e80000100a00 */
[----:B-1----:R-:W2:Y:S02]  /*b4820*/  LDL.LU R26, [R1+0x561c] ;  /* 0x00561c00011a7983 */ /* 0x002ea40000300800 */
[----:B--2---:R-:W-:Y:S02]  /*b4830*/  F2FP.SATFINITE.E5M2.F32.PACK_AB_MERGE_C R18, R26, R18, RZ ;  /* 0x000000121a12723e */ /* 0x004fe400048060ff */
[----:B------:R-:W-:-:S05]  /*b4840*/  IADD3 R26, P3, PT, R28, R4, RZ ;  /* 0x000000041c1a7210 */ /* 0x000fca0007f7e0ff */
[----:B------:R-:W-:Y:S01]  /*b4850*/  IMAD.X R27, R9, 0x1, R8, P3 ;  /* 0x00000001091b7824 */ /* 0x000fe200018e0608 */
[----:B------:R-:W-:Y:S04]  /*b4860*/  STL [R1+0x950], R18 ;  /* 0x0009501201007387 */ /* 0x000fe80000100800 */
[----:B------:R1:W-:Y:S04]  /*b4870*/  STL.64 [R1+0x3db8], R26 ;  /* 0x003db81a01007387 */ /* 0x0003e80000100a00 */
[----:B-1----:R-:W2:Y:S01]  /*b4880*/  LDL.LU R27, [R1+0x5618] ;  /* 0x00561800011b7983 */ /* 0x002ea20000300800 */
[----:B------:R-:W-:Y:S01]  /*b4890*/  F2FP.SATFINITE.E5M2.F32.PACK_AB_MERGE_C R9, R25, R24, RZ ;  /* 0x000000181909723e */ /* 0x000fe200048060ff */
[----:B0-----:R-:W-:Y:S01]  /*b48a0*/  VIADD R28, R28, UR5 ;  /* 0x000000051c1c7c36 */ /* 0x001fe20008000000 */
[----:B------:R-:W-:Y:S01]  /*b48b0*/  F2FP.SATFINITE.E5M2.F32.PACK_AB_MERGE_C R10, R22, R10, RZ ;  /* 0x0000000a160a723e */ /* 0x000fe200048060ff */
[----:B------:R-:W0:Y:S03]  /*b48c0*/  LDCU UR5, c[0x0][0x3b8] ;  /* 0x00007700ff0577ac */ /* 0x000e260008000800 */
[----:B------:R-:W-:-:S02]  /*b48d0*/  IADD3 R22, P3, PT, R28, R6, RZ ;  /* 0x000000061c167210 */ /* 0x000fc40007f7e0ff */
[----:B------:R-:W-:Y:S02]  /*b48e0*/  F2FP.SATFINITE.E5M2.F32.PACK_AB_MERGE_C R16, R16, R15, RZ ;  /* 0x0000000f1010723e */ /* 0x000fe400048060ff */
[----:B------:R-:W-:Y:S02]  /*b48f0*/  F2FP.SATFINITE.E5M2.F32.PACK_AB_MERGE_C R15, R17, R11, RZ ;  /* 0x0000000b110f723e */ /* 0x000fe400048060ff */
[----:B--2---:R-:W-:-:S05]  /*b4900*/  F2FP.SATFINITE.E5M2.F32.PACK_AB_MERGE_C R18, R23, R27, RZ ;  /* 0x0000001b1712723e */ /* 0x004fca00048060ff */
[----:B------:R-:W-:Y:S04]  /*b4910*/  STL [R1+0x954], R18 ;  /* 0x0009541201007387 */ /* 0x000fe80000100800 */
[----:B------:R1:W-:Y:S04]  /*b4920*/  STL [R1+0x940], R9 ;  /* 0x0009400901007387 */ /* 0x0003e80000100800 */
[----:B------:R2:W-:Y:S01]  /*b4930*/  STL [R1+0x944], R10 ;  /* 0x0009440a01007387 */ /* 0x0005e20000100800 */
[----:B-1----:R-:W-:-:S05]  /*b4940*/  SHF.R.S32.HI R9, RZ, 0x1f, R28 ;  /* 0x0000001fff097819 */ /* 0x002fca000001141c */
[----:B------:R-:W-:Y:S01]  /*b4950*/  IMAD.X R23, R9, 0x1, R7, P3 ;  /* 0x0000000109177824 */ /* 0x000fe200018e0607 */
[----:B--2---:R-:W-:-:S04]  /*b4960*/  IADD3 R10, P3, PT, R28, R0, RZ ;  /* 0x000000001c0a7210 */ /* 0x004fc80007f7e0ff */
[----:B------:R-:W-:Y:S01]  /*b4970*/  STL.64 [R1+0x3db0], R22 ;  /* 0x003db01601007387 */ /* 0x000fe20000100a00 */
[----:B------:R-:W-:-:S03]  /*b4980*/  IMAD.X R11, R9, 0x1, R3, P3 ;  /* 0x00000001090b7824 */ /* 0x000fc600018e0603 */
[----:B------:R-:W-:Y:S04]  /*b4990*/  STL [R1+0x930], R16 ;  /* 0x0009301001007387 */ /* 0x000fe80000100800 */
[----:B------:R-:W-:Y:S04]  /*b49a0*/  STL [R1+0x5608], R0 ;  /* 0x0056080001007387 */ /* 0x000fe80000100800 */
[----:B------:R1:W-:Y:S01]  /*b49b0*/  STL [R1+0x934], R15 ;  /* 0x0009340f01007387 */ /* 0x0003e20000100800 */
[----:B------:R-:W-:-:S03]  /*b49c0*/  IADD3 R18, P3, PT, R28, R2, RZ ;  /* 0x000000021c127210 */ /* 0x000fc60007f7e0ff */
[----:B-1----:R-:W2:Y:S04]  /*b49d0*/  LDL.LU R15, [R1+0x918] ;  /* 0x00091800010f7983 */ /* 0x002ea80000300800 */
[----:B------:R-:W2:Y:S04]  /*b49e0*/  LDL.LU R16, [R1+0x91c] ;  /* 0x00091c0001107983 */ /* 0x000ea80000300800 */
[----:B------:R1:W-:Y:S01]  /*b49f0*/  STL.64 [R1+0x3da8], R10 ;  /* 0x003da80a01007387 */ /* 0x0003e20000100a00 */
[----:B------:R-:W-:-:S03]  /*b4a00*/  F2FP.SATFINITE.E5M2.F32.PACK_AB_MERGE_C R0, R14, R13, RZ ;  /* 0x0000000d0e00723e */ /* 0x000fc600048060ff */
[----:B-1----:R-:W3:Y:S04]  /*b4a10*/  LDL.LU R11, [R1+0x900] ;  /* 0x00090000010b7983 */ /* 0x002ee80000300800 */
[----:B------:R-:W3:Y:S04]  /*b4a20*/  LDL.LU R17, [R1+0x904] ;  /* 0x0009040001117983 */ /* 0x000ee80000300800 */
[----:B------:R1:W-:Y:S02]  /*b4a30*/  STL [R1+0x560c], R3 ;  /* 0x00560c0301007387 */ /* 0x0003e40000100800 */
[----:B-1----:R-:W-:Y:S01]  /*b4a40*/  F2FP.SATFINITE.E5M2.F32.PACK_AB_MERGE_C R3, R19, R21, RZ ;  /* 0x000000151303723e */ /* 0x002fe200048060ff */
[----:B------:R-:W-:-:S04]  /*b4a50*/  IMAD.X R19, R9, 0x1, R5, P3 ;  /* 0x0000000109137824 */ /* 0x000fc800018e0605 */
[----:B------:R-:W-:Y:S04]  /*b4a60*/  STL [R1+0x924], R3 ;  /* 0x0009240301007387 */ /* 0x000fe80000100800 */
[----:B------:R4:W-:Y:S04]  /*b4a70*/  STL [R1+0x920], R0 ;  /* 0x0009200001007387 */ /* 0x0009e80000100800 */
[----:B------:R-:W2:Y:S04]  /*b4a80*/  LDL.LU R13, [R1+0x908] ;  /* 0x00090800010d7983 */ /* 0x000ea80000300800 */
[----:B------:R-:W2:Y:S01]  /*b4a90*/  LDL.LU R14, [R1+0x90c] ;  /* 0x00090c00010e7983 */ /* 0x000ea20000300800 */
[----:B----4-:R-:W-:-:S03]  /*b4aa0*/  F2FP.SATFINITE.E5M2.F32.PACK_AB_MERGE_C R0, R12, R20, RZ ;  /* 0x000000140c00723e */ /* 0x010fc600048060ff */
[----:B------:R1:W-:Y:S04]  /*b4ab0*/  STL.64 [R1+0x3da0], R18 ;  /* 0x003da01201007387 */ /* 0x0003e80000100a00 */
[----:B------:R-:W-:Y:S04]  /*b4ac0*/  STL.64 [R1+0x5600], R4 ;  /* 0x0056000401007387 */ /* 0x000fe80000100a00 */
[----:B------:R4:W-:Y:S04]  /*b4ad0*/  STL [R1+0x914], R0 ;  /* 0x0009140001007387 */ /* 0x0009e80000100800 */
[----:B------:R-:W2:Y:S01]  /*b4ae0*/  LDL.LU R3, [R1+0x8f0] ;  /* 0x0008f00001037983 */ /* 0x000ea20000300800 */
[----:B-1----:R-:W-:-:S05]  /*b4af0*/  IADD3 R18, P3, PT, R28, R4, RZ ;  /* 0x000000041c127210 */ /* 0x002fca0007f7e0ff */
[----:B------:R-:W-:Y:S01]  /*b4b00*/  IMAD.X R19, R9, 0x1, R8, P3 ;  /* 0x0000000109137824 */ /* 0x000fe200018e0608 */
[----:B--2---:R-:W-:Y:S04]  /*b4b10*/  STL.64 [R1+0x5610], R2 ;  /* 0x0056100201007387 */ /* 0x004fe80000100a00 */
[----:B----4-:R-:W2:Y:S04]  /*b4b20*/  LDL.LU R0, [R1+0x8f4] ;  /* 0x0008f40001007983 */ /* 0x010ea80000300800 */
[----:B------:R1:W-:Y:S04]  /*b4b30*/  STL.64 [R1+0x3d98], R18 ;  /* 0x003d981201007387 */ /* 0x0003e80000100a00 */
[----:B------:R-:W4:Y:S04]  /*b4b40*/  LDL.LU R4, [R1+0x8f8] ;  /* 0x0008f80001047983 */ /* 0x000f280000300800 */
[----:B------:R-:W4:Y:S04]  /*b4b50*/  LDL.LU R5, [R1+0x8fc] ;  /* 0x0008fc0001057983 */ /* 0x000f280000300800 */
[----:B------:R-:W2:Y:S04]  /*b4b60*/  LDL.LU R29, [R1+0x8e4] ;  /* 0x0008e400011d7983 */ /* 0x000ea80000300800 */
[----:B-1----:R-:W2:Y:S04]  /*b4b70*/  LDL.LU R18, [R1+0x8e8] ;  /* 0x0008e80001127983 */ /* 0x002ea80000300800 */
[----:B------:R-:W2:Y:S04]  /*b4b80*/  LDL.LU R26, [R1+0x8ec] ;  /* 0x0008ec00011a7983 */ /* 0x000ea80000300800 */
[----:B------:R-:W2:Y:S01]  /*b4b90*/  LDL.LU R27, [R1+0x8d0] ;  /* 0x0008d000011b7983 */ /* 0x000ea20000300800 */
[----:B------:R-:W-:-:S02]  /*b4ba0*/  F2FP.SATFINITE.E5M2.F32.PACK_AB_MERGE_C R3, R16, R15, RZ ;  /* 0x0000000f1003723e */ /* 0x000fc400048060ff */
[----:B---3--:R-:W-:Y:S01]  /*b4bb0*/  F2FP.SATFINITE.E5M2.F32.PACK_AB_MERGE_C R2, R17, R11, RZ ;  /* 0x0000000b1102723e */ /* 0x008fe200048060ff */
[----:B0-----:R-:W-:Y:S01]  /*b4bc0*/  VIADD R28, R28, UR5 ;  /* 0x000000051c1c7c36 */ /* 0x001fe20008000000 */
[----:B------:R-:W0:Y:S04]  /*b4bd0*/  LDCU UR5, c[0x0][0x3b8] ;  /* 0x00007700ff0577ac */ /* 0x000e280008000800 */
[----:B------:R-:W-:Y:S01]  /*b4be0*/  SHF.R.S32.HI R9, RZ, 0x1f, R28 ;  /* 0x0000001fff097819 */ /* 0x000fe2000001141c */
[----:B--2---:R1:W-:Y:S04]  /*b4bf0*/  STL [R1+0x55f8], R27 ;  /* 0x0055f81b01007387 */ /* 0x0043e80000100800 */
[----:B-1----:R-:W2:Y:S04]  /*b4c00*/  LDL.LU R27, [R1+0x8e0] ;  /* 0x0008e000011b7983 */ /* 0x002ea80000300800 */
[----:B------:R-:W3:Y:S04]  /*b4c10*/  LDL.LU R23, [R1+0x8d4] ;  /* 0x0008d40001177983 */ /* 0x000ee80000300800 */
[----:B------:R-:W2:Y:S04]  /*b4c20*/  LDL.LU R24, [R1+0x8d8] ;  /* 0x0008d80001187983 */ /* 0x000ea80000300800 */
[----:B------:R-:W2:Y:S04]  /*b4c30*/  LDL.LU R25, [R1+0x8dc] ;  /* 0x0008dc0001197983 */ /* 0x000ea80000300800 */
[----:B------:R-:W2:Y:S04]  /*b4c40*/  LDL.LU R10, [R1+0x8c0] ;  /* 0x0008c000010a7983 */ /* 0x000ea80000300800 */
[----:B------:R-:W2:Y:S04]  /*b4c50*/  LDL.LU R22, [R1+0x8c4] ;  /* 0x0008c40001167983 */ /* 0x000ea80000300800 */
[----:B------:R-:W2:Y:S04]  /*b4c60*/  LDL.LU R21, [R1+0x8c8] ;  /* 0x0008c80001157983 */ /* 0x000ea80000300800 */
[----:B------:R-:W2:Y:S04]  /*b4c70*/  LDL.LU R19, [R1+0x8cc] ;  /* 0x0008cc0001137983 */ /* 0x000ea80000300800 */
[----:B------:R-:W2:Y:S04]  /*b4c80*/  LDL.LU R20, [R1+0x8b0] ;  /* 0x0008b00001147983 */ /* 0x000ea80000300800 */
[----:B------:R-:W-:Y:S04]  /*b4c90*/  STL [R1+0x910], R3 ;  /* 0x0009100301007387 */ /* 0x000fe80000100800 */
[----:B------:R-:W2:Y:S04]  /*b4ca0*/  LDL.LU R12, [R1+0x8b4] ;  /* 0x0008b400010c7983 */ /* 0x000ea80000300800 */
[----:B------:R1:W-:Y:S04]  /*b4cb0*/  STL [R1+0x900], R2 ;  /* 0x0009000201007387 */ /* 0x0003e80000100800 */
[----:B------:R-:W2:Y:S04]  /*b4cc0*/  LDL.LU R15, [R1+0x8b8] ;  /* 0x0008b800010f7983 */ /* 0x000ea80000300800 */
[----:B------:R-:W2:Y:S01]  /*b4cd0*/  LDL.LU R16, [R1+0x8bc] ;  /* 0x0008bc0001107983 */ /* 0x000ea20000300800 */
[----:B-1----:R-:W-:-:S03]  /*b4ce0*/  F2FP.SATFINITE.E5M2.F32.PACK_AB_MERGE_C R2, R14, R13, RZ ;  /* 0x0000000d0e02723e */ /* 0x002fc600048060ff */
        /* <DEDUP_REMOVED lines=8> */
[----:B-1----:R-:W2:Y:S02]  /*b4d70*/  LDL.LU.64 R2, [R1+0x5610] ;  /* 0x0056100001027983 */ /* 0x002ea40000300a00 */
[----:B--2---:R-:W-:Y:S02]  /*b4d80*/  F2FP.SATFINITE.E5M2.F32.PACK_AB_MERGE_C R0, R0, R3, RZ ;  /* 0x000000030000723e */ /* 0x004fe400048060ff */
[----:B------:R-:W2:Y:S04]  /*b4d90*/  LDL.LU R3, [R1+0x560c] ;  /* 0x00560c0001037983 */ /* 0x000ea80000300800 */
[----:B------:R1:W-:Y:S04]  /*b4da0*/  STL [R1+0x8f4], R0 ;  /* 0x0008f40001007387 */ /* 0x0003e80000100800 */
[----:B-1----:R-:W2:Y:S01]  /*b4db0*/  LDL.LU R0, [R1+0x5608] ;  /* 0x0056080001007983 */ /* 0x002ea20000300800 */
[----:B----4-:R-:W-:-:S05]  /*b4dc0*/  F2FP.SATFINITE.E5M2.F32.PACK_AB_MERGE_C R5, R5, R4, RZ ;  /* 0x000000040505723e */ /* 0x010fca00048060ff */
[----:B------:R1:W-:Y:S01]  /*b4dd0*/  STL [R1+0x8f8], R5 ;  /* 0x0008f80501007387 */ /* 0x0003e20000100800 */
[----:B--2---:R-:W-:-:S05]  /*b4de0*/  IADD3 R4, P3, PT, R28, R0, RZ ;  /* 0x000000001c047210 */ /* 0x004fca0007f7e0ff */
[----:B-1----:R-:W-:-:S05]  /*b4df0*/  IMAD.X R5, R9, 0x1, R3, P3 ;  /* 0x0000000109057824 */ /* 0x002fca00018e0603 */
[----:B------:R1:W-:Y:S04]  /*b4e00*/  STL.64 [R1+0x3d88], R4 ;  /* 0x003d880401007387 */ /* 0x0003e80000100a00 */
[----:B-1----:R-:W2:Y:S01]  /*b4e10*/  LDL.LU.64 R4, [R1+0x5600] ;  /* 0x0056000001047983 */ /* 0x002ea20000300a00 */
[----:B------:R-:W-:Y:S02]  /*b4e20*/  F2FP.SATFINITE.E5M2.F32.PACK_AB_MERGE_C R18, R26, R18, RZ ;  /* 0x000000121a12723e */ /* 0x000fe400048060ff */
[----:B------:R-:W-:Y:S02]  /*b4e30*/  IADD3 R26, P3, PT, R28, R2, RZ ;  /* 0x000000021c1a7210 */ /* 0x000fe40007f7e0ff */
[----:B------:R-:W-:-:S05]  /*b4e40*/  F2FP.SATFINITE.E5M2.F32.PACK_AB_MERGE_C R29, R29, R27, RZ ;  /* 0x0000001b1d1d723e */ /* 0x000fca00048060ff */
[----:B------:R-:W-:Y:S04]  /*b4e50*/  STL [R1+0x8f0], R29 ;  /* 0x0008f01d01007387 */ /* 0x000fe80000100800 */
[----:B------:R-:W-:Y:S01]  /*b4e60*/  STL [R1+0x8e4], R18 ;  /* 0x0008e41201007387 */ /* 0x000fe20000100800 */
[----:B--2---:R-:W-:-:S05]  /*b4e70*/  IMAD.X R27, R9, 0x1, R5, P3 ;  /* 0x00000001091b7824 */ /* 0x004fca00018e0605 */
[----:B------:R1:W-:Y:S04]  /*b4e80*/  STL.64 [R1+0x3d80], R26 ;  /* 0x003d801a01007387 */ /* 0x0003e80000100a00 */
[----:B-1----:R-:W3:Y:S01]  /*b4e90*/  LDL.LU R27, [R1+0x55f8] ;  /* 0x0055f800011b7983 */ /* 0x002ee20000300800 */
[C---:B------:R-:W-:Y:S01]  /*b4ea0*/  IADD3 R26, P3, PT, R28.reuse, R4, RZ ;  /* 0x000000041c1a7210 */ /* 0x040fe20007f7e0ff */
[----:B0-----:R-:W-:Y:S01]  /*b4eb0*/  VIADD R28, R28, UR5 ;  /* 0x000000051c1c7c36 */ /* 0x001fe20008000000 */
[----:B------:R-:W-:Y:S01]  /*b4ec0*/  F2FP.SATFINITE.E5M2.F32.PACK_AB_MERGE_C R12, R12, R20, RZ ;  /* 0x000000140c0c723e */ /* 0x000fe200048060ff */
[----:B------:R-:W0:Y:S01]  /*b4ed0*/  LDCU UR5, c[0x0][0x3b8] ;  /* 0x00007700ff0577ac */ /* 0x000e220008000800 */
[----:B---3--:R-:W-:Y:S01]  /*b4ee0*/  F2FP.SATFINITE.E5M2.F32.PACK_AB_MERGE_C R18, R23, R27, RZ ;  /* 0x0000001b1712723e */ /* 0x008fe200048060ff */
[----:B------:R-:W-:Y:S01]  /*b4ef0*/  IMAD.X R27, R9, 0x1, R8, P3 ;  /* 0x00000001091b7824 */ /* 0x000fe200018e0608 */
[----:B------:R-:W-:-:S03]  /*b4f00*/  F2FP.SATFINITE.E5M2.F32.PACK_AB_MERGE_C R9, R22, R10, RZ ;  /* 0x0000000a1609723e */ /* 0x000fc600048060ff */
[----:B------:R1:W-:Y:S01]  /*b4f10*/  STL [R1+0x8e0], R18 ;  /* 0x0008e01201007387 */ /* 0x0003e20000100800 */
[----:B------:R-:W-:-:S03]  /*b4f20*/  F2FP.SATFINITE.E5M2.F32.PACK_AB_MERGE_C R10, R19, R21, RZ ;  /* 0x00000015130a723e */ /* 0x000fc600048060ff */
[----:B------:R-:W-:Y:S01]  /*b4f30*/  STL.64 [R1+0x3d78], R26 ;  /* 0x003d781a01007387 */ /* 0x000fe20000100a00 */
[----:B-1----:R-:W-:-:S05]  /*b4f40*/  F2FP.SATFINITE.E5M2.F32.PACK_AB_MERGE_C R18, R25, R24, RZ ;  /* 0x000000181912723e */ /* 0x002fca00048060ff */
[----:B------:R1:W-:Y:S04]  /*b4f50*/  STL [R1+0x8d4], R18 ;  /* 0x0008d41201007387 */ /* 0x0003e80000100800 */
[----:B------:R2:W-:Y:S01]  /*b4f60*/  STL [R1+0x8d0], R9 ;  /* 0x0008d00901007387 */ /* 0x0005e20000100800 */
[----:B-1----:R-:W-:Y:S02]  /*b4f70*/  IADD3 R18, P3, PT, R28, R6, RZ ;  /* 0x000000061c127210 */ /* 0x002fe40007f7e0ff */
[----:B--2---:R-:W-:Y:S01]  /*b4f80*/  SHF.R.S32.HI R9, RZ, 0x1f, R28 ;  /* 0x0000001fff097819 */ /* 0x004fe2000001141c */
[----:B------:R1:W-:Y:S04]  /*b4f90*/  STL [R1+0x8c4], R10 ;  /* 0x0008c40a01007387 */ /* 0x0003e80000100800 */
[----:B------:R-:W-:Y:S01]  /*b4fa0*/  IMAD.X R19, R9, 0x1, R7, P3 ;  /* 0x0000000109137824 */ /* 0x000fe200018e0607 */
[----:B------:R2:W-:Y:S01]  /*b4fb0*/  STL.64 [R1+0x55f0], R6 ;  /* 0x0055f00601007387 */ /* 0x0005e20000100a00 */
[----:B-1----:R-:W-:-:S02]  /*b4fc0*/  F2FP.SATFINITE.E5M2.F32.PACK_AB_MERGE_C R10, R16, R15, RZ ;  /* 0x0000000f100a723e */ /* 0x002fc400048060ff */
[----:B--2---:R-:W-:Y:S01]  /*b4fd0*/  IADD3 R6, P3, PT, R28, R0, RZ ;  /* 0x000000001c067210 */ /* 0x004fe20007f7e0ff */
[----:B------:R-:W-:Y:S04]  /*b4fe0*/  STL.64 [R1+0x3d70], R18 ;  /* 0x003d701201007387 */ /* 0x000fe80000100a00 */
[----:B------:R-:W-:Y:S01]  /*b4ff0*/  IMAD.X R7, R9, 0x1, R3, P3 ;  /* 0x0000000109077824 */ /* 0x000fe200018e0603 */
[----:B------:R1:W-:Y:S04]  /*b5000*/  STL [R1+0x8c0], R12 ;  /* 0x0008c00c01007387 */ /* 0x0003e80000100800 */
[----:B------:R2:W-:Y:S04]  /*b5010*/  STL [R1+0x8b8], R10 ;  /* 0x0008b80a01007387 */ /* 0x0005e80000100800 */
[----:B------:R3:W-:Y:S01]  /*b5020*/  STL.64 [R1+0x3d58], R6 ;  /* 0x003d580601007387 */ /* 0x0007e20000100a00 */
[----:B-1----:R-:W-:-:S02]  /*b5030*/  F2FP.SATFINITE.E5M2.F32.PACK_AB_MERGE_C R12, R17, R11, RZ ;  /* 0x0000000b110c723e */ /* 0x002fc400048060ff */
[----:B--2---:R-:W-:Y:S02]  /*b5040*/  IADD3 R10, P3, PT, R28, R2, RZ ;  /* 0x000000021c0a7210 */ /* 0x004fe40007f7e0ff */
[----:B---3--:R-:W-:Y:S01]  /*b5050*/  F2FP.SATFINITE.E5M2.F32.PACK_AB_MERGE_C R6, R14, R13, RZ ;  /* 0x0000000d0e06723e */ /* 0x008fe200048060ff */
[----:B------:R-:W2:Y:S02]  /*b5060*/  LDL.LU R7, [R1+0x8a0] ;  /* 0x0008a00001077983 */ /* 0x000ea40000300800 */
[----:B------:R-:W-:Y:S02]  /*b5070*/  IMAD.X R11, R9, 0x1, R5, P3 ;  /* 0x00000001090b7824 */ /* 0x000fe400018e0605 */
[----:B------:R-:W2:Y:S04]  /*b5080*/  LDL.LU R15, [R1+0x8a4] ;  /* 0x0008a400010f7983 */ /* 0x000ea80000300800 */
[----:B------:R-:W-:Y:S04]  /*b5090*/  STL [R1+0x8b0], R12 ;  /* 0x0008b00c01007387 */ /* 0x000fe80000100800 */
[----:B------:R1:W-:Y:S04]  /*b50a0*/  STL [R1+0x5384], R2 ;  /* 0x0053840201007387 */ /* 0x0003e80000100800 */
[----:B------:R-:W-:Y:S04]  /*b50b0*/  STL [R1+0x8b4], R6 ;  /* 0x0008b40601007387 */ /* 0x000fe80000100800 */
[----:B------:R-:W3:Y:S04]  /*b50c0*/  LDL.LU R19, [R1+0x8ac] ;  /* 0x0008ac0001137983 */ /* 0x000ee80000300800 */
[----:B-1----:R-:W4:Y:S04]  /*b50d0*/  LDL.LU R2, [R1+0x898] ;  /* 0x0008980001027983 */ /* 0x002f280000300800 */
[----:B------:R-:W4:Y:S04]  /*b50e0*/  LDL.LU R9, [R1+0x89c] ;  /* 0x00089c0001097983 */ /* 0x000f280000300800 */
[----:B------:R-:W-:Y:S04]  /*b50f0*/  STL.64 [R1+0x3d30], R10 ;  /* 0x003d300a01007387 */ /* 0x000fe80000100a00 */
[----:B------:R-:W3:Y:S04]  /*b5100*/  LDL.LU R29, [R1+0x884] ;  /* 0x00088400011d7983 */ /* 0x000ee80000300800 */
[----:B------:R-:W3:Y:S04]  /*b5110*/  LDL.LU R18, [R1+0x888] ;  /* 0x0008880001127983 */ /* 0x000ee80000300800 */
[----:B------:R-:W3:Y:S04]  /*b5120*/  LDL.LU R26, [R1+0x88c] ;  /* 0x00088c00011a7983 */ /* 0x000ee80000300800 */
[----:B------:R-:W3:Y:S01]  /*b5130*/  LDL.LU R27, [R1+0x870] ;  /* 0x00087000011b7983 */ /* 0x000ee20000300800 */
[----:B--2---:R-:W-:-:S03]  /*b5140*/  F2FP.SATFINITE.E5M2.F32.PACK_AB_MERGE_C R15, R15, R7, RZ ;  /* 0x000000070f0f723e */ /* 0x004fc600048060ff */
[----:B---3--:R1:W-:Y:S04]  /*b5150*/  STL.64 [R1+0x55e8], R26 ;  /* 0x0055e81a01007387 */ /* 0x0083e80000100a00 */
[----:B-1----:R-:W2:Y:S04]  /*b5160*/  LDL.LU R26, [R1+0x890] ;  /* 0x00089000011a7983 */ /* 0x002ea80000300800 */
        /* <DEDUP_REMOVED lines=14> */
[----:B------:R1:W-:Y:S04]  /*b5250*/  STL [R1+0x5388], R5 ;  /* 0x0053880501007387 */ /* 0x0003e80000100800 */
[----:B-1----:R-:W3:Y:S04]  /*b5260*/  LDL.LU R5, [R1+0x880] ;  /* 0x0008800001057983 */ /* 0x002ee80000300800 */
[----:B------:R1:W-:Y:S04]  /*b5270*/  STL [R1+0x5430], R15 ;  /* 0x0054300f01007387 */ /* 0x0003e80000100800 */
[----:B-1----:R-:W3:Y:S01]  /*b5280*/  LDL.LU R15, [R1+0x8a8] ;  /* 0x0008a800010f7983 */ /* 0x002ee20000300800 */
[----:B------:R-:W-:-:S02]  /*b5290*/  IADD3 R6, P3, PT, R28, R4, RZ ;  /* 0x000000041c067210 */ /* 0x000fc40007f7e0ff */
[----:B------:R-:W-:Y:S01]  /*b52a0*/  SHF.R.S32.HI R7, RZ, 0x1f, R28 ;  /* 0x0000001fff077819 */ /* 0x000fe2000001141c */
[----:B------:R0:W-:Y:S04]  /*b52b0*/  STL [R1+0x538c], R4 ;  /* 0x00538c0401007387 */ /* 0x0001e80000100800 */
[----:B------:R-:W-:Y:S01]  /*b52c0*/  IMAD.X R7, R7, 0x1, R8, P3 ;  /* 0x0000000107077824 */ /* 0x000fe200018e0608 */
[----:B----4-:R-:W-:-:S04]  /*b52d0*/  F2FP.SATFINITE.E5M2.F32.PACK_AB_MERGE_C R9, R9, R2, RZ ;  /* 0x000000020909723e */ /* 0x010fc800048060ff */
[----:B------:R1:W-:Y:S01]  /*b52e0*/  STL.64 [R1+0x3d28], R6 ;  /* 0x003d280601007387 */ /* 0x0003e20000100a00 */
[----:B0-----:R-:W-:Y:S01]  /*b52f0*/  VIADD R4, R28, UR5 ;  /* 0x000000051c047c36 */ /* 0x001fe20008000000 */
[----:B------:R-:W0:Y:S02]  /*b5300*/  LDCU UR5, c[0x0][0x398] ;  /* 0x00007300ff0577ac */ /* 0x000e240008000800 */
[----:B-1----:R-:W4:Y:S04]  /*b5310*/  LDL.LU.64 R6, [R1+0x55f0] ;  /* 0x0055f00001067983 */ /* 0x002f280000300a00 */
[----:B------:R2:W-:Y:S02]  /*b5320*/  STL [R1+0x5390], R8 ;  /* 0x0053900801007387 */ /* 0x0005e40000100800 */
[----:B--2---:R-:W-:-:S02]  /*b5330*/  F2FP.SATFINITE.E5M2.F32.PACK_AB_MERGE_C R8, R27, R26, RZ ;  /* 0x0000001a1b08723e */ /* 0x004fc400048060ff */
[----:B---3--:R-:W-:-:S05]  /*b5340*/  F2FP.SATFINITE.E5M2.F32.PACK_AB_MERGE_C R19, R19, R15, RZ ;  /* 0x0000000f1313723e */ /* 0x008fca00048060ff */
[----:B------:R-:W-:Y:S04]  /*b5350*/  STL [R1+0x5434], R19 ;  /* 0x0054341301007387 */ /* 0x000fe80000100800 */
[----:B------:R-:W-:Y:S04]  /*b5360*/  STL [R1+0x268], R8 ;  /* 0x0002680801007387 */ /* 0x000fe80000100800 */
[----:B------:R1:W-:Y:S04]  /*b5370*/  STL [R1+0x53a4], R9 ;  /* 0x0053a40901007387 */ /* 0x0003e80000100800 */
[----:B------:R-:W-:Y:S04]  /*b5380*/  STL [R1+0x294], R4 ;  /* 0x0002940401007387 */ /* 0x000fe80000100800 */
[----:B-1----:R-:W2:Y:S04]  /*b5390*/  LDL R9, [R1+0x294] ;  /* 0x0002940001097983 */ /* 0x002ea80000100800 */
[----:B----4-:R-:W-:Y:S01]  /*b53a0*/  STL [R1+0x5394], R6 ;  /* 0x0053940601007387 */ /* 0x010fe20000100800 */
[----:B--2---:R-:W-:-:S02]  /*b53b0*/  SHF.R.S32.HI R2, RZ, 0x1f, R9 ;  /* 0x0000001fff027819 */ /* 0x004fc40000011409 */
[----:B------:R-:W-:-:S05]  /*b53c0*/  IADD3 R26, P3, PT, R9, R6, RZ ;  /* 0x00000006091a7210 */ /* 0x000fca0007f7e0ff */
[----:B------:R-:W-:Y:S01]  /*b53d0*/  IMAD.X R27, R2, 0x1, R7, P3 ;  /* 0x00000001021b7824 */ /* 0x000fe200018e0607 */
[----:B------:R-:W-:Y:S04]  /*b53e0*/  STL [R1+0x350], R2 ;  /* 0x0003500201007387 */ /* 0x000fe80000100800 */
[----:B------:R1:W-:Y:S04]  /*b53f0*/  STL.64 [R1+0x3d00], R26 ;  /* 0x003d001a01007387 */ /* 0x0003e80000100a00 */
[----:B-1----:R-:W2:Y:S04]  /*b5400*/  LDL.LU.64 R26, [R1+0x55e8] ;  /* 0x0055e800011a7983 */ /* 0x002ea80000300a00 */
[----:B------:R1:W-:Y:S01]  /*b5410*/  STL [R1+0x5398], R7 ;  /* 0x0053980701007387 */ /* 0x0003e20000100800 */
[----:B------:R-:W-:-:S02]  /*b5420*/  IADD3 R4, P3, PT, R9, R0, RZ ;  /* 0x0000000009047210 */ /* 0x000fc40007f7e0ff */
[----:B-1----:R-:W-:-:S03]  /*b5430*/  F2FP.SATFINITE.E5M2.F32.PACK_AB_MERGE_C R7, R29, R5, RZ ;  /* 0x000000051d07723e */ /* 0x002fc600048060ff */
[----:B------:R-:W-:Y:S02]  /*b5440*/  IMAD.X R5, R2, 0x1, R3, P3 ;  /* 0x0000000102057824 */ /* 0x000fe400018e0603 */
[----:B------:R-:W-:Y:S04]  /*b5450*/  STL [R1+0x3dc], R7 ;  /* 0x0003dc0701007387 */ /* 0x000fe80000100800 */
[----:B------:R1:W-:Y:S01]  /*b5460*/  STL [R1+0x5438], R0 ;  /* 0x0054380001007387 */ /* 0x0003e20000100800 */
[----:B------:R-:W-:Y:S02]  /*b5470*/  F2FP.SATFINITE.E5M2.F32.PACK_AB_MERGE_C R2, R22, R10, RZ ;  /* 0x0000000a1602723e */ /* 0x000fe400048060ff */
[----:B--2---:R-:W-:Y:S02]  /*b5480*/  F2FP.SATFINITE.E5M2.F32.PACK_AB_MERGE_C R6, R26, R18, RZ ;  /* 0x000000121a06723e */ /* 0x004fe400048060ff */
[----:B-1----:R-:W-:-:S03]  /*b5490*/  F2FP.SATFINITE.E5M2.F32.PACK_AB_MERGE_C R0, R23, R27, RZ ;  /* 0x0000001b1700723e */ /* 0x002fc600048060ff */
[----:B------:R-:W-:Y:S04]  /*b54a0*/  STL [R1+0x3d8], R6 ;  /* 0x0003d80601007387 */ /* 0x000fe80000100800 */
[----:B------:R-:W-:Y:S04]  /*b54b0*/  STL [R1+0x53b4], R9 ;  /* 0x0053b40901007387 */ /* 0x000fe80000100800 */
[----:B------:R1:W-:Y:S04]  /*b54c0*/  STL [R1+0x539c], R3 ;  /* 0x00539c0301007387 */ /* 0x0003e80000100800 */
[----:B------:R-:W-:Y:S01]  /*b54d0*/  STL.64 [R1+0x3cf8], R4 ;  /* 0x003cf80401007387 */ /* 0x000fe20000100a00 */
[----:B-1----:R-:W-:-:S03]  /*b54e0*/  F2FP.SATFINITE.E5M2.F32.PACK_AB_MERGE_C R3, R25, R24, RZ ;  /* 0x000000181903723e */ /* 0x002fc600048060ff */
[----:B------:R1:W-:Y:S04]  /*b54f0*/  STL [R1+0xa98], R0 ;  /* 0x000a980001007387 */ /* 0x0003e80000100800 */
[----:B------:R2:W-:Y:S01]  /*b5500*/  STL [R1+0xa74], R3 ;  /* 0x000a740301007387 */ /* 0x0005e20000100800 */
[----:B-1----:R-:W-:-:S03]  /*b5510*/  F2FP.SATFINITE.E5M2.F32.PACK_AB_MERGE_C R0, R20, R21, RZ ;  /* 0x000000151400723e */ /* 0x002fc600048060ff */
[----:B------:R-:W-:Y:S01]  /*b5520*/  STL [R1+0xa50], R2 ;  /* 0x000a500201007387 */ /* 0x000fe20000100800 */
[----:B--2---:R-:W-:-:S03]  /*b5530*/  F2FP.SATFINITE.E5M2.F32.PACK_AB_MERGE_C R3, R16, R12, RZ ;  /* 0x0000000c1003723e */ /* 0x004fc600048060ff */
[----:B------:R-:W-:Y:S04]  /*b5540*/  STL [R1+0xa58], R0 ;  /* 0x000a580001007387 */ /* 0x000fe80000100800 */
[----:B------:R1:W-:Y:S04]  /*b5550*/  STL [R1+0xa2c], R3 ;  /* 0x000a2c0301007387 */ /* 0x0003e80000100800 */
[----:B-1----:R-:W2:Y:S01]  /*b5560*/  LDL.LU R3, [R1+0x7cc] ;  /* 0x0007cc0001037983 */ /* 0x002ea20000300800 */
[----:B------:R-:W-:Y:S02]  /*b5570*/  F2FP.SATFINITE.E5M2.F32.PACK_AB_MERGE_C R2, R17, R11, RZ ;  /* 0x0000000b1102723e */ /* 0x000fe400048060ff */
[----:B------:R-:W-:-:S03]  /*b5580*/  F2FP.SATFINITE.E5M2.F32.PACK_AB_MERGE_C R0, R14, R13, RZ ;  /* 0x0000000d0e00723e */ /* 0x000fc600048060ff */
[----:B------:R-:W-:Y:S04]  /*b5590*/  STL [R1+0x5114], R2 ;  /* 0x0051140201007387 */ /* 0x000fe80000100800 */
[----:B--2---:R1:W-:Y:S04]  /*b55a0*/  STL [R1+0x5564], R3 ;  /* 0x0055640301007387 */ /* 0x0043e80000100800 */
[----:B------:R-:W-:Y:S04]  /*b55b0*/  STL [R1+0xa0c], R0 ;  /* 0x000a0c0001007387 */ /* 0x000fe80000100800 */
[----:B-1----:R-:W2:Y:S04]  /*b55c0*/  LDL.LU R3, [R1+0x7c4] ;  /* 0x0007c40001037983 */ /* 0x002ea80000300800 */
[----:B--2---:R1:W-:Y:S04]  /*b55d0*/  STL [R1+0x556c], R3 ;  /* 0x00556c0301007387 */ /* 0x0043e80000100800 */
        /* <DEDUP_REMOVED lines=29> */
[----:B------:R-:W3:Y:S04]  /*b57b0*/  LDL.LU R9, [R1+0x7b0] ;  /* 0x0007b00001097983 */ /* 0x000ee80000300800 */
[----:B---3--:R1:W-:Y:S04]  /*b57c0*/  STL [R1+0x5560], R9 ;  /* 0x0055600901007387 */ /* 0x0083e80000100800 */
[----:B-1----:R-:W3:Y:S04]  /*b57d0*/  LDL.LU R9, [R1+0x7c8] ;  /* 0x0007c80001097983 */ /* 0x002ee80000300800 */
        /* <DEDUP_REMOVED lines=31> */
[----:B-1----:R-:W2:Y:S04]  /*b59d0*/  LDL.LU R9, [R1+0x848] ;  /* 0x0008480001097983 */ /* 0x002ea80000300800 */
[----:B------:R-:W3:Y:S04]  /*b59e0*/  LDL.LU R0, [R1+0x7b4] ;  /* 0x0007b40001007983 */ /* 0x000ee80000300800 */
[----:B------:R-:W4:Y:S04]  /*b59f0*/  LDL.LU R7, [R1+0x7b8] ;  /* 0x0007b80001077983 */ /* 0x000f280000300800 */
        /* <DEDUP_REMOVED lines=25> */
[----:B--2---:R-:W-:-:S03]  /*b5b90*/  F2FP.SATFINITE.E5M2.F32.PACK_AB_MERGE_C R3, R3, R9, RZ ;  /* 0x000000090303723e */ /* 0x004fc600048060ff */
[----:B------:R-:W2:Y:S04]  /*b5ba0*/  LDL.LU R9, [R1+0x55e0] ;  /* 0x0055e00001097983 */ /* 0x000ea80000300800 */
[----:B------:R1:W-:Y:S04]  /*b5bb0*/  STL [R1+0xa18], R3 ;  /* 0x000a180301007387 */ /* 0x0003e80000100800 */
[----:B-1----:R-:W2:Y:S02]  /*b5bc0*/  LDL.LU R3, [R1+0x55dc] ;  /* 0x0055dc0001037983 */ /* 0x002ea40000300800 */
[----:B--2---:R-:W-:-:S02]  /*b5bd0*/  F2FP.SATFINITE.E5M2.F32.PACK_AB_MERGE_C R3, R3, R9, RZ ;  /* 0x000000090303723e */ /* 0x004fc400048060ff */
        /* <DEDUP_REMOVED lines=61> */
[----:B------:R1:W-:Y:S01]  /*b5fb0*/  STL [R1+0x5170], R3 ;  /* 0x0051700301007387 */ /* 0x0003e20000100800 */
[----:B---3--:R-:W-:Y:S02]  /*b5fc0*/  F2FP.SATFINITE.E5M2.F32.PACK_AB_MERGE_C R4, R4, R8, RZ ;  /* 0x000000080404723e */ /* 0x008fe400048060ff */
[----:B-1----:R-:W-:Y:S02]  /*b5fd0*/  F2FP.SATFINITE.E5M2.F32.PACK_AB_MERGE_C R3, R19, R28, RZ ;  /* 0x0000001c1303723e */ /* 0x002fe400048060ff */
[----:B--2---:R-:W-:Y:S02]  /*b5fe0*/  F2FP.SATFINITE.E5M2.F32.PACK_AB_MERGE_C R9, R0, R9, RZ ;  /* 0x000000090009723e */ /* 0x004fe400048060ff */
[----:B----4-:R-:W-:-:S03]  /*b5ff0*/  F2FP.SATFINITE.E5M2.F32.PACK_AB_MERGE_C R0, R6, R7, RZ ;  /* 0x000000070600723e */ /* 0x010fc600048060ff */
[----:B------:R-:W-:Y:S04]  /*b6000*/  STL [R1+0x7c0], R9 ;  /* 0x0007c00901007387 */ /* 0x000fe80000100800 */
[----:B------:R1:W-:Y:S04]  /*b6010*/  STL [R1+0x7cc], R0 ;  /* 0x0007cc0001007387 */ /* 0x0003e80000100800 */
[----:B------:R2:W-:Y:S01]  /*b6020*/  STL [R1+0x7a0], R3 ;  /* 0x0007a00301007387 */ /* 0x0005e20000100800 */
[----:B-1----:R-:W-:-:S03]  /*b6030*/  F2FP.SATFINITE.E5M2.F32.PACK_AB_MERGE_C R0, R5, R15, RZ ;  /* 0x0000000f0500723e */ /* 0x002fc600048060ff */
[----:B------:R-:W-:Y:S01]  /*b6040*/  STL [R1+0x7a4], R4 ;  /* 0x0007a40401007387 */ /* 0x000fe20000100800 */
[----:B--2---:R-:W-:-:S03]  /*b6050*/  F2FP.SATFINITE.E5M2.F32.PACK_AB_MERGE_C R3, R29, R2, RZ ;  /* 0x000000021d03723e */ /* 0x004fc600048060ff */
[----:B------:R1:W-:Y:S01]  /*b6060*/  STL [R1+0x790], R0 ;  /* 0x0007900001007387 */ /* 0x0003e20000100800 */
[----:B------:R-:W-:-:S03]  /*b6070*/  F2FP.SATFINITE.E5M2.F32.PACK_AB_MERGE_C R2, R26, R18, RZ ;  /* 0x000000121a02723e */ /* 0x000fc600048060ff */
[----:B------:R2:W-:Y:S01]  /*b6080*/  STL [R1+0x5188], R3 ;  /* 0x0051880301007387 */ /* 0x0005e20000100800 */
[----:B-1----:R-:W-:-:S03]  /*b6090*/  F2FP.SATFINITE.E5M2.F32.PACK_AB_MERGE_C R0, R23, R27, RZ ;  /* 0x0000001b1700723e */ /* 0x002fc600048060ff */
[----:B------:R1:W-:Y:S01]  /*b60a0*/  STL [R1+0x780], R2 ;  /* 0x0007800201007387 */ /* 0x0003e20000100800 */
[----:B--2---:R-:W-:-:S03]  /*b60b0*/  F2FP.SATFINITE.E5M2.F32.PACK_AB_MERGE_C R3, R25, R24, RZ ;  /* 0x000000181903723e */ /* 0x004fc600048060ff */
[----:B------:R2:W-:Y:S04]  /*b60c0*/  STL [R1+0x784], R0 ;  /* 0x0007840001007387 */ /* 0x0005e80000100800 */
[----:B------:R3:W-:Y:S01]  /*b60d0*/  STL [R1+0x770], R3 ;  /* 0x0007700301007387 */ /* 0x0007e20000100800 */
[----:B-1----:R-:W-:Y:S02]  /*b60e0*/  F2FP.SATFINITE.E5M2.F32.PACK_AB_MERGE_C R2, R22, R10, RZ ;  /* 0x0000000a1602723e */ /* 0x002fe400048060ff */
[----:B--2---:R-:W-:-:S03]  /*b60f0*/  F2FP.SATFINITE.E5M2.F32.PACK_AB_MERGE_C R0, R20, R21, RZ ;  /* 0x000000151400723e */ /* 0x004fc600048060ff */
[----:B------:R-:W-:Y:S01]  /*b6100*/  STL [R1+0x774], R2 ;  /* 0x0007740201007387 */ /* 0x000fe20000100800 */
[----:B---3--:R-:W-:-:S03]  /*b6110*/  F2FP.SATFINITE.E5M2.F32.PACK_AB_MERGE_C R3, R16, R12, RZ ;  /* 0x0000000c1003723e */ /* 0x008fc600048060ff */
        /* <DEDUP_REMOVED lines=145> */
[----:B----4-:R-:W-:Y:S02]  /*b6a30*/  F2FP.SATFINITE.E5M2.F32.PACK_AB_MERGE_C R3, R6, R7, RZ ;  /* 0x000000070603723e */ /* 0x010fe400048060ff */
[----:B------:R-:W-:Y:S02]  /*b6a40*/  F2FP.SATFINITE.E5M2.F32.PACK_AB_MERGE_C R6, R26, R18, RZ ;  /* 0x000000121a06723e */ /* 0x000fe400048060ff */
[----:B------:R-:W-:-:S02]  /*b6a50*/  F2FP.SATFINITE.E5M2.F32.PACK_AB_MERGE_C R21, R21, R27, RZ ;  /* 0x0000001b1515723e */ /* 0x000fc400048060ff */
[----:B------:R-:W-:Y:S02]  /*b6a60*/  F2FP.SATFINITE.E5M2.F32.PACK_AB_MERGE_C R26, R10, R25, RZ ;  /* 0x000000190a1a723e */ /* 0x000fe400048060ff */
[----:B--2---:R-:W-:Y:S02]  /*b6a70*/  F2FP.SATFINITE.E5M2.F32.PACK_AB_MERGE_C R9, R0, R9, RZ ;  /* 0x000000090009723e */ /* 0x004fe400048060ff */
[----:B------:R-:W-:-:S03]  /*b6a80*/  F2FP.SATFINITE.E5M2.F32.PACK_AB_MERGE_C R0, R19, R28, RZ ;  /* 0x0000001c1300723e */ /* 0x000fc600048060ff */
[----:B------:R-:W-:Y:S04]  /*b6a90*/  STL [R1+0x6d0], R9 ;  /* 0x0006d00901007387 */ /* 0x000fe80000100800 */
[----:B------:R1:W-:Y:S04]  /*b6aa0*/  STL [R1+0x5200], R3 ;  /* 0x0052000301007387 */ /* 0x0003e80000100800 */
[----:B------:R2:W-:Y:S01]  /*b6ab0*/  STL [R1+0x6c0], R0 ;  /* 0x0006c00001007387 */ /* 0x0005e20000100800 */
[----:B-1----:R-:W-:-:S03]  /*b6ac0*/  F2FP.SATFINITE.E5M2.F32.PACK_AB_MERGE_C R3, R5, R15, RZ ;  /* 0x0000000f0503723e */ /* 0x002fc600048060ff */
[----:B------:R-:W-:Y:S01]  /*b6ad0*/  STL [R1+0x6c4], R4 ;  /* 0x0006c40401007387 */ /* 0x000fe20000100800 */
[----:B--2---:R-:W-:-:S03]  /*b6ae0*/  F2FP.SATFINITE.E5M2.F32.PACK_AB_MERGE_C R0, R29, R2, RZ ;  /* 0x000000021d00723e */ /* 0x004fc600048060ff */
[----:B------:R-:W-:Y:S04]  /*b6af0*/  STL [R1+0x51f0], R3 ;  /* 0x0051f00301007387 */ /* 0x000fe80000100800 */
[----:B------:R-:W-:Y:S04]  /*b6b00*/  STL [R1+0x543c], R6 ;  /* 0x00543c0601007387 */ /* 0x000fe80000100800 */
[----:B------:R1:W-:Y:S04]  /*b6b10*/  STL [R1+0x51e4], R0 ;  /* 0x0051e40001007387 */ /* 0x0003e80000100800 */
[----:B------:R-:W-:Y:S01]  /*b6b20*/  STL [R1+0x5440], R21 ;  /* 0x0054401501007387 */ /* 0x000fe20000100800 */
[----:B-1----:R-:W-:-:S03]  /*b6b30*/  F2FP.SATFINITE.E5M2.F32.PACK_AB_MERGE_C R0, R24, R23, RZ ;  /* 0x000000171800723e */ /* 0x002fc600048060ff */
[----:B------:R-:W-:Y:S01]  /*b6b40*/  STL [R1+0x53c0], R26 ;  /* 0x0053c01a01007387 */ /* 0x000fe20000100800 */
[----:B------:R-:W-:-:S03]  /*b6b50*/  F2FP.SATFINITE.E5M2.F32.PACK_AB_MERGE_C R3, R16, R12, RZ ;  /* 0x0000000c1003723e */ /* 0x000fc600048060ff */
[----:B------:R1:W-:Y:S02]  /*b6b60*/  STL [R1+0x58], R0 ;  /* 0x0000580001007387 */ /* 0x0003e40000100800 */
[----:B-1----:R-:W-:-:S05]  /*b6b70*/  F2FP.SATFINITE.E5M2.F32.PACK_AB_MERGE_C R0, R20, R22, RZ ;  /* 0x000000161400723e */ /* 0x002fca00048060ff */
[----:B------:R1:W-:Y:S04]  /*b6b80*/  STL [R1+0x3d4], R0 ;  /* 0x0003d40001007387 */ /* 0x0003e80000100800 */
[----:B------:R-:W-:Y:S04]  /*b6b90*/  STL [R1+0x3d0], R3 ;  /* 0x0003d00301007387 */ /* 0x000fe80000100800 */
[----:B------:R-:W2:Y:S01]  /*b6ba0*/  LDL.LU R26, [R1+0x624] ;  /* 0x00062400011a7983 */ /* 0x000ea20000300800 */
[----:B------:R-:W-:Y:S02]  /*b6bb0*/  F2FP.SATFINITE.E5M2.F32.PACK_AB_MERGE_C R2, R17, R11, RZ ;  /* 0x0000000b1102723e */ /* 0x000fe400048060ff */
[----:B-1----:R-:W-:-:S03]  /*b6bc0*/  F2FP.SATFINITE.E5M2.F32.PACK_AB_MERGE_C R0, R14, R13, RZ ;  /* 0x0000000d0e00723e */ /* 0x002fc600048060ff */
        /* <DEDUP_REMOVED lines=113> */
[----:B------:R-:W2:Y:S01]  /*b72e0*/  LDL.LU R21, [R1+0x54a0] ;  /* 0x0054a00001157983 */ /* 0x000ea20000300800 */
[----:B---3--:R-:W-:Y:S02]  /*b72f0*/  F2FP.SATFINITE.E5M2.F32.PACK_AB_MERGE_C R27, R27, R0, RZ ;  /* 0x000000001b1b723e */ /* 0x008fe400048060ff */
[----:B----4-:R-:W-:Y:S01]  /*b7300*/  F2FP.SATFINITE.E5M2.F32.PACK_AB_MERGE_C R3, R9, R3, RZ ;  /* 0x000000030903723e */ /* 0x010fe200048060ff */
[----:B------:R-:W-:Y:S01]  /*b7310*/  STL [R1+0x958], R26 ;  /* 0x0009581a01007387 */ /* 0x000fe20000100800 */
[----:B------:R-:W-:Y:S02]  /*b7320*/  F2FP.SATFINITE.E5M2.F32.PACK_AB_MERGE_C R5, R5, R7, RZ ;  /* 0x000000070505723e */ /* 0x000fe400048060ff */
[----:B------:R-:W-:Y:S02]  /*b7330*/  F2FP.SATFINITE.E5M2.F32.PACK_AB_MERGE_C R0, R19, R28, RZ ;  /* 0x0000001c1300723e */ /* 0x000fe400048060ff */
[----:B------:R-:W-:Y:S02]  /*b7340*/  F2FP.SATFINITE.E5M2.F32.PACK_AB_MERGE_C R2, R2, R15, RZ ;  /* 0x0000000f0202723e */ /* 0x000fe400048060ff */
[----:B------:R-:W-:-:S02]  /*b7350*/  F2FP.SATFINITE.E5M2.F32.PACK_AB_MERGE_C R20, R20, R25, RZ ;  /* 0x000000191414723e */ /* 0x000fc400048060ff */
[----:B------:R-:W-:Y:S02]  /*b7360*/  F2FP.SATFINITE.E5M2.F32.PACK_AB_MERGE_C R9, R22, R10, RZ ;  /* 0x0000000a1609723e */ /* 0x000fe400048060ff */
[----:B--2---:R-:W-:-:S05]  /*b7370*/  F2FP.SATFINITE.E5M2.F32.PACK_AB_MERGE_C R6, R6, R21, RZ ;  /* 0x000000150606723e */ /* 0x004fca00048060ff */
[----:B------:R-:W-:Y:S04]  /*b7380*/  STL [R1+0x95c], R6 ;  /* 0x00095c0601007387 */ /* 0x000fe80000100800 */
[----:B------:R-:W-:Y:S04]  /*b7390*/  STL [R1+0x5444], R27 ;  /* 0x0054441b01007387 */ /* 0x000fe80000100800 */
[----:B------:R1:W-:Y:S04]  /*b73a0*/  STL [R1+0x918], R3 ;  /* 0x0009180301007387 */ /* 0x0003e80000100800 */
[----:B------:R-:W-:Y:S04]  /*b73b0*/  STL [R1+0x5448], R5 ;  /* 0x0054480501007387 */ /* 0x000fe80000100800 */
[----:B------:R2:W-:Y:S01]  /*b73c0*/  STL [R1+0x54], R0 ;  /* 0x0000540001007387 */ /* 0x0005e20000100800 */
[----:B-1----:R-:W-:-:S02]  /*b73d0*/  F2FP.SATFINITE.E5M2.F32.PACK_AB_MERGE_C R3, R4, R8, RZ ;  /* 0x000000080403723e */ /* 0x002fc400048060ff */
[----:B------:R-:W-:-:S03]  /*b73e0*/  F2FP.SATFINITE.E5M2.F32.PACK_AB_MERGE_C R4, R24, R23, RZ ;  /* 0x000000171804723e */ /* 0x000fc600048060ff */
[----:B------:R-:W-:Y:S01]  /*b73f0*/  STL [R1+0x3b4], R3 ;  /* 0x0003b40301007387 */ /* 0x000fe20000100800 */
[----:B--2---:R-:W-:-:S03]  /*b7400*/  F2FP.SATFINITE.E5M2.F32.PACK_AB_MERGE_C R0, R18, R29, RZ ;  /* 0x0000001d1200723e */ /* 0x004fc600048060ff */
[----:B------:R-:W-:Y:S04]  /*b7410*/  STL [R1+0x3bc], R2 ;  /* 0x0003bc0201007387 */ /* 0x000fe80000100800 */
[----:B------:R-:W-:Y:S04]  /*b7420*/  STL [R1+0x544c], R4 ;  /* 0x00544c0401007387 */ /* 0x000fe80000100800 */
[----:B------:R1:W-:Y:S04]  /*b7430*/  STL [R1+0x3b8], R0 ;  /* 0x0003b80001007387 */ /* 0x0003e80000100800 */
[----:B------:R-:W-:Y:S01]  /*b7440*/  STL [R1+0x5450], R20 ;  /* 0x0054501401007387 */ /* 0x000fe20000100800 */
[----:B-1----:R-:W-:-:S02]  /*b7450*/  F2FP.SATFINITE.E5M2.F32.PACK_AB_MERGE_C R0, R16, R12, RZ ;  /* 0x0000000c1000723e */ /* 0x002fc400048060ff */
[----:B------:R-:W-:Y:S01]  /*b7460*/  F2FP.SATFINITE.E5M2.F32.PACK_AB_MERGE_C R12, R17, R11, RZ ;  /* 0x0000000b110c723e */ /* 0x000fe200048060ff */
[----:B------:R-:W-:Y:S04]  /*b7470*/  STL [R1+0x53b8], R9 ;  /* 0x0053b80901007387 */ /* 0x000fe80000100800 */
[----:B------:R-:W-:Y:S04]  /*b7480*/  STL [R1+0x5454], R12 ;  /* 0x0054540c01007387 */ /* 0x000fe80000100800 */
[----:B------:R-:W-:Y:S04]  /*b7490*/  STL [R1+0x254], R0 ;  /* 0x0002540001007387 */ /* 0x000fe80000100800 */
[----:B------:R-:W2:Y:S04]  /*b74a0*/  LDL.LU R7, [R1+0x5b4] ;  /* 0x0005b40001077983 */ /* 0x000ea80000300800 */
[----:B------:R-:W3:Y:S04]  /*b74b0*/  LDL.LU R3, [R1+0x5a4] ;  /* 0x0005a40001037983 */ /* 0x000ee80000300800 */
[----:B---3--:R1:W-:Y:S04]  /*b74c0*/  STL [R1+0x5494], R3 ;  /* 0x0054940301007387 */ /* 0x0083e80000100800 */
[----:B-1----:R-:W3:Y:S04]  /*b74d0*/  LDL.LU R3, [R1+0x5bc] ;  /* 0x0005bc0001037983 */ /* 0x002ee80000300800 */
[----:B---3--:R1:W-:Y:S04]  /*b74e0*/  STL [R1+0x549c], R3 ;  /* 0x00549c0301007387 */ /* 0x0083e80000100800 */
[----:B-1----:R-:W2:Y:S04]  /*b74f0*/  LDL.LU R3, [R1+0x5b0] ;  /* 0x0005b00001037983 */ /* 0x002ea80000300800 */
[----:B------:R-:W3:Y:S04]  /*b7500*/  LDL.LU R28, [R1+0x5ac] ;  /* 0x0005ac00011c7983 */ /* 0x000ee80000300800 */
[----:B---3--:R1:W-:Y:S04]  /*b7510*/  STL [R1+0x5490], R28 ;  /* 0x0054901c01007387 */ /* 0x0083e80000100800 */
[----:B-1----:R-:W3:Y:S04]  /*b7520*/  LDL.LU R28, [R1+0x5a0] ;  /* 0x0005a000011c7983 */ /* 0x002ee80000300800 */
[----:B---3--:R1:W-:Y:S04]  /*b7530*/  STL [R1+0x5498], R28 ;  /* 0x0054981c01007387 */ /* 0x0083e80000100800 */
[----:B-1----:R-:W3:Y:S04]  /*b7540*/  LDL.LU R28, [R1+0x5b8] ;  /* 0x0005b800011c7983 */ /* 0x002ee80000300800 */
[----:B------:R-:W4:Y:S04]  /*b7550*/  LDL.LU R26, [R1+0x594] ;  /* 0x00059400011a7983 */ /* 0x000f280000300800 */
[----:B----4-:R1:W-:Y:S04]  /*b7560*/  STL [R1+0x548c], R26 ;  /* 0x00548c1a01007387 */ /* 0x0103e80000100800 */
[----:B-1----:R-:W4:Y:S04]  /*b7570*/  LDL.LU R26, [R1+0x5a8] ;  /* 0x0005a800011a7983 */ /* 0x002f280000300800 */
[----:B------:R-:W2:Y:S04]  /*b7580*/  LDL.LU R9, [R1+0x574] ;  /* 0x0005740001097983 */ /* 0x000ea80000300800 */
[----:B--2---:R1:W-:Y:S04]  /*b7590*/  STL [R1+0x5478], R9 ;  /* 0x0054780901007387 */ /* 0x0043e80000100800 */
[----:B-1----:R-:W2:Y:S04]  /*b75a0*/  LDL.LU R9, [R1+0x58c] ;  /* 0x00058c0001097983 */ /* 0x002ea80000300800 */
[----:B--2---:R1:W-:Y:S04]  /*b75b0*/  STL [R1+0x5480], R9 ;  /* 0x0054800901007387 */ /* 0x0043e80000100800 */
[----:B-1----:R-:W2:Y:S01]  /*b75c0*/  LDL.LU R9, [R1+0x580] ;  /* 0x0005800001097983 */ /* 0x002ea20000300800 */
[----:B------:R-:W-:-:S03]  /*b75d0*/  F2FP.SATFINITE.E5M2.F32.PACK_AB_MERGE_C R2, R14, R13, RZ ;  /* 0x0000000d0e02723e */ /* 0x000fc600048060ff */
[----:B--2---:R1:W-:Y:S04]  /*b75e0*/  STL [R1+0x5484], R9 ;  /* 0x0054840901007387 */ /* 0x0043e80000100800 */
[----:B-1----:R-:W2:Y:S04]  /*b75f0*/  LDL.LU R9, [R1+0x598] ;  /* 0x0005980001097983 */ /* 0x002ea80000300800 */
[----:B--2---:R1:W-:Y:S04]  /*b7600*/  STL [R1+0x5488], R9 ;  /* 0x0054880901007387 */ /* 0x0043e80000100800 */
[----:B-1----:R-:W2:Y:S04]  /*b7610*/  LDL.LU R9, [R1+0x590] ;  /* 0x0005900001097983 */ /* 0x002ea80000300800 */
[----:B------:R1:W-:Y:S04]  /*b7620*/  STL [R1+0x5458], R2 ;  /* 0x0054580201007387 */ /* 0x0003e80000100800 */
        /* <DEDUP_REMOVED lines=41> */
[----:B------:R-:W3:Y:S04]  /*b78c0*/  LDL.LU R3, [R1+0x549c] ;  /* 0x00549c0001037983 */ /* 0x000ee80000300800 */
[----:B------:R1:W-:Y:S04]  /*b78d0*/  STL [R1+0x53ac], R7 ;  /* 0x0053ac0701007387 */ /* 0x0003e80000100800 */
[----:B-1----:R-:W2:Y:S01]  /*b78e0*/  LDL.LU R7, [R1+0x59c] ;  /* 0x00059c0001077983 */ /* 0x002ea20000300800 */
[----:B---3--:R-:W-:-:S03]  /*b78f0*/  F2FP.SATFINITE.E5M2.F32.PACK_AB_MERGE_C R3, R3, R28, RZ ;  /* 0x0000001c0303723e */ /* 0x008fc600048060ff */
[----:B------:R-:W3:Y:S04]  /*b7900*/  LDL.LU R28, [R1+0x5498] ;  /* 0x00549800011c7983 */ /* 0x000ee80000300800 */
[----:B------:R1:W-:Y:S04]  /*b7910*/  STL [R1+0x27c], R3 ;  /* 0x00027c0301007387 */ /* 0x0003e80000100800 */
[----:B-1----:R-:W3:Y:S02]  /*b7920*/  LDL.LU R3, [R1+0x5494] ;  /* 0x0054940001037983 */ /* 0x002ee40000300800 */
[----:B---3--:R-:W-:-:S02]  /*b7930*/  F2FP.SATFINITE.E5M2.F32.PACK_AB_MERGE_C R3, R3, R28, RZ ;  /* 0x0000001c0303723e */ /* 0x008fc400048060ff */
[----:B------:R-:W4:Y:S02]  /*b7940*/  LDL.LU R28, [R1+0x5490] ;  /* 0x00549000011c7983 */ /* 0x000f240000300800 */
[----:B----4-:R-:W-:Y:S02]  /*b7950*/  F2FP.SATFINITE.E5M2.F32.PACK_AB_MERGE_C R28, R28, R26, RZ ;  /* 0x0000001a1c1c723e */ /* 0x010fe400048060ff */
[----:B------:R-:W3:Y:S02]  /*b7960*/  LDL.LU R26, [R1+0x548c] ;  /* 0x00548c00011a7983 */ /* 0x000ee40000300800 */
[----:B---3--:R-:W-:Y:S02]  /*b7970*/  F2FP.SATFINITE.E5M2.F32.PACK_AB_MERGE_C R26, R26, R9, RZ ;  /* 0x000000091a1a723e */ /* 0x008fe400048060ff */
[----:B------:R-:W2:Y:S04]  /*b7980*/  LDL.LU R9, [R1+0x5488] ;  /* 0x0054880001097983 */ /* 0x000ea80000300800 */
[----:B------:R1:W-:Y:S04]  /*b7990*/  STL [R1+0x53ec], R26 ;  /* 0x0053ec1a01007387 */ /* 0x0003e80000100800 */
[----:B-1----:R-:W3:Y:S01]  /*b79a0*/  LDL.LU R26, [R1+0x584] ;  /* 0x00058400011a7983 */ /* 0x002ee20000300800 */
[----:B--2---:R-:W-:-:S03]  /*b79b0*/  F2FP.SATFINITE.E5M2.F32.PACK_AB_MERGE_C R7, R7, R9, RZ ;  /* 0x000000090707723e */ /* 0x004fc600048060ff */
[----:B------:R-:W3:Y:S04]  /*b79c0*/  LDL.LU R9, [R1+0x5484] ;  /* 0x0054840001097983 */ /* 0x000ee80000300800 */
[----:B------:R1:W-:Y:S04]  /*b79d0*/  STL [R1+0x53f0], R7 ;  /* 0x0053f00701007387 */ /* 0x0003e80000100800 */
[----:B-1----:R-:W2:Y:S01]  /*b79e0*/  LDL.LU R7, [R1+0x450] ;  /* 0x0004500001077983 */ /* 0x002ea20000300800 */
[----:B---3--:R-:W-:-:S03]  /*b79f0*/  F2FP.SATFINITE.E5M2.F32.PACK_AB_MERGE_C R26, R26, R9, RZ ;  /* 0x000000091a1a723e */ /* 0x008fc600048060ff */
[----:B------:R-:W3:Y:S02]  /*b7a00*/  LDL.LU R9, [R1+0x5480] ;  /* 0x0054800001097983 */ /* 0x000ee40000300800 */
[----:B---3--:R-:W-:Y:S02]  /*b7a10*/  F2FP.SATFINITE.E5M2.F32.PACK_AB_MERGE_C R9, R9, R2, RZ ;  /* 0x000000020909723e */ /* 0x008fe400048060ff */
[----:B------:R-:W3:Y:S04]  /*b7a20*/  LDL.LU R2, [R1+0x547c] ;  /* 0x00547c0001027983 */ /* 0x000ee80000300800 */
[----:B------:R1:W-:Y:S04]  /*b7a30*/  STL [R1+0x28], R9 ;  /* 0x0000280901007387 */ /* 0x0003e80000100800 */
[----:B-1----:R-:W3:Y:S02]  /*b7a40*/  LDL.LU R9, [R1+0x5478] ;  /* 0x0054780001097983 */ /* 0x002ee40000300800 */
[----:B---3--:R-:W-:-:S02]  /*b7a50*/  F2FP.SATFINITE.E5M2.F32.PACK_AB_MERGE_C R9, R9, R2, RZ ;  /* 0x000000020909723e */ /* 0x008fc400048060ff */
[----:B------:R-:W3:Y:S04]  /*b7a60*/  LDL.LU R2, [R1+0x5474] ;  /* 0x0054740001027983 */ /* 0x000ee80000300800 */
[----:B------:R1:W-:Y:S04]  /*b7a70*/  STL [R1+0x53f4], R9 ;  /* 0x0053f40901007387 */ /* 0x0003e80000100800 */
[----:B-1----:R-:W4:Y:S01]  /*b7a80*/  LDL.LU R9, [R1+0x48c] ;  /* 0x00048c0001097983 */ /* 0x002f220000300800 */
[----:B---3--:R-:W-:-:S03]  /*b7a90*/  F2FP.SATFINITE.E5M2.F32.PACK_AB_MERGE_C R2, R2, R12, RZ ;  /* 0x0000000c0202723e */ /* 0x008fc600048060ff */
[----:B------:R-:W3:Y:S04]  /*b7aa0*/  LDL.LU R12, [R1+0x5470] ;  /* 0x00547000010c7983 */ /* 0x000ee80000300800 */
[----:B------:R1:W-:Y:S04]  /*b7ab0*/  STL [R1+0x39c], R2 ;  /* 0x00039c0201007387 */ /* 0x0003e80000100800 */
[----:B-1----:R-:W3:Y:S02]  /*b7ac0*/  LDL.LU R2, [R1+0x546c] ;  /* 0x00546c0001027983 */ /* 0x002ee40000300800 */
[----:B---3--:R-:W-:-:S02]  /*b7ad0*/  F2FP.SATFINITE.E5M2.F32.PACK_AB_MERGE_C R2, R2, R12, RZ ;  /* 0x0000000c0202723e */ /* 0x008fc400048060ff */
[----:B------:R-:W3:Y:S04]  /*b7ae0*/  LDL.LU R12, [R1+0x5468] ;  /* 0x00546800010c7983 */ /* 0x000ee80000300800 */
[----:B------:R1:W-:Y:S04]  /*b7af0*/  STL [R1+0x368], R2 ;  /* 0x0003680201007387 */ /* 0x0003e80000100800 */
[----:B-1----:R-:W3:Y:S02]  /*b7b00*/  LDL.LU R2, [R1+0x5464] ;  /* 0x0054640001027983 */ /* 0x002ee40000300800 */
[----:B---3--:R-:W-:-:S02]  /*b7b10*/  F2FP.SATFINITE.E5M2.F32.PACK_AB_MERGE_C R2, R2, R12, RZ ;  /* 0x0000000c0202723e */ /* 0x008fc400048060ff */
[----:B------:R-:W3:Y:S04]  /*b7b20*/  LDL.LU R12, [R1+0x5460] ;  /* 0x00546000010c7983 */ /* 0x000ee80000300800 */
[----:B------:R1:W-:Y:S04]  /*b7b30*/  STL [R1+0x364], R2 ;  /* 0x0003640201007387 */ /* 0x0003e80000100800 */
[----:B-1----:R-:W3:Y:S01]  /*b7b40*/  LDL.LU R2, [R1+0x545c] ;  /* 0x00545c0001027983 */ /* 0x002ee20000300800 */
[----:B------:R-:W-:Y:S02]  /*b7b50*/  F2FP.SATFINITE.E5M2.F32.PACK_AB_MERGE_C R4, R4, R20, RZ ;  /* 0x000000140404723e */ /* 0x000fe400048060ff */
[----:B------:R-:W-:-:S02]  /*b7b60*/  F2FP.SATFINITE.E5M2.F32.PACK_AB_MERGE_C R27, R27, R5, RZ ;  /* 0x000000051b1b723e */ /* 0x000fc400048060ff */
[----:B------:R-:W-:Y:S02]  /*b7b70*/  F2FP.SATFINITE.E5M2.F32.PACK_AB_MERGE_C R6, R6, R21, RZ ;  /* 0x000000150606723e */ /* 0x000fe400048060ff */
[----:B------:R-:W-:Y:S02]  /*b7b80*/  F2FP.SATFINITE.E5M2.F32.PACK_AB_MERGE_C R19, R19, R0, RZ ;  /* 0x000000001313723e */ /* 0x000fe400048060ff */
[----:B------:R-:W-:Y:S02]  /*b7b90*/  F2FP.SATFINITE.E5M2.F32.PACK_AB_MERGE_C R29, R29, R15, RZ ;  /* 0x0000000f1d1d723e */ /* 0x000fe400048060ff */
[----:B------:R-:W-:Y:S02]  /*b7ba0*/  F2FP.SATFINITE.E5M2.F32.PACK_AB_MERGE_C R22, R22, R18, RZ ;  /* 0x000000121616723e */ /* 0x000fe400048060ff */
[----:B------:R-:W-:Y:S02]  /*b7bb0*/  F2FP.SATFINITE.E5M2.F32.PACK_AB_MERGE_C R10, R10, R14, RZ ;  /* 0x0000000e0a0a723e */ /* 0x000fe400048060ff */
[----:B------:R-:W-:-:S02]  /*b7bc0*/  F2FP.SATFINITE.E5M2.F32.PACK_AB_MERGE_C R17, R17, R13, RZ ;  /* 0x0000000d1111723e */ /* 0x000fc400048060ff */
[----:B---3--:R-:W-:Y:S02]  /*b7bd0*/  F2FP.SATFINITE.E5M2.F32.PACK_AB_MERGE_C R12, R12, R2, RZ ;  /* 0x000000020c0c723e */ /* 0x008fe400048060ff */
[----:B------:R-:W3:Y:S04]  /*b7be0*/  LDL.LU R2, [R1+0x5458] ;  /* 0x0054580001027983 */ /* 0x000ee80000300800 */
[----:B------:R1:W-:Y:S04]  /*b7bf0*/  STL [R1+0x398], R12 ;  /* 0x0003980c01007387 */ /* 0x0003e80000100800 */
[----:B-1----:R-:W2:Y:S04]  /*b7c00*/  LDL.LU R12, [R1+0x5454] ;  /* 0x00545400010c7983 */ /* 0x002ea80000300800 */
[----:B------:R-:W2:Y:S04]  /*b7c10*/  LDL.LU R20, [R1+0x5450] ;  /* 0x0054500001147983 */ /* 0x000ea80000300800 */
        /* <DEDUP_REMOVED lines=16> */
[----:B-1----:R-:W4:Y:S04]  /*b7d20*/  LDL.LU R22, [R1+0x488] ;  /* 0x0004880001167983 */ /* 0x002f280000300800 */
[----:B------:R-:W2:Y:S04]  /*b7d30*/  LDL.LU R14, [R1+0x5424] ;  /* 0x00542400010e7983 */ /* 0x000ea80000300800 */
[----:B------:R1:W-:Y:S04]  /*b7d40*/  STL [R1+0x53fc], R10 ;  /* 0x0053fc0a01007387 */ /* 0x0003e80000100800 */
[----:B-1----:R-:W2:Y:S04]  /*b7d50*/  LDL.LU R10, [R1+0x480] ;  /* 0x00048000010a7983 */ /* 0x002ea80000300800 */
[----:B------:R-:W3:Y:S04]  /*b7d60*/  LDL.LU R13, [R1+0x5420] ;  /* 0x00542000010d7983 */ /* 0x000ee80000300800 */
[----:B------:R1:W-:Y:S04]  /*b7d70*/  STL [R1+0x390], R17 ;  /* 0x0003901101007387 */ /* 0x0003e80000100800 */
[----:B-1----:R-:W3:Y:S01]  /*b7d80*/  LDL.LU R17, [R1+0x541c] ;  /* 0x00541c0001117983 */ /* 0x002ee20000300800 */
[----:B------:R-:W-:-:S03]  /*b7d90*/  F2FP.SATFINITE.E5M2.F32.PACK_AB_MERGE_C R16, R16, R11, RZ ;  /* 0x0000000b1010723e */ /* 0x000fc600048060ff */
[----:B------:R-:W3:Y:S04]  /*b7da0*/  LDL.LU R11, [R1+0x5418] ;  /* 0x00541800010b7983 */ /* 0x000ee80000300800 */
[----:B------:R1:W-:Y:S01]  /*b7db0*/  STL [R1+0x37c], R16 ;  /* 0x00037c1001007387 */ /* 0x0003e20000100800 */
[----:B------:R-:W-:-:S03]  /*b7dc0*/  LOP3.LUT R3, R3, 0xffff, RZ, 0xc0, !PT ;  /* 0x0000ffff03037812 */ /* 0x000fc600078ec0ff */
[----:B-1----:R-:W3:Y:S01]  /*b7dd0*/  LDL.LU R16, [R1+0x5414] ;  /* 0x0054140001107983 */ /* 0x002ee20000300800 */
[----:B--2---:R-:W-:Y:S02]  /*b7de0*/  F2FP.SATFINITE.E5M2.F32.PACK_AB_MERGE_C R23, R23, R10, RZ ;  /* 0x0000000a1717723e */ /* 0x004fe400048060ff */
[----:B----4-:R-:W-:Y:S02]  /*b7df0*/  F2FP.SATFINITE.E5M2.F32.PACK_AB_MERGE_C R10, R9, R22, RZ ;  /* 0x00000016090a723e */ /* 0x010fe400048060ff */
[----:B------:R-:W-:Y:S01]  /*b7e00*/  F2FP.SATFINITE.E5M2.F32.PACK_AB_MERGE_C R9, R8, R7, RZ ;  /* 0x000000070809723e */ /* 0x000fe200048060ff */
[----:B------:R-:W-:Y:S01]  /*b7e10*/  STL [R1+0x5400], R23 ;  /* 0x0054001701007387 */ /* 0x000fe20000100800 */
[----:B------:R-:W-:Y:S02]  /*b7e20*/  F2FP.SATFINITE.E5M2.F32.PACK_AB_MERGE_C R7, R25, R24, RZ ;  /* 0x000000181907723e */ /* 0x000fe400048060ff */
[----:B------:R-:W-:Y:S01]  /*b7e30*/  LOP3.LUT R8, R14, 0xffff, RZ, 0xc0, !PT ;  /* 0x0000ffff0e087812 */ /* 0x000fe200078ec0ff */
[----:B------:R1:W-:Y:S04]  /*b7e40*/  STL [R1+0x358], R10 ;  /* 0x0003580a01007387 */ /* 0x0003e80000100800 */
[----:B------:R2:W-:Y:S04]  /*b7e50*/  STL [R1+0x370], R9 ;  /* 0x0003700901007387 */ /* 0x0005e80000100800 */
[----:B------:R4:W-:Y:S01]  /*b7e60*/  STL [R1+0x5404], R14 ;  /* 0x0054040e01007387 */ /* 0x0009e20000100800 */
[----:B-1----:R-:W-:-:S03]  /*b7e70*/  LOP3.LUT R10, R6, 0xffff, RZ, 0xc0, !PT ;  /* 0x0000ffff060a7812 */ /* 0x002fc600078ec0ff */
[----:B------:R1:W-:Y:S01]  /*b7e80*/  STL [R1+0x36c], R7 ;  /* 0x00036c0701007387 */ /* 0x0003e20000100800 */
[----:B---3--:R-:W-:Y:S02]  /*b7e90*/  LOP3.LUT R6, R13, 0xffff, RZ, 0xc0, !PT ;  /* 0x0000ffff0d067812 */ /* 0x008fe400078ec0ff */
[----:B--2---:R-:W-:Y:S02]  /*b7ea0*/  LOP3.LUT R9, R21, 0xffff, RZ, 0xc0, !PT ;  /* 0x0000ffff15097812 */ /* 0x004fe400078ec0ff */
[----:B----4-:R-:W-:Y:S02]  /*b7eb0*/  PRMT R14, R8, 0x3340, R10 ;  /* 0x00003340080e7816 */ /* 0x010fe4000000000a */
[----:B-1----:R-:W-:Y:S02]  /*b7ec0*/  LOP3.LUT R7, R28, 0xffff, RZ, 0xc0, !PT ;  /* 0x0000ffff1c077812 */ /* 0x002fe400078ec0ff */
[----:B------:R-:W-:-:S04]  /*b7ed0*/  PRMT R28, R3, 0x3340, R0 ;  /* 0x00003340031c7816 */ /* 0x000fc80000000000 */
[----:B------:R-:W-:Y:S02]  /*b7ee0*/  PRMT R21, R14, 0x5410, R28 ;  /* 0x000054100e157816 */ /* 0x000fe4000000001c */
[----:B------:R-:W-:Y:S02]  /*b7ef0*/  PRMT R28, R7, 0x3340, R0 ;  /* 0x00003340071c7816 */ /* 0x000fe40000000000 */
[----:B------:R-:W-:Y:S02]  /*b7f00*/  PRMT R14, R6, 0x3340, R9 ;  /* 0x00003340060e7816 */ /* 0x000fe40000000009 */
[----:B------:R-:W-:Y:S02]  /*b7f10*/  SHF.R.U32.HI R8, RZ, 0x8, R8 ;  /* 0x00000008ff087819 */ /* 0x000fe40000011608 */
[----:B------:R-:W-:Y:S02]  /*b7f20*/  PRMT R25, R14, 0x5410, R28 ;  /* 0x000054100e197816 */ /* 0x000fe4000000001c */
[----:B------:R-:W-:-:S02]  /*b7f30*/  SHF.R.U32.HI R28, RZ, 0x8, R10 ;  /* 0x00000008ff1c7819 */ /* 0x000fc4000001160a */
[----:B------:R-:W-:Y:S02]  /*b7f40*/  LOP3.LUT R8, R8, 0xffff, RZ, 0xc0, !PT ;  /* 0x0000ffff08087812 */ /* 0x000fe400078ec0ff */
[----:B------:R-:W-:-:S04]  /*b7f50*/  LOP3.LUT R28, R28, 0xffff, RZ, 0xc0, !PT ;  /* 0x0000ffff1c1c7812 */ /* 0x000fc800078ec0ff */
[----:B------:R-:W-:Y:S02]  /*b7f60*/  PRMT R8, R8, 0x3340, R28 ;  /* 0x0000334008087816 */ /* 0x000fe4000000001c */
[----:B------:R-:W-:-:S04]  /*b7f70*/  SHF.R.U32.HI R28, RZ, 0x8, R7 ;  /* 0x00000008ff1c7819 */ /* 0x000fc80000011607 */
[----:B------:R-:W-:-:S04]  /*b7f80*/  LOP3.LUT R28, R28, 0xffff, RZ, 0xc0, !PT ;  /* 0x0000ffff1c1c7812 */ /* 0x000fc800078ec0ff */
[--C-:B------:R-:W-:Y:S02]  /*b7f90*/  PRMT R24, R28, 0x3340, R0.reuse ;  /* 0x000033401c187816 */ /* 0x100fe40000000000 */
[----:B------:R-:W-:Y:S02]  /*b7fa0*/  SHF.R.U32.HI R28, RZ, 0x8, R3 ;  /* 0x00000008ff1c7819 */ /* 0x000fe40000011603 */
[----:B------:R-:W-:Y:S02]  /*b7fb0*/  LOP3.LUT R3, R18, 0xffff, RZ, 0xc0, !PT ;  /* 0x0000ffff12037812 */ /* 0x000fe400078ec0ff */
[----:B------:R-:W2:Y:S01]  /*b7fc0*/  LDL.LU R18, [R1+0x5410] ;  /* 0x0054100001127983 */ /* 0x000ea20000300800 */
[----:B------:R-:W-:Y:S02]  /*b7fd0*/  LOP3.LUT R28, R28, 0xffff, RZ, 0xc0, !PT ;  /* 0x0000ffff1c1c7812 */ /* 0x000fe400078ec0ff */
[----:B------:R-:W-:Y:S02]  /*b7fe0*/  LOP3.LUT R7, R17, 0xffff, RZ, 0xc0, !PT ;  /* 0x0000ffff11077812 */ /* 0x000fe400078ec0ff */
[----:B------:R-:W-:-:S02]  /*b7ff0*/  PRMT R23, R28, 0x3340, R0 ;  /* 0x000033401c177816 */ /* 0x000fc40000000000 */
[----:B------:R-:W-:Y:S01]  /*b8000*/  SHF.R.U32.HI R6, RZ, 0x8, R6 ;  /* 0x00000008ff067819 */ /* 0x000fe20000011606 */
[----:B------:R1:W-:Y:S01]  /*b8010*/  STL [R1+0x4f8], R7 ;  /* 0x0004f80701007387 */ /* 0x0003e20000100800 */
[----:B------:R-:W-:Y:S02]  /*b8020*/  SHF.R.U32.HI R9, RZ, 0x8, R9 ;  /* 0x00000008ff097819 */ /* 0x000fe40000011609 */
[----:B------:R-:W-:Y:S01]  /*b8030*/  SHF.R.U32.HI R28, RZ, 0x8, R7 ;  /* 0x00000008ff1c7819 */ /* 0x000fe20000011607 */
[----:B------:R3:W-:Y:S01]  /*b8040*/  STL [R1+0x4f4], R3 ;  /* 0x0004f40301007387 */ /* 0x0007e20000100800 */
[----:B------:R-:W-:Y:S02]  /*b8050*/  LOP3.LUT R6, R6, 0xffff, RZ, 0xc0, !PT ;  /* 0x0000ffff06067812 */ /* 0x000fe400078ec0ff */
[----:B------:R-:W-:Y:S02]  /*b8060*/  LOP3.LUT R9, R9, 0xffff, RZ, 0xc0, !PT ;  /* 0x0000ffff09097812 */ /* 0x000fe400078ec0ff */
[----:B-1----:R-:W-:-:S02]  /*b8070*/  SHF.R.U32.HI R7, RZ, 0x8, R3 ;  /* 0x00000008ff077819 */ /* 0x002fc40000011603 */
[----:B---3--:R-:W-:Y:S02]  /*b8080*/  LOP3.LUT R3, R28, 0xffff, RZ, 0xc0, !PT ;  /* 0x0000ffff1c037812 */ /* 0x008fe400078ec0ff */
[----:B------:R-:W-:Y:S02]  /*b8090*/  LOP3.LUT R28, R7, 0xffff, RZ, 0xc0, !PT ;  /* 0x0000ffff071c7812 */ /* 0x000fe400078ec0ff */
[----:B------:R-:W-:Y:S02]  /*b80a0*/  PRMT R6, R6, 0x3340, R9 ;  /* 0x0000334006067816 */ /* 0x000fe40000000009 */
[----:B------:R-:W-:Y:S02]  /*b80b0*/  PRMT R9, R3, 0x3340, R28 ;  /* 0x0000334003097816 */ /* 0x000fe4000000001c */
[----:B------:R-:W-:Y:S02]  /*b80c0*/  LOP3.LUT R3, R11, 0xffff, RZ, 0xc0, !PT ;  /* 0x0000ffff0b037812 */ /* 0x000fe400078ec0ff */
[----:B------:R-:W-:-:S02]  /*b80d0*/  LOP3.LUT R7, R26, 0xffff, RZ, 0xc0, !PT ;  /* 0x0000ffff1a077812 */ /* 0x000fc400078ec0ff */
[----:B------:R-:W-:Y:S02]  /*b80e0*/  LOP3.LUT R10, R27, 0xffff, RZ, 0xc0, !PT ;  /* 0x0000ffff1b0a7812 */ /* 0x000fe400078ec0ff */
        /* <DEDUP_REMOVED lines=8> */
[----:B------:R-:W-:Y:S02]  /*b8170*/  SHF.R.U32.HI R28, RZ, 0x8, R7 ;  /* 0x00000008ff1c7819 */ /* 0x000fe40000011607 */
[----:B------:R-:W-:Y:S02]  /*b8180*/  LOP3.LUT R4, R4, 0xffff, RZ, 0xc0, !PT ;  /* 0x0000ffff04047812 */ /* 0x000fe400078ec0ff */
[----:B------:R-:W-:-:S04]  /*b8190*/  LOP3.LUT R28, R28, 0xffff, RZ, 0xc0, !PT ;  /* 0x0000ffff1c1c7812 */ /* 0x000fc800078ec0ff */
[----:B------:R-:W-:Y:S02]  /*b81a0*/  PRMT R10, R28, 0x3340, R0 ;  /* 0x000033401c0a7816 */ /* 0x000fe40000000000 */
[----:B------:R-:W-:Y:S01]  /*b81b0*/  SHF.R.U32.HI R28, RZ, 0x8, R4 ;  /* 0x00000008ff1c7819 */ /* 0x000fe20000011604 */
[----:B------:R1:W-:Y:S01]  /*b81c0*/  STL [R1+0x4e8], R4 ;  /* 0x0004e80401007387 */ /* 0x0003e20000100800 */
[----:B------:R-:W-:Y:S02]  /*b81d0*/  LOP3.LUT R7, R16, 0xffff, RZ, 0xc0, !PT ;  /* 0x0000ffff10077812 */ /* 0x000fe400078ec0ff */
[----:B------:R-:W-:-:S04]  /*b81e0*/  LOP3.LUT R28, R28, 0xffff, RZ, 0xc0, !PT ;  /* 0x0000ffff1c1c7812 */ /* 0x000fc800078ec0ff */
[----:B------:R-:W-:Y:S02]  /*b81f0*/  PRMT R22, R28, 0x3340, R0 ;  /* 0x000033401c167816 */ /* 0x000fe40000000000 */
[----:B-1----:R-:W-:Y:S02]  /*b8200*/  LOP3.LUT R4, R15, 0xffff, RZ, 0xc0, !PT ;  /* 0x0000ffff0f047812 */ /* 0x002fe400078ec0ff */
[----:B------:R-:W3:Y:S01]  /*b8210*/  LDL.LU R15, [R1+0x540c] ;  /* 0x00540c00010f7983 */ /* 0x000ee20000300800 */
[----:B------:R-:W-:-:S03]  /*b8220*/  SHF.R.U32.HI R28, RZ, 0x8, R7 ;  /* 0x00000008ff1c7819 */ /* 0x000fc60000011607 */
[----:B------:R1:W-:Y:S04]  /*b8230*/  STL [R1+0x4f0], R7 ;  /* 0x0004f00701007387 */ /* 0x0003e80000100800 */
[----:B------:R4:W-:Y:S01]  /*b8240*/  STL [R1+0x4ec], R4 ;  /* 0x0004ec0401007387 */ /* 0x0009e20000100800 */
[----:B-1----:R-:W-:Y:S02]  /*b8250*/  SHF.R.U32.HI R7, RZ, 0x8, R4 ;  /* 0x00000008ff077819 */ /* 0x002fe40000011604 */
[----:B----4-:R-:W-:Y:S02]  /*b8260*/  LOP3.LUT R4, R28, 0xffff, RZ, 0xc0, !PT ;  /* 0x0000ffff1c047812 */ /* 0x010fe400078ec0ff */
[----:B------:R-:W-:Y:S02]  /*b8270*/  LOP3.LUT R28, R7, 0xffff, RZ, 0xc0, !PT ;  /* 0x0000ffff071c7812 */ /* 0x000fe400078ec0ff */
[----:B------:R-:W-:-:S02]  /*b8280*/  LOP3.LUT R7, R12, 0xffff, RZ, 0xc0, !PT ;  /* 0x0000ffff0c077812 */ /* 0x000fc400078ec0ff */
[----:B------:R-:W-:Y:S01]  /*b8290*/  PRMT R4, R4, 0x3340, R28 ;  /* 0x0000334004047816 */ /* 0x000fe2000000001c */
[----:B------:R-:W4:Y:S01]  /*b82a0*/  LDL.LU R12, [R1+0x5408] ;  /* 0x00540800010c7983 */ /* 0x000f220000300800 */
[----:B------:R-:W-:Y:S02]  /*b82b0*/  SHF.R.U32.HI R28, RZ, 0x8, R7 ;  /* 0x00000008ff1c7819 */ /* 0x000fe40000011607 */
[----:B------:R-:W-:Y:S02]  /*b82c0*/  LOP3.LUT R14, R29, 0xffff, RZ, 0xc0, !PT ;  /* 0x0000ffff1d0e7812 */ /* 0x000fe400078ec0ff */
[----:B------:R-:W-:Y:S01]  /*b82d0*/  LOP3.LUT R28, R28, 0xffff, RZ, 0xc0, !PT ;  /* 0x0000ffff1c1c7812 */ /* 0x000fe200078ec0ff */
[----:B------:R1:W-:Y:S03]  /*b82e0*/  STL [R1+0x4e4], R7 ;  /* 0x0004e40701007387 */ /* 0x0003e60000100800 */
[----:B-1----:R-:W-:-:S02]  /*b82f0*/  PRMT R7, R28, 0x3340, R0 ;  /* 0x000033401c077816 */ /* 0x002fc40000000000 */
[----:B--2---:R-:W-:-:S05]  /*b8300*/  LOP3.LUT R26, R18, 0xffff, RZ, 0xc0, !PT ;  /* 0x0000ffff121a7812 */ /* 0x004fca00078ec0ff */
[----:B------:R1:W-:Y:S01]  /*b8310*/  STL [R1+0x4e0], R26 ;  /* 0x0004e01a01007387 */ /* 0x0003e20000100800 */
[----:B------:R-:W-:-:S03]  /*b8320*/  SHF.R.U32.HI R28, RZ, 0x8, R26 ;  /* 0x00000008ff1c7819 */ /* 0x000fc6000001161a */
[----:B------:R2:W-:Y:S01]  /*b8330*/  STL [R1+0x4d4], R14 ;  /* 0x0004d40e01007387 */ /* 0x0005e20000100800 */
[----:B-1----:R-:W-:Y:S02]  /*b8340*/  LOP3.LUT R26, R28, 0xffff, RZ, 0xc0, !PT ;  /* 0x0000ffff1c1a7812 */ /* 0x002fe400078ec0ff */
[----:B--2---:R-:W-:-:S04]  /*b8350*/  SHF.R.U32.HI R14, RZ, 0x8, R14 ;  /* 0x00000008ff0e7819 */ /* 0x004fc8000001160e */
[----:B------:R-:W-:Y:S02]  /*b8360*/  LOP3.LUT R28, R14, 0xffff, RZ, 0xc0, !PT ;  /* 0x0000ffff0e1c7812 */ /* 0x000fe400078ec0ff */
[----:B------:R-:W2:Y:S01]  /*b8370*/  LDL.LU R14, [R1+0x28] ;  /* 0x00002800010e7983 */ /* 0x000ea20000300800 */
[----:B------:R-:W-:Y:S02]  /*b8380*/  LOP3.LUT R20, R20, 0xffff, RZ, 0xc0, !PT ;  /* 0x0000ffff14147812 */ /* 0x000fe400078ec0ff */
[----:B------:R-:W-:Y:S02]  /*b8390*/  PRMT R29, R26, 0x3340, R28 ;  /* 0x000033401a1d7816 */ /* 0x000fe4000000001c */
[----:B------:R-:W-:Y:S01]  /*b83a0*/  SHF.R.U32.HI R28, RZ, 0x8, R20 ;  /* 0x00000008ff1c7819 */ /* 0x000fe20000011614 */
[----:B------:R3:W-:Y:S01]  /*b83b0*/  STL [R1+0x4cc], R20 ;  /* 0x0004cc1401007387 */ /* 0x0007e20000100800 */
[----:B------:R-:W-:Y:S02]  /*b83c0*/  LOP3.LUT R19, R19, 0xffff, RZ, 0xc0, !PT ;  /* 0x0000ffff13137812 */ /* 0x000fe400078ec0ff */
[----:B------:R-:W-:-:S04]  /*b83d0*/  LOP3.LUT R28, R28, 0xffff, RZ, 0xc0, !PT ;  /* 0x0000ffff1c1c7812 */ /* 0x000fc800078ec0ff */
[----:B------:R-:W-:Y:S02]  /*b83e0*/  PRMT R26, R28, 0x3340, R0 ;  /* 0x000033401c1a7816 */ /* 0x000fe40000000000 */
[----:B------:R-:W-:Y:S02]  /*b83f0*/  LOP3.LUT R2, R2, 0xffff, RZ, 0xc0, !PT ;  /* 0x0000ffff02027812 */ /* 0x000fe400078ec0ff */
[----:B------:R-:W-:Y:S02]  /*b8400*/  LOP3.LUT R5, R5, 0xffff, RZ, 0xc0, !PT ;  /* 0x0000ffff05057812 */ /* 0x000fe400078ec0ff */
[----:B---3--:R-:W-:-:S04]  /*b8410*/  LOP3.LUT R20, R15, 0xffff, RZ, 0xc0, !PT ;  /* 0x0000ffff0f147812 */ /* 0x008fc800078ec0ff */
[----:B------:R-:W-:Y:S01]  /*b8420*/  SHF.R.U32.HI R28, RZ, 0x8, R20 ;  /* 0x00000008ff1c7819 */ /* 0x000fe20000011614 */
[----:B------:R1:W-:Y:S04]  /*b8430*/  STL [R1+0x4dc], R20 ;  /* 0x0004dc1401007387 */ /* 0x0003e80000100800 */
[----:B------:R3:W-:Y:S01]  /*b8440*/  STL [R1+0x4d0], R19 ;  /* 0x0004d01301007387 */ /* 0x0007e20000100800 */
[----:B-1----:R-:W-:Y:S02]  /*b8450*/  SHF.R.U32.HI R20, RZ, 0x8, R19 ;  /* 0x00000008ff147819 */ /* 0x002fe40000011613 */
[----:B---3--:R-:W-:Y:S02]  /*b8460*/  LOP3.LUT R19, R28, 0xffff, RZ, 0xc0, !PT ;  /* 0x0000ffff1c137812 */ /* 0x008fe400078ec0ff */
[----:B------:R-:W-:-:S04]  /*b8470*/  LOP3.LUT R28, R20, 0xffff, RZ, 0xc0, !PT ;  /* 0x0000ffff141c7812 */ /* 0x000fc800078ec0ff */
[----:B------:R-:W-:Y:S02]  /*b8480*/  PRMT R19, R19, 0x3340, R28 ;  /* 0x0000334013137816 */ /* 0x000fe4000000001c */
[----:B------:R-:W-:Y:S01]  /*b8490*/  SHF.R.U32.HI R28, RZ, 0x8, R2 ;  /* 0x00000008ff1c7819 */ /* 0x000fe20000011602 */
[----:B------:R4:W-:Y:S03]  /*b84a0*/  STL [R1+0x4c8], R2 ;  /* 0x0004c80201007387 */ /* 0x0009e60000100800 */
[----:B------:R-:W-:-:S04]  /*b84b0*/  LOP3.LUT R28, R28, 0xffff, RZ, 0xc0, !PT ;  /* 0x0000ffff1c1c7812 */ /* 0x000fc800078ec0ff */
[----:B------:R-:W-:Y:S02]  /*b84c0*/  PRMT R20, R28, 0x3340, R0 ;  /* 0x000033401c147816 */ /* 0x000fe40000000000 */
[----:B----4-:R-:W-:Y:S02]  /*b84d0*/  LOP3.LUT R2, R12, 0xffff, RZ, 0xc0, !PT ;  /* 0x0000ffff0c027812 */ /* 0x010fe400078ec0ff */
[----:B------:R-:W-:Y:S02]  /*b84e0*/  PRMT R24, R6, 0x5410, R24 ;  /* 0x0000541006187816 */ /* 0x000fe40000000018 */
[----:B------:R-:W-:Y:S02]  /*b84f0*/  PRMT R3, R3, 0x5410, R10 ;  /* 0x0000541003037816 */ /* 0x000fe4000000000a */
[----:B------:R-:W-:Y:S02]  /*b8500*/  PRMT R9, R9, 0x5410, R22 ;  /* 0x0000541009097816 */ /* 0x000fe40000000016 */
[----:B------:R-:W-:-:S02]  /*b8510*/  PRMT R4, R4, 0x5410, R7 ;  /* 0x0000541004047816 */ /* 0x000fc40000000007 */
[----:B------:R-:W-:Y:S02]  /*b8520*/  PRMT R29, R29, 0x5410, R26 ;  /* 0x000054101d1d7816 */ /* 0x000fe4000000001a */
[----:B--2---:R-:W-:-:S04]  /*b8530*/  LOP3.LUT R14, R14, 0xffff, RZ, 0xc0, !PT ;  /* 0x0000ffff0e0e7812 */ /* 0x004fc800078ec0ff */
[----:B------:R-:W-:Y:S01]  /*b8540*/  PRMT R28, R14, 0x3340, R0 ;  /* 0x000033400e1c7816 */ /* 0x000fe20000000000 */
[----:B------:R1:W-:Y:S02]  /*b8550*/  STL [R1+0x4d8], R14 ;  /* 0x0004d80e01007387 */ /* 0x0003e40000100800 */
[----:B-1----:R-:W-:-:S04]  /*b8560*/  PRMT R14, R2, 0x3340, R5 ;  /* 0x00003340020e7816 */ /* 0x002fc80000000005 */
[----:B------:R-:W-:Y:S02]  /*b8570*/  PRMT R28, R14, 0x5410, R28 ;  /* 0x000054100e1c7816 */ /* 0x000fe4000000001c */
[----:B------:R-:W2:Y:S01]  /*b8580*/  LDL.LU R14, [R1+0x5404] ;  /* 0x00540400010e7983 */ /* 0x000ea20000300800 */
[----:B------:R-:W-:-:S03]  /*b8590*/  SHF.R.U32.HI R2, RZ, 0x8, R2 ;  /* 0x00000008ff027819 */ /* 0x000fc60000011602 */
[----:B------:R1:W-:Y:S01]  /*b85a0*/  STL [R1+0x3b0], R28 ;  /* 0x0003b01c01007387 */ /* 0x0003e20000100800 */
[----:B------:R-:W-:Y:S02]  /*b85b0*/  LOP3.LUT R2, R2, 0xffff, RZ, 0xc0, !PT ;  /* 0x0000ffff02027812 */ /* 0x000fe400078ec0ff */
[----:B-1----:R-:W-:Y:S02]  /*b85c0*/  SHF.R.U32.HI R28, RZ, 0x8, R5 ;  /* 0x00000008ff1c7819 */ /* 0x002fe40000011605 */
[----:B------:R-:W3:Y:S02]  /*b85d0*/  LDL R5, [R1+0xac] ;  /* 0x0000ac0001057983 */ /* 0x000ee40000100800 */
[----:B------:R-:W-:-:S04]  /*b85e0*/  LOP3.LUT R28, R28, 0xffff, RZ, 0xc0, !PT ;  /* 0x0000ffff1c1c7812 */ /* 0x000fc800078ec0ff */
[----:B------:R-:W-:Y:S02]  /*b85f0*/  PRMT R28, R2, 0x3340, R28 ;  /* 0x00003340021c7816 */ /* 0x000fe4000000001c */
[----:B------:R-:W4:Y:S04]  /*b8600*/  LDL R2, [R1+0xd0] ;  /* 0x0000d00001027983 */ /* 0x000f280000100800 */
[----:B------:R1:W-:Y:S04]  /*b8610*/  STL [R1+0x454], R28 ;  /* 0x0004541c01007387 */ /* 0x0003e80000100800 */
[----:B------:R-:W2:Y:S01]  /*b8620*/  LDL R6, [R1+0xa4] ;  /* 0x0000a40001067983 */ /* 0x000ea20000100800 */
[----:B-1----:R-:W-:-:S03]  /*b8630*/  PRMT R28, R8, 0x5410, R23 ;  /* 0x00005410081c7816 */ /* 0x002fc60000000017 */
[----:B------:R-:W2:Y:S04]  /*b8640*/  LDL.LU R23, [R1+0x5400] ;  /* 0x0054000001177983 */ /* 0x000ea80000300800 */
[----:B------:R-:W2:Y:S04]  /*b8650*/  LDL R8, [R1+0xa0] ;  /* 0x0000a00001087983 */ /* 0x000ea80000100800 */
[----:B------:R-:W2:Y:S04]  /*b8660*/  LDL.LU R10, [R1+0x53fc] ;  /* 0x0053fc00010a7983 */ /* 0x000ea80000300800 */
[----:B------:R-:W2:Y:S04]  /*b8670*/  LDL.LU R22, [R1+0x53f8] ;  /* 0x0053f80001167983 */ /* 0x000ea80000300800 */
[----:B------:R1:W-:Y:S04]  /*b8680*/  STL [R1+0x18], R9 ;  /* 0x0000180901007387 */ /* 0x0003e80000100800 */
[----:B-1----:R-:W2:Y:S04]  /*b8690*/  LDL.LU R9, [R1+0x53f4] ;  /* 0x0053f40001097983 */ /* 0x002ea80000300800 */
[----:B------:R-:W2:Y:S04]  /*b86a0*/  LDL.LU R7, [R1+0x53f0] ;  /* 0x0053f00001077983 */ /* 0x000ea80000300800 */
[----:B------:R1:W-:Y:S04]  /*b86b0*/  STL [R1+0x354], R4 ;  /* 0x0003540401007387 */ /* 0x0003e80000100800 */
[----:B-1----:R-:W2:Y:S04]  /*b86c0*/  LDL R4, [R1+0xa8] ;  /* 0x0000a80001047983 */ /* 0x002ea80000100800 */
[----:B------:R-:W2:Y:S04]  /*b86d0*/  LDL.LU R26, [R1+0x53ec] ;  /* 0x0053ec00011a7983 */ /* 0x000ea80000300800 */
[----:B------:R1:W-:Y:S04]  /*b86e0*/  STL [R1+0x14], R29 ;  /* 0x0000141d01007387 */ /* 0x0003e80000100800 */
[----:B-1----:R-:W2:Y:S01]  /*b86f0*/  LDL.LU R29, [R1+0x53e8] ;  /* 0x0053e800011d7983 */ /* 0x002ea20000300800 */
[----:B------:R-:W-:-:S03]  /*b8700*/  PRMT R19, R19, 0x5410, R20 ;  /* 0x0000541013137816 */ /* 0x000fc60000000014 */
[----:B------:R-:W2:Y:S04]  /*b8710*/  LDL.LU R20, [R1+0x53e4] ;  /* 0x0053e40001147983 */ /* 0x000ea80000300800 */
[----:B------:R1:W-:Y:S04]  /*b8720*/  STL [R1+0x2c], R19 ;  /* 0x00002c1301007387 */ /* 0x0003e80000100800 */
[----:B-1----:R-:W2:Y:S01]  /*b8730*/  LDL.LU R19, [R1+0x53e0] ;  /* 0x0053e00001137983 */ /* 0x002ea20000300800 */
[----:B------:R-:W-:Y:S02]  /*b8740*/  LOP3.LUT R16, R16, 0x7fffffff, RZ, 0xc0, !PT ;  /* 0x7fffffff10107812 */ /* 0x000fe400078ec0ff */
[----:B---3--:R-:W-:-:S02]  /*b8750*/  ISETP.LT.AND P4, PT, R5, UR6, !P2 ;  /* 0x0000000605007c0c */ /* 0x008fc4000d781270 */
[----:B----4-:R-:W-:Y:S01]  /*b8760*/  ISETP.LT.AND P3, PT, R2, UR7, !P2 ;  /* 0x0000000702007c0c */ /* 0x010fe2000d761270 */
[----:B------:R-:W1:Y:S01]  /*b8770*/  LDCU.64 UR6, c[0x0][0x398] ;  /* 0x00007300ff0677ac */ /* 0x000e620008000a00 */
[----:B--2---:R-:W-:-:S04]  /*b8780*/  LOP3.LUT R22, R22, 0xffff, RZ, 0xc0, !PT ;  /* 0x0000ffff16167812 */ /* 0x004fc800078ec0ff */
[--C-:B------:R-:W-:Y:S02]  /*b8790*/  PRMT R21, R21, 0x4210, R22.reuse ;  /* 0x0000421015157816 */ /* 0x100fe40000000016 */
[----:B------:R-:W-:-:S03]  /*b87a0*/  PRMT R28, R28, 0x5210, R22 ;  /* 0x000052101c1c7816 */ /* 0x000fc60000000016 */
[----:B------:R2:W-:Y:S04]  /*b87b0*/  STL [R1+0x40], R21 ;  /* 0x0000401501007387 */ /* 0x0005e80000100800 */
[----:B--2---:R-:W2:Y:S04]  /*b87c0*/  LDL.LU R21, [R1+0x53dc] ;  /* 0x0053dc0001157983 */ /* 0x004ea80000300800 */
[----:B------:R-:W3:Y:S04]  /*b87d0*/  LDL.LU R22, [R1+0x53d8] ;  /* 0x0053d80001167983 */ /* 0x000ee80000300800 */
[----:B------:R4:W-:Y:S01]  /*b87e0*/  STL [R1+0x20], R28 ;  /* 0x0000201c01007387 */ /* 0x0009e20000100800 */
[----:B------:R-:W-:Y:S01]  /*b87f0*/  ISETP.LT.AND P2, PT, R6, UR77, !P2 ;  /* 0x0000004d06007c0c */ /* 0x000fe2000d741270 */
[----:B------:R-:W0:Y:S01]  /*b8800*/  LDCU UR77, c[0x0][0x398] ;  /* 0x00007300ff4d77ac */ /* 0x000e220008000800 */
[----:B----4-:R-:W-:-:S02]  /*b8810*/  LOP3.LUT R28, R10, 0xffff, RZ, 0xc0, !PT ;  /* 0x0000ffff0a1c7812 */ /* 0x010fc400078ec0ff */
[----:B------:R-:W4:Y:S02]  /*b8820*/  LDL.LU R10, [R1+0x53d4] ;  /* 0x0053d400010a7983 */ /* 0x000f240000300800 */
[--C-:B------:R-:W-:Y:S02]  /*b8830*/  PRMT R25, R25, 0x4210, R28.reuse ;  /* 0x0000421019197816 */ /* 0x100fe4000000001c */
[----:B------:R-:W-:Y:S02]  /*b8840*/  PRMT R28, R24, 0x5210, R28 ;  /* 0x00005210181c7816 */ /* 0x000fe4000000001c */
[----:B------:R-:W-:Y:S01]  /*b8850*/  LOP3.LUT R29, R29, 0xffffbfff, RZ, 0xc0, !PT ;  /* 0xffffbfff1d1d7812 */ /* 0x000fe200078ec0ff */
[----:B------:R0:W-:Y:S03]  /*b8860*/  STL [R1+0x44], R25 ;  /* 0x0000441901007387 */ /* 0x0001e60000100800 */
[----:B------:R-:W-:-:S04]  /*b8870*/  @P4 LOP3.LUT R29, R29, 0x4000, RZ, 0xfc, !PT ;  /* 0x000040001d1d4812 */ /* 0x000fc800078efcff */
[----:B------:R-:W-:Y:S01]  /*b8880*/  LOP3.LUT R29, R29, 0xffffdfff, RZ, 0xc0, !PT ;  /* 0xffffdfff1d1d7812 */ /* 0x000fe200078ec0ff */
[----:B0-----:R-:W2:Y:S03]  /*b8890*/  LDL.LU R25, [R1+0x53d0] ;  /* 0x0053d00001197983 */ /* 0x001ea60000300800 */
[----:B------:R-:W-:Y:S01]  /*b88a0*/  @P3 LOP3.LUT R29, R29, 0x2000, RZ, 0xfc, !PT ;  /* 0x000020001d1d3812 */ /* 0x000fe200078efcff */
[----:B------:R-:W2:Y:S04]  /*b88b0*/  LDL.LU R24, [R1+0x53cc] ;  /* 0x0053cc0001187983 */ /* 0x000ea80000300800 */
[----:B------:R0:W-:Y:S01]  /*b88c0*/  STL [R1+0x24], R28 ;  /* 0x0000241c01007387 */ /* 0x0001e20000100800 */
[----:B------:R-:W-:-:S02]  /*b88d0*/  LOP3.LUT R29, R29, 0xffffefff, RZ, 0xc0, !PT ;  /* 0xffffefff1d1d7812 */ /* 0x000fc400078ec0ff */
[----:B0-----:R-:W-:Y:S02]  /*b88e0*/  LOP3.LUT R28, R23, 0xffff, RZ, 0xc0, !PT ;  /* 0x0000ffff171c7812 */ /* 0x001fe400078ec0ff */
[----:B------:R-:W-:Y:S01]  /*b88f0*/  @P2 LOP3.LUT R29, R29, 0x1000, RZ, 0xfc, !PT ;  /* 0x000010001d1d2812 */ /* 0x000fe200078efcff */
[----:B------:R-:W2:Y:S01]  /*b8900*/  LDL.LU R23, [R1+0x53c8] ;  /* 0x0053c80001177983 */ /* 0x000ea20000300800 */
[--C-:B------:R-:W-:Y:S02]  /*b8910*/  PRMT R27, R27, 0x4210, R28.reuse ;  /* 0x000042101b1b7816 */ /* 0x100fe4000000001c */
[----:B------:R-:W-:Y:S01]  /*b8920*/  PRMT R3, R3, 0x5210, R28 ;  /* 0x0000521003037816 */ /* 0x000fe2000000001c */
[----:B------:R-:W-:-:S05]  /*b8930*/  VIADD R28, R8, 0x97 ;  /* 0x00000097081c7836 */ /* 0x000fca0000000000 */
[----:B------:R-:W-:Y:S02]  /*b8940*/  ISETP.GE.AND P2, PT, R28, UR55, PT ;  /* 0x000000371c007c0c */ /* 0x000fe4000bf46270 */
[----:B------:R-:W-:Y:S01]  /*b8950*/  LOP3.LUT R29, R29, 0xfffff7ff, RZ, 0xc0, !PT ;  /* 0xfffff7ff1d1d7812 */ /* 0x000fe200078ec0ff */
[----:B------:R-:W-:Y:S01]  /*b8960*/  VIADD R28, R8, 0x96 ;  /* 0x00000096081c7836 */ /* 0x000fe20000000000 */
[----:B-1----:R-:W-:Y:S01]  /*b8970*/  ISETP.LT.AND P5, PT, R4, UR6, !P2 ;  /* 0x0000000604007c0c */ /* 0x002fe2000d7a1270 */
[----:B------:R-:W0:Y:S01]  /*b8980*/  LDCU UR55, c[0x0][0x398] ;  /* 0x00007300ff3777ac */ /* 0x000e220008000800 */
[----:B------:R-:W-:Y:S02]  /*b8990*/  ISETP.LT.AND P4, PT, R5, UR18, !P2 ;  /* 0x0000001205007c0c */ /* 0x000fe4000d781270 */
[----:B------:R-:W-:Y:S01]  /*b89a0*/  ISETP.LT.AND P3, PT, R2, UR19, !P2 ;  /* 0x0000001302007c0c */ /* 0x000fe2000d761270 */
[----:B------:R-:W1:Y:S08]  /*b89b0*/  LDCU.64 UR18, c[0x0][0x398] ;  /* 0x00007300ff1277ac */ /* 0x000e700008000a00 */
        /* <DEDUP_REMOVED lines=34> */
[----:B------:R-:W-:-:S02]  /*b8be0*/  LOP3.LUT R15, R15, 0x7fffffff, RZ, 0xc0, !PT ;  /* 0x7fffffff0f0f7812 */ /* 0x000fc400078ec0ff */
        /* <DEDUP_REMOVED lines=14> */
[----:B0-----:R-:W-:Y:S02]  /*b8cd0*/  ISETP.LT.AND P5, PT, R4, UR10, !P2 ;  /* 0x0000000a04007c0c */ /* 0x001fe4000d7a1270 */
        /* <DEDUP_REMOVED lines=92> */
[----:B------:R-:W-:-:S02]  /*b92a0*/  LOP3.LUT R14, R14, 0x7fffffff, RZ, 0xc0, !PT ;  /* 0x7fffffff0e0e7812 */ /* 0x000fc400078ec0ff */
[----:B------:R-:W-:Y:S01]  /*b92b0*/  LOP3.LUT R18, R18, 0x7fffffff, RZ, 0xc0, !PT ;  /* 0x7fffffff12127812 */ /* 0x000fe200078ec0ff */
[----:B------:R-:W0:Y:S02]  /*b92c0*/  LDCU UR63, c[0x0][0x398] ;  /* 0x00007300ff3f77ac */ /* 0x000e240008000800 */
        /* <DEDUP_REMOVED lines=49> */
[----:B------:R-:W-:Y:S01]  /*b95e0*/  ISETP.LT.AND P4, PT, R5, UR34, !P2 ;  /* 0x0000002205007c0c */ /* 0x000fe2000d781270 */
[----:B------:R-:W-:Y:S01]  /*b95f0*/  VIADD R28, R8, 0x8b ;  /* 0x0000008b081c7836 */ /* 0x000fe20000000000 */
[----:B------:R-:W-:Y:S01]  /*b9600*/  ISETP.LT.AND P3, PT, R2, UR35, !P2 ;  /* 0x0000002302007c0c */ /* 0x000fe2000d761270 */
[----:B------:R-:W1:Y:S08]  /*b9610*/  LDCU UR34, c[0x0][0x398] ;  /* 0x00007300ff2277ac */ /* 0x000e700008000800 */
        /* <DEDUP_REMOVED lines=140> */
[----:B------:R-:W0:Y:S02]  /*b9ee0*/  LDCU UR9, c[0x0][0x398] ;  /* 0x00007300ff0977ac */ /* 0x000e240008000800 */
[----:B-1----:R-:W-:Y:S02]  /*b9ef0*/  ISETP.LT.AND P5, PT, R4, UR40, !P2 ;  /* 0x0000002804007c0c */ /* 0x002fe4000d7a1270 */
        /* <DEDUP_REMOVED lines=66> */
[----:B------:R-:W2:Y:S03]  /*ba320*/  LDCU.64 UR38, c[0x0][0x398] ;  /* 0x00007300ff2677ac */ /* 0x000ea60008000a00 */
[----:B------:R-:W-:Y:S02]  /*ba330*/  ISETP.LT.AND P5, PT, R4, UR40, !P2 ;  /* 0x0000002804007c0c */ /* 0x000fe4000d7a1270 */
[----:B-1----:R-:W-:Y:S01]  /*ba340*/  ISETP.LT.AND P4, PT, R5, UR74, !P2 ;  /* 0x0000004a05007c0c */ /* 0x002fe2000d781270 */
[----:B------:R-:W1:Y:S01]  /*ba350*/  LDCU UR74, c[0x0][0x398] ;  /* 0x00007300ff4a77ac */ /* 0x000e620008000800 */
[----:B------:R-:W-:-:S02]  /*ba360*/  LOP3.LUT R17, R17, 0xffff7fff, RZ, 0xc0, !PT ;  /* 0xffff7fff11117812 */ /* 0x000fc400078ec0ff */
[----:B0-----:R-:W-:Y:S01]  /*ba370*/  ISETP.LT.AND P3, PT, R2, UR76, !P2 ;  /* 0x0000004c02007c0c */ /* 0x001fe2000d761270 */
        /* <DEDUP_REMOVED lines=14> */
[----:B-1----:R-:W-:Y:S02]  /*ba460*/  ISETP.LT.AND P4, PT, R5, UR74, !P2 ;  /* 0x0000004a05007c0c */ /* 0x002fe4000d781270 */
[----:B------:R-:W-:Y:S01]  /*ba470*/  LOP3.LUT R17, R17, 0xfffff7ff, RZ, 0xc0, !PT ;  /* 0xfffff7ff11117812 */ /* 0x000fe200078ec0ff */
[----:B------:R-:W-:Y:S01]  /*ba480*/  VIADD R28, R8, 0x7e ;  /* 0x0000007e081c7836 */ /* 0x000fe20000000000 */
[----:B------:R-:W-:Y:S01]  /*ba490*/  ISETP.LT.AND P3, PT, R2, UR70, !P2 ;  /* 0x0000004602007c0c */ /* 0x000fe2000d761270 */
[----:B------:R-:W1:Y:S06]  /*ba4a0*/  LDCU UR74, c[0x0][0x398] ;  /* 0x00007300ff4a77ac */ /* 0x000e6c0008000800 */
[----:B------:R-:W-:Y:S01]  /*ba4b0*/  @P5 LOP3.LUT R17, R17, 0x800, RZ, 0xfc, !PT ;  /* 0x0000080011115812 */ /* 0x000fe200078efcff */
[----:B------:R-:W2:Y:S03]  /*ba4c0*/  LDCU UR70, c[0x0][0x398] ;  /* 0x00007300ff4677ac */ /* 0x000ea60008000800 */
        /* <DEDUP_REMOVED lines=29> */
[----:B------:R-:W-:Y:S02]  /*ba6a0*/  ISETP.LT.AND P4, PT, R5, UR50, !P2 ;  /* 0x0000003205007c0c */ /* 0x000fe4000d781270 */
[----:B------:R-:W-:Y:S01]  /*ba6b0*/  LOP3.LUT R17, R17, 0xfffffff7, RZ, 0xc0, !PT ;  /* 0xfffffff711117812 */ /* 0x000fe200078ec0ff */
[----:B------:R-:W-:Y:S01]  /*ba6c0*/  VIADD R28, R8, 0x7c ;  /* 0x0000007c081c7836 */ /* 0x000fe20000000000 */
[----:B0-----:R-:W-:Y:S01]  /*ba6d0*/  ISETP.LT.AND P3, PT, R2, UR53, !P2 ;  /* 0x0000003502007c0c */ /* 0x001fe2000d761270 */
[----:B------:R-:W0:Y:S06]  /*ba6e0*/  LDCU UR50, c[0x0][0x398] ;  /* 0x00007300ff3277ac */ /* 0x000e2c0008000800 */
        /* <DEDUP_REMOVED lines=12> */
[----:B--2---:R-:W-:Y:S02]  /*ba7b0*/  ISETP.LT.AND P5, PT, R4, UR40, !P2 ;  /* 0x0000002804007c0c */ /* 0x004fe4000d7a1270 */
[----:B------:R-:W-:Y:S01]  /*ba7c0*/  ISETP.LT.AND P4, PT, R5, UR51, !P2 ;  /* 0x0000003305007c0c */ /* 0x000fe2000d781270 */
[----:B------:R-:W-:Y:S01]  /*ba7d0*/  VIADD R28, R8, 0x7b ;  /* 0x0000007b081c7836 */ /* 0x000fe20000000000 */
[----:B0-----:R-:W-:Y:S01]  /*ba7e0*/  ISETP.LT.AND P3, PT, R2, UR50, !P2 ;  /* 0x0000003202007c0c */ /* 0x001fe2000d761270 */
[----:B------:R-:W0:Y:S08]  /*ba7f0*/  LDCU UR50, c[0x0][0x398] ;  /* 0x00007300ff3277ac */ /* 0x000e300008000800 */
[----:B------:R-:W-:Y:S01]  /*ba800*/  @P5 LOP3.LUT R14, R14, 0x80000000, RZ, 0xfc, !PT ;  /* 0x800000000e0e5812 */ /* 0x000fe200078efcff */
[----:B------:R-:W2:Y:S03]  /*ba810*/  LDCU UR51, c[0x0][0x398] ;  /* 0x00007300ff3377ac */ /* 0x000ea60008000800 */
        /* <DEDUP_REMOVED lines=9> */
[----:B------:R-:W2:Y:S03]  /*ba8b0*/  LDCU.64 UR36, c[0x0][0x398] ;  /* 0x00007300ff2477ac */ /* 0x000ea60008000a00 */
[----:B------:R-:W-:Y:S02]  /*ba8c0*/  ISETP.LT.AND P5, PT, R4, UR38, !P2 ;  /* 0x0000002604007c0c */ /* 0x000fe4000d7a1270 */
[----:B0-----:R-:W-:Y:S02]  /*ba8d0*/  ISETP.LT.AND P4, PT, R5, UR50, !P2 ;  /* 0x0000003205007c0c */ /* 0x001fe4000d781270 */
[----:B------:R-:W-:Y:S01]  /*ba8e0*/  LOP3.LUT R14, R14, 0xf7ffffff, RZ, 0xc0, !PT ;  /* 0xf7ffffff0e0e7812 */ /* 0x000fe200078ec0ff */
[----:B------:R-:W-:Y:S01]  /*ba8f0*/  VIADD R28, R8, 0x7a ;  /* 0x0000007a081c7836 */ /* 0x000fe20000000000 */
[----:B-1----:R-:W-:Y:S01]  /*ba900*/  ISETP.LT.AND P3, PT, R2, UR53, !P2 ;  /* 0x0000003502007c0c */ /* 0x002fe2000d761270 */
[----:B------:R-:W0:Y:S01]  /*ba910*/  LDCU UR53, c[0x0][0x398] ;  /* 0x00007300ff3577ac */ /* 0x000e220008000800 */
[----:B------:R-:W-:Y:S01]  /*ba920*/  LOP3.LUT R20, R20, 0x7fffffff, RZ, 0xc0, !PT ;  /* 0x7fffffff14147812 */ /* 0x000fe200078ec0ff */
[----:B------:R-:W1:Y:S04]  /*ba930*/  LDCU UR50, c[0x0][0x398] ;  /* 0x00007300ff3277ac */ /* 0x000e680008000800 */
        /* <DEDUP_REMOVED lines=12> */
[----:B0-----:R-:W-:Y:S01]  /*baa00*/  ISETP.LT.AND P4, PT, R5, UR53, !P2 ;  /* 0x0000003505007c0c */ /* 0x001fe2000d781270 */
[----:B------:R-:W0:Y:S01]  /*baa10*/  LDCU UR53, c[0x0][0x398] ;  /* 0x00007300ff3577ac */ /* 0x000e220008000800 */
[----:B------:R-:W-:-:S02]  /*baa20*/  LOP3.LUT R14, R14, 0xff7fffff, RZ, 0xc0, !PT ;  /* 0xff7fffff0e0e7812 */ /* 0x000fc400078ec0ff */
[----:B------:R-:W-:-:S07]  /*baa30*/  ISETP.LT.AND P3, PT, R2, UR27, !P2 ;  /* 0x0000001b02007c0c */ /* 0x000fce000d761270 */
[----:B------:R-:W-:-:S04]  /*baa40*/  @P5 LOP3.LUT R14, R14, 0x800000, RZ, 0xfc, !PT ;  /* 0x008000000e0e5812 */ /* 0x000fc800078efcff */
[----:B------:R-:W-:-:S04]  /*baa50*/  LOP3.LUT R14, R14, 0xffbfffff, RZ, 0xc0, !PT ;  /* 0xffbfffff0e0e7812 */ /* 0x000fc800078ec0ff */
[----:B------:R-:W-:Y:S02]  /*baa60*/  @P4 LOP3.LUT R14, R14, 0x400000, RZ, 0xfc, !PT ;  /* 0x004000000e0e4812 */ /* 0x000fe400078efcff */
[----:B------:R-:W-:Y:S01]  /*baa70*/  ISETP.LT.AND P2, PT, R6, UR33, !P2 ;  /* 0x0000002106007c0c */ /* 0x000fe2000d741270 */
[----:B------:R-:W-:Y:S01]  /*baa80*/  VIADD R28, R8, 0x79 ;  /* 0x00000079081c7836 */ /* 0x000fe20000000000 */
[----:B------:R-:W-:Y:S01]  /*baa90*/  LOP3.LUT R14, R14, 0xffdfffff, RZ, 0xc0, !PT ;  /* 0xffdfffff0e0e7812 */ /* 0x000fe200078ec0ff */
[----:B------:R-:W2:Y:S03]  /*baaa0*/  LDCU UR33, c[0x0][0x398] ;  /* 0x00007300ff2177ac */ /* 0x000ea60008000800 */
[----:B------:R-:W-:-:S04]  /*baab0*/  @P3 LOP3.LUT R14, R14, 0x200000, RZ, 0xfc, !PT ;  /* 0x002000000e0e3812 */ /* 0x000fc800078efcff */
[----:B------:R-:W-:-:S04]  /*baac0*/  LOP3.LUT R14, R14, 0xffefffff, RZ, 0xc0, !PT ;  /* 0xffefffff0e0e7812 */ /* 0x000fc800078ec0ff */
[----:B------:R-:W-:Y:S02]  /*baad0*/  @P2 LOP3.LUT R14, R14, 0x100000, RZ, 0xfc, !PT ;  /* 0x001000000e0e2812 */ /* 0x000fe400078efcff */
[----:B------:R-:W-:Y:S01]  /*baae0*/  ISETP.GE.AND P2, PT, R28, UR41, PT ;  /* 0x000000291c007c0c */ /* 0x000fe2000bf46270 */
[----:B------:R-:W2:Y:S03]  /*baaf0*/  LDCU.64 UR40, c[0x0][0x398] ;  /* 0x00007300ff2877ac */ /* 0x000ea60008000a00 */
[----:B-1----:R-:W-:Y:S02]  /*bab00*/  ISETP.LT.AND P5, PT, R4, UR44, !P2 ;  /* 0x0000002c04007c0c */ /* 0x002fe4000d7a1270 */
[----:B------:R-:W-:Y:S01]  /*bab10*/  LOP3.LUT R14, R14, 0xfff7ffff, RZ, 0xc0, !PT ;  /* 0xfff7ffff0e0e7812 */ /* 0x000fe200078ec0ff */
[----:B------:R-:W-:Y:S01]  /*bab20*/  VIADD R28, R8, 0x78 ;  /* 0x00000078081c7836 */ /* 0x000fe20000000000 */
[----:B0-----:R-:W-:Y:S01]  /*bab30*/  ISETP.LT.AND P4, PT, R5, UR53, !P2 ;  /* 0x0000003505007c0c */ /* 0x001fe2000d781270 */
[----:B------:R-:W0:Y:S01]  /*bab40*/  LDCU UR53, c[0x0][0x398] ;  /* 0x00007300ff3577ac */ /* 0x000e220008000800 */
[----:B------:R-:W-:Y:S01]  /*bab50*/  ISETP.LT.AND P3, PT, R2, UR31, !P2 ;  /* 0x0000001f02007c0c */ /* 0x000fe2000d761270 */
[----:B------:R-:W1:Y:S06]  /*bab60*/  LDCU UR44, c[0x0][0x398] ;  /* 0x00007300ff2c77ac */ /* 0x000e6c0008000800 */
        /* <DEDUP_REMOVED lines=9> */
[----:B------:R-:W-:Y:S01]  /*bac00*/  ISETP.GE.AND P2, PT, R28, UR39, PT ;  /* 0x000000271c007c0c */ /* 0x000fe2000bf46270 */
[----:B------:R-:W1:Y:S03]  /*bac10*/  LDCU.64 UR38, c[0x0][0x398] ;  /* 0x00007300ff2677ac */ /* 0x000e660008000a00 */
[----:B--2---:R-:W-:Y:S02]  /*bac20*/  ISETP.LT.AND P5, PT, R4, UR40, !P2 ;  /* 0x0000002804007c0c */ /* 0x004fe4000d7a1270 */
[----:B0-----:R-:W-:Y:S02]  /*bac30*/  ISETP.LT.AND P4, PT, R5, UR53, !P2 ;  /* 0x0000003505007c0c */ /* 0x001fe4000d781270 */
[----:B------:R-:W-:Y:S01]  /*bac40*/  LOP3.LUT R14, R14, 0xffff7fff, RZ, 0xc0, !PT ;  /* 0xffff7fff0e0e7812 */ /* 0x000fe200078ec0ff */
[----:B------:R-:W-:Y:S01]  /*bac50*/  VIADD R28, R8, 0x77 ;  /* 0x00000077081c7836 */ /* 0x000fe20000000000 */
[----:B------:R-:W-:Y:S01]  /*bac60*/  ISETP.LT.AND P3, PT, R2, UR46, !P2 ;  /* 0x0000002e02007c0c */ /* 0x000fe2000d761270 */
[----:B------:R-:W0:Y:S06]  /*bac70*/  LDCU UR53, c[0x0][0x398] ;  /* 0x00007300ff3577ac */ /* 0x000e2c0008000800 */
[----:B------:R-:W-:Y:S01]  /*bac80*/  @P5 LOP3.LUT R14, R14, 0x8000, RZ, 0xfc, !PT ;  /* 0x000080000e0e5812 */ /* 0x000fe200078efcff */
[----:B------:R-:W2:Y:S03]  /*bac90*/  LDCU UR46, c[0x0][0x398] ;  /* 0x00007300ff2e77ac */ /* 0x000ea60008000800 */
        /* <DEDUP_REMOVED lines=27> */
[----:B------:R-:W-:Y:S02]  /*bae50*/  ISETP.LT.AND P5, PT, R4, UR30, !P2 ;  /* 0x0000001e04007c0c */ /* 0x000fe4000d7a1270 */
[----:B------:R-:W-:Y:S01]  /*bae60*/  LOP3.LUT R14, R14, 0xffffff7f, RZ, 0xc0, !PT ;  /* 0xffffff7f0e0e7812 */ /* 0x000fe200078ec0ff */
[----:B------:R-:W-:Y:S01]  /*bae70*/  VIADD R28, R8, 0x75 ;  /* 0x00000075081c7836 */ /* 0x000fe20000000000 */
[----:B0-----:R-:W-:Y:S01]  /*bae80*/  ISETP.LT.AND P4, PT, R5, UR53, !P2 ;  /* 0x0000003505007c0c */ /* 0x001fe2000d781270 */
[----:B------:R-:W0:Y:S01]  /*bae90*/  LDCU UR53, c[0x0][0x398] ;  /* 0x00007300ff3577ac */ /* 0x000e220008000800 */
[----:B------:R-:W-:Y:S02]  /*baea0*/  ISETP.LT.AND P3, PT, R2, UR29, !P2 ;  /* 0x0000001d02007c0c */ /* 0x000fe4000d761270 */
[----:B------:R-:W-:Y:S01]  /*baeb0*/  LOP3.LUT R19, R19, 0x7fffffff, RZ, 0xc0, !PT ;  /* 0x7fffffff13137812 */ /* 0x000fe200078ec0ff */
        /* <DEDUP_REMOVED lines=32> */
[----:B------:R-:W-:Y:S01]  /*bb0c0*/  ISETP.LT.AND P4, PT, R5, UR67, !P2 ;  /* 0x0000004305007c0c */ /* 0x000fe2000d781270 */
[----:B------:R-:W0:Y:S01]  /*bb0d0*/  LDCU UR67, c[0x0][0x398] ;  /* 0x00007300ff4377ac */ /* 0x000e220008000800 */
        /* <DEDUP_REMOVED lines=93> */
[----:B------:R-:W-:Y:S01]  /*bb6b0*/  LOP3.LUT R18, R18, 0xfffffbff, RZ, 0xc0, !PT ;  /* 0xfffffbff12127812 */ /* 0x000fe200078ec0ff */
[----:B------:R-:W0:Y:S01]  /*bb6c0*/  LDCU UR62, c[0x0][0x398] ;  /* 0x00007300ff3e77ac */ /* 0x000e220008000800 */
[----:B------:R-:W-:-:S02]  /*bb6d0*/  ISETP.LT.AND P2, PT, R6, UR14, !P2 ;  /* 0x0000000e06007c0c */ /* 0x000fc4000d741270 */
[----:B------:R-:W-:Y:S01]  /*bb6e0*/  @P4 LOP3.LUT R18, R18, 0x400, RZ, 0xfc, !PT ;  /* 0x0000040012124812 */ /* 0x000fe200078efcff */
[----:B------:R-:W0:Y:S03]  /*bb6f0*/  LDCU.64 UR14, c[0x0][0x398] ;  /* 0x00007300ff0e77ac */ /* 0x000e260008000a00 */
        /* <DEDUP_REMOVED lines=42> */
[----:B------:R-:W1:Y:S02]  /*bb9a0*/  LDCU UR17, c[0x0][0x398] ;  /* 0x00007300ff1177ac */ /* 0x000e640008000800 */
[----:B0-----:R-:W-:Y:S02]  /*bb9b0*/  ISETP.LT.AND P5, PT, R4, UR8, !P2 ;  /* 0x0000000804007c0c */ /* 0x001fe4000d7a1270 */
[----:B------:R-:W-:Y:S01]  /*bb9c0*/  ISETP.LT.AND P4, PT, R5, UR59, !P2 ;  /* 0x0000003b05007c0c */ /* 0x000fe2000d781270 */
[----:B------:R-:W0:Y:S01]  /*bb9d0*/  LDCU UR8, c[0x0][0x398] ;  /* 0x00007300ff0877ac */ /* 0x000e220008000800 */
[----:B------:R-:W-:-:S09]  /*bb9e0*/  ISETP.LT.AND P3, PT, R2, UR6, !P2 ;  /* 0x0000000602007c0c */ /* 0x000fd2000d761270 */
[----:B------:R-:W-:Y:S01]  /*bb9f0*/  @P5 LOP3.LUT R13, R13, 0x80000000, RZ, 0xfc, !PT ;  /* 0x800000000d0d5812 */ /* 0x000fe200078efcff */
[----:B------:R-:W0:Y:S03]  /*bba00*/  LDCU UR59, c[0x0][0x398] ;  /* 0x00007300ff3b77ac */ /* 0x000e260008000800 */
        /* <DEDUP_REMOVED lines=103> */
[----:B------:R-:W1:Y:S01]  /*bc080*/  LDCU UR65, c[0x0][0x398] ;  /* 0x00007300ff4177ac */ /* 0x000e620008000800 */
[----:B------:R-:W-:-:S02]  /*bc090*/  LOP3.LUT R13, R13, 0xffffff7f, RZ, 0xc0, !PT ;  /* 0xffffff7f0d0d7812 */ /* 0x000fc400078ec0ff */
[----:B------:R-:W-:Y:S01]  /*bc0a0*/  ISETP.LT.AND P3, PT, R2, UR66, !P2 ;  /* 0x0000004202007c0c */ /* 0x000fe2000d761270 */
[----:B------:R-:W-:-:S06]  /*bc0b0*/  VIADD R28, R8, 0x65 ;  /* 0x00000065081c7836 */ /* 0x000fcc0000000000 */
        /* <DEDUP_REMOVED lines=14> */
[----:B------:R-:W-:Y:S01]  /*bc1a0*/  LOP3.LUT R13, R13, 0xfffffff7, RZ, 0xc0, !PT ;  /* 0xfffffff70d0d7812 */ /* 0x000fe200078ec0ff */
[----:B------:R-:W-:Y:S01]  /*bc1b0*/  VIADD R28, R8, 0x64 ;  /* 0x00000064081c7836 */ /* 0x000fe20000000000 */
[----:B------:R-:W-:Y:S01]  /*bc1c0*/  ISETP.LT.AND P3, PT, R2, UR66, !P2 ;  /* 0x0000004202007c0c */ /* 0x000fe2000d761270 */
[----:B------:R-:W1:Y:S01]  /*bc1d0*/  LDCU UR66, c[0x0][0x398] ;  /* 0x00007300ff4277ac */ /* 0x000e620008000800 */
[----:B------:R-:W-:Y:S01]  /*bc1e0*/  LOP3.LUT R12, R12, 0x7fffffff, RZ, 0xc0, !PT ;  /* 0x7fffffff0c0c7812 */ /* 0x000fe200078ec0ff */
[----:B------:R-:W1:Y:S04]  /*bc1f0*/  LDCU UR65, c[0x0][0x398] ;  /* 0x00007300ff4177ac */ /* 0x000e680008000800 */
        /* <DEDUP_REMOVED lines=14> */
[----:B------:R-:W-:-:S09]  /*bc2e0*/  ISETP.LT.AND P3, PT, R2, UR64, !P2 ;  /* 0x0000004002007c0c */ /* 0x000fd2000d761270 */
[----:B------:R-:W-:Y:S01]  /*bc2f0*/  @P5 LOP3.LUT R20, R20, 0x80000000, RZ, 0xfc, !PT ;  /* 0x8000000014145812 */ /* 0x000fe200078efcff */
[----:B------:R-:W-:Y:S01]  /*bc300*/  VIADD R28, R8, 0x63 ;  /* 0x00000063081c7836 */ /* 0x000fe20000000000 */
[----:B------:R-:W1:Y:S02]  /*bc310*/  LDCU UR64, c[0x0][0x398] ;  /* 0x00007300ff4077ac */ /* 0x000e640008000800 */
        /* <DEDUP_REMOVED lines=13> */
[----:B------:R-:W-:-:S02]  /*bc3f0*/  LOP3.LUT R20, R20, 0xf7ffffff, RZ, 0xc0, !PT ;  /* 0xf7ffffff14147812 */ /* 0x000fc400078ec0ff */
[----:B-1----:R-:W-:Y:S01]  /*bc400*/  ISETP.LT.AND P3, PT, R2, UR64, !P2 ;  /* 0x0000004002007c0c */ /* 0x002fe2000d761270 */
        /* <DEDUP_REMOVED lines=36> */
[----:B------:R-:W1:Y:S01]  /*bc650*/  LDCU UR64, c[0x0][0x398] ;  /* 0x00007300ff4077ac */ /* 0x000e620008000800 */
[----:B------:R-:W-:-:S02]  /*bc660*/  LOP3.LUT R21, R21, 0x7fffffff, RZ, 0xc0, !PT ;  /* 0x7fffffff15157812 */ /* 0x000fc400078ec0ff */
[----:B------:R-:W-:Y:S01]  /*bc670*/  LOP3.LUT R11, R11, 0x7fffffff, RZ, 0xc0, !PT ;  /* 0x7fffffff0b0b7812 */ /* 0x000fe200078ec0ff */
[----:B------:R-:W1:Y:S02]  /*bc680*/  LDCU UR63, c[0x0][0x398] ;  /* 0x00007300ff3f77ac */ /* 0x000e640008000800 */
        /* <DEDUP_REMOVED lines=12> */
[----:B0-----:R-:W-:Y:S01]  /*bc750*/  ISETP.LT.AND P4, PT, R5, UR67, !P2 ;  /* 0x0000004305007c0c */ /* 0x001fe2000d781270 */
        /* <DEDUP_REMOVED lines=71> */
[----:B0-----:R-:W-:Y:S01]  /*bcbd0*/  ISETP.LT.AND P5, PT, R4, UR44, !P2 ;  /* 0x0000002c04007c0c */ /* 0x001fe2000d7a1270 */
[----:B------:R-:W-:Y:S01]  /*bcbe0*/  VIADD R28, R8, 0x5b ;  /* 0x0000005b081c7836 */ /* 0x000fe20000000000 */
[----:B------:R-:W-:Y:S01]  /*bcbf0*/  ISETP.LT.AND P4, PT, R5, UR47, !P2 ;  /* 0x0000002f05007c0c */ /* 0x000fe2000d781270 */
[----:B------:R-:W0:Y:S01]  /*bcc00*/  LDCU UR44, c[0x0][0x398] ;  /* 0x00007300ff2c77ac */ /* 0x000e220008000800 */
[----:B------:R-:W-:-:S09]  /*bcc10*/  ISETP.LT.AND P3, PT, R2, UR48, !P2 ;  /* 0x0000003002007c0c */ /* 0x000fd2000d761270 */
        /* <DEDUP_REMOVED lines=36> */
[----:B---3--:R-:W-:Y:S01]  /*bce60*/  LOP3.LUT R22, R22, 0x7fffffff, RZ, 0xc0, !PT ;  /* 0x7fffffff16167812 */ /* 0x008fe200078ec0ff */
[----:B------:R-:W3:Y:S06]  /*bce70*/  LDCU UR34, c[0x0][0x398] ;  /* 0x00007300ff2277ac */ /* 0x000eec0008000800 */
        /* <DEDUP_REMOVED lines=51> */
[----:B------:R1:W-:Y:S01]  /*bd1b0*/  STL [R1+0x48], R27 ;  /* 0x0000481b01007387 */ /* 0x0003e20000100800 */
[----:B------:R-:W0:Y:S06]  /*bd1c0*/  LDCU UR35, c[0x0][0x398] ;  /* 0x00007300ff2377ac */ /* 0x000e2c0008000800 */
[----:B------:R-:W-:Y:S01]  /*bd1d0*/  @P5 LOP3.LUT R19, R19, 0x800, RZ, 0xfc, !PT ;  /* 0x0000080013135812 */ /* 0x000fe200078efcff */
[----:B------:R-:W0:Y:S01]  /*bd1e0*/  LDCU.64 UR22, c[0x0][0x398] ;  /* 0x00007300ff1677ac */ /* 0x000e220008000a00 */
[----:B------:R-:W-:Y:S01]  /*bd1f0*/  ISETP.LT.AND P2, PT, R6, UR46, !P2 ;  /* 0x0000002e06007c0c */ /* 0x000fe2000d741270 */
[----:B-1----:R-:W2:Y:S01]  /*bd200*/  LDL.LU R27, [R1+0x53c4] ;  /* 0x0053c400011b7983 */ /* 0x002ea20000300800 */
[----:B------:R-:W-:Y:S01]  /*bd210*/  LOP3.LUT R19, R19, 0xfffffbff, RZ, 0xc0, !PT ;  /* 0xfffffbff13137812 */ /* 0x000fe200078ec0ff */
[----:B------:R-:W1:Y:S03]  /*bd220*/  LDCU UR46, c[0x0][0x398] ;  /* 0x00007300ff2e77ac */ /* 0x000e660008000800 */
        /* <DEDUP_REMOVED lines=34> */
[----:B------:R-:W-:Y:S01]  /*bd450*/  STL [R1+0x28], R3 ;  /* 0x0000280301007387 */ /* 0x000fe20000100800 */
[----:B----4-:R-:W-:Y:S01]  /*bd460*/  LOP3.LUT R10, R10, 0x7fffffff, RZ, 0xc0, !PT ;  /* 0x7fffffff0a0a7812 */ /* 0x010fe200078ec0ff */
[----:B------:R-:W4:Y:S01]  /*bd470*/  LDCU UR16, c[0x0][0x398] ;  /* 0x00007300ff1077ac */ /* 0x000f220008000800 */
        /* <DEDUP_REMOVED lines=11> */
[----:B------:R-:W-:Y:S02]  /*bd530*/  ISETP.LT.AND P5, PT, R4, UR26, !P2 ;  /* 0x0000001a04007c0c */ /* 0x000fe4000d7a1270 */
[----:B------:R-:W-:Y:S01]  /*bd540*/  ISETP.LT.AND P4, PT, R5, UR13, !P2 ;  /* 0x0000000d05007c0c */ /* 0x000fe2000d781270 */
[----:B------:R-:W0:Y:S01]  /*bd550*/  LDCU UR26, c[0x0][0x398] ;  /* 0x00007300ff1a77ac */ /* 0x000e220008000800 */
        /* <DEDUP_REMOVED lines=20> */
[----:B------:R-:W-:-:S02]  /*bd6a0*/  @P5 LOP3.LUT R12, R12, 0x8000000, RZ, 0xfc, !PT ;  /* 0x080000000c0c5812 */ /* 0x000fc400078efcff */
[----:B------:R-:W-:Y:S01]  /*bd6b0*/  ISETP.LT.AND P2, PT, R6, UR12, !P2 ;  /* 0x0000000c06007c0c */ /* 0x000fe2000d741270 */
[----:B------:R-:W0:Y:S01]  /*bd6c0*/  LDCU.64 UR12, c[0x0][0x398] ;  /* 0x00007300ff0c77ac */ /* 0x000e220008000a00 */
[----:B------:R-:W-:Y:S01]  /*bd6d0*/  LOP3.LUT R12, R12, 0xfbffffff, RZ, 0xc0, !PT ;  /* 0xfbffffff0c0c7812 */ /* 0x000fe200078ec0ff */
[----:B-1----:R-:W2:Y:S03]  /*bd6e0*/  LDL.LU R29, [R1+0x58] ;  /* 0x00005800011d7983 */ /* 0x002ea60000300800 */
        /* <DEDUP_REMOVED lines=12> */
[----:B------:R-:W1:Y:S08]  /*bd7b0*/  LDCU UR61, c[0x0][0x398] ;  /* 0x00007300ff3d77ac */ /* 0x000e700008000800 */
        /* <DEDUP_REMOVED lines=120> */
[----:B-1----:R-:W-:Y:S01]  /*bdf40*/  ISETP.LT.AND P4, PT, R5, UR36, !P2 ;  /* 0x0000002405007c0c */ /* 0x002fe2000d781270 */
[----:B------:R-:W1:Y:S01]  /*bdf50*/  LDCU UR36, c[0x0][0x398] ;  /* 0x00007300ff2477ac */ /* 0x000e620008000800 */
        /* <DEDUP_REMOVED lines=56> */
[----:B-1----:R-:W-:Y:S01]  /*be2e0*/  ISETP.LT.AND P3, PT, R2, UR36, !P2 ;  /* 0x0000002402007c0c */ /* 0x002fe2000d761270 */
[----:B------:R-:W1:Y:S01]  /*be2f0*/  LDCU UR41, c[0x0][0x398] ;  /* 0x00007300ff2977ac */ /* 0x000e620008000800 */
[----:B------:R-:W1:Y:S07]  /*be300*/  LDCU UR6, c[0x0][0x398] ;  /* 0x00007300ff0677ac */ /* 0x000e6e0008000800 */
[----:B------:R-:W-:Y:S01]  /*be310*/  @P5 LOP3.LUT R21, R21, 0x8000, RZ, 0xfc, !PT ;  /* 0x0000800015155812 */ /* 0x000fe200078efcff */
[----:B------:R-:W1:Y:S03]  /*be320*/  LDCU UR36, c[0x0][0x398] ;  /* 0x00007300ff2477ac */ /* 0x000e660008000800 */
[----:B------:R-:W-:-:S02]  /*be330*/  LOP3.LUT R21, R21, 0xffffbfff, RZ, 0xc0, !PT ;  /* 0xffffbfff15157812 */ /* 0x000fc400078ec0ff */
[----:B0-----:R-:W-:Y:S01]  /*be340*/  ISETP.LT.AND P2, PT, R6, UR44, !P2 ;  /* 0x0000002c06007c0c */ /* 0x001fe2000d741270 */
        /* <DEDUP_REMOVED lines=12> */
[----:B-1----:R-:W-:Y:S01]  /*be410*/  ISETP.LT.AND P3, PT, R2, UR41, !P2 ;  /* 0x0000002902007c0c */ /* 0x002fe2000d761270 */
        /* <DEDUP_REMOVED lines=17> */
[----:B------:R-:W0:Y:S08]  /*be530*/  LDCU.64 UR38, c[0x0][0x398] ;  /* 0x00007300ff2677ac */ /* 0x000e300008000a00 */
        /* <DEDUP_REMOVED lines=30> */
[----:B------:R-:W-:Y:S01]  /*be720*/  VIADD R28, R8, 0x43 ;  /* 0x00000043081c7836 */ /* 0x000fe20000000000 */
[----:B------:R-:W-:Y:S01]  /*be730*/  ISETP.LT.AND P3, PT, R2, UR5, !P2 ;  /* 0x0000000502007c0c */ /* 0x000fe2000d761270 */
[----:B------:R-:W0:Y:S08]  /*be740*/  LDCU UR66, c[0x0][0x398] ;  /* 0x00007300ff4277ac */ /* 0x000e300008000800 */
        /* <DEDUP_REMOVED lines=13> */
[----:B-1----:R-:W-:Y:S01]  /*be820*/  ISETP.LT.AND P4, PT, R5, UR57, !P2 ;  /* 0x0000003905007c0c */ /* 0x002fe2000d781270 */
[----:B------:R-:W1:Y:S01]  /*be830*/  LDCU UR57, c[0x0][0x398] ;  /* 0x00007300ff3977ac */ /* 0x000e620008000800 */
[----:B------:R-:W-:-:S02]  /*be840*/  LOP3.LUT R11, R11, 0xf7ffffff, RZ, 0xc0, !PT ;  /* 0xf7ffffff0b0b7812 */ /* 0x000fc400078ec0ff */
[----:B------:R-:W-:Y:S01]  /*be850*/  ISETP.LT.AND P3, PT, R2, UR77, !P2 ;  /* 0x0000004d02007c0c */ /* 0x000fe2000d761270 */
[----:B------:R-:W-:-:S06]  /*be860*/  VIADD R28, R8, 0x42 ;  /* 0x00000042081c7836 */ /* 0x000fcc0000000000 */
[----:B------:R-:W-:Y:S01]  /*be870*/  @P5 LOP3.LUT R11, R11, 0x8000000, RZ, 0xfc, !PT ;  /* 0x080000000b0b5812 */ /* 0x000fe200078efcff */
[----:B------:R0:W-:Y:S01]  /*be880*/  STL [R1+0x53b0], R16 ;  /* 0x0053b01001007387 */ /* 0x0001e20000100800 */
[----:B--2---:R-:W-:Y:S01]  /*be890*/  LOP3.LUT R3, R27, 0xffff, RZ, 0xc0, !PT ;  /* 0x0000ffff1b037812 */ /* 0x004fe200078ec0ff */
[----:B------:R-:W2:Y:S01]  /*be8a0*/  LDCU UR77, c[0x0][0x398] ;  /* 0x00007300ff4d77ac */ /* 0x000ea20008000800 */
[----:B------:R-:W-:-:S04]  /*be8b0*/  LOP3.LUT R11, R11, 0xfbffffff, RZ, 0xc0, !PT ;  /* 0xfbffffff0b0b7812 */ /* 0x000fc800078ec0ff */
[----:B------:R-:W-:Y:S02]  /*be8c0*/  @P4 LOP3.LUT R11, R11, 0x4000000, RZ, 0xfc, !PT ;  /* 0x040000000b0b4812 */ /* 0x000fe400078efcff */
[----:B------:R-:W-:Y:S02]  /*be8d0*/  ISETP.LT.AND P2, PT, R6, UR76, !P2 ;  /* 0x0000004c06007c0c */ /* 0x000fe4000d741270 */
[----:B0-----:R-:W-:Y:S01]  /*be8e0*/  LOP3.LUT R16, R29, 0xffff, RZ, 0xc0, !PT ;  /* 0x0000ffff1d107812 */ /* 0x001fe200078ec0ff */
[----:B------:R-:W-:Y:S01]  /*be8f0*/  STL [R1+0x4c0], R3 ;  /* 0x0004c00301007387 */ /* 0x000fe20000100800 */
[----:B------:R-:W-:Y:S01]  /*be900*/  LOP3.LUT R11, R11, 0xfdffffff, RZ, 0xc0, !PT ;  /* 0xfdffffff0b0b7812 */ /* 0x000fe200078ec0ff */
[----:B------:R-:W0:Y:S03]  /*be910*/  LDCU UR76, c[0x0][0x398] ;  /* 0x00007300ff4c77ac */ /* 0x000e260008000800 */
        /* <DEDUP_REMOVED lines=31> */
[----:B------:R-:W2:Y:S01]  /*beb10*/  LDL.LU R26, [R1+0x53c0] ;  /* 0x0053c000011a7983 */ /* 0x000ea20000300800 */
[----:B------:R-:W-:Y:S01]  /*beb20*/  LOP3.LUT R7, R7, 0xffff, RZ, 0xc0, !PT ;  /* 0x0000ffff07077812 */ /* 0x000fe200078ec0ff */
[----:B------:R-:W0:Y:S01]  /*beb30*/  LDCU UR75, c[0x0][0x398] ;  /* 0x00007300ff4b77ac */ /* 0x000e220008000800 */
        /* <DEDUP_REMOVED lines=16> */
[----:B------:R1:W-:Y:S01]  /*bec40*/  STL [R1+0x4bc], R16 ;  /* 0x0004bc1001007387 */ /* 0x0003e20000100800 */
[----:B------:R-:W-:Y:S01]  /*bec50*/  LOP3.LUT R24, R24, 0x7fffffff, RZ, 0xc0, !PT ;  /* 0x7fffffff18187812 */ /* 0x000fe200078ec0ff */
[----:B------:R-:W0:Y:S04]  /*bec60*/  LDCU UR64, c[0x0][0x398] ;  /* 0x00007300ff4077ac */ /* 0x000e280008000800 */
[----:B------:R-:W-:Y:S01]  /*bec70*/  @P5 LOP3.LUT R11, R11, 0x8000, RZ, 0xfc, !PT ;  /* 0x000080000b0b5812 */ /* 0x000fe200078efcff */
[----:B------:R-:W0:Y:S03]  /*bec80*/  LDCU UR72, c[0x0][0x398] ;  /* 0x00007300ff4877ac */ /* 0x000e260008000800 */
[----:B------:R-:W-:-:S04]  /*bec90*/  LOP3.LUT R11, R11, 0xffffbfff, RZ, 0xc0, !PT ;  /* 0xffffbfff0b0b7812 */ /* 0x000fc800078ec0ff */
[----:B------:R-:W-:Y:S02]  /*beca0*/  @P4 LOP3.LUT R11, R11, 0x4000, RZ, 0xfc, !PT ;  /* 0x000040000b0b4812 */ /* 0x000fe400078efcff */
[----:B------:R-:W-:Y:S01]  /*becb0*/  ISETP.LT.AND P2, PT, R6, UR63, !P2 ;  /* 0x0000003f06007c0c */ /* 0x000fe2000d741270 */
[----:B------:R0:W-:Y:S01]  /*becc0*/  STL [R1+0x4c4], R29 ;  /* 0x0004c41d01007387 */ /* 0x0001e20000100800 */
[----:B------:R-:W-:Y:S01]  /*becd0*/  LOP3.LUT R11, R11, 0xffffdfff, RZ, 0xc0, !PT ;  /* 0xffffdfff0b0b7812 */ /* 0x000fe200078ec0ff */
[----:B------:R-:W1:Y:S03]  /*bece0*/  LDCU UR63, c[0x0][0x398] ;  /* 0x00007300ff3f77ac */ /* 0x000e660008000800 */
        /* <DEDUP_REMOVED lines=29> */
[----:B------:R-:W-:-:S02]  /*beec0*/  PRMT R16, R3, 0x3340, R16 ;  /* 0x0000334003107816 */ /* 0x000fc40000000010 */
[----:B------:R-:W-:Y:S01]  /*beed0*/  PRMT R29, R29, 0x3340, R0 ;  /* 0x000033401d1d7816 */ /* 0x000fe20000000000 */
[----:B------:R-:W2:Y:S01]  /*beee0*/  LDL.LU R3, [R1+0x68] ;  /* 0x0000680001037983 */ /* 0x000ea20000300800 */
        /* <DEDUP_REMOVED lines=31> */
[----:B-1----:R-:W-:Y:S01]  /*bf0e0*/  ISETP.LT.AND P5, PT, R4, UR40, !P2 ;  /* 0x0000002804007c0c */ /* 0x002fe2000d7a1270 */
[----:B------:R-:W-:Y:S01]  /*bf0f0*/  VIADD R28, R8, 0x3b ;  /* 0x0000003b081c7836 */ /* 0x000fe20000000000 */
[----:B------:R-:W-:Y:S01]  /*bf100*/  ISETP.LT.AND P4, PT, R5, UR48, !P2 ;  /* 0x0000003005007c0c */ /* 0x000fe2000d781270 */
[----:B------:R-:W1:Y:S01]  /*bf110*/  LDCU UR40, c[0x0][0x398] ;  /* 0x00007300ff2877ac */ /* 0x000e620008000800 */
        /* <DEDUP_REMOVED lines=45> */
[----:B------:R-:W-:-:S04]  /*bf3f0*/  ISETP.GE.AND P2, PT, R28, UR41, PT ;  /* 0x000000291c007c0c */ /* 0x000fc8000bf46270 */
[----:B0-----:R-:W-:Y:S02]  /*bf400*/  ISETP.LT.AND P5, PT, R4, UR20, !P2 ;  /* 0x0000001404007c0c */ /* 0x001fe4000d7a1270 */
[----:B------:R-:W-:Y:S02]  /*bf410*/  ISETP.LT.AND P4, PT, R5, UR23, !P2 ;  /* 0x0000001705007c0c */ /* 0x000fe4000d781270 */
[----:B------:R-:W-:Y:S01]  /*bf420*/  LOP3.LUT R22, R22, 0xfff7ffff, RZ, 0xc0, !PT ;  /* 0xfff7ffff16167812 */ /* 0x000fe200078ec0ff */
[----:B------:R-:W-:Y:S01]  /*bf430*/  VIADD R28, R8, 0x38 ;  /* 0x00000038081c7836 */ /* 0x000fe20000000000 */
[----:B------:R-:W-:Y:S01]  /*bf440*/  ISETP.LT.AND P3, PT, R2, UR24, !P2 ;  /* 0x0000001802007c0c */ /* 0x000fe2000d761270 */
[----:B------:R-:W0:Y:S06]  /*bf450*/  LDCU.64 UR22, c[0x0][0x398] ;  /* 0x00007300ff1677ac */ /* 0x000e2c0008000a00 */
        /* <DEDUP_REMOVED lines=11> */
[----:B------:R-:W-:Y:S01]  /*bf510*/  ISETP.LT.AND P4, PT, R5, UR66, !P2 ;  /* 0x0000004205007c0c */ /* 0x000fe2000d781270 */
[----:B------:R-:W0:Y:S01]  /*bf520*/  LDCU UR66, c[0x0][0x398] ;  /* 0x00007300ff4277ac */ /* 0x000e220008000800 */
[----:B------:R-:W-:Y:S02]  /*bf530*/  LOP3.LUT R22, R22, 0xffff7fff, RZ, 0xc0, !PT ;  /* 0xffff7fff16167812 */ /* 0x000fe400078ec0ff */
        /* <DEDUP_REMOVED lines=107> */
[----:B------:R-:W-:-:S02]  /*bfbf0*/  ISETP.LT.AND P3, PT, R2, UR15, !P2 ;  /* 0x0000000f02007c0c */ /* 0x000fc4000d761270 */
[----:B------:R-:W-:Y:S01]  /*bfc00*/  PRMT R16, R16, 0x5410, R29 ;  /* 0x0000541010107816 */ /* 0x000fe2000000001d */
[----:B------:R-:W0:Y:S04]  /*bfc10*/  LDCU UR18, c[0x0][0x398] ;  /* 0x00007300ff1277ac */ /* 0x000e280008000800 */
[----:B------:R-:W-:Y:S01]  /*bfc20*/  @P5 LOP3.LUT R10, R10, 0x800000, RZ, 0xfc, !PT ;  /* 0x008000000a0a5812 */ /* 0x000fe200078efcff */
[----:B------:R-:W0:Y:S03]  /*bfc30*/  LDCU UR15, c[0x0][0x398] ;  /* 0x00007300ff0f77ac */ /* 0x000e260008000800 */
[----:B------:R-:W-:-:S04]  /*bfc40*/  LOP3.LUT R10, R10, 0xffbfffff, RZ, 0xc0, !PT ;  /* 0xffbfffff0a0a7812 */ /* 0x000fc800078ec0ff */
[----:B------:R-:W-:Y:S02]  /*bfc50*/  @P4 LOP3.LUT R10, R10, 0x400000, RZ, 0xfc, !PT ;  /* 0x004000000a0a4812 */ /* 0x000fe400078efcff */
[----:B----4-:R-:W-:Y:S01]  /*bfc60*/  ISETP.LT.AND P2, PT, R6, UR16, !P2 ;  /* 0x0000001006007c0c */ /* 0x010fe2000d741270 */
[----:B------:R-:W4:Y:S01]  /*bfc70*/  LDCU.64 UR16, c[0x0][0x398] ;  /* 0x00007300ff1077ac */ /* 0x000f220008000a00 */
        /* <DEDUP_REMOVED lines=8> */
[----:B------:R-:W-:Y:S01]  /*bfd00*/  LOP3.LUT R10, R10, 0xfff7ffff, RZ, 0xc0, !PT ;  /* 0xfff7ffff0a0a7812 */ /* 0x000fe200078ec0ff */
[----:B------:R-:W-:Y:S01]  /*bfd10*/  VIADD R28, R8, 0x30 ;  /* 0x00000030081c7836 */ /* 0x000fe20000000000 */
[----:B------:R-:W-:Y:S01]  /*bfd20*/  ISETP.LT.AND P3, PT, R2, UR13, !P2 ;  /* 0x0000000d02007c0c */ /* 0x000fe2000d761270 */
[----:B------:R0:W-:Y:S01]  /*bfd30*/  STL [R1+0x450], R16 ;  /* 0x0004501001007387 */ /* 0x0001e20000100800 */
[----:B--2---:R-:W-:Y:S01]  /*bfd40*/  LOP3.LUT R3, R3, 0xffff, RZ, 0xc0, !PT ;  /* 0x0000ffff03037812 */ /* 0x004fe200078ec0ff */
[----:B------:R-:W1:Y:S04]  /*bfd50*/  LDCU UR71, c[0x0][0x398] ;  /* 0x00007300ff4777ac */ /* 0x000e680008000800 */
[----:B------:R-:W-:-:S04]  /*bfd60*/  @P5 LOP3.LUT R10, R10, 0x80000, RZ, 0xfc, !PT ;  /* 0x000800000a0a5812 */ /* 0x000fc800078efcff */
[----:B------:R-:W-:-:S04]  /*bfd70*/  LOP3.LUT R10, R10, 0xfffbffff, RZ, 0xc0, !PT ;  /* 0xfffbffff0a0a7812 */ /* 0x000fc800078ec0ff */
[----:B------:R-:W-:Y:S02]  /*bfd80*/  @P4 LOP3.LUT R10, R10, 0x40000, RZ, 0xfc, !PT ;  /* 0x000400000a0a4812 */ /* 0x000fe400078efcff */
[----:B------:R-:W-:Y:S02]  /*bfd90*/  ISETP.LT.AND P2, PT, R6, UR14, !P2 ;  /* 0x0000000e06007c0c */ /* 0x000fe4000d741270 */
[----:B0-----:R-:W-:Y:S01]  /*bfda0*/  LOP3.LUT R16, R26, 0xffff, RZ, 0xc0, !PT ;  /* 0x0000ffff1a107812 */ /* 0x001fe200078ec0ff */
[----:B------:R0:W-:Y:S01]  /*bfdb0*/  STL [R1+0x4b4], R3 ;  /* 0x0004b40301007387 */ /* 0x0001e20000100800 */
[----:B------:R-:W-:Y:S01]  /*bfdc0*/  LOP3.LUT R10, R10, 0xfffdffff, RZ, 0xc0, !PT ;  /* 0xfffdffff0a0a7812 */ /* 0x000fe200078ec0ff */
[----:B------:R-:W2:Y:S02]  /*bfdd0*/  LDCU UR14, c[0x0][0x398] ;  /* 0x00007300ff0e77ac */ /* 0x000ea40008000800 */
[----:B------:R-:W2:Y:S01]  /*bfde0*/  LDL.LU R26, [R1+0x53bc] ;  /* 0x0053bc00011a7983 */ /* 0x000ea20000300800 */
        /* <DEDUP_REMOVED lines=10> */
[----:B------:R1:W-:Y:S01]  /*bfe90*/  STL [R1+0x4ac], R16 ;  /* 0x0004ac1001007387 */ /* 0x0003e20000100800 */
[----:B0-----:R-:W-:Y:S01]  /*bfea0*/  PRMT R3, R3, 0x3340, R16 ;  /* 0x0000334003037816 */ /* 0x001fe20000000010 */
[----:B------:R-:W0:Y:S01]  /*bfeb0*/  LDCU UR70, c[0x0][0x398] ;  /* 0x00007300ff4677ac */ /* 0x000e220008000800 */
[----:B------:R-:W-:Y:S01]  /*bfec0*/  LOP3.LUT R23, R23, 0x7fffffff, RZ, 0xc0, !PT ;  /* 0x7fffffff17177812 */ /* 0x000fe200078ec0ff */
[----:B------:R-:W0:Y:S04]  /*bfed0*/  LDCU UR20, c[0x0][0x398] ;  /* 0x00007300ff1477ac */ /* 0x000e280008000800 */
        /* <DEDUP_REMOVED lines=14> */
[----:B------:R0:W-:Y:S01]  /*bffc0*/  STL [R1+0x4b8], R7 ;  /* 0x0004b80701007387 */ /* 0x0001e20000100800 */
[----:B------:R-:W-:Y:S01]  /*bffd0*/  ISETP.LT.AND P4, PT, R5, UR69, !P2 ;  /* 0x0000004505007c0c */ /* 0x000fe2000d781270 */
[----:B------:R-:W0:Y:S01]  /*bffe0*/  LDCU UR19, c[0x0][0x398] ;  /* 0x00007300ff1377ac */ /* 0x000e220008000800 */
[----:B------:R-:W-:-:S02]  /*bfff0*/  ISETP.LT.AND P3, PT, R2, UR9, !P2 ;  /* 0x0000000902007c0c */ /* 0x000fc4000d761270 */
[----:B-1----:R-:W-:Y:S01]  /*c0000*/  LOP3.LUT R16, R9, 0xffff, RZ, 0xc0, !PT ;  /* 0x0000ffff09107812 */ /* 0x002fe200078ec0ff */
        /* <DEDUP_REMOVED lines=15> */
[----:B------:R-:W4:Y:S01]  /*c0100*/  LDCU.64 UR22, c[0x0][0x398] ;  /* 0x00007300ff1677ac */ /* 0x000f220008000a00 */
        /* <DEDUP_REMOVED lines=21> */
[----:B------:R-:W-:-:S02]  /*c0260*/  PRMT R7, R7, 0x3340, R0 ;  /* 0x0000334007077816 */ /* 0x000fc40000000000 */
[----:B------:R-:W-:Y:S01]  /*c0270*/  LOP3.LUT R27, R27, 0x7fffffff, RZ, 0xc0, !PT ;  /* 0x7fffffff1b1b7812 */ /* 0x000fe200078ec0ff */
[----:B------:R-:W0:Y:S04]  /*c0280*/  LDCU UR8, c[0x0][0x398] ;  /* 0x00007300ff0877ac */ /* 0x000e280008000800 */
        /* <DEDUP_REMOVED lines=12> */
[----:B------:R-:W-:Y:S01]  /*c0350*/  PRMT R3, R3, 0x5410, R7 ;  /* 0x0000541003037816 */ /* 0x000fe20000000007 */
[----:B------:R-:W1:Y:S01]  /*c0360*/  LDCU UR13, c[0x0][0x398] ;  /* 0x00007300ff0d77ac */ /* 0x000e620008000800 */
[----:B0-----:R-:W-:Y:S01]  /*c0370*/  ISETP.LT.AND P5, PT, R4, UR6, !P2 ;  /* 0x0000000604007c0c */ /* 0x001fe2000d7a1270 */
[----:B------:R-:W2:Y:S01]  /*c0380*/  LDL.LU R7, [R1+0x54] ;  /* 0x0000540001077983 */ /* 0x000ea20000300800 */
[----:B------:R-:W-:Y:S01]  /*c0390*/  ISETP.LT.AND P4, PT, R5, UR44, !P2 ;  /* 0x0000002c05007c0c */ /* 0x000fe2000d781270 */
[----:B------:R-:W0:Y:S01]  /*c03a0*/  LDCU UR44, c[0x0][0x398] ;  /* 0x00007300ff2c77ac */ /* 0x000e220008000800 */
        /* <DEDUP_REMOVED lines=16> */
[----:B------:R2:W-:Y:S01]  /*c04b0*/  STL [R1+0x43c], R3 ;  /* 0x00043c0301007387 */ /* 0x0005e20000100800 */
[----:B0-----:R-:W-:Y:S01]  /*c04c0*/  ISETP.LT.AND P4, PT, R5, UR44, !P2 ;  /* 0x0000002c05007c0c */ /* 0x001fe2000d781270 */
[----:B------:R-:W0:Y:S01]  /*c04d0*/  LDCU UR44, c[0x0][0x398] ;  /* 0x00007300ff2c77ac */ /* 0x000e220008000800 */
[----:B------:R-:W-:Y:S01]  /*c04e0*/  ISETP.LT.AND P3, PT, R2, UR40, !P2 ;  /* 0x0000002802007c0c */ /* 0x000fe2000d761270 */
[----:B------:R-:W4:Y:S01]  /*c04f0*/  LDCU UR17, c[0x0][0x398] ;  /* 0x00007300ff1177ac */ /* 0x000f220008000800 */
        /* <DEDUP_REMOVED lines=16> */
[----:B0-----:R-:W-:Y:S02]  /*c0600*/  ISETP.LT.AND P4, PT, R5, UR44, !P2 ;  /* 0x0000002c05007c0c */ /* 0x001fe4000d781270 */
        /* <DEDUP_REMOVED lines=18> */
[----:B0-----:R-:W-:Y:S02]  /*c0730*/  ISETP.LT.AND P4, PT, R5, UR44, !P2 ;  /* 0x0000002c05007c0c */ /* 0x001fe4000d781270 */
[----:B------:R-:W-:Y:S01]  /*c0740*/  ISETP.LT.AND P3, PT, R2, UR40, !P2 ;  /* 0x0000002802007c0c */ /* 0x000fe2000d761270 */
[----:B------:R-:W0:Y:S01]  /*c0750*/  LDCU.64 UR44, c[0x0][0x398] ;  /* 0x00007300ff2c77ac */ /* 0x000e220008000a00 */
[----:B--2---:R-:W-:Y:S01]  /*c0760*/  LOP3.LUT R3, R26, 0xffff, RZ, 0xc0, !PT ;  /* 0x0000ffff1a037812 */ /* 0x004fe200078ec0ff */
[----:B------:R-:W2:Y:S06]  /*c0770*/  LDCU UR28, c[0x0][0x398] ;  /* 0x00007300ff1c77ac */ /* 0x000eac0008000800 */
        /* <DEDUP_REMOVED lines=14> */
[----:B------:R-:W-:Y:S01]  /*c0860*/  STL [R1+0x4b0], R3 ;  /* 0x0004b00301007387 */ /* 0x000fe20000100800 */
[----:B------:R-:W-:Y:S01]  /*c0870*/  ISETP.LT.AND P4, PT, R5, UR39, !P2 ;  /* 0x0000002705007c0c */ /* 0x000fe2000d781270 */
[----:B------:R-:W0:Y:S01]  /*c0880*/  LDCU UR39, c[0x0][0x398] ;  /* 0x00007300ff2777ac */ /* 0x000e220008000800 */
[----:B------:R-:W-:Y:S01]  /*c0890*/  ISETP.LT.AND P3, PT, R2, UR40, !P2 ;  /* 0x0000002802007c0c */ /* 0x000fe2000d761270 */
[----:B------:R-:W2:Y:S01]  /*c08a0*/  LDL.LU R9, [R1+0x53b8] ;  /* 0x0053b80001097983 */ /* 0x000ea20000300800 */
        /* <DEDUP_REMOVED lines=68> */
[----:B-1----:R-:W-:Y:S01]  /*c0cf0*/  ISETP.LT.AND P5, PT, R4, UR44, !P2 ;  /* 0x0000002c04007c0c */ /* 0x002fe2000d7a1270 */
[----:B------:R-:W-:Y:S01]  /*c0d00*/  VIADD R28, R8, 0x23 ;  /* 0x00000023081c7836 */ /* 0x000fe20000000000 */
[----:B------:R-:W-:Y:S01]  /*c0d10*/  ISETP.LT.AND P4, PT, R5, UR36, !P2 ;  /* 0x0000002405007c0c */ /* 0x000fe2000d781270 */
[----:B------:R-:W1:Y:S01]  /*c0d20*/  LDCU.64 UR36, c[0x0][0x398] ;  /* 0x00007300ff2477ac */ /* 0x000e620008000a00 */
        /* <DEDUP_REMOVED lines=14> */
[----:B------:R-:W-:Y:S01]  /*c0e10*/  LOP3.LUT R24, R24, 0xf7ffffff, RZ, 0xc0, !PT ;  /* 0xf7ffffff18187812 */ /* 0x000fe200078ec0ff */
[----:B------:R-:W-:Y:S01]  /*c0e20*/  VIADD R28, R8, 0x22 ;  /* 0x00000022081c7836 */ /* 0x000fe20000000000 */
[----:B------:R-:W-:Y:S01]  /*c0e30*/  ISETP.LT.AND P4, PT, R5, UR38, !P2 ;  /* 0x0000002605007c0c */ /* 0x000fe2000d781270 */
[----:B------:R-:W1:Y:S01]  /*c0e40*/  LDCU.64 UR38, c[0x0][0x398] ;  /* 0x00007300ff2677ac */ /* 0x000e620008000a00 */
        /* <DEDUP_REMOVED lines=14> */
[----:B------:R-:W1:Y:S01]  /*c0f30*/  LDCU UR38, c[0x0][0x398] ;  /* 0x00007300ff2677ac */ /* 0x000e620008000800 */
[----:B0-----:R-:W-:Y:S02]  /*c0f40*/  ISETP.LT.AND P4, PT, R5, UR40, !P2 ;  /* 0x0000002805007c0c */ /* 0x001fe4000d781270 */
[----:B------:R-:W-:Y:S01]  /*c0f50*/  LOP3.LUT R24, R24, 0xff7fffff, RZ, 0xc0, !PT ;  /* 0xff7fffff18187812 */ /* 0x000fe200078ec0ff */
[----:B------:R-:W0:Y:S01]  /*c0f60*/  LDCU.64 UR40, c[0x0][0x398] ;  /* 0x00007300ff2877ac */ /* 0x000e220008000a00 */
[----:B------:R-:W-:-:S07]  /*c0f70*/  ISETP.LT.AND P3, PT, R2, UR57, !P2 ;  /* 0x0000003902007c0c */ /* 0x000fce000d761270 */
[----:B------:R-:W-:Y:S01]  /*c0f80*/  @P5 LOP3.LUT R24, R24, 0x800000, RZ, 0xfc, !PT ;  /* 0x0080000018185812 */ /* 0x000fe200078efcff */
[----:B------:R-:W-:Y:S01]  /*c0f90*/  VIADD R28, R8, 0x21 ;  /* 0x00000021081c7836 */ /* 0x000fe20000000000 */
[----:B------:R-:W-:Y:S01]  /*c0fa0*/  LOP3.LUT R7, R7, 0xffff, RZ, 0xc0, !PT ;  /* 0x0000ffff07077812 */ /* 0x000fe200078ec0ff */
[----:B------:R-:W0:Y:S01]  /*c0fb0*/  LDCU UR57, c[0x0][0x398] ;  /* 0x00007300ff3977ac */ /* 0x000e220008000800 */
        /* <DEDUP_REMOVED lines=9> */
[----:B------:R-:W-:-:S04]  /*c1050*/  ISETP.GE.AND P2, PT, R28, UR45, PT ;  /* 0x0000002d1c007c0c */ /* 0x000fc8000bf46270 */
[----:B0-----:R-:W-:Y:S02]  /*c1060*/  ISETP.LT.AND P5, PT, R4, UR40, !P2 ;  /* 0x0000002804007c0c */ /* 0x001fe4000d7a1270 */
[----:B-1----:R-:W-:Y:S02]  /*c1070*/  ISETP.LT.AND P4, PT, R5, UR38, !P2 ;  /* 0x0000002605007c0c */ /* 0x002fe4000d781270 */
[----:B------:R-:W-:Y:S01]  /*c1080*/  LOP3.LUT R24, R24, 0xfff7ffff, RZ, 0xc0, !PT ;  /* 0xfff7ffff18187812 */ /* 0x000fe200078ec0ff */
[----:B------:R-:W-:Y:S01]  /*c1090*/  VIADD R28, R8, 0x20 ;  /* 0x00000020081c7836 */ /* 0x000fe20000000000 */
[----:B------:R-:W-:Y:S01]  /*c10a0*/  ISETP.LT.AND P3, PT, R2, UR36, !P2 ;  /* 0x0000002402007c0c */ /* 0x000fe2000d761270 */
[----:B------:R-:W0:Y:S01]  /*c10b0*/  LDCU UR36, c[0x0][0x398] ;  /* 0x00007300ff2477ac */ /* 0x000e220008000800 */
        /* <DEDUP_REMOVED lines=12> */
[----:B------:R-:W-:Y:S01]  /*c1180*/  ISETP.LT.AND P4, PT, R5, UR36, !P2 ;  /* 0x0000002405007c0c */ /* 0x000fe2000d781270 */
[----:B------:R-:W0:Y:S01]  /*c1190*/  LDCU.64 UR36, c[0x0][0x398] ;  /* 0x00007300ff2477ac */ /* 0x000e220008000a00 */
[----:B------:R-:W-:Y:S02]  /*c11a0*/  LOP3.LUT R24, R24, 0xffff7fff, RZ, 0xc0, !PT ;  /* 0xffff7fff18187812 */ /* 0x000fe400078ec0ff */
[----:B------:R-:W-:Y:S01]  /*c11b0*/  ISETP.LT.AND P3, PT, R2, UR77, !P2 ;  /* 0x0000004d02007c0c */ /* 0x000fe2000d761270 */
[----:B------:R-:W-:-:S06]  /*c11c0*/  VIADD R28, R8, 0x1f ;  /* 0x0000001f081c7836 */ /* 0x000fcc0000000000 */
[----:B------:R-:W-:Y:S01]  /*c11d0*/  @P5 LOP3.LUT R24, R24, 0x8000, RZ, 0xfc, !PT ;  /* 0x0000800018185812 */ /* 0x000fe200078efcff */
[----:B------:R0:W-:Y:S01]  /*c11e0*/  STL [R1+0x4a4], R16 ;  /* 0x0004a41001007387 */ /* 0x0001e20000100800 */
[----:B------:R-:W-:Y:S01]  /*c11f0*/  PRMT R7, R3, 0x3340, R7 ;  /* 0x0000334003077816 */ /* 0x000fe20000000007 */
[----:B------:R-:W0:Y:S01]  /*c1200*/  LDCU UR77, c[0x0][0x398] ;  /* 0x00007300ff4d77ac */ /* 0x000e220008000800 */
[----:B------:R-:W-:Y:S01]  /*c1210*/  LOP3.LUT R24, R24, 0xffffbfff, RZ, 0xc0, !PT ;  /* 0xffffbfff18187812 */ /* 0x000fe200078ec0ff */
[----:B------:R-:W2:Y:S03]  /*c1220*/  LDL.LU R3, [R1+0x88] ;  /* 0x0000880001037983 */ /* 0x000ea60000300800 */
        /* <DEDUP_REMOVED lines=8> */
[----:B0-----:R-:W-:Y:S02]  /*c12b0*/  ISETP.LT.AND P5, PT, R4, UR36, !P2 ;  /* 0x0000002404007c0c */ /* 0x001fe4000d7a1270 */
[----:B-1----:R-:W-:Y:S01]  /*c12c0*/  ISETP.LT.AND P4, PT, R5, UR38, !P2 ;  /* 0x0000002605007c0c */ /* 0x002fe2000d781270 */
[----:B------:R-:W0:Y:S01]  /*c12d0*/  LDCU.64 UR38, c[0x0][0x398] ;  /* 0x00007300ff2677ac */ /* 0x000e220008000a00 */
[----:B------:R-:W-:Y:S02]  /*c12e0*/  LOP3.LUT R24, R24, 0xfffff7ff, RZ, 0xc0, !PT ;  /* 0xfffff7ff18187812 */ /* 0x000fe400078ec0ff */
        /* <DEDUP_REMOVED lines=15> */
[----:B------:R-:W-:Y:S02]  /*c13e0*/  LOP3.LUT R24, R24, 0xffffff7f, RZ, 0xc0, !PT ;  /* 0xffffff7f18187812 */ /* 0x000fe400078ec0ff */
[----:B------:R-:W-:Y:S01]  /*c13f0*/  PRMT R16, R16, 0x3340, R0 ;  /* 0x0000334010107816 */ /* 0x000fe20000000000 */
[----:B------:R-:W-:Y:S01]  /*c1400*/  VIADD R28, R8, 0x1d ;  /* 0x0000001d081c7836 */ /* 0x000fe20000000000 */
[----:B------:R-:W-:Y:S01]  /*c1410*/  ISETP.LT.AND P4, PT, R5, UR76, !P2 ;  /* 0x0000004c05007c0c */ /* 0x000fe2000d781270 */
[----:B------:R-:W0:Y:S01]  /*c1420*/  LDCU UR76, c[0x0][0x398] ;  /* 0x00007300ff4c77ac */ /* 0x000e220008000800 */
[----:B------:R-:W-:-:S02]  /*c1430*/  ISETP.LT.AND P3, PT, R2, UR63, !P2 ;  /* 0x0000003f02007c0c */ /* 0x000fc4000d761270 */
[----:B------:R-:W-:Y:S01]  /*c1440*/  LOP3.LUT R26, R26, 0x7fffffff, RZ, 0xc0, !PT ;  /* 0x7fffffff1a1a7812 */ /* 0x000fe200078ec0ff */
[----:B------:R-:W0:Y:S02]  /*c1450*/  LDCU UR38, c[0x0][0x398] ;  /* 0x00007300ff2677ac */ /* 0x000e240008000800 */
[----:B------:R-:W-:Y:S02]  /*c1460*/  @P5 LOP3.LUT R24, R24, 0x80, RZ, 0xfc, !PT ;  /* 0x0000008018185812 */ /* 0x000fe400078efcff */
[----:B------:R-:W-:Y:S01]  /*c1470*/  PRMT R16, R7, 0x5410, R16 ;  /* 0x0000541007107816 */ /* 0x000fe20000000010 */
[----:B------:R-:W0:Y:S01]  /*c1480*/  LDCU UR63, c[0x0][0x398] ;  /* 0x00007300ff3f77ac */ /* 0x000e220008000800 */
[----:B------:R-:W-:Y:S01]  /*c1490*/  LOP3.LUT R24, R24, 0xffffffbf, RZ, 0xc0, !PT ;  /* 0xffffffbf18187812 */ /* 0x000fe200078ec0ff */
[----:B------:R-:W3:Y:S03]  /*c14a0*/  LDL.LU R7, [R1+0x64] ;  /* 0x0000640001077983 */ /* 0x000ee60000300800 */
[----:B------:R-:W-:-:S02]  /*c14b0*/  @P4 LOP3.LUT R24, R24, 0x40, RZ, 0xfc, !PT ;  /* 0x0000004018184812 */ /* 0x000fc400078efcff */
[----:B------:R-:W-:Y:S01]  /*c14c0*/  ISETP.LT.AND P2, PT, R6, UR62, !P2 ;  /* 0x0000003e06007c0c */ /* 0x000fe2000d741270 */
[----:B------:R3:W-:Y:S01]  /*c14d0*/  STL [R1+0x434], R16 ;  /* 0x0004341001007387 */ /* 0x0007e20000100800 */
[----:B------:R-:W-:Y:S01]  /*c14e0*/  LOP3.LUT R24, R24, 0xffffffdf, RZ, 0xc0, !PT ;  /* 0xffffffdf18187812 */ /* 0x000fe200078ec0ff */
[----:B------:R-:W0:Y:S03]  /*c14f0*/  LDCU UR62, c[0x0][0x398] ;  /* 0x00007300ff3e77ac */ /* 0x000e260008000800 */
        /* <DEDUP_REMOVED lines=114> */
[----:B--2---:R-:W-:Y:S01]  /*c1c20*/  LOP3.LUT R3, R3, 0xffff, RZ, 0xc0, !PT ;  /* 0x0000ffff03037812 */ /* 0x004fe200078ec0ff */
[----:B------:R-:W-:Y:S01]  /*c1c30*/  VIADD R28, R8, 0x16 ;  /* 0x00000016081c7836 */ /* 0x000fe20000000000 */
[----:B------:R-:W-:Y:S01]  /*c1c40*/  ISETP.LT.AND P4, PT, R5, UR69, !P2 ;  /* 0x0000004505007c0c */ /* 0x000fe2000d781270 */
[----:B------:R-:W0:Y:S01]  /*c1c50*/  LDCU UR18, c[0x0][0x398] ;  /* 0x00007300ff1277ac */ /* 0x000e220008000800 */
[----:B------:R-:W-:-:S05]  /*c1c60*/  ISETP.LT.AND P3, PT, R2, UR15, !P2 ;  /* 0x0000000f02007c0c */ /* 0x000fca000d761270 */
[----:B------:R-:W-:Y:S01]  /*c1c70*/  @P5 LOP3.LUT R23, R23, 0x800, RZ, 0xfc, !PT ;  /* 0x0000080017175812 */ /* 0x000fe200078efcff */
[----:B------:R2:W-:Y:S01]  /*c1c80*/  STL [R1+0x4a0], R3 ;  /* 0x0004a00301007387 */ /* 0x0005e20000100800 */
[----:B------:R-:W0:Y:S02]  /*c1c90*/  LDCU UR69, c[0x0][0x3b8] ;  /* 0x00007700ff4577ac */ /* 0x000e240008000800 */
[----:B------:R-:W-:-:S04]  /*c1ca0*/  LOP3.LUT R23, R23, 0xfffffbff, RZ, 0xc0, !PT ;  /* 0xfffffbff17177812 */ /* 0x000fc800078ec0ff */
[----:B------:R-:W-:Y:S02]  /*c1cb0*/  @P4 LOP3.LUT R23, R23, 0x400, RZ, 0xfc, !PT ;  /* 0x0000040017174812 */ /* 0x000fe400078efcff */
[----:B------:R-:W-:Y:S01]  /*c1cc0*/  ISETP.LT.AND P2, PT, R6, UR16, !P2 ;  /* 0x0000001006007c0c */ /* 0x000fe2000d741270 */
[----:B------:R-:W0:Y:S01]  /*c1cd0*/  LDCU UR16, c[0x0][0x398] ;  /* 0x00007300ff1077ac */ /* 0x000e220008000800 */
[----:B------:R-:W-:Y:S02]  /*c1ce0*/  LOP3.LUT R23, R23, 0xfffffdff, RZ, 0xc0, !PT ;  /* 0xfffffdff17177812 */ /* 0x000fe400078ec0ff */
[----:B---3--:R-:W-:Y:S02]  /*c1cf0*/  LOP3.LUT R16, R7, 0xffff, RZ, 0xc0, !PT ;  /* 0x0000ffff07107812 */ /* 0x008fe400078ec0ff */
[----:B------:R-:W-:Y:S02]  /*c1d00*/  LOP3.LUT R7, R9, 0xffff, RZ, 0xc0, !PT ;  /* 0x0000ffff09077812 */ /* 0x000fe400078ec0ff */
[----:B------:R-:W3:Y:S01]  /*c1d10*/  LDL.LU R9, [R1+0x53b4] ;  /* 0x0053b40001097983 */ /* 0x000ee20000300800 */
        /* <DEDUP_REMOVED lines=10> */
[----:B------:R-:W-:Y:S01]  /*c1dc0*/  STL [R1+0x49c], R16 ;  /* 0x00049c1001007387 */ /* 0x000fe20000100800 */
[----:B--2---:R-:W-:Y:S01]  /*c1dd0*/  PRMT R3, R3, 0x3340, R16 ;  /* 0x0000334003037816 */ /* 0x004fe20000000010 */
[----:B------:R-:W2:Y:S01]  /*c1de0*/  LDCU UR68, c[0x0][0x3b8] ;  /* 0x00007700ff4477ac */ /* 0x000ea20008000800 */
        /* <DEDUP_REMOVED lines=16> */
[----:B------:R0:W-:Y:S01]  /*c1ef0*/  STL [R1+0x498], R7 ;  /* 0x0004980701007387 */ /* 0x0001e20000100800 */
[----:B------:R-:W-:Y:S01]  /*c1f00*/  ISETP.LT.AND P3, PT, R2, UR21, !P2 ;  /* 0x0000001502007c0c */ /* 0x000fe2000d761270 */
[----:B------:R-:W0:Y:S01]  /*c1f10*/  LDCU UR21, c[0x0][0x3b8] ;  /* 0x00007700ff1577ac */ /* 0x000e220008000800 */
[----:B------:R-:W0:Y:S05]  /*c1f20*/  LDCU UR14, c[0x0][0x3b8] ;  /* 0x00007700ff0e77ac */ /* 0x000e2a0008000800 */
        /* <DEDUP_REMOVED lines=10> */
[----:B------:R-:W-:Y:S01]  /*c1fd0*/  VIADD R28, R8, 0x13 ;  /* 0x00000013081c7836 */ /* 0x000fe20000000000 */
[----:B0-----:R-:W-:Y:S01]  /*c1fe0*/  PRMT R7, R7, 0x3340, R0 ;  /* 0x0000334007077816 */ /* 0x001fe20000000000 */
[----:B------:R-:W0:Y:S01]  /*c1ff0*/  LDCU UR19, c[0x0][0x3b8] ;  /* 0x00007700ff1377ac */ /* 0x000e220008000800 */
[----:B-1----:R-:W-:Y:S02]  /*c2000*/  ISETP.LT.AND P5, PT, R4, UR30, !P2 ;  /* 0x0000001e04007c0c */ /* 0x002fe4000d7a1270 */
[----:B------:R-:W-:Y:S01]  /*c2010*/  ISETP.LT.AND P4, PT, R5, UR13, !P2 ;  /* 0x0000000d05007c0c */ /* 0x000fe2000d781270 */
[----:B------:R-:W1:Y:S01]  /*c2020*/  LDCU.64 UR12, c[0x0][0x398] ;  /* 0x00007300ff0c77ac */ /* 0x000e620008000a00 */
[----:B----4-:R-:W-:-:S02]  /*c2030*/  ISETP.LT.AND P3, PT, R2, UR17, !P2 ;  /* 0x0000001102007c0c */ /* 0x010fc4000d761270 */
[----:B------:R-:W-:Y:S01]  /*c2040*/  PRMT R3, R3, 0x5410, R7 ;  /* 0x0000541003037816 */ /* 0x000fe20000000007 */
[----:B------:R-:W4:Y:S01]  /*c2050*/  LDCU UR17, c[0x0][0x3b8] ;  /* 0x00007700ff1177ac */ /* 0x000f220008000800 */
[----:B------:R-:W0:Y:S05]  /*c2060*/  LDCU UR30, c[0x0][0x3b8] ;  /* 0x00007700ff1e77ac */ /* 0x000e2a0008000800 */
[----:B------:R-:W-:-:S04]  /*c2070*/  @P5 LOP3.LUT R27, R27, 0x80000000, RZ, 0xfc, !PT ;  /* 0x800000001b1b5812 */ /* 0x000fc800078efcff */
[----:B------:R-:W-:-:S04]  /*c2080*/  LOP3.LUT R27, R27, 0xbfffffff, RZ, 0xc0, !PT ;  /* 0xbfffffff1b1b7812 */ /* 0x000fc800078ec0ff */
[----:B------:R-:W-:Y:S02]  /*c2090*/  @P4 LOP3.LUT R27, R27, 0x40000000, RZ, 0xfc, !PT ;  /* 0x400000001b1b4812 */ /* 0x000fe400078efcff */
[----:B------:R-:W-:Y:S01]  /*c20a0*/  ISETP.LT.AND P2, PT, R6, UR20, !P2 ;  /* 0x0000001406007c0c */ /* 0x000fe2000d741270 */
[----:B------:R3:W-:Y:S01]  /*c20b0*/  STL [R1+0x430], R3 ;  /* 0x0004300301007387 */ /* 0x0007e20000100800 */
[----:B------:R-:W-:Y:S01]  /*c20c0*/  LOP3.LUT R27, R27, 0xdfffffff, RZ, 0xc0, !PT ;  /* 0xdfffffff1b1b7812 */ /* 0x000fe200078ec0ff */
[----:B------:R-:W0:Y:S03]  /*c20d0*/  LDCU UR20, c[0x0][0x3b8] ;  /* 0x00007700ff1477ac */ /* 0x000e260008000800 */
        /* <DEDUP_REMOVED lines=70> */
[----:B------:R-:W-:Y:S01]  /*c2540*/  @P3 LOP3.LUT R27, R27, 0x2000, RZ, 0xfc, !PT ;  /* 0x000020001b1b3812 */ /* 0x000fe200078efcff */
[----:B---3--:R-:W-:Y:S01]  /*c2550*/  VIADD R3, R9, UR64 ;  /* 0x0000004009037c36 */ /* 0x008fe20008000000 */
[----:B------:R-:W3:Y:S02]  /*c2560*/  LDCU UR64, c[0x0][0x3b8] ;  /* 0x00007700ff4077ac */ /* 0x000ee40008000800 */
[----:B------:R-:W-:Y:S02]  /*c2570*/  LOP3.LUT R27, R27, 0xffffefff, RZ, 0xc0, !PT ;  /* 0xffffefff1b1b7812 */ /* 0x000fe400078ec0ff */
[----:B------:R0:W-:Y:S02]  /*c2580*/  STL [R1], R3 ;  /* 0x0000000301007387 */ /* 0x0001e40000100800 */
[----:B------:R-:W-:Y:S02]  /*c2590*/  @P2 LOP3.LUT R27, R27, 0x1000, RZ, 0xfc, !PT ;  /* 0x000010001b1b2812 */ /* 0x000fe400078efcff */
[----:B------:R-:W-:Y:S01]  /*c25a0*/  ISETP.GE.AND P2, PT, R28, UR9, PT ;  /* 0x000000091c007c0c */ /* 0x000fe2000bf46270 */
[----:B------:R-:W1:Y:S01]  /*c25b0*/  LDCU.64 UR8, c[0x0][0x398] ;  /* 0x00007300ff0877ac */ /* 0x000e620008000a00 */
[----:B0-----:R-:W-:-:S02]  /*c25c0*/  VIADD R3, R3, UR34 ;  /* 0x0000002203037c36 */ /* 0x001fc40008000000 */
[----:B------:R-:W-:Y:S02]  /*c25d0*/  ISETP.LT.AND P5, PT, R4, UR12, !P2 ;  /* 0x0000000c04007c0c */ /* 0x000fe4000d7a1270 */
[----:B------:R-:W-:Y:S01]  /*c25e0*/  LOP3.LUT R27, R27, 0xfffff7ff, RZ, 0xc0, !PT ;  /* 0xfffff7ff1b1b7812 */ /* 0x000fe200078ec0ff */
[----:B------:R-:W-:Y:S01]  /*c25f0*/  VIADD R28, R8, 0xe ;  /* 0x0000000e081c7836 */ /* 0x000fe20000000000 */
[----:B------:R0:W-:Y:S01]  /*c2600*/  STL [R1+0x50], R3 ;  /* 0x0000500301007387 */ /* 0x0001e20000100800 */
[----:B------:R-:W-:Y:S01]  /*c2610*/  ISETP.LT.AND P4, PT, R5, UR25, !P2 ;  /* 0x0000001905007c0c */ /* 0x000fe2000d781270 */
[----:B------:R-:W1:Y:S01]  /*c2620*/  LDCU UR25, c[0x0][0x3b8] ;  /* 0x00007700ff1977ac */ /* 0x000e620008000800 */
[----:B------:R-:W-:Y:S01]  /*c2630*/  ISETP.LT.AND P3, PT, R2, UR29, !P2 ;  /* 0x0000001d02007c0c */ /* 0x000fe2000d761270 */
[----:B------:R-:W1:Y:S01]  /*c2640*/  LDCU UR34, c[0x0][0x3b8] ;  /* 0x00007700ff2277ac */ /* 0x000e620008000800 */
[----:B0-----:R-:W-:-:S04]  /*c2650*/  VIADD R3, R3, UR65 ;  /* 0x0000004103037c36 */ /* 0x001fc80008000000 */
[----:B------:R-:W-:Y:S01]  /*c2660*/  @P5 LOP3.LUT R27, R27, 0x800, RZ, 0xfc, !PT ;  /* 0x000008001b1b5812 */ /* 0x000fe200078efcff */
[----:B------:R-:W0:Y:S01]  /*c2670*/  LDCU UR29, c[0x0][0x3b8] ;  /* 0x00007700ff1d77ac */ /* 0x000e220008000800 */
[----:B------:R1:W-:Y:S02]  /*c2680*/  STL [R1+0xc], R3 ;  /* 0x00000c0301007387 */ /* 0x0003e40000100800 */
[----:B------:R-:W-:Y:S01]  /*c2690*/  LOP3.LUT R27, R27, 0xfffffbff, RZ, 0xc0, !PT ;  /* 0xfffffbff1b1b7812 */ /* 0x000fe200078ec0ff */
[----:B------:R-:W0:Y:S01]  /*c26a0*/  LDCU UR65, c[0x0][0x3b8] ;  /* 0x00007700ff4177ac */ /* 0x000e220008000800 */
[----:B-1----:R-:W-:Y:S02]  /*c26b0*/  VIADD R3, R3, UR21 ;  /* 0x0000001503037c36 */ /* 0x002fe40008000000 */
[----:B------:R-:W-:Y:S01]  /*c26c0*/  @P4 LOP3.LUT R27, R27, 0x400, RZ, 0xfc, !PT ;  /* 0x000004001b1b4812 */ /* 0x000fe200078efcff */
[----:B------:R-:W1:Y:S02]  /*c26d0*/  LDCU UR21, c[0x0][0x3b8] ;  /* 0x00007700ff1577ac */ /* 0x000e640008000800 */
[----:B------:R0:W-:Y:S01]  /*c26e0*/  STL [R1+0x8], R3 ;  /* 0x0000080301007387 */ /* 0x0001e20000100800 */
[----:B------:R-:W-:Y:S01]  /*c26f0*/  ISETP.LT.AND P2, PT, R6, UR46, !P2 ;  /* 0x0000002e06007c0c */ /* 0x000fe2000d741270 */
[----:B------:R-:W1:Y:S01]  /*c2700*/  LDCU UR46, c[0x0][0x3b8] ;  /* 0x00007700ff2e77ac */ /* 0x000e620008000800 */
[----:B0-----:R-:W-:Y:S01]  /*c2710*/  VIADD R3, R3, UR14 ;  /* 0x0000000e03037c36 */ /* 0x001fe20008000000 */
[----:B------:R-:W-:Y:S01]  /*c2720*/  LOP3.LUT R27, R27, 0xfffffdff, RZ, 0xc0, !PT ;  /* 0xfffffdff1b1b7812 */ /* 0x000fe200078ec0ff */
[----:B------:R-:W0:Y:S03]  /*c2730*/  LDCU UR14, c[0x0][0x3b8] ;  /* 0x00007700ff0e77ac */ /* 0x000e260008000800 */
[----:B------:R1:W-:Y:S01]  /*c2740*/  STL [R1+0x4], R3 ;  /* 0x0000040301007387 */ /* 0x0003e20000100800 */
[----:B------:R-:W-:Y:S01]  /*c2750*/  @P3 LOP3.LUT R27, R27, 0x200, RZ, 0xfc, !PT ;  /* 0x000002001b1b3812 */ /* 0x000fe200078efcff */
[----:B-1----:R-:W-:-:S03]  /*c2760*/  VIADD R3, R3, UR20 ;  /* 0x0000001403037c36 */ /* 0x002fc60008000000 */
[----:B------:R-:W-:Y:S01]  /*c2770*/  LOP3.LUT R27, R27, 0xfffffeff, RZ, 0xc0, !PT ;  /* 0xfffffeff1b1b7812 */ /* 0x000fe200078ec0ff */
[----:B------:R-:W1:Y:S01]  /*c2780*/  LDCU UR20, c[0x0][0x3b8] ;  /* 0x00007700ff1477ac */ /* 0x000e620008000800 */
[----:B------:R0:W-:Y:S02]  /*c2790*/  STL [R1+0x54], R3 ;  /* 0x0000540301007387 */ /* 0x0001e40000100800 */
[----:B0-----:R-:W-:Y:S01]  /*c27a0*/  VIADD R3, R3, UR19 ;  /* 0x0000001303037c36 */ /* 0x001fe20008000000 */
[----:B------:R-:W-:Y:S01]  /*c27b0*/  @P2 LOP3.LUT R27, R27, 0x100, RZ, 0xfc, !PT ;  /* 0x000001001b1b2812 */ /* 0x000fe200078efcff */
[----:B------:R-:W0:Y:S03]  /*c27c0*/  LDCU UR19, c[0x0][0x3b8] ;  /* 0x00007700ff1377ac */ /* 0x000e260008000800 */
[----:B------:R4:W-:Y:S01]  /*c27d0*/  STL [R1+0x60], R3 ;  /* 0x0000600301007387 */ /* 0x0009e20000100800 */
[----:B------:R-:W-:Y:S01]  /*c27e0*/  ISETP.GE.AND P2, PT, R28, UR7, PT ;  /* 0x000000071c007c0c */ /* 0x000fe2000bf46270 */
[----:B------:R-:W0:Y:S01]  /*c27f0*/  LDCU.64 UR6, c[0x0][0x398] ;  /* 0x00007300ff0677ac */ /* 0x000e220008000a00 */
[----:B----4-:R-:W-:-:S02]  /*c2800*/  VIADD R3, R3, UR17 ;  /* 0x0000001103037c36 */ /* 0x010fc40008000000 */
[----:B------:R-:W-:Y:S02]  /*c2810*/  ISETP.LT.AND P5, PT, R4, UR8, !P2 ;  /* 0x0000000804007c0c */ /* 0x000fe4000d7a1270 */
[----:B------:R-:W-:Y:S01]  /*c2820*/  LOP3.LUT R27, R27, 0xffffff7f, RZ, 0xc0, !PT ;  /* 0xffffff7f1b1b7812 */ /* 0x000fe200078ec0ff */
[----:B------:R-:W-:Y:S01]  /*c2830*/  VIADD R28, R8, 0xd ;  /* 0x0000000d081c7836 */ /* 0x000fe20000000000 */
[----:B------:R4:W-:Y:S01]  /*c2840*/  STL [R1+0x5c], R3 ;  /* 0x00005c0301007387 */ /* 0x0009e20000100800 */
[----:B------:R-:W-:Y:S01]  /*c2850*/  ISETP.LT.AND P4, PT, R5, UR28, !P2 ;  /* 0x0000001c05007c0c */ /* 0x000fe2000d781270 */
[----:B------:R-:W0:Y:S01]  /*c2860*/  LDCU UR8, c[0x0][0x3b8] ;  /* 0x00007700ff0877ac */ /* 0x000e220008000800 */
[----:B------:R-:W-:Y:S01]  /*c2870*/  ISETP.LT.AND P3, PT, R2, UR47, !P2 ;  /* 0x0000002f02007c0c */ /* 0x000fe2000d761270 */
[----:B------:R-:W0:Y:S01]  /*c2880*/  LDCU UR17, c[0x0][0x3b8] ;  /* 0x00007700ff1177ac */ /* 0x000e220008000800 */
[----:B----4-:R-:W-:-:S04]  /*c2890*/  VIADD R3, R3, UR30 ;  /* 0x0000001e03037c36 */ /* 0x010fc80008000000 */
[----:B------:R-:W-:Y:S01]  /*c28a0*/  @P5 LOP3.LUT R27, R27, 0x80, RZ, 0xfc, !PT ;  /* 0x000000801b1b5812 */ /* 0x000fe200078efcff */
[----:B------:R-:W4:Y:S01]  /*c28b0*/  LDCU UR28, c[0x0][0x3b8] ;  /* 0x00007700ff1c77ac */ /* 0x000f220008000800 */
[----:B------:R0:W-:Y:S01]  /*c28c0*/  STL [R1+0x58], R3 ;  /* 0x0000580301007387 */ /* 0x0001e20000100800 */
[----:B------:R-:W-:Y:S01]  /*c28d0*/  ISETP.LT.AND P2, PT, R6, UR49, !P2 ;  /* 0x0000003106007c0c */ /* 0x000fe2000d741270 */
[----:B------:R-:W1:Y:S01]  /*c28e0*/  LDCU UR47, c[0x0][0x3b8] ;  /* 0x00007700ff2f77ac */ /* 0x000e620008000800 */
[----:B------:R-:W-:Y:S01]  /*c28f0*/  LOP3.LUT R27, R27, 0xffffffbf, RZ, 0xc0, !PT ;  /* 0xffffffbf1b1b7812 */ /* 0x000fe200078ec0ff */
[----:B------:R-:W1:Y:S01]  /*c2900*/  LDCU UR49, c[0x0][0x3b8] ;  /* 0x00007700ff3177ac */ /* 0x000e620008000800 */
[----:B0-----:R-:W-:Y:S02]  /*c2910*/  VIADD R3, R3, UR35 ;  /* 0x0000002303037c36 */ /* 0x001fe40008000000 */
[----:B------:R-:W-:Y:S01]  /*c2920*/  @P4 LOP3.LUT R27, R27, 0x40, RZ, 0xfc, !PT ;  /* 0x000000401b1b4812 */ /* 0x000fe200078efcff */
[----:B------:R-:W0:Y:S02]  /*c2930*/  LDCU UR30, c[0x0][0x3b8] ;  /* 0x00007700ff1e77ac */ /* 0x000e240008000800 */
[----:B------:R1:W-:Y:S01]  /*c2940*/  STL [R1+0x70], R3 ;  /* 0x0000700301007387 */ /* 0x0003e20000100800 */
[----:B------:R-:W0:Y:S01]  /*c2950*/  LDCU UR35, c[0x0][0x3b8] ;  /* 0x00007700ff2377ac */ /* 0x000e220008000800 */
[----:B-1----:R-:W-:Y:S01]  /*c2960*/  VIADD R3, R3, UR66 ;  /* 0x0000004203037c36 */ /* 0x002fe20008000000 */
[----:B------:R-:W-:Y:S01]  /*c2970*/  LOP3.LUT R27, R27, 0xffffffdf, RZ, 0xc0, !PT ;  /* 0xffffffdf1b1b7812 */ /* 0x000fe200078ec0ff */
[----:B------:R-:W1:Y:S03]  /*c2980*/  LDCU UR66, c[0x0][0x3b8] ;  /* 0x00007700ff4277ac */ /* 0x000e660008000800 */
[----:B------:R2:W-:Y:S02]  /*c2990*/  STL [R1+0x6c], R3 ;  /* 0x00006c0301007387 */ /* 0x0005e40000100800 */
[----:B--2---:R-:W-:Y:S01]  /*c29a0*/  VIADD R3, R3, UR68 ;  /* 0x0000004403037c36 */ /* 0x004fe20008000000 */
[----:B------:R-:W-:Y:S01]  /*c29b0*/  @P3 LOP3.LUT R27, R27, 0x20, RZ, 0xfc, !PT ;  /* 0x000000201b1b3812 */ /* 0x000fe200078efcff */
[----:B------:R-:W2:Y:S03]  /*c29c0*/  LDCU UR68, c[0x0][0x3b8] ;  /* 0x00007700ff4477ac */ /* 0x000ea60008000800 */
[----:B------:R0:W-:Y:S02]  /*c29d0*/  STL [R1+0x68], R3 ;  /* 0x0000680301007387 */ /* 0x0001e40000100800 */
[----:B0-----:R-:W-:Y:S01]  /*c29e0*/  VIADD R3, R3, UR67 ;  /* 0x0000004303037c36 */ /* 0x001fe20008000000 */
[----:B------:R-:W-:Y:S01]  /*c29f0*/  LOP3.LUT R27, R27, 0xffffffef, RZ, 0xc0, !PT ;  /* 0xffffffef1b1b7812 */ /* 0x000fe200078ec0ff */
[----:B------:R-:W0:Y:S03]  /*c2a00*/  LDCU UR67, c[0x0][0x3b8] ;  /* 0x00007700ff4377ac */ /* 0x000e260008000800 */
[----:B------:R1:W-:Y:S02]  /*c2a10*/  STL [R1+0x64], R3 ;  /* 0x0000640301007387 */ /* 0x0003e40000100800 */
[----:B-1----:R-:W-:Y:S01]  /*c2a20*/  VIADD R3, R3, UR15 ;  /* 0x0000000f03037c36 */ /* 0x002fe20008000000 */
[----:B------:R-:W-:Y:S01]  /*c2a30*/  @P2 LOP3.LUT R27, R27, 0x10, RZ, 0xfc, !PT ;  /* 0x000000101b1b2812 */ /* 0x000fe200078efcff */
[----:B------:R-:W1:Y:S03]  /*c2a40*/  LDCU UR15, c[0x0][0x3b8] ;  /* 0x00007700ff0f77ac */ /* 0x000e660008000800 */
[----:B------:R0:W-:Y:S01]  /*c2a50*/  STL [R1+0xf4], R3 ;  /* 0x0000f40301007387 */ /* 0x0001e20000100800 */
        /* <DEDUP_REMOVED lines=14> */
[----:B------:R1:W-:Y:S01]  /*c2b40*/  STL [R1+0xec], R3 ;  /* 0x0000ec0301007387 */ /* 0x0003e20000100800 */
[----:B------:R-:W-:Y:S01]  /*c2b50*/  ISETP.LT.AND P2, PT, R6, UR50, !P2 ;  /* 0x0000003206007c0c */ /* 0x000fe2000d741270 */
[----:B------:R-:W0:Y:S01]  /*c2b60*/  LDCU UR50, c[0x0][0x3b8] ;  /* 0x00007700ff3277ac */ /* 0x000e220008000800 */
[----:B------:R-:W0:Y:S01]  /*c2b70*/  LDCU UR51, c[0x0][0x3b8] ;  /* 0x00007700ff3377ac */ /* 0x000e220008000800 */
[----:B-1----:R-:W-:Y:S01]  /*c2b80*/  VIADD R3, R3, UR5 ;  /* 0x0000000503037c36 */ /* 0x002fe20008000000 */
[----:B------:R-:W-:Y:S01]  /*c2b90*/  LOP3.LUT R27, R27, 0xfffffffb, RZ, 0xc0, !PT ;  /* 0xfffffffb1b1b7812 */ /* 0x000fe200078ec0ff */
[----:B------:R-:W1:Y:S03]  /*c2ba0*/  LDCU UR23, c[0x0][0x3b8] ;  /* 0x00007700ff1777ac */ /* 0x000e660008000800 */
[----:B------:R0:W-:Y:S01]  /*c2bb0*/  STL [R1+0xe8], R3 ;  /* 0x0000e80301007387 */ /* 0x0001e20000100800 */
[----:B------:R-:W1:Y:S01]  /*c2bc0*/  LDCU UR5, c[0x0][0x3b8] ;  /* 0x00007700ff0577ac */ /* 0x000e620008000800 */
[----:B0-----:R-:W-:Y:S01]  /*c2bd0*/  VIADD R3, R3, UR27 ;  /* 0x0000001b03037c36 */ /* 0x001fe20008000000 */
[----:B------:R-:W-:Y:S01]  /*c2be0*/  @P4 LOP3.LUT R27, R27, 0x4, RZ, 0xfc, !PT ;  /* 0x000000041b1b4812 */ /* 0x000fe200078efcff */
[----:B------:R-:W0:Y:S03]  /*c2bf0*/  LDCU UR27, c[0x0][0x3b8] ;  /* 0x00007700ff1b77ac */ /* 0x000e260008000800 */
[----:B------:R1:W-:Y:S02]  /*c2c00*/  STL [R1+0xe4], R3 ;  /* 0x0000e40301007387 */ /* 0x0003e40000100800 */
[----:B-1----:R-:W-:Y:S01]  /*c2c10*/  VIADD R3, R3, UR26 ;  /* 0x0000001a03037c36 */ /* 0x002fe20008000000 */
[----:B------:R-:W-:Y:S01]  /*c2c20*/  LOP3.LUT R27, R27, 0xfffffffd, RZ, 0xc0, !PT ;  /* 0xfffffffd1b1b7812 */ /* 0x000fe200078ec0ff */
[----:B------:R-:W1:Y:S03]  /*c2c30*/  LDCU UR26, c[0x0][0x3b8] ;  /* 0x00007700ff1a77ac */ /* 0x000e660008000800 */
[----:B------:R0:W-:Y:S01]  /*c2c40*/  STL [R1+0xe0], R3 ;  /* 0x0000e00301007387 */ /* 0x0001e20000100800 */
[----:B------:R-:W-:Y:S01]  /*c2c50*/  @P3 LOP3.LUT R27, R27, 0x2, RZ, 0xfc, !PT ;  /* 0x000000021b1b3812 */ /* 0x000fe200078efcff */
[----:B0-----:R-:W-:-:S03]  /*c2c60*/  VIADD R3, R3, UR22 ;  /* 0x0000001603037c36 */ /* 0x001fc60008000000 */
[----:B------:R-:W-:Y:S01]  /*c2c70*/  LOP3.LUT R27, R27, 0xfffffffe, RZ, 0xc0, !PT ;  /* 0xfffffffe1b1b7812 */ /* 0x000fe200078ec0ff */
[----:B------:R-:W0:Y:S01]  /*c2c80*/  LDCU UR22, c[0x0][0x3b8] ;  /* 0x00007700ff1677ac */ /* 0x000e220008000800 */
        /* <DEDUP_REMOVED lines=8> */
[----:B------:R-:W-:Y:S01]  /*c2d10*/  ISETP.LT.AND P5, PT, R4, UR10, !P2 ;  /* 0x0000000a04007c0c */ /* 0x000fe2000d7a1270 */
[----:B------:R-:W-:Y:S01]  /*c2d20*/  VIADD R28, R8, 0xb ;  /* 0x0000000b081c7836 */ /* 0x000fe20000000000 */
[----:B------:R-:W-:Y:S01]  /*c2d30*/  ISETP.LT.AND P4, PT, R5, UR52, !P2 ;  /* 0x0000003405007c0c */ /* 0x000fe2000d781270 */
[----:B------:R-:W0:Y:S01]  /*c2d40*/  LDCU UR10, c[0x0][0x3b8] ;  /* 0x00007700ff0a77ac */ /* 0x000e220008000800 */
[----:B------:R1:W-:Y:S01]  /*c2d50*/  STL [R1+0xc4], R3 ;  /* 0x0000c40301007387 */ /* 0x0003e20000100800 */
[----:B------:R-:W-:Y:S01]  /*c2d60*/  ISETP.LT.AND P3, PT, R2, UR55, !P2 ;  /* 0x0000003702007c0c */ /* 0x000fe2000d761270 */
[----:B------:R-:W0:Y:S01]  /*c2d70*/  LDCU UR52, c[0x0][0x3b8] ;  /* 0x00007700ff3477ac */ /* 0x000e220008000800 */
[----:B------:R-:W0:Y:S01]  /*c2d80*/  LDCU UR29, c[0x0][0x3b8] ;  /* 0x00007700ff1d77ac */ /* 0x000e220008000800 */
[----:B-1----:R-:W-:-:S05]  /*c2d90*/  VIADD R3, R3, UR25 ;  /* 0x0000001903037c36 */ /* 0x002fca0008000000 */
[----:B------:R-:W-:Y:S01]  /*c2da0*/  @P5 LOP3.LUT R26, R26, 0x80000000, RZ, 0xfc, !PT ;  /* 0x800000001a1a5812 */ /* 0x000fe200078efcff */
[----:B------:R-:W1:Y:S01]  /*c2db0*/  LDCU UR25, c[0x0][0x3b8] ;  /* 0x00007700ff1977ac */ /* 0x000e620008000800 */
[----:B------:R0:W-:Y:S01]  /*c2dc0*/  STL [R1+0xc0], R3 ;  /* 0x0000c00301007387 */ /* 0x0001e20000100800 */
[----:B------:R-:W1:Y:S01]  /*c2dd0*/  LDCU UR55, c[0x0][0x3b8] ;  /* 0x00007700ff3777ac */ /* 0x000e620008000800 */
[----:B0-----:R-:W-:Y:S01]  /*c2de0*/  VIADD R3, R3, UR8 ;  /* 0x0000000803037c36 */ /* 0x001fe20008000000 */
[----:B------:R-:W-:Y:S01]  /*c2df0*/  LOP3.LUT R26, R26, 0xbfffffff, RZ, 0xc0, !PT ;  /* 0xbfffffff1a1a7812 */ /* 0x000fe200078ec0ff */
[----:B------:R-:W0:Y:S03]  /*c2e00*/  LDCU UR8, c[0x0][0x3b8] ;  /* 0x00007700ff0877ac */ /* 0x000e260008000800 */
[----:B------:R4:W-:Y:S02]  /*c2e10*/  STL [R1+0xbc], R3 ;  /* 0x0000bc0301007387 */ /* 0x0009e40000100800 */
[----:B----4-:R-:W-:Y:S01]  /*c2e20*/  VIADD R3, R3, UR28 ;  /* 0x0000001c03037c36 */ /* 0x010fe20008000000 */
[----:B------:R-:W-:Y:S01]  /*c2e30*/  @P4 LOP3.LUT R26, R26, 0x40000000, RZ, 0xfc, !PT ;  /* 0x400000001a1a4812 */ /* 0x000fe200078efcff */
[----:B------:R-:W4:Y:S03]  /*c2e40*/  LDCU UR28, c[0x0][0x3b8] ;  /* 0x00007700ff1c77ac */ /* 0x000f260008000800 */
        /* <DEDUP_REMOVED lines=17> */
[----:B------:R-:W0:Y:S01]  /*c2f60*/  LDCU UR9, c[0x0][0x3b8] ;  /* 0x00007700ff0977ac */ /* 0x000e220008000800 */
[----:B-1----:R-:W-:-:S02]  /*c2f70*/  VIADD R3, R3, UR47 ;  /* 0x0000002f03037c36 */ /* 0x002fc40008000000 */
[----:B------:R-:W-:Y:S01]  /*c2f80*/  ISETP.LT.AND P5, PT, R4, UR12, !P2 ;  /* 0x0000000c04007c0c */ /* 0x000fe2000d7a1270 */
[----:B------:R-:W1:Y:S02]  /*c2f90*/  LDCU UR12, c[0x0][0x3b8] ;  /* 0x00007700ff0c77ac */ /* 0x000e640008000800 */
[----:B------:R0:W-:Y:S01]  /*c2fa0*/  STL [R1+0x98], R3 ;  /* 0x0000980301007387 */ /* 0x0001e20000100800 */
[----:B------:R-:W-:Y:S01]  /*c2fb0*/  ISETP.LT.AND P4, PT, R5, UR54, !P2 ;  /* 0x0000003605007c0c */ /* 0x000fe2000d781270 */
[----:B------:R-:W1:Y:S01]  /*c2fc0*/  LDCU UR54, c[0x0][0x3b8] ;  /* 0x00007700ff3677ac */ /* 0x000e620008000800 */
[----:B------:R-:W1:Y:S01]  /*c2fd0*/  LDCU UR47, c[0x0][0x3b8] ;  /* 0x00007700ff2f77ac */ /* 0x000e620008000800 */
[----:B0-----:R-:W-:Y:S01]  /*c2fe0*/  VIADD R3, R3, UR50 ;  /* 0x0000003203037c36 */ /* 0x001fe20008000000 */
[----:B------:R-:W0:Y:S04]  /*c2ff0*/  LDCU UR50, c[0x0][0x3b8] ;  /* 0x00007700ff3277ac */ /* 0x000e280008000800 */
[----:B------:R1:W-:Y:S02]  /*c3000*/  STL [R1+0x94], R3 ;  /* 0x0000940301007387 */ /* 0x0003e40000100800 */
[----:B-1----:R-:W-:Y:S01]  /*c3010*/  VIADD R3, R3, UR49 ;  /* 0x0000003103037c36 */ /* 0x002fe20008000000 */
[----:B------:R-:W1:Y:S04]  /*c3020*/  LDCU UR49, c[0x0][0x3b8] ;  /* 0x00007700ff3177ac */ /* 0x000e680008000800 */
[----:B------:R0:W-:Y:S02]  /*c3030*/  STL [R1+0x90], R3 ;  /* 0x0000900301007387 */ /* 0x0001e40000100800 */
        /* <DEDUP_REMOVED lines=78> */
[----:B----4-:R-:W-:Y:S01]  /*c3520*/  VIADD R3, R3, UR28 ;  /* 0x0000001c03037c36 */ /* 0x010fe20008000000 */
[----:B------:R-:W4:Y:S04]  /*c3530*/  LDCU UR28, c[0x0][0x3b8] ;  /* 0x00007700ff1c77ac */ /* 0x000f280008000800 */
        /* <DEDUP_REMOVED lines=68> */
[----:B------:R0:W-:Y:S02]  /*c3980*/  STL [R1+0x19c], R3 ;  /* 0x00019c0301007387 */ /* 0x0001e40000100800 */
[----:B0-----:R-:W-:Y:S01]  /*c3990*/  VIADD R3, R3, UR24 ;  /* 0x0000001803037c36 */ /* 0x001fe20008000000 */
[----:B------:R-:W-:Y:S01]  /*c39a0*/  ISETP.LT.AND P3, PT, R2, UR56, !P2 ;  /* 0x0000003802007c0c */ /* 0x000fe2000d761270 */
[----:B------:R-:W0:Y:S03]  /*c39b0*/  LDCU UR24, c[0x0][0x3b8] ;  /* 0x00007700ff1877ac */ /* 0x000e260008000800 */
[----:B------:R1:W-:Y:S01]  /*c39c0*/  STL [R1+0x1a0], R3 ;  /* 0x0001a00301007387 */ /* 0x0003e20000100800 */
[----:B------:R-:W-:Y:S01]  /*c39d0*/  LOP3.LUT R26, R26, 0xfbffffff, RZ, 0xc0, !PT ;  /* 0xfbffffff1a1a7812 */ /* 0x000fe200078ec0ff */
[----:B------:R-:W0:Y:S01]  /*c39e0*/  LDCU UR56, c[0x0][0x3b8] ;  /* 0x00007700ff3877ac */ /* 0x000e220008000800 */
[----:B-1----:R-:W-:-:S02]  /*c39f0*/  VIADD R3, R3, UR23 ;  /* 0x0000001703037c36 */ /* 0x002fc40008000000 */
[----:B------:R-:W-:Y:S01]  /*c3a00*/  @P4 LOP3.LUT R26, R26, 0x4000000, RZ, 0xfc, !PT ;  /* 0x040000001a1a4812 */ /* 0x000fe200078efcff */
[----:B------:R-:W1:Y:S02]  /*c3a10*/  LDCU UR23, c[0x0][0x3b8] ;  /* 0x00007700ff1777ac */ /* 0x000e640008000800 */
        /* <DEDUP_REMOVED lines=20> */
[----:B------:R-:W-:Y:S01]  /*c3b60*/  LOP3.LUT R26, R26, 0xff7fffff, RZ, 0xc0, !PT ;  /* 0xff7fffff1a1a7812 */ /* 0x000fe200078ec0ff */
[----:B------:R-:W0:Y:S03]  /*c3b70*/  LDCU UR31, c[0x0][0x3b8] ;  /* 0x00007700ff1f77ac */ /* 0x000e260008000800 */
[----:B------:R1:W-:Y:S02]  /*c3b80*/  STL [R1+0x1b8], R3 ;  /* 0x0001b80301007387 */ /* 0x0003e40000100800 */
[----:B-1----:R-:W-:Y:S01]  /*c3b90*/  VIADD R3, R3, UR29 ;  /* 0x0000001d03037c36 */ /* 0x002fe20008000000 */
[----:B------:R-:W1:Y:S04]  /*c3ba0*/  LDCU UR29, c[0x0][0x3b8] ;  /* 0x00007700ff1d77ac */ /* 0x000e680008000800 */
[----:B------:R0:W-:Y:S02]  /*c3bb0*/  STL [R1+0x1bc], R3 ;  /* 0x0001bc0301007387 */ /* 0x0001e40000100800 */
[----:B0-----:R-:W-:Y:S01]  /*c3bc0*/  VIADD R3, R3, UR25 ;  /* 0x0000001903037c36 */ /* 0x001fe20008000000 */
[----:B------:R-:W0:Y:S04]  /*c3bd0*/  LDCU UR25, c[0x0][0x3b8] ;  /* 0x00007700ff1977ac */ /* 0x000e280008000800 */
[----:B------:R1:W-:Y:S04]  /*c3be0*/  STL [R1+0x1e0], R3 ;  /* 0x0001e00301007387 */ /* 0x0003e80000100800 */
[----:B------:R-:W2:Y:S01]  /*c3bf0*/  LDL.LU R7, [R1+0x220c] ;  /* 0x00220c0001077983 */ /* 0x000ea20000300800 */
[----:B-1----:R-:W-:Y:S01]  /*c3c00*/  VIADD R3, R3, UR8 ;  /* 0x0000000803037c36 */ /* 0x002fe20008000000 */
[----:B------:R-:W1:Y:S04]  /*c3c10*/  LDCU UR8, c[0x0][0x3b8] ;  /* 0x00007700ff0877ac */ /* 0x000e680008000800 */
[----:B------:R4:W-:Y:S04]  /*c3c20*/  STL [R1+0x1e4], R3 ;  /* 0x0001e40301007387 */ /* 0x0009e80000100800 */
[----:B------:R-:W3:Y:S01]  /*c3c30*/  LDL.LU R16, [R1+0x250] ;  /* 0x0002500001107983 */ /* 0x000ee20000300800 */
[----:B----4-:R-:W-:Y:S01]  /*c3c40*/  VIADD R3, R3, UR28 ;  /* 0x0000001c03037c36 */ /* 0x010fe20008000000 */
[----:B------:R-:W4:Y:S04]  /*c3c50*/  LDCU UR28, c[0x0][0x3b8] ;  /* 0x00007700ff1c77ac */ /* 0x000f280008000800 */
[----:B------:R0:W-:Y:S02]  /*c3c60*/  STL [R1+0x1e8], R3 ;  /* 0x0001e80301007387 */ /* 0x0001e40000100800 */
[----:B0-----:R-:W-:Y:S01]  /*c3c70*/  VIADD R3, R3, UR46 ;  /* 0x0000002e03037c36 */ /* 0x001fe20008000000 */
[----:B------:R-:W0:Y:S04]  /*c3c80*/  LDCU UR46, c[0x0][0x3b8] ;  /* 0x00007700ff2e77ac */ /* 0x000e280008000800 */
[----:B------:R1:W-:Y:S04]  /*c3c90*/  STL [R1+0x1ec], R3 ;  /* 0x0001ec0301007387 */ /* 0x0003e80000100800 */
[----:B------:R-:W4:Y:S01]  /*c3ca0*/  LDL.LU R28, [R1+0x254] ;  /* 0x00025400011c7983 */ /* 0x000f220000300800 */
        /* <DEDUP_REMOVED lines=14> */
[----:B------:R0:W-:Y:S04]  /*c3d90*/  STL [R1+0x220], R3 ;  /* 0x0002200301007387 */ /* 0x0001e80000100800 */
[----:B------:R-:W4:Y:S01]  /*c3da0*/  LDL.LU R9, [R1+0x26c] ;  /* 0x00026c0001097983 */ /* 0x000f220000300800 */
        /* <DEDUP_REMOVED lines=16> */
[----:B-1----:R-:W-:-:S05]  /*c3eb0*/  VIADD R3, R3, UR21 ;  /* 0x0000001503037c36 */ /* 0x002fca0008000000 */
[----:B------:R1:W-:Y:S02]  /*c3ec0*/  STL [R1+0x248], R3 ;  /* 0x0002480301007387 */ /* 0x0003e40000100800 */
[----:B-1----:R-:W-:Y:S01]  /*c3ed0*/  VIADD R3, R3, UR14 ;  /* 0x0000000e03037c36 */ /* 0x002fe20008000000 */
[----:B--2---:R-:W-:-:S05]  /*c3ee0*/  LOP3.LUT R7, R7, 0xffff, RZ, 0xc0, !PT ;  /* 0x0000ffff07077812 */ /* 0x004fca00078ec0ff */
[----:B------:R-:W-:Y:S04]  /*c3ef0*/  STL [R1+0x490], R7 ;  /* 0x0004900701007387 */ /* 0x000fe80000100800 */
[----:B------:R1:W-:Y:S01]  /*c3f00*/  STL [R1+0x24c], R3 ;  /* 0x00024c0301007387 */ /* 0x0003e20000100800 */
[----:B---3--:R-:W-:Y:S01]  /*c3f10*/  LOP3.LUT R16, R16, 0xffff, RZ, 0xc0, !PT ;  /* 0x0000ffff10107812 */ /* 0x008fe200078ec0ff */
[----:B-1----:R-:W-:-:S04]  /*c3f20*/  VIADD R3, R3, UR20 ;  /* 0x0000001403037c36 */ /* 0x002fc80008000000 */
[----:B------:R-:W-:Y:S01]  /*c3f30*/  STL [R1+0x48c], R16 ;  /* 0x00048c1001007387 */ /* 0x000fe20000100800 */
[----:B------:R-:W-:Y:S01]  /*c3f40*/  PRMT R7, R7, 0x3340, R16 ;  /* 0x0000334007077816 */ /* 0x000fe20000000010 */
[----:B------:R-:W1:Y:S02]  /*c3f50*/  LDCU.64 UR20, c[0x0][0x398] ;  /* 0x00007300ff1477ac */ /* 0x000e640008000a00 */
[----:B------:R2:W-:Y:S02]  /*c3f60*/  STL [R1+0x250], R3 ;  /* 0x0002500301007387 */ /* 0x0005e40000100800 */
[----:B--2---:R-:W-:Y:S01]  /*c3f70*/  VIADD R3, R3, UR19 ;  /* 0x0000001303037c36 */ /* 0x004fe20008000000 */
[----:B------:R-:W2:Y:S01]  /*c3f80*/  LDCU UR19, c[0x0][0x3b8] ;  /* 0x00007700ff1377ac */ /* 0x000ea20008000800 */
[----:B----4-:R-:W-:-:S05]  /*c3f90*/  LOP3.LUT R28, R28, 0xffff, RZ, 0xc0, !PT ;  /* 0x0000ffff1c1c7812 */ /* 0x010fca00078ec0ff */
[----:B------:R3:W-:Y:S04]  /*c3fa0*/  STL [R1+0x494], R28 ;  /* 0x0004941c01007387 */ /* 0x0007e80000100800 */
[----:B------:R4:W-:Y:S04]  /*c3fb0*/  STL [R1+0x254], R3 ;  /* 0x0002540301007387 */ /* 0x0009e80000100800 */
[----:B------:R-:W2:Y:S01]  /*c3fc0*/  LDL.LU R16, [R1+0x53b0] ;  /* 0x0053b00001107983 */ /* 0x000ea20000300800 */
[----:B---3--:R-:W-:Y:S01]  /*c3fd0*/  PRMT R28, R28, 0x3340, R0 ;  /* 0x000033401c1c7816 */ /* 0x008fe20000000000 */
[----:B----4-:R-:W-:-:S03]  /*c3fe0*/  VIADD R3, R3, UR17 ;  /* 0x0000001103037c36 */ /* 0x010fc60008000000 */
[----:B------:R-:W-:Y:S01]  /*c3ff0*/  PRMT R28, R7, 0x5410, R28 ;  /* 0x00005410071c7816 */ /* 0x000fe2000000001c */
[----:B------:R-:W3:Y:S01]  /*c4000*/  LDCU UR17, c[0x0][0x3b8] ;  /* 0x00007700ff1177ac */ /* 0x000ee20008000800 */
[----:B------:R4:W-:Y:S04]  /*c4010*/  STL [R1+0x258], R3 ;  /* 0x0002580301007387 */ /* 0x0009e80000100800 */
[----:B------:R-:W2:Y:S01]  /*c4020*/  LDL.LU R7, [R1+0x53ac] ;  /* 0x0053ac0001077983 */ /* 0x000ea20000300800 */
[----:B----4-:R-:W-:Y:S01]  /*c4030*/  VIADD R3, R3, UR30 ;  /* 0x0000001e03037c36 */ /* 0x010fe20008000000 */
[----:B------:R-:W4:Y:S04]  /*c4040*/  LDCU UR30, c[0x0][0x398] ;  /* 0x00007300ff1e77ac */ /* 0x000f280008000800 */
[----:B------:R0:W-:Y:S04]  /*c4050*/  STL [R1+0x25c], R3 ;  /* 0x00025c0301007387 */ /* 0x0001e80000100800 */
[----:B------:R-:W-:Y:S01]  /*c4060*/  STL [R1+0x41c], R28 ;  /* 0x00041c1c01007387 */ /* 0x000fe20000100800 */
[----:B0-----:R-:W-:-:S05]  /*c4070*/  VIADD R3, R3, UR35 ;  /* 0x0000002303037c36 */ /* 0x001fca0008000000 */
[----:B------:R0:W-:Y:S02]  /*c4080*/  STL [R1+0x260], R3 ;  /* 0x0002600301007387 */ /* 0x0001e40000100800 */
[----:B0-----:R-:W-:Y:S01]  /*c4090*/  VIADD R3, R3, UR52 ;  /* 0x0000003403037c36 */ /* 0x001fe20008000000 */
[----:B------:R-:W0:Y:S01]  /*c40a0*/  LDCU UR52, c[0x0][0x3b8] ;  /* 0x00007700ff3477ac */ /* 0x000e220008000800 */
[----:B------:R-:W-:-:S05]  /*c40b0*/  LOP3.LUT R9, R9, 0xffff, RZ, 0xc0, !PT ;  /* 0x0000ffff09097812 */ /* 0x000fca00078ec0ff */
[----:B------:R0:W-:Y:S01]  /*c40c0*/  STL [R1+0x45c], R9 ;  /* 0x00045c0901007387 */ /* 0x0001e20000100800 */
[----:B------:R-:W-:-:S04]  /*c40d0*/  LOP3.LUT R29, R29, 0xffff, RZ, 0xc0, !PT ;  /* 0x0000ffff1d1d7812 */ /* 0x000fc800078ec0ff */
[----:B0-----:R-:W-:Y:S02]  /*c40e0*/  PRMT R9, R9, 0x3340, R29 ;  /* 0x0000334009097816 */ /* 0x001fe4000000001d */
[----:B--2---:R-:W-:-:S04]  /*c40f0*/  LOP3.LUT R7, R7, 0xffff, RZ, 0xc0, !PT ;  /* 0x0000ffff07077812 */ /* 0x004fc800078ec0ff */
[----:B------:R-:W-:Y:S01]  /*c4100*/  PRMT R28, R7, 0x3340, R0 ;  /* 0x00003340071c7816 */ /* 0x000fe20000000000 */
[----:B------:R0:W-:Y:S04]  /*c4110*/  STL [R1+0x484], R7 ;  /* 0x0004840701007387 */ /* 0x0001e80000100800 */
[----:B------:R2:W-:Y:S01]  /*c4120*/  STL [R1+0x264], R3 ;  /* 0x0002640301007387 */ /* 0x0005e20000100800 */
[----:B------:R-:W-:-:S03]  /*c4130*/  PRMT R28, R9, 0x5410, R28 ;  /* 0x00005410091c7816 */ /* 0x000fc6000000001c */
[----:B0-----:R-:W3:Y:S01]  /*c4140*/  LDL.LU R7, [R1+0x274] ;  /* 0x0002740001077983 */ /* 0x001ee20000300800 */
[----:B--2---:R-:W-:-:S03]  /*c4150*/  VIADD R3, R3, UR53 ;  /* 0x0000003503037c36 */ /* 0x004fc60008000000 */
[----:B------:R0:W-:Y:S01]  /*c4160*/  STL [R1+0x458], R29 ;  /* 0x0004581d01007387 */ /* 0x0001e20000100800 */
[----:B------:R-:W2:Y:S03]  /*c4170*/  LDCU UR53, c[0x0][0x3b8] ;  /* 0x00007700ff3577ac */ /* 0x000ea60008000800 */
[----:B0-----:R-:W2:Y:S04]  /*c4180*/  LDL.LU R29, [R1+0x53a8] ;  /* 0x0053a800011d7983 */ /* 0x001ea80000300800 */
[----:B------:R0:W-:Y:S04]  /*c4190*/  STL [R1+0x268], R3 ;  /* 0x0002680301007387 */ /* 0x0001e80000100800 */
[----:B------:R-:W2:Y:S04]  /*c41a0*/  LDL.LU R9, [R1+0x53a4] ;  /* 0x0053a40001097983 */ /* 0x000ea80000300800 */
[----:B------:R1:W-:Y:S01]  /*c41b0*/  STL [R1+0x418], R28 ;  /* 0x0004181c01007387 */ /* 0x0003e20000100800 */
[----:B0-----:R-:W-:Y:S01]  /*c41c0*/  VIADD R3, R3, UR54 ;  /* 0x0000003603037c36 */ /* 0x001fe20008000000 */
[----:B------:R-:W0:Y:S01]  /*c41d0*/  LDCU UR54, c[0x0][0x3b8] ;  /* 0x00007700ff3677ac */ /* 0x000e220008000800 */
[----:B-1----:R-:W-:-:S03]  /*c41e0*/  VIADD R28, R8, 0xa ;  /* 0x0000000a081c7836 */ /* 0x002fc60000000000 */
[----:B------:R1:W-:Y:S02]  /*c41f0*/  STL [R1+0x26c], R3 ;  /* 0x00026c0301007387 */ /* 0x0003e40000100800 */
[----:B------:R-:W-:Y:S01]  /*c4200*/  ISETP.GE.AND P2, PT, R28, UR7, PT ;  /* 0x000000071c007c0c */ /* 0x000fe2000bf46270 */
[----:B------:R-:W0:Y:S01]  /*c4210*/  LDCU UR7, c[0x0][0x3b8] ;  /* 0x00007700ff0777ac */ /* 0x000e220008000800 */
[----:B------:R-:W4:Y:S01]  /*c4220*/  LDL.LU R28, [R1+0x27c] ;  /* 0x00027c00011c7983 */ /* 0x000f220000300800 */
[----:B-1----:R-:W-:Y:S01]  /*c4230*/  VIADD R3, R3, UR15 ;  /* 0x0000000f03037c36 */ /* 0x002fe20008000000 */
[----:B------:R-:W-:Y:S01]  /*c4240*/  ISETP.LT.AND P5, PT, R4, UR20, !P2 ;  /* 0x0000001404007c0c */ /* 0x000fe2000d7a1270 */
[----:B------:R-:W1:Y:S03]  /*c4250*/  LDCU.64 UR14, c[0x0][0x398] ;  /* 0x00007300ff0e77ac */ /* 0x000e660008000a00 */
[----:B------:R0:W-:Y:S01]  /*c4260*/  STL [R1+0x270], R3 ;  /* 0x0002700301007387 */ /* 0x0001e20000100800 */
[----:B------:R-:W-:Y:S01]  /*c4270*/  ISETP.LT.AND P4, PT, R5, UR71, !P2 ;  /* 0x0000004705007c0c */ /* 0x000fe2000d781270 */
[----:B------:R-:W1:Y:S01]  /*c4280*/  LDCU UR20, c[0x0][0x3b8] ;  /* 0x00007700ff1477ac */ /* 0x000e620008000800 */
[----:B------:R-:W-:Y:S01]  /*c4290*/  ISETP.LT.AND P3, PT, R2, UR72, !P2 ;  /* 0x0000004802007c0c */ /* 0x000fe2000d761270 */
[----:B0-----:R-:W-:-:S05]  /*c42a0*/  VIADD R3, R3, UR24 ;  /* 0x0000001803037c36 */ /* 0x001fca0008000000 */
[----:B------:R-:W-:Y:S01]  /*c42b0*/  @P5 LOP3.LUT R26, R26, 0x800000, RZ, 0xfc, !PT ;  /* 0x008000001a1a5812 */ /* 0x000fe200078efcff */
[----:B------:R-:W0:Y:S03]  /*c42c0*/  LDCU UR24, c[0x0][0x398] ;  /* 0x00007300ff1877ac */ /* 0x000e260008000800 */
[----:B------:R-:W-:Y:S01]  /*c42d0*/  LOP3.LUT R26, R26, 0xffbfffff, RZ, 0xc0, !PT ;  /* 0xffbfffff1a1a7812 */ /* 0x000fe200078ec0ff */
[----:B------:R-:W0:Y:S03]  /*c42e0*/  LDCU UR71, c[0x0][0x3b8] ;  /* 0x00007700ff4777ac */ /* 0x000e260008000800 */
[----:B------:R-:W-:Y:S01]  /*c42f0*/  @P4 LOP3.LUT R26, R26, 0x400000, RZ, 0xfc, !PT ;  /* 0x004000001a1a4812 */ /* 0x000fe200078efcff */
[----:B------:R-:W0:Y:S01]  /*c4300*/  LDCU UR72, c[0x0][0x3b8] ;  /* 0x00007700ff4877ac */ /* 0x000e220008000800 */
[----:B------:R-:W-:-:S02]  /*c4310*/  ISETP.LT.AND P2, PT, R6, UR73, !P2 ;  /* 0x0000004906007c0c */ /* 0x000fc4000d741270 */
[----:B------:R-:W-:Y:S01]  /*c4320*/  LOP3.LUT R26, R26, 0xffdfffff, RZ, 0xc0, !PT ;  /* 0xffdfffff1a1a7812 */ /* 0x000fe200078ec0ff */
[----:B------:R-:W0:Y:S03]  /*c4330*/  LDCU UR73, c[0x0][0x3b8] ;  /* 0x00007700ff4977ac */ /* 0x000e260008000800 */
[----:B------:R-:W-:-:S04]  /*c4340*/  @P3 LOP3.LUT R26, R26, 0x200000, RZ, 0xfc, !PT ;  /* 0x002000001a1a3812 */ /* 0x000fc800078efcff */
[----:B------:R-:W-:-:S04]  /*c4350*/  LOP3.LUT R26, R26, 0xffefffff, RZ, 0xc0, !PT ;  /* 0xffefffff1a1a7812 */ /* 0x000fc800078ec0ff */
[----:B------:R-:W-:-:S04]  /*c4360*/  @P2 LOP3.LUT R26, R26, 0x100000, RZ, 0xfc, !PT ;  /* 0x001000001a1a2812 */ /* 0x000fc800078efcff */
[----:B------:R-:W-:Y:S02]  /*c4370*/  LOP3.LUT R26, R26, 0xfff7ffff, RZ, 0xc0, !PT ;  /* 0xfff7ffff1a1a7812 */ /* 0x000fe400078ec0ff */
[----:B---3--:R-:W-:-:S05]  /*c4380*/  LOP3.LUT R7, R7, 0xffff, RZ, 0xc0, !PT ;  /* 0x0000ffff07077812 */ /* 0x008fca00078ec0ff */
[----:B------:R-:W-:Y:S04]  /*c4390*/  STL [R1+0x480], R7 ;  /* 0x0004800701007387 */ /* 0x000fe80000100800 */
[----:B------:R3:W-:Y:S02]  /*c43a0*/  STL [R1+0x274], R3 ;  /* 0x0002740301007387 */ /* 0x0007e40000100800 */
[----:B---3--:R-:W-:Y:S01]  /*c43b0*/  VIADD R3, R3, UR23 ;  /* 0x0000001703037c36 */ /* 0x008fe20008000000 */
[----:B--2---:R-:W-:-:S05]  /*c43c0*/  LOP3.LUT R9, R9, 0xffff, RZ, 0xc0, !PT ;  /* 0x0000ffff09097812 */ /* 0x004fca00078ec0ff */
[----:B------:R-:W-:Y:S04]  /*c43d0*/  STL [R1+0x46c], R9 ;  /* 0x00046c0901007387 */ /* 0x000fe80000100800 */
[----:B------:R2:W-:Y:S01]  /*c43e0*/  STL [R1+0x278], R3 ;  /* 0x0002780301007387 */ /* 0x0005e20000100800 */
[----:B------:R-:W-:Y:S01]  /*c43f0*/  PRMT R7, R7, 0x3340, R9 ;  /* 0x0000334007077816 */ /* 0x000fe20000000009 */
[----:B--2---:R-:W-:Y:S01]  /*c4400*/  VIADD R3, R3, UR5 ;  /* 0x0000000503037c36 */ /* 0x004fe20008000000 */
[----:B------:R-:W2:Y:S01]  /*c4410*/  LDCU UR5, c[0x0][0x3b8] ;  /* 0x00007700ff0577ac */ /* 0x000ea20008000800 */
[----:B----4-:R-:W-:-:S05]  /*c4420*/  LOP3.LUT R28, R28, 0xffff, RZ, 0xc0, !PT ;  /* 0x0000ffff1c1c7812 */ /* 0x010fca00078ec0ff */
[----:B------:R3:W-:Y:S04]  /*c4430*/  STL [R1+0x488], R28 ;  /* 0x0004881c01007387 */ /* 0x0007e80000100800 */
[----:B------:R4:W-:Y:S04]  /*c4440*/  STL [R1+0x27c], R3 ;  /* 0x00027c0301007387 */ /* 0x0009e80000100800 */
[----:B------:R-:W2:Y:S01]  /*c4450*/  LDL.LU R9, [R1+0x53a0] ;  /* 0x0053a00001097983 */ /* 0x000ea20000300800 */
[----:B---3--:R-:W-:-:S04]  /*c4460*/  PRMT R28, R28, 0x3340, R0 ;  /* 0x000033401c1c7816 */ /* 0x008fc80000000000 */
[----:B------:R-:W-:Y:S01]  /*c4470*/  PRMT R7, R7, 0x5410, R28 ;  /* 0x0000541007077816 */ /* 0x000fe2000000001c */
[----:B------:R-:W-:-:S05]  /*c4480*/  VIADD R28, R8, 0x9 ;  /* 0x00000009081c7836 */ /* 0x000fca0000000000 */
[----:B------:R-:W-:Y:S01]  /*c4490*/  ISETP.GE.AND P2, PT, R28, UR11, PT ;  /* 0x0000000b1c007c0c */ /* 0x000fe2000bf46270 */
[----:B----4-:R-:W-:Y:S01]  /*c44a0*/  VIADD R3, R3, UR27 ;  /* 0x0000001b03037c36 */ /* 0x010fe20008000000 */
[----:B------:R-:W3:Y:S02]  /*c44b0*/  LDCU UR11, c[0x0][0x3b8] ;  /* 0x00007700ff0b77ac */ /* 0x000ee40008000800 */
[----:B-1----:R-:W-:Y:S02]  /*c44c0*/  ISETP.LT.AND P5, PT, R4, UR14, !P2 ;  /* 0x0000000e04007c0c */ /* 0x002fe4000d7a1270 */
[----:B------:R-:W-:Y:S01]  /*c44d0*/  ISETP.LT.AND P4, PT, R5, UR30, !P2 ;  /* 0x0000001e05007c0c */ /* 0x000fe2000d781270 */
[----:B------:R1:W-:Y:S01]  /*c44e0*/  STL [R1+0x280], R3 ;  /* 0x0002800301007387 */ /* 0x0003e20000100800 */
[----:B------:R-:W-:Y:S01]  /*c44f0*/  ISETP.LT.AND P3, PT, R2, UR34, !P2 ;  /* 0x0000002202007c0c */ /* 0x000fe2000d761270 */
[----:B------:R-:W4:Y:S08]  /*c4500*/  LDCU UR14, c[0x0][0x398] ;  /* 0x00007300ff0e77ac */ /* 0x000f300008000800 */
[----:B------:R-:W-:Y:S01]  /*c4510*/  @P5 LOP3.LUT R26, R26, 0x80000, RZ, 0xfc, !PT ;  /* 0x000800001a1a5812 */ /* 0x000fe200078efcff */
[----:B-1----:R-:W-:Y:S01]  /*c4520*/  VIADD R3, R3, UR26 ;  /* 0x0000001a03037c36 */ /* 0x002fe20008000000 */
[----:B------:R-:W-:Y:S01]  /*c4530*/  ISETP.LT.AND P2, PT, R6, UR12, !P2 ;  /* 0x0000000c06007c0c */ /* 0x000fe2000d741270 */
[----:B------:R-:W-:Y:S01]  /*c4540*/  VIADD R28, R8, 0x8 ;  /* 0x00000008081c7836 */ /* 0x000fe20000000000 */
[----:B------:R-:W-:Y:S01]  /*c4550*/  LOP3.LUT R26, R26, 0xfffbffff, RZ, 0xc0, !PT ;  /* 0xfffbffff1a1a7812 */ /* 0x000fe200078ec0ff */
[----:B------:R-:W1:Y:S01]  /*c4560*/  LDCU UR12, c[0x0][0x398] ;  /* 0x00007300ff0c77ac */ /* 0x000e620008000800 */
[----:B------:R0:W-:Y:S02]  /*c4570*/  STL [R1+0x284], R3 ;  /* 0x0002840301007387 */ /* 0x0001e40000100800 */
[----:B------:R-:W-:Y:S01]  /*c4580*/  @P4 LOP3.LUT R26, R26, 0x40000, RZ, 0xfc, !PT ;  /* 0x000400001a1a4812 */ /* 0x000fe200078efcff */
[----:B------:R-:W1:Y:S03]  /*c4590*/  LDCU.64 UR26, c[0x0][0x398] ;  /* 0x00007300ff1a77ac */ /* 0x000e660008000a00 */
[----:B------:R-:W-:Y:S01]  /*c45a0*/  LOP3.LUT R26, R26, 0xfffdffff, RZ, 0xc0, !PT ;  /* 0xfffdffff1a1a7812 */ /* 0x000fe200078ec0ff */
[----:B------:R-:W1:Y:S01]  /*c45b0*/  LDCU.64 UR34, c[0x0][0x398] ;  /* 0x00007300ff2277ac */ /* 0x000e620008000a00 */
[----:B0-----:R-:W-:Y:S01]  /*c45c0*/  VIADD R3, R3, UR22 ;  /* 0x0000001603037c36 */ /* 0x001fe20008000000 */
[----:B------:R-:W0:Y:S01]  /*c45d0*/  LDCU.64 UR22, c[0x0][0x398] ;  /* 0x00007300ff1677ac */ /* 0x000e220008000a00 */
[----:B------:R-:W-:-:S04]  /*c45e0*/  @P3 LOP3.LUT R26, R26, 0x20000, RZ, 0xfc, !PT ;  /* 0x000200001a1a3812 */ /* 0x000fc800078efcff */
[----:B------:R-:W-:-:S04]  /*c45f0*/  LOP3.LUT R26, R26, 0xfffeffff, RZ, 0xc0, !PT ;  /* 0xfffeffff1a1a7812 */ /* 0x000fc800078ec0ff */
[----:B------:R-:W-:Y:S02]  /*c4600*/  @P2 LOP3.LUT R26, R26, 0x10000, RZ, 0xfc, !PT ;  /* 0x000100001a1a2812 */ /* 0x000fe400078efcff */
[----:B------:R-:W-:-:S04]  /*c4610*/  ISETP.GE.AND P2, PT, R28, UR13, PT ;  /* 0x0000000d1c007c0c */ /* 0x000fc8000bf46270 */
[----:B0-----:R-:W-:Y:S01]  /*c4620*/  ISETP.LT.AND P5, PT, R4, UR22, !P2 ;  /* 0x0000001604007c0c */ /* 0x001fe2000d7a1270 */
[----:B------:R-:W-:Y:S01]  /*c4630*/  STL [R1+0x414], R7 ;  /* 0x0004140701007387 */ /* 0x000fe20000100800 */
[----:B----4-:R-:W-:Y:S01]  /*c4640*/  ISETP.LT.AND P4, PT, R5, UR14, !P2 ;  /* 0x0000000e05007c0c */ /* 0x010fe2000d781270 */
[----:B------:R-:W0:Y:S01]  /*c4650*/  LDCU UR22, c[0x0][0x398] ;  /* 0x00007300ff1677ac */ /* 0x000e220008000800 */
[----:B------:R-:W-:Y:S02]  /*c4660*/  LOP3.LUT R26, R26, 0xffff7fff, RZ, 0xc0, !PT ;  /* 0xffff7fff1a1a7812 */ /* 0x000fe400078ec0ff */
[----:B------:R-:W-:Y:S01]  /*c4670*/  ISETP.LT.AND P3, PT, R2, UR24, !P2 ;  /* 0x0000001802007c0c */ /* 0x000fe2000d761270 */
[----:B------:R4:W-:Y:S01]  /*c4680*/  STL [R1+0x288], R3 ;  /* 0x0002880301007387 */ /* 0x0009e20000100800 */
[----:B------:R-:W-:Y:S01]  /*c4690*/  VIADD R28, R8, 0x7 ;  /* 0x00000007081c7836 */ /* 0x000fe20000000000 */
[----:B------:R-:W0:Y:S04]  /*c46a0*/  LDCU UR14, c[0x0][0x398] ;  /* 0x00007300ff0e77ac */ /* 0x000e280008000800 */
[----:B------:R-:W-:-:S04]  /*c46b0*/  @P5 LOP3.LUT R26, R26, 0x8000, RZ, 0xfc, !PT ;  /* 0x000080001a1a5812 */ /* 0x000fc800078efcff */
[----:B------:R-:W-:-:S04]  /*c46c0*/  LOP3.LUT R26, R26, 0xffffbfff, RZ, 0xc0, !PT ;  /* 0xffffbfff1a1a7812 */ /* 0x000fc800078ec0ff */
[----:B------:R-:W-:Y:S02]  /*c46d0*/  @P4 LOP3.LUT R26, R26, 0x4000, RZ, 0xfc, !PT ;  /* 0x000040001a1a4812 */ /* 0x000fe400078efcff */
[----:B-1----:R-:W-:Y:S01]  /*c46e0*/  ISETP.LT.AND P2, PT, R6, UR12, !P2 ;  /* 0x0000000c06007c0c */ /* 0x002fe2000d741270 */
[----:B----4-:R-:W-:Y:S01]  /*c46f0*/  VIADD R3, R3, UR31 ;  /* 0x0000001f03037c36 */ /* 0x010fe20008000000 */
[----:B------:R-:W-:Y:S01]  /*c4700*/  LOP3.LUT R26, R26, 0xffffdfff, RZ, 0xc0, !PT ;  /* 0xffffdfff1a1a7812 */ /* 0x000fe200078ec0ff */
[----:B------:R-:W1:Y:S03]  /*c4710*/  LDCU.64 UR30, c[0x0][0x398] ;  /* 0x00007300ff1e77ac */ /* 0x000e660008000a00 */
[----:B------:R-:W-:Y:S01]  /*c4720*/  @P3 LOP3.LUT R26, R26, 0x2000, RZ, 0xfc, !PT ;  /* 0x000020001a1a3812 */ /* 0x000fe200078efcff */
[----:B------:R-:W-:Y:S01]  /*c4730*/  VIADD R7, R8, 0x5 ;  /* 0x0000000508077836 */ /* 0x000fe20000000000 */
[----:B------:R-:W4:Y:S02]  /*c4740*/  LDCU.64 UR12, c[0x0][0x398] ;  /* 0x00007300ff0c77ac */ /* 0x000f240008000a00 */
[----:B------:R-:W-:Y:S01]  /*c4750*/  LOP3.LUT R26, R26, 0xffffefff, RZ, 0xc0, !PT ;  /* 0xffffefff1a1a7812 */ /* 0x000fe200078ec0ff */
[----:B------:R0:W-:Y:S03]  /*c4760*/  STL [R1+0x28c], R3 ;  /* 0x00028c0301007387 */ /* 0x0001e60000100800 */
[----:B------:R-:W-:-:S02]  /*c4770*/  @P2 LOP3.LUT R26, R26, 0x1000, RZ, 0xfc, !PT ;  /* 0x000010001a1a2812 */ /* 0x000fc400078efcff */
[----:B------:R-:W-:Y:S01]  /*c4780*/  ISETP.GE.AND P2, PT, R28, UR21, PT ;  /* 0x000000151c007c0c */ /* 0x000fe2000bf46270 */
[----:B0-----:R-:W-:Y:S01]  /*c4790*/  VIADD R3, R3, UR29 ;  /* 0x0000001d03037c36 */ /* 0x001fe20008000000 */
[----:B------:R-:W0:Y:S02]  /*c47a0*/  LDCU UR29, c[0x0][0x398] ;  /* 0x00007300ff1d77ac */ /* 0x000e240008000800 */
[----:B------:R-:W-:Y:S02]  /*c47b0*/  ISETP.LT.AND P5, PT, R4, UR26, !P2 ;  /* 0x0000001a04007c0c */ /* 0x000fe4000d7a1270 */
[----:B------:R-:W-:Y:S02]  /*c47c0*/  ISETP.LT.AND P4, PT, R5, UR22, !P2 ;  /* 0x0000001605007c0c */ /* 0x000fe4000d781270 */
[----:B------:R-:W-:-:S09]  /*c47d0*/  LOP3.LUT R26, R26, 0xfffff7ff, RZ, 0xc0, !PT ;  /* 0xfffff7ff1a1a7812 */ /* 0x000fd200078ec0ff */
[----:B------:R-:W-:Y:S02]  /*c47e0*/  @P5 LOP3.LUT R26, R26, 0x800, RZ, 0xfc, !PT ;  /* 0x000008001a1a5812 */ /* 0x000fe400078efcff */
[----:B0-----:R-:W-:Y:S02]  /*c47f0*/  ISETP.LT.AND P3, PT, R2, UR29, !P2 ;  /* 0x0000001d02007c0c */ /* 0x001fe4000d761270 */
[----:B------:R-:W-:-:S04]  /*c4800*/  LOP3.LUT R26, R26, 0xfffffbff, RZ, 0xc0, !PT ;  /* 0xfffffbff1a1a7812 */ /* 0x000fc800078ec0ff */
[----:B------:R-:W-:Y:S02]  /*c4810*/  @P4 LOP3.LUT R26, R26, 0x400, RZ, 0xfc, !PT ;  /* 0x000004001a1a4812 */ /* 0x000fe400078efcff */
[----:B------:R-:W-:Y:S01]  /*c4820*/  ISETP.LT.AND P2, PT, R6, UR14, !P2 ;  /* 0x0000000e06007c0c */ /* 0x000fe2000d741270 */
        /* <DEDUP_REMOVED lines=9> */
[----:B------:R-:W-:Y:S02]  /*c48c0*/  LOP3.LUT R26, R26, 0xffffff7f, RZ, 0xc0, !PT ;  /* 0xffffff7f1a1a7812 */ /* 0x000fe400078ec0ff */
[----:B------:R-:W-:-:S07]  /*c48d0*/  ISETP.LT.AND P4, PT, R2, UR77, !P2 ;  /* 0x0000004d02007c0c */ /* 0x000fce000d781270 */
[----:B------:R-:W-:-:S04]  /*c48e0*/  @P3 LOP3.LUT R26, R26, 0x80, RZ, 0xfc, !PT ;  /* 0x000000801a1a3812 */ /* 0x000fc800078efcff */
[----:B------:R-:W-:-:S04]  /*c48f0*/  LOP3.LUT R26, R26, 0xffffffbf, RZ, 0xc0, !PT ;  /* 0xffffffbf1a1a7812 */ /* 0x000fc800078ec0ff */
[----:B------:R-:W-:Y:S02]  /*c4900*/  @P5 LOP3.LUT R26, R26, 0x40, RZ, 0xfc, !PT ;  /* 0x000000401a1a5812 */ /* 0x000fe400078efcff */
[----:B------:R-:W-:Y:S02]  /*c4910*/  ISETP.LT.AND P3, PT, R6, UR76, !P2 ;  /* 0x0000004c06007c0c */ /* 0x000fe4000d761270 */
[----:B------:R-:W-:Y:S02]  /*c4920*/  LOP3.LUT R26, R26, 0xffffffdf, RZ, 0xc0, !PT ;  /* 0xffffffdf1a1a7812 */ /* 0x000fe400078ec0ff */
[----:B------:R-:W-:Y:S02]  /*c4930*/  ISETP.GE.AND P2, PT, R7, UR23, PT ;  /* 0x0000001707007c0c */ /* 0x000fe4000bf46270 */
[----:B------:R-:W-:Y:S02]  /*c4940*/  @P4 LOP3.LUT R26, R26, 0x20, RZ, 0xfc, !PT ;  /* 0x000000201a1a4812 */ /* 0x000fe400078efcff */
[----:B-1----:R-:W-:-:S02]  /*c4950*/  ISETP.LT.AND P5, PT, R4, UR30, !P2 ;  /* 0x0000001e04007c0c */ /* 0x002fc4000d7a1270 */
[----:B------:R-:W-:-:S04]  /*c4960*/  LOP3.LUT R26, R26, 0xffffffef, RZ, 0xc0, !PT ;  /* 0xffffffef1a1a7812 */ /* 0x000fc800078ec0ff */
[----:B------:R-:W-:Y:S02]  /*c4970*/  @P3 LOP3.LUT R26, R26, 0x10, RZ, 0xfc, !PT ;  /* 0x000000101a1a3812 */ /* 0x000fe400078efcff */
[----:B------:R-:W-:Y:S02]  /*c4980*/  ISETP.LT.AND P4, PT, R5, UR75, !P2 ;  /* 0x0000004b05007c0c */ /* 0x000fe4000d781270 */
[----:B------:R-:W-:-:S04]  /*c4990*/  LOP3.LUT R26, R26, 0xfffffff7, RZ, 0xc0, !PT ;  /* 0xfffffff71a1a7812 */ /* 0x000fc800078ec0ff */
[----:B------:R-:W-:Y:S02]  /*c49a0*/  @P5 LOP3.LUT R26, R26, 0x8, RZ, 0xfc, !PT ;  /* 0x000000081a1a5812 */ /* 0x000fe400078efcff */
[----:B------:R-:W-:Y:S02]  /*c49b0*/  ISETP.LT.AND P3, PT, R2, UR74, !P2 ;  /* 0x0000004a02007c0c */ /* 0x000fe4000d761270 */
[----:B------:R-:W-:-:S04]  /*c49c0*/  LOP3.LUT R26, R26, 0xfffffffb, RZ, 0xc0, !PT ;  /* 0xfffffffb1a1a7812 */ /* 0x000fc800078ec0ff */
[----:B------:R-:W-:Y:S02]  /*c49d0*/  @P4 LOP3.LUT R26, R26, 0x4, RZ, 0xfc, !PT ;  /* 0x000000041a1a4812 */ /* 0x000fe400078efcff */
[----:B------:R-:W-:Y:S02]  /*c49e0*/  ISETP.LT.AND P2, PT, R6, UR40, !P2 ;  /* 0x0000002806007c0c */ /* 0x000fe4000d741270 */
[----:B------:R-:W-:-:S04]  /*c49f0*/  LOP3.LUT R26, R26, 0xfffffffd, RZ, 0xc0, !PT ;  /* 0xfffffffd1a1a7812 */ /* 0x000fc800078ec0ff */
[----:B------:R-:W-:Y:S01]  /*c4a00*/  @P3 LOP3.LUT R26, R26, 0x2, RZ, 0xfc, !PT ;  /* 0x000000021a1a3812 */ /* 0x000fe200078efcff */
[----:B------:R-:W-:-:S03]  /*c4a10*/  VIADD R28, R8, 0x4 ;  /* 0x00000004081c7836 */ /* 0x000fc60000000000 */
[----:B------:R-:W-:-:S04]  /*c4a20*/  LOP3.LUT R26, R26, 0xfffffffe, RZ, 0xc0, !PT ;  /* 0xfffffffe1a1a7812 */ /* 0x000fc800078ec0ff */
[----:B------:R-:W-:Y:S02]  /*c4a30*/  @P2 LOP3.LUT R26, R26, 0x1, RZ, 0xfc, !PT ;  /* 0x000000011a1a2812 */ /* 0x000fe400078efcff */
[----:B------:R-:W-:-:S04]  /*c4a40*/  ISETP.GE.AND P2, PT, R28, UR27, PT ;  /* 0x0000001b1c007c0c */ /* 0x000fc8000bf46270 */
[----:B----4-:R-:W-:Y:S02]  /*c4a50*/  ISETP.LT.AND P3, PT, R4, UR12, !P2 ;  /* 0x0000000c04007c0c */ /* 0x010fe4000d761270 */
[----:B------:R-:W-:Y:S01]  /*c4a60*/  ISETP.LT.AND P5, PT, R5, UR38, !P2 ;  /* 0x0000002605007c0c */ /* 0x000fe2000d7a1270 */
[----:B------:R0:W-:Y:S01]  /*c4a70*/  STL [R1+0x290], R3 ;  /* 0x0002900301007387 */ /* 0x0001e20000100800 */
[----:B------:R-:W-:Y:S01]  /*c4a80*/  ISETP.LT.AND P4, PT, R2, UR44, !P2 ;  /* 0x0000002c02007c0c */ /* 0x000fe2000d781270 */
[----:B0-----:R-:W-:Y:S01]  /*c4a90*/  VIADD R3, R3, UR25 ;  /* 0x0000001903037c36 */ /* 0x001fe20008000000 */
[----:B------:R-:W0:Y:S01]  /*c4aa0*/  LDCU.64 UR24, c[0x0][0x398] ;  /* 0x00007300ff1877ac */ /* 0x000e220008000a00 */
[----:B------:R-:W-:Y:S01]  /*c4ab0*/  VIADD R7, R8, 0x3 ;  /* 0x0000000308077836 */ /* 0x000fe20000000000 */
[----:B--2---:R-:W-:-:S05]  /*c4ac0*/  LOP3.LUT R9, R9, 0x7fffffff, RZ, 0xc0, !PT ;  /* 0x7fffffff09097812 */ /* 0x004fca00078ec0ff */
[----:B------:R-:W-:-:S04]  /*c4ad0*/  @P3 LOP3.LUT R9, R9, 0x80000000, RZ, 0xfc, !PT ;  /* 0x8000000009093812 */ /* 0x000fc800078efcff */
[----:B------:R-:W-:-:S04]  /*c4ae0*/  LOP3.LUT R9, R9, 0xbfffffff, RZ, 0xc0, !PT ;  /* 0xbfffffff09097812 */ /* 0x000fc800078ec0ff */
[----:B------:R-:W-:Y:S02]  /*c4af0*/  @P5 LOP3.LUT R9, R9, 0x40000000, RZ, 0xfc, !PT ;  /* 0x4000000009095812 */ /* 0x000fe400078efcff */
[----:B------:R-:W-:Y:S02]  /*c4b00*/  ISETP.LT.AND P3, PT, R6, UR39, !P2 ;  /* 0x0000002706007c0c */ /* 0x000fe4000d761270 */
[----:B------:R-:W-:Y:S02]  /*c4b10*/  LOP3.LUT R9, R9, 0xdfffffff, RZ, 0xc0, !PT ;  /* 0xdfffffff09097812 */ /* 0x000fe400078ec0ff */
[----:B------:R-:W-:Y:S02]  /*c4b20*/  ISETP.GE.AND P2, PT, R7, UR35, PT ;  /* 0x0000002307007c0c */ /* 0x000fe4000bf46270 */
[----:B------:R-:W-:Y:S02]  /*c4b30*/  @P4 LOP3.LUT R9, R9, 0x20000000, RZ, 0xfc, !PT ;  /* 0x2000000009094812 */ /* 0x000fe400078efcff */
[----:B0-----:R-:W-:-:S02]  /*c4b40*/  ISETP.LT.AND P5, PT, R4, UR24, !P2 ;  /* 0x0000001804007c0c */ /* 0x001fc4000d7a1270 */
        /* <DEDUP_REMOVED lines=15> */
[----:B------:R-:W-:Y:S01]  /*c4c40*/  ISETP.LT.AND P3, PT, R4, UR41, !P2 ;  /* 0x0000002904007c0c */ /* 0x000fe2000d761270 */
[----:B------:R0:W-:Y:S01]  /*c4c50*/  STL [R1+0x298], R3 ;  /* 0x0002980301007387 */ /* 0x0001e20000100800 */
[----:B------:R-:W-:Y:S02]  /*c4c60*/  ISETP.LT.AND P5, PT, R5, UR60, !P2 ;  /* 0x0000003c05007c0c */ /* 0x000fe4000d7a1270 */
[----:B------:R-:W-:Y:S01]  /*c4c70*/  LOP3.LUT R9, R9, 0xff7fffff, RZ, 0xc0, !PT ;  /* 0xff7fffff09097812 */ /* 0x000fe200078ec0ff */
[----:B0-----:R-:W-:-:S08]  /*c4c80*/  VIADD R3, R3, UR8 ;  /* 0x0000000803037c36 */ /* 0x001fd00008000000 */
[----:B------:R-:W-:Y:S02]  /*c4c90*/  @P3 LOP3.LUT R9, R9, 0x800000, RZ, 0xfc, !PT ;  /* 0x0080000009093812 */ /* 0x000fe400078efcff */
[----:B------:R-:W-:Y:S01]  /*c4ca0*/  ISETP.LT.AND P4, PT, R2, UR45, !P2 ;  /* 0x0000002d02007c0c */ /* 0x000fe2000d781270 */
[----:B------:R0:W-:Y:S01]  /*c4cb0*/  STL [R1+0x29c], R3 ;  /* 0x00029c0301007387 */ /* 0x0001e20000100800 */
[----:B------:R-:W-:-:S04]  /*c4cc0*/  LOP3.LUT R9, R9, 0xffbfffff, RZ, 0xc0, !PT ;  /* 0xffbfffff09097812 */ /* 0x000fc800078ec0ff */
[----:B------:R-:W-:Y:S01]  /*c4cd0*/  @P5 LOP3.LUT R9, R9, 0x400000, RZ, 0xfc, !PT ;  /* 0x0040000009095812 */ /* 0x000fe200078efcff */
[----:B0-----:R-:W-:Y:S01]  /*c4ce0*/  VIADD R3, R3, UR28 ;  /* 0x0000001c03037c36 */ /* 0x001fe20008000000 */
[----:B------:R-:W-:-:S04]  /*c4cf0*/  ISETP.LT.AND P3, PT, R6, UR32, !P2 ;  /* 0x0000002006007c0c */ /* 0x000fc8000d761270 */
[----:B------:R0:W-:Y:S01]  /*c4d00*/  STL [R1+0x2a0], R3 ;  /* 0x0002a00301007387 */ /* 0x0001e20000100800 */
[----:B------:R-:W-:Y:S01]  /*c4d10*/  LOP3.LUT R9, R9, 0xffdfffff, RZ, 0xc0, !PT ;  /* 0xffdfffff09097812 */ /* 0x000fe200078ec0ff */
[----:B------:R-:W-:Y:S02]  /*c4d20*/  VIADD R7, R8, 0x1 ;  /* 0x0000000108077836 */ /* 0x000fe40000000000 */
[----:B0-----:R-:W-:Y:S01]  /*c4d30*/  VIADD R3, R3, UR46 ;  /* 0x0000002e03037c36 */ /* 0x001fe20008000000 */
[----:B------:R-:W-:-:S04]  /*c4d40*/  @P4 LOP3.LUT R9, R9, 0x200000, RZ, 0xfc, !PT ;  /* 0x0020000009094812 */ /* 0x000fc800078efcff */
[----:B------:R0:W-:Y:S01]  /*c4d50*/  STL [R1+0x2a4], R3 ;  /* 0x0002a40301007387 */ /* 0x0001e20000100800 */
[----:B------:R-:W-:Y:S02]  /*c4d60*/  LOP3.LUT R9, R9, 0xffefffff, RZ, 0xc0, !PT ;  /* 0xffefffff09097812 */ /* 0x000fe400078ec0ff */
[----:B------:R-:W-:Y:S01]  /*c4d70*/  ISETP.GE.AND P2, PT, R7, UR13, PT ;  /* 0x0000000d07007c0c */ /* 0x000fe2000bf46270 */
[----:B0-----:R-:W-:Y:S01]  /*c4d80*/  VIADD R3, R3, UR6 ;  /* 0x0000000603037c36 */ /* 0x001fe20008000000 */
[----:B------:R-:W-:-:S04]  /*c4d90*/  @P3 LOP3.LUT R9, R9, 0x100000, RZ, 0xfc, !PT ;  /* 0x0010000009093812 */ /* 0x000fc800078efcff */
[----:B------:R0:W-:Y:S01]  /*c4da0*/  STL [R1+0x2a8], R3 ;  /* 0x0002a80301007387 */ /* 0x0001e20000100800 */
[----:B------:R-:W-:Y:S01]  /*c4db0*/  ISETP.LT.AND P3, PT, R4, UR62, !P2 ;  /* 0x0000003e04007c0c */ /* 0x000fe2000d761270 */
[----:B0-----:R-:W-:-:S05]  /*c4dc0*/  VIADD R3, R3, UR48 ;  /* 0x0000003003037c36 */ /* 0x001fca0008000000 */
[----:B------:R0:W-:Y:S01]  /*c4dd0*/  STL [R1+0x2ac], R3 ;  /* 0x0002ac0301007387 */ /* 0x0001e20000100800 */
[----:B------:R-:W-:Y:S02]  /*c4de0*/  ISETP.LT.AND P5, PT, R5, UR61, !P2 ;  /* 0x0000003d05007c0c */ /* 0x000fe4000d7a1270 */
[----:B------:R-:W-:Y:S01]  /*c4df0*/  LOP3.LUT R9, R9, 0xfff7ffff, RZ, 0xc0, !PT ;  /* 0xfff7ffff09097812 */ /* 0x000fe200078ec0ff */
[----:B0-----:R-:W-:-:S05]  /*c4e00*/  VIADD R3, R3, UR47 ;  /* 0x0000002f03037c36 */ /* 0x001fca0008000000 */
[----:B------:R0:W-:Y:S01]  /*c4e10*/  STL [R1+0x2b0], R3 ;  /* 0x0002b00301007387 */ /* 0x0001e20000100800 */
[----:B------:R-:W-:Y:S01]  /*c4e20*/  @P3 LOP3.LUT R9, R9, 0x80000, RZ, 0xfc, !PT ;  /* 0x0008000009093812 */ /* 0x000fe200078efcff */
[----:B0-----:R-:W-:Y:S01]  /*c4e30*/  VIADD R3, R3, UR50 ;  /* 0x0000003203037c36 */ /* 0x001fe20008000000 */
[----:B------:R-:W-:-:S04]  /*c4e40*/  ISETP.LT.AND P4, PT, R2, UR37, !P2 ;  /* 0x0000002502007c0c */ /* 0x000fc8000d781270 */
[----:B------:R0:W-:Y:S01]  /*c4e50*/  STL [R1+0x2b4], R3 ;  /* 0x0002b40301007387 */ /* 0x0001e20000100800 */
[----:B------:R-:W-:Y:S01]  /*c4e60*/  LOP3.LUT R9, R9, 0xfffbffff, RZ, 0xc0, !PT ;  /* 0xfffbffff09097812 */ /* 0x000fe200078ec0ff */
[----:B0-----:R-:W-:-:S03]  /*c4e70*/  VIADD R3, R3, UR49 ;  /* 0x0000003103037c36 */ /* 0x001fc60008000000 */
[----:B------:R-:W-:Y:S02]  /*c4e80*/  @P5 LOP3.LUT R9, R9, 0x40000, RZ, 0xfc, !PT ;  /* 0x0004000009095812 */ /* 0x000fe400078efcff */
[----:B------:R0:W-:Y:S01]  /*c4e90*/  STL [R1+0x2b8], R3 ;  /* 0x0002b80301007387 */ /* 0x0001e20000100800 */
[----:B------:R-:W-:Y:S02]  /*c4ea0*/  ISETP.LT.AND P3, PT, R6, UR63, !P2 ;  /* 0x0000003f06007c0c */ /* 0x000fe4000d761270 */
[----:B------:R-:W-:Y:S01]  /*c4eb0*/  LOP3.LUT R9, R9, 0xfffdffff, RZ, 0xc0, !PT ;  /* 0xfffdffff09097812 */ /* 0x000fe200078ec0ff */
[----:B0-----:R-:W-:-:S04]  /*c4ec0*/  VIADD R3, R3, UR10 ;  /* 0x0000000a03037c36 */ /* 0x001fc80008000000 */
[----:B------:R-:W-:Y:S01]  /*c4ed0*/  VIADD R28, R3, UR9 ;  /* 0x00000009031c7c36 */ /* 0x000fe20008000000 */
[----:B------:R0:W-:Y:S01]  /*c4ee0*/  STL [R1+0x2bc], R3 ;  /* 0x0002bc0301007387 */ /* 0x0001e20000100800 */
[----:B------:R-:W-:Y:S02]  /*c4ef0*/  @P4 LOP3.LUT R9, R9, 0x20000, RZ, 0xfc, !PT ;  /* 0x0002000009094812 */ /* 0x000fe400078efcff */
[----:B------:R-:W-:Y:S01]  /*c4f00*/  ISETP.GE.AND P2, PT, R8, UR25, PT ;  /* 0x0000001908007c0c */ /* 0x000fe2000bf46270 */
[----:B0-----:R-:W2:Y:S04]  /*c4f10*/  LDL.LU R3, [R1+0x539c] ;  /* 0x00539c0001037983 */ /* 0x001ea80000300800 */
[----:B------:R-:W4:Y:S04]  /*c4f20*/  LDL.LU R7, [R1+0x5398] ;  /* 0x0053980001077983 */ /* 0x000f280000300800 */
[----:B------:R0:W-:Y:S01]  /*c4f30*/  STL [R1+0x2c0], R28 ;  /* 0x0002c01c01007387 */ /* 0x0001e20000100800 */
[----:B------:R-:W-:-:S03]  /*c4f40*/  LOP3.LUT R9, R9, 0xfffeffff, RZ, 0xc0, !PT ;  /* 0xfffeffff09097812 */ /* 0x000fc600078ec0ff */
[----:B------:R-:W4:Y:S01]  /*c4f50*/  LDL.LU R6, [R1+0x5394] ;  /* 0x0053940001067983 */ /* 0x000f220000300800 */
[----:B0-----:R-:W-:-:S03]  /*c4f60*/  VIADD R28, R28, UR55 ;  /* 0x000000371c1c7c36 */ /* 0x001fc60008000000 */
[----:B------:R-:W2:Y:S01]  /*c4f70*/  LDL.LU R8, [R1+0x5390] ;  /* 0x0053900001087983 */ /* 0x000ea20000300800 */
[----:B------:R-:W-:-:S03]  /*c4f80*/  @P3 LOP3.LUT R9, R9, 0x10000, RZ, 0xfc, !PT ;  /* 0x0001000009093812 */ /* 0x000fc600078efcff */
[----:B------:R0:W-:Y:S01]  /*c4f90*/  STL [R1+0x2c4], R28 ;  /* 0x0002c41c01007387 */ /* 0x0001e20000100800 */
[----:B------:R-:W-:Y:S02]  /*c4fa0*/  ISETP.LT.AND P4, PT, R4, UR18, !P2 ;  /* 0x0000001204007c0c */ /* 0x000fe4000d781270 */
[----:B------:R-:W-:Y:S01]  /*c4fb0*/  ISETP.LT.AND P3, PT, R5, UR16, !P2 ;  /* 0x0000001005007c0c */ /* 0x000fe2000d761270 */
[----:B------:R-:W2:Y:S01]  /*c4fc0*/  LDL.LU R4, [R1+0x538c] ;  /* 0x00538c0001047983 */ /* 0x000ea20000300800 */
[----:B------:R-:W-:-:S03]  /*c4fd0*/  ISETP.LT.AND P2, PT, R2, UR33, !P2 ;  /* 0x0000002102007c0c */ /* 0x000fc6000d741270 */
[----:B------:R-:W2:Y:S01]  /*c4fe0*/  LDL.LU R5, [R1+0x5388] ;  /* 0x0053880001057983 */ /* 0x000ea20000300800 */
[----:B0-----:R-:W-:-:S03]  /*c4ff0*/  VIADD R28, R28, UR56 ;  /* 0x000000381c1c7c36 */ /* 0x001fc60008000000 */
[----:B------:R-:W2:Y:S04]  /*c5000*/  LDL.LU R2, [R1+0x5384] ;  /* 0x0053840001027983 */ /* 0x000ea80000300800 */
[----:B------:R0:W-:Y:S02]  /*c5010*/  STL [R1+0x2c8], R28 ;  /* 0x0002c81c01007387 */ /* 0x0001e40000100800 */
[----:B0-----:R-:W-:-:S05]  /*c5020*/  VIADD R28, R28, UR51 ;  /* 0x000000331c1c7c36 */ /* 0x001fca0008000000 */
        /* <DEDUP_REMOVED lines=38> */
[----:B------:R3:W-:Y:S01]  /*c5290*/  STL [R1+0x348], R28 ;  /* 0x0003481c01007387 */ /* 0x0007e20000100800 */
[----:B------:R-:W-:Y:S01]  /*c52a0*/  LOP3.LUT R9, R9, 0xffff7fff, RZ, 0xc0, !PT ;  /* 0xffff7fff09097812 */ /* 0x000fe200078ec0ff */
[----:B---3--:R-:W-:-:S03]  /*c52b0*/  VIADD R28, R28, UR11 ;  /* 0x0000000b1c1c7c36 */ /* 0x008fc60008000000 */
[----:B------:R-:W-:Y:S02]  /*c52c0*/  @P4 LOP3.LUT R9, R9, 0x8000, RZ, 0xfc, !PT ;  /* 0x0000800009094812 */ /* 0x000fe400078efcff */
[----:B------:R0:W-:Y:S02]  /*c52d0*/  STL [R1+0x34c], R28 ;  /* 0x00034c1c01007387 */ /* 0x0001e40000100800 */
[----:B------:R-:W-:-:S04]  /*c52e0*/  LOP3.LUT R9, R9, 0xffffbfff, RZ, 0xc0, !PT ;  /* 0xffffbfff09097812 */ /* 0x000fc800078ec0ff */
[----:B------:R-:W-:-:S04]  /*c52f0*/  @P3 LOP3.LUT R9, R9, 0x4000, RZ, 0xfc, !PT ;  /* 0x0000400009093812 */ /* 0x000fc800078efcff */
[----:B------:R-:W-:-:S04]  /*c5300*/  LOP3.LUT R9, R9, 0xffffdfff, RZ, 0xc0, !PT ;  /* 0xffffdfff09097812 */ /* 0x000fc800078ec0ff */
[----:B------:R-:W-:Y:S01]  /*c5310*/  @P2 LOP3.LUT R9, R9, 0x2000, RZ, 0xfc, !PT ;  /* 0x0000200009092812 */ /* 0x000fe200078efcff */
[----:B0-----:R-:W3:Y:S01]  /*c5320*/  LDL.LU R28, [R1+0x150] ;  /* 0x00015000011c7983 */ /* 0x001ee20000300800 */
[----:B------:R-:W0:Y:S03]  /*c5330*/  LDCU.64 UR50, c[0x0][0x398] ;  /* 0x00007300ff3277ac */ /* 0x000e260008000a00 */
[----:B--2---:R1:W-:Y:S01]  /*c5340*/  STL [R1+0x5fc8], R4 ;  /* 0x005fc80401007387 */ /* 0x0043e20000100800 */
[----:B------:R-:W2:Y:S01]  /*c5350*/  LDCU.64 UR48, c[0x0][0x398] ;  /* 0x00007300ff3077ac */ /* 0x000ea20008000a00 */
[----:B------:R-:W0:Y:S01]  /*c5360*/  LDCU UR20, c[0x0][0x39c] ;  /* 0x00007380ff1477ac */ /* 0x000e220008000800 */
[----:B------:R-:W0:Y:S01]  /*c5370*/  LDCU.64 UR46, c[0x0][0x398] ;  /* 0x00007300ff2e77ac */ /* 0x000e220008000a00 */
[----:B-1----:R-:W2:Y:S01]  /*c5380*/  LDL.LU R4, [R1+0x194] ;  /* 0x0001940001047983 */ /* 0x002ea20000300800 */
[----:B------:R-:W1:Y:S03]  /*c5390*/  LDCU.64 UR44, c[0x0][0x398] ;  /* 0x00007300ff2c77ac */ /* 0x000e660008000a00 */
[----:B------:R0:W-:Y:S01]  /*c53a0*/  STL [R1+0x5fc4], R5 ;  /* 0x005fc40501007387 */ /* 0x0001e20000100800 */
[----:B------:R-:W1:Y:S01]  /*c53b0*/  LDCU.64 UR40, c[0x0][0x398] ;  /* 0x00007300ff2877ac */ /* 0x000e620008000a00 */
[----:B------:R-:W1:Y:S02]  /*c53c0*/  LDCU.64 UR38, c[0x0][0x398] ;  /* 0x00007300ff2677ac */ /* 0x000e640008000a00 */
[----:B0-----:R-:W3:Y:S01]  /*c53d0*/  LDL.LU R5, [R1+0x148] ;  /* 0x0001480001057983 */ /* 0x001ee20000300800 */
[----:B------:R-:W0:Y:S03]  /*c53e0*/  LDCU UR28, c[0x0][0x39c] ;  /* 0x00007380ff1c77ac */ /* 0x000e260008000800 */
[----:B------:R-:W-:Y:S01]  /*c53f0*/  STL [R1+0x5fc0], R2 ;  /* 0x005fc00201007387 */ /* 0x000fe20000100800 */
[----:B------:R-:W0:Y:S03]  /*c5400*/  LDCU.64 UR36, c[0x0][0x398] ;  /* 0x00007300ff2477ac */ /* 0x000e260008000a00 */
[----:B------:R-:W-:Y:S01]  /*c5410*/  STL [R1+0x5fbc], R8 ;  /* 0x005fbc0801007387 */ /* 0x000fe20000100800 */
[----:B------:R-:W0:Y:S03]  /*c5420*/  LDCU.64 UR34, c[0x0][0x398] ;  /* 0x00007300ff2277ac */ /* 0x000e260008000a00 */
[----:B------:R1:W-:Y:S01]  /*c5430*/  STL [R1+0x5f40], R3 ;  /* 0x005f400301007387 */ /* 0x0003e20000100800 */
[----:B------:R-:W0:Y:S01]  /*c5440*/  LDCU.64 UR32, c[0x0][0x398] ;  /* 0x00007300ff2077ac */ /* 0x000e220008000a00 */
[----:B------:R-:W0:Y:S01]  /*c5450*/  LDCU.64 UR30, c[0x0][0x398] ;  /* 0x00007300ff1e77ac */ /* 0x000e220008000a00 */
[----:B------:R-:W0:Y:S01]  /*c5460*/  LDCU UR75, c[0x0][0x39c] ;  /* 0x00007380ff4b77ac */ /* 0x000e220008000800 */
[----:B-1----:R-:W3:Y:S01]  /*c5470*/  LDL.LU R3, [R1+0x80] ;  /* 0x0000800001037983 */ /* 0x002ee20000300800 */
[----:B------:R-:W1:Y:S03]  /*c5480*/  LDCU UR76, c[0x0][0x398] ;  /* 0x00007300ff4c77ac */ /* 0x000e660008000800 */
[----:B----4-:R-:W-:Y:S01]  /*c5490*/  STL.64 [R1+0x5f38], R6 ;  /* 0x005f380601007387 */ /* 0x010fe20000100a00 */
[----:B------:R-:W4:Y:S03]  /*c54a0*/  LDCU UR77, c[0x0][0x398] ;  /* 0x00007300ff4d77ac */ /* 0x000f260008000800 */
[----:B------:R-:W-:Y:S01]  /*c54b0*/  STL [R1+0x53d0], R9 ;  /* 0x0053d00901007387 */ /* 0x000fe20000100800 */
[----:B------:R-:W0:Y:S03]  /*c54c0*/  LDCU UR27, c[0x0][0x39c] ;  /* 0x00007380ff1b77ac */ /* 0x000e260008000800 */
[----:B------:R-:W-:Y:S01]  /*c54d0*/  STL [R1+0x53cc], R29 ;  /* 0x0053cc1d01007387 */ /* 0x000fe20000100800 */
        /* <DEDUP_REMOVED lines=12> */
[----:B------:R-:W-:Y:S01]  /*c55a0*/  STL [R1+0x53c0], R25 ;  /* 0x0053c01901007387 */ /* 0x000fe20000100800 */
[----:B------:R-:W0:Y:S03]  /*c55b0*/  LDCU UR71, c[0x0][0x39c] ;  /* 0x00007380ff4777ac */ /* 0x000e260008000800 */
        /* <DEDUP_REMOVED lines=9> */
[----:B------:R-:W4:Y:S01]  /*c5650*/  LDL.LU R8, [R1+0xb0] ;  /* 0x0000b00001087983 */ /* 0x000f220000300800 */
[----:B------:R-:W0:Y:S03]  /*c5660*/  LDCU UR55, c[0x0][0x39c] ;  /* 0x00007380ff3777ac */ /* 0x000e260008000800 */
        /* <DEDUP_REMOVED lines=33> */
[----:B--2---:R-:W-:-:S02]  /*c5880*/  IMAD.MOV.U32 R25, RZ, RZ, R4 ;  /* 0x000000ffff197224 */ /* 0x004fc400078e0004 */
[----:B---3--:R-:W-:Y:S02]  /*c5890*/  IMAD.MOV.U32 R29, RZ, RZ, R5 ;  /* 0x000000ffff1d7224 */ /* 0x008fe400078e0005 */
[----:B------:R-:W2:Y:S04]  /*c58a0*/  LDL.LU R5, [R1+0x364] ;  /* 0x0003640001057983 */ /* 0x000ea80000300800 */
[----:B------:R-:W3:Y:S04]  /*c58b0*/  LDL.LU R4, [R1+0x14] ;  /* 0x0000140001047983 */ /* 0x000ee80000300800 */
[----:B------:R0:W-:Y:S04]  /*c58c0*/  STL [R1+0x53b0], R21 ;  /* 0x0053b01501007387 */ /* 0x0001e80000100800 */
[----:B0-----:R-:W4:Y:S04]  /*c58d0*/  LDL.LU R21, [R1+0x368] ;  /* 0x0003680001157983 */ /* 0x001f280000300800 */
[----:B------:R-:W-:Y:S04]  /*c58e0*/  STL [R1+0x53ac], R20 ;  /* 0x0053ac1401007387 */ /* 0x000fe80000100800 */
[----:B------:R0:W-:Y:S04]  /*c58f0*/  STL [R1+0x53a8], R19 ;  /* 0x0053a81301007387 */ /* 0x0001e80000100800 */
[----:B0-----:R-:W4:Y:S04]  /*c5900*/  LDL.LU R19, [R1+0x4cc] ;  /* 0x0004cc0001137983 */ /* 0x001f280000300800 */
[----:B------:R0:W-:Y:S04]  /*c5910*/  STL [R1+0x53a4], R18 ;  /* 0x0053a41201007387 */ /* 0x0001e80000100800 */
[----:B0-----:R-:W4:Y:S04]  /*c5920*/  LDL.LU R18, [R1+0x4e8] ;  /* 0x0004e80001127983 */ /* 0x001f280000300800 */
[----:B------:R0:W-:Y:S04]  /*c5930*/  STL [R1+0x53a0], R17 ;  /* 0x0053a01101007387 */ /* 0x0001e80000100800 */
[----:B0-----:R-:W4:Y:S04]  /*c5940*/  LDL.LU R17, [R1+0x4f4] ;  /* 0x0004f40001117983 */ /* 0x001f280000300800 */
[----:B------:R0:W-:Y:S04]  /*c5950*/  STL [R1+0x539c], R16 ;  /* 0x00539c1001007387 */ /* 0x0001e80000100800 */
[----:B0-----:R-:W4:Y:S04]  /*c5960*/  LDL.LU R16, [R1+0x4e0] ;  /* 0x0004e00001107983 */ /* 0x001f280000300800 */
[----:B------:R0:W-:Y:S04]  /*c5970*/  STL [R1+0x5398], R15 ;  /* 0x0053980f01007387 */ /* 0x0001e80000100800 */
[----:B0-----:R-:W4:Y:S01]  /*c5980*/  LDL.LU R15, [R1+0x4d4] ;  /* 0x0004d400010f7983 */ /* 0x001f220000300800 */
[----:B------:R-:W0:Y:S01]  /*c5990*/  S2R R20, SR_TID.X ;  /* 0x0000000000147919 */ /* 0x000e220000002100 */
[----:B------:R-:W-:-:S02]  /*c59a0*/  IMAD.MOV.U32 R24, RZ, RZ, R28 ;  /* 0x000000ffff187224 */ /* 0x000fc400078e001c */
[----:B------:R0:W-:Y:S04]  /*c59b0*/  STL [R1+0x5394], R14 ;  /* 0x0053940e01007387 */ /* 0x0001e80000100800 */
[----:B------:R-:W-:Y:S04]  /*c59c0*/  STL [R1+0x5390], R13 ;  /* 0x0053900d01007387 */ /* 0x000fe80000100800 */
[----:B------:R-:W-:Y:S04]  /*c59d0*/  STL [R1+0x538c], R12 ;  /* 0x00538c0c01007387 */ /* 0x000fe80000100800 */
[----:B------:R-:W-:Y:S04]  /*c59e0*/  STL [R1+0x5388], R11 ;  /* 0x0053880b01007387 */ /* 0x000fe80000100800 */
[----:B------:R-:W-:Y:S01]  /*c59f0*/  STL [R1+0x5384], R10 ;  /* 0x0053840a01007387 */ /* 0x000fe20000100800 */
[----:B0-----:R-:W-:-:S02]  /*c5a00*/  LOP3.LUT R28, R20, 0x20, RZ, 0xc0, !PT ;  /* 0x00000020141c7812 */ /* 0x001fc400078ec0ff */
[----:B------:R-:W-:Y:S02]  /*c5a10*/  LOP3.LUT R14, R20, 0x1f, RZ, 0xc0, !PT ;  /* 0x0000001f140e7812 */ /* 0x000fe400078ec0ff */
[----:B------:R-:W-:-:S05]  /*c5a20*/  LEA R28, R28, UR4, 0x5 ;  /* 0x000000041c1c7c11 */ /* 0x000fca000f8e28ff */
[----:B------:R-:W-:-:S05]  /*c5a30*/  IMAD R28, R14, 0x10, R28 ;  /* 0x000000100e1c7824 */ /* 0x000fca00078e021c */
[----:B------:R-:W-:Y:S04]  /*c5a40*/  STL [R1+0x5fd0], R28 ;  /* 0x005fd01c01007387 */ /* 0x000fe80000100800 */
[----:B------:R2:W-:Y:S02]  /*c5a50*/  STL [R1+0x5fcc], R20 ;  /* 0x005fcc1401007387 */ /* 0x0005e40000100800 */
[----:B--2---:R-:W-:-:S04]  /*c5a60*/  LOP3.LUT R20, R5, 0xffff, RZ, 0xc0, !PT ;  /* 0x0000ffff05147812 */ /* 0x004fc800078ec0ff */
[----:B---3--:R-:W-:Y:S02]  /*c5a70*/  PRMT R13, R4, 0x5210, R20 ;  /* 0x00005210040d7816 */ /* 0x008fe40000000014 */
[----:B------:R-:W2:Y:S01]  /*c5a80*/  LDL.LU R4, [R1+0x4d0] ;  /* 0x0004d00001047983 */ /* 0x000ea20000300800 */
[--C-:B----4-:R-:W-:Y:S02]  /*c5a90*/  PRMT R11, R19, 0x3340, R0.reuse ;  /* 0x00003340130b7816 */ /* 0x110fe40000000000 */
[----:B------:R-:W-:Y:S02]  /*c5aa0*/  PRMT R12, R18, 0x3340, R0 ;  /* 0x00003340120c7816 */ /* 0x000fe40000000000 */
[----:B------:R-:W-:-:S04]  /*c5ab0*/  PRMT R2, R2, 0x3340, R17 ;  /* 0x0000334002027816 */ /* 0x000fc80000000011 */
[----:B------:R-:W-:Y:S02]  /*c5ac0*/  PRMT R2, R2, 0x5410, R12 ;  /* 0x0000541002027816 */ /* 0x000fe4000000000c */
[----:B------:R-:W-:-:S04]  /*c5ad0*/  PRMT R10, R16, 0x3340, R15 ;  /* 0x00003340100a7816 */ /* 0x000fc8000000000f */
[----:B------:R-:W-:Y:S02]  /*c5ae0*/  PRMT R28, R10, 0x5410, R11 ;  /* 0x000054100a1c7816 */ /* 0x000fe4000000000b */
[----:B------:R-:W-:Y:S02]  /*c5af0*/  LOP3.LUT R10, R21, 0xffff, RZ, 0xc0, !PT ;  /* 0x0000ffff150a7812 */ /* 0x000fe400078ec0ff */
[----:B------:R-:W3:Y:S02]  /*c5b00*/  LDL.LU R21, [R1+0x4f0] ;  /* 0x0004f00001157983 */ /* 0x000ee40000300800 */
[--C-:B------:R-:W-:Y:S01]  /*c5b10*/  PRMT R15, R23, 0x5210, R10.reuse ;  /* 0x00005210170f7816 */ /* 0x100fe2000000000a */
[----:B------:R-:W-:Y:S01]  /*c5b20*/  IMAD.MOV.U32 R23, RZ, RZ, R29 ;  /* 0x000000ffff177224 */ /* 0x000fe200078e001d */
[----:B------:R-:W-:Y:S01]  /*c5b30*/  PRMT R19, R2, 0x4210, R10 ;  /* 0x0000421002137816 */ /* 0x000fe2000000000a */
[----:B------:R-:W-:Y:S01]  /*c5b40*/  IMAD.MOV.U32 R29, RZ, RZ, R9 ;  /* 0x000000ffff1d7224 */ /* 0x000fe200078e0009 */
[----:B------:R-:W4:Y:S01]  /*c5b50*/  LDL.LU R5, [R1+0x4e4] ;  /* 0x0004e40001057983 */ /* 0x000f220000300800 */
[----:B------:R-:W-:-:S02]  /*c5b60*/  IMAD.MOV.U32 R9, RZ, RZ, R6 ;  /* 0x000000ffff097224 */ /* 0x000fc400078e0006 */
[----:B------:R-:W-:Y:S01]  /*c5b70*/  IMAD.MOV.U32 R6, RZ, RZ, R7 ;  /* 0x000000ffff067224 */ /* 0x000fe200078e0007 */
[----:B------:R-:W2:Y:S01]  /*c5b80*/  LDL.LU R2, [R1+0x4c8] ;  /* 0x0004c80001027983 */ /* 0x000ea20000300800 */
[----:B------:R-:W-:-:S03]  /*c5b90*/  IMAD.MOV.U32 R7, RZ, RZ, R8 ;  /* 0x000000ffff077224 */ /* 0x000fc600078e0008 */
        /* <DEDUP_REMOVED lines=8> */
[----:B------:R0:W-:Y:S04]  /*c5c20*/  STL [R1+0x5fa8], R13 ;  /* 0x005fa80d01007387 */ /* 0x0001e80000100800 */
[----:B------:R-:W2:Y:S04]  /*c5c30*/  LDL.LU R12, [R1+0x40] ;  /* 0x00004000010c7983 */ /* 0x000ea80000300800 */
[----:B0-----:R-:W2:Y:S04]  /*c5c40*/  LDL.LU R13, [R1+0x44] ;  /* 0x00004400010d7983 */ /* 0x001ea80000300800 */
[----:B------:R-:W2:Y:S01]  /*c5c50*/  LDL.LU R14, [R1+0x48] ;  /* 0x00004800010e7983 */ /* 0x000ea20000300800 */
[----:B------:R-:W-:Y:S06]  /*c5c60*/  BAR.SYNC.DEFER_BLOCKING 0x0 ;  /* 0x0000000000007b1d */ /* 0x000fec0000010000 */
[----:B--2---:R0:W-:Y:S04]  /*c5c70*/  STL [R1+0x5fb8], R14 ;  /* 0x005fb80e01007387 */ /* 0x0041e80000100800 */
[----:B0-----:R-:W3:Y:S04]  /*c5c80*/  LDL.LU R14, [R1+0x4ec] ;  /* 0x0004ec00010e7983 */ /* 0x001ee80000300800 */
[----:B------:R0:W-:Y:S02]  /*c5c90*/  STL.64 [R1+0x5fb0], R12 ;  /* 0x005fb00c01007387 */ /* 0x0001e40000100a00 */
[----:B0-----:R-:W-:-:S02]  /*c5ca0*/  IMAD.MOV.U32 R13, RZ, RZ, R28 ;  /* 0x000000ffff0d7224 */ /* 0x001fc400078e001c */
[----:B------:R-:W2:Y:S01]  /*c5cb0*/  LDL.LU R28, [R1+0x5fd0] ;  /* 0x005fd000011c7983 */ /* 0x000ea20000300800 */
[----:B------:R-:W-:Y:S02]  /*c5cc0*/  PRMT R15, R15, 0x3340, R4 ;  /* 0x000033400f0f7816 */ /* 0x000fe40000000004 */
[--C-:B----4-:R-:W-:Y:S02]  /*c5cd0*/  PRMT R5, R5, 0x3340, R0.reuse ;  /* 0x0000334005057816 */ /* 0x110fe40000000000 */
[----:B------:R-:W-:Y:S02]  /*c5ce0*/  PRMT R2, R2, 0x3340, R0 ;  /* 0x0000334002027816 */ /* 0x000fe40000000000 */
[----:B------:R-:W-:Y:S02]  /*c5cf0*/  LOP3.LUT R8, R8, 0xffff, RZ, 0xc0, !PT ;  /* 0x0000ffff08087812 */ /* 0x000fe400078ec0ff */
[----:B------:R-:W-:Y:S02]  /*c5d00*/  PRMT R15, R15, 0x5410, R2 ;  /* 0x000054100f0f7816 */ /* 0x000fe40000000002 */
[----:B------:R-:W-:Y:S01]  /*c5d10*/  LOP3.LUT R16, R16, 0xffff, RZ, 0xc0, !PT ;  /* 0x0000ffff10107812 */ /* 0x000fe200078ec0ff */
[----:B------:R-:W-:Y:S01]  /*c5d20*/  IMAD.MOV.U32 R12, RZ, RZ, R19 ;  /* 0x000000ffff0c7224 */ /* 0x000fe200078e0013 */
[----:B------:R-:W-:Y:S01]  /*c5d30*/  PRMT R13, R13, 0x4210, R20 ;  /* 0x000042100d0d7816 */ /* 0x000fe20000000014 */
[----:B------:R-:W4:Y:S01]  /*c5d40*/  LDL.LU R19, [R1+0x4d8] ;  /* 0x0004d80001137983 */ /* 0x000f220000300800 */
[----:B------:R-:W-:-:S03]  /*c5d50*/  PRMT R15, R15, 0x4210, R16 ;  /* 0x000042100f0f7816 */ /* 0x000fc60000000010 */
[----:B------:R-:W4:Y:S01]  /*c5d60*/  LDL.LU R20, [R1+0x5fcc] ;  /* 0x005fcc0001147983 */ /* 0x000f220000300800 */
[----:B------:R-:W-:-:S03]  /*c5d70*/  PRMT R11, R11, 0x5210, R8 ;  /* 0x000052100b0b7816 */ /* 0x000fc60000000008 */
[----:B------:R-:W4:Y:S01]  /*c5d80*/  LDL.LU R4, [R1+0x5fc8] ;  /* 0x005fc80001047983 */ /* 0x000f220000300800 */
[----:B---3--:R-:W-:-:S03]  /*c5d90*/  PRMT R14, R21, 0x3340, R14 ;  /* 0x00003340150e7816 */ /* 0x008fc6000000000e */
[----:B------:R-:W3:Y:S01]  /*c5da0*/  LDL.LU R21, [R1+0x454] ;  /* 0x0004540001157983 */ /* 0x000ee20000300800 */
[----:B------:R-:W-:-:S03]  /*c5db0*/  PRMT R14, R14, 0x5410, R5 ;  /* 0x000054100e0e7816 */ /* 0x000fc60000000005 */
[----:B------:R-:W3:Y:S01]  /*c5dc0*/  LDL.LU R5, [R1+0x5fc4] ;  /* 0x005fc40001057983 */ /* 0x000ee20000300800 */
[----:B------:R-:W-:-:S03]  /*c5dd0*/  PRMT R14, R14, 0x4210, R8 ;  /* 0x000042100e0e7816 */ /* 0x000fc60000000008 */
[----:B------:R-:W3:Y:S04]  /*c5de0*/  LDL.LU R2, [R1+0x5fc0] ;  /* 0x005fc00001027983 */ /* 0x000ee80000300800 */
[----:B------:R-:W3:Y:S04]  /*c5df0*/  LDL.LU R8, [R1+0x5fbc] ;  /* 0x005fbc0001087983 */ /* 0x000ee80000300800 */
[----:B--2---:R0:W-:Y:S04]  /*c5e00*/  STSM.16.M88.4 [R28], R12 ;  /* 0x0000000c1c007844 */ /* 0x0041e80000000200 */
[----:B0-----:R-:W2:Y:S04]  /*c5e10*/  LDL.LU R14, [R1+0x5fb8] ;  /* 0x005fb800010e7983 */ /* 0x001ea80000300800 */
[----:B------:R-:W2:Y:S01]  /*c5e20*/  LDL.LU.64 R12, [R1+0x5fb0] ;  /* 0x005fb000010c7983 */ /* 0x000ea20000300a00 */
[----:B------:R-:W-:-:S04]  /*c5e30*/  LOP3.LUT R17, R17, 0xffff, RZ, 0xc0, !PT ;  /* 0x0000ffff11117812 */ /* 0x000fc800078ec0ff */
[----:B------:R-:W-:-:S05]  /*c5e40*/  PRMT R15, R18, 0x4210, R17 ;  /* 0x00004210120f7816 */ /* 0x000fca0000000011 */
[----:B--2---:R4:W-:Y:S02]  /*c5e50*/  STSM.16.M88.4 [R28+0x200], R12 ;  /* 0x0002000c1c007844 */ /* 0x0049e40000000200 */
[----:B----4-:R-:W-:Y:S02]  /*c5e60*/  SHF.R.U32.HI R12, RZ, 0x8, R19 ;  /* 0x00000008ff0c7819 */ /* 0x010fe40000011613 */
[----:B------:R-:W2:Y:S02]  /*c5e70*/  LDL.LU R15, [R1+0x5fac] ;  /* 0x005fac00010f7983 */ /* 0x000ea40000300800 */
[----:B------:R-:W-:Y:S02]  /*c5e80*/  LOP3.LUT R12, R12, 0xffff, RZ, 0xc0, !PT ;  /* 0x0000ffff0c0c7812 */ /* 0x000fe400078ec0ff */
[----:B------:R-:W4:Y:S02]  /*c5e90*/  LDL.LU R13, [R1+0x5fa8] ;  /* 0x005fa800010d7983 */ /* 0x000f240000300800 */
[----:B------:R-:W-:-:S02]  /*c5ea0*/  PRMT R12, R12, 0x3340, R0 ;  /* 0x000033400c0c7816 */ /* 0x000fc40000000000 */
[----:B------:R-:W2:Y:S02]  /*c5eb0*/  LDL.LU R14, [R1+0x3f8] ;  /* 0x0003f800010e7983 */ /* 0x000ea40000300800 */
[----:B---3--:R-:W-:Y:S02]  /*c5ec0*/  PRMT R12, R21, 0x5410, R12 ;  /* 0x00005410150c7816 */ /* 0x008fe4000000000c */
[----:B------:R-:W3:Y:S02]  /*c5ed0*/  LDL.LU R19, [R1+0x39c] ;  /* 0x00039c0001137983 */ /* 0x000ee40000300800 */
[----:B------:R-:W-:Y:S02]  /*c5ee0*/  PRMT R17, R12, 0x5210, R17 ;  /* 0x000052100c117816 */ /* 0x000fe40000000011 */
[----:B------:R-:W2:Y:S04]  /*c5ef0*/  LDL.LU R12, [R1+0x3b4] ;  /* 0x0003b400010c7983 */ /* 0x000ea80000300800 */
[----:B------:R-:W-:Y:S04]  /*c5f00*/  STL.64 [R1+0x5f80], R26 ;  /* 0x005f801a01007387 */ /* 0x000fe80000100a00 */
[----:B------:R0:W-:Y:S04]  /*c5f10*/  STL.64 [R1+0x5f78], R24 ;  /* 0x005f781801007387 */ /* 0x0001e80000100a00 */
[----:B0-----:R-:W2:Y:S04]  /*c5f20*/  LDL.LU R24, [R1+0x20] ;  /* 0x0000200001187983 */ /* 0x001ea80000300800 */
[----:B------:R-:W2:Y:S04]  /*c5f30*/  LDL.LU R25, [R1+0x24] ;  /* 0x0000240001197983 */ /* 0x000ea80000300800 */
[----:B------:R-:W2:Y:S01]  /*c5f40*/  LDL.LU R26, [R1+0x28] ;  /* 0x00002800011a7983 */ /* 0x000ea20000300800 */
[----:B------:R-:W-:Y:S01]  /*c5f50*/  IMAD.MOV.U32 R27, RZ, RZ, R17 ;  /* 0x000000ffff1b7224 */ /* 0x000fe200078e0011 */
[----:B------:R-:W-:-:S02]  /*c5f60*/  PRMT R10, R10, 0x5210, R16 ;  /* 0x000052100a0a7816 */ /* 0x000fc40000000010 */
[----:B------:R-:W-:-:S04]  /*c5f70*/  LOP3.LUT R16, R20, 0x3f, RZ, 0xc0, !PT ;  /* 0x0000003f14107812 */ /* 0x000fc800078ec0ff */
[----:B------:R-:W-:Y:S01]  /*c5f80*/  LEA R16, R16, UR4, 0x4 ;  /* 0x0000000410107c11 */ /* 0x000fe2000f8e20ff */
[----:B------:R-:W-:Y:S01]  /*c5f90*/  IMAD.MOV.U32 R20, RZ, RZ, R9 ;  /* 0x000000ffff147224 */ /* 0x000fe200078e0009 */
[----:B------:R-:W0:Y:S01]  /*c5fa0*/  LDCU UR4, c[0x0][0x39c] ;  /* 0x00007380ff0477ac */ /* 0x000e220008000800 */
[----:B------:R-:W-:Y:S02]  /*c5fb0*/  IMAD.MOV.U32 R21, RZ, RZ, R6 ;  /* 0x000000ffff157224 */ /* 0x000fe400078e0006 */
[----:B------:R-:W-:Y:S02]  /*c5fc0*/  IMAD.MOV.U32 R9, RZ, RZ, R7 ;  /* 0x000000ffff097224 */ /* 0x000fe400078e0007 */
[----:B------:R-:W-:Y:S01]  /*c5fd0*/  IMAD.MOV.U32 R6, RZ, RZ, R3 ;  /* 0x000000ffff067224 */ /* 0x000fe200078e0003 */
[----:B------:R-:W-:Y:S06]  /*c5fe0*/  BAR.SYNC.DEFER_BLOCKING 0x0 ;  /* 0x0000000000007b1d */ /* 0x000fec0000010000 */
[----:B--2---:R2:W-:Y:S04]  /*c5ff0*/  STL.64 [R1+0x5f90], R26 ;  /* 0x005f901a01007387 */ /* 0x0045e80000100a00 */
[----:B------:R0:W-:Y:S01]  /*c6000*/  STL.64 [R1+0x5f88], R24 ;  /* 0x005f881801007387 */ /* 0x0001e20000100a00 */
[----:B--2---:R-:W-:-:S02]  /*c6010*/  IMAD.MOV.U32 R26, RZ, RZ, R11 ;  /* 0x000000ffff1a7224 */ /* 0x004fc400078e000b */
[----:B------:R-:W-:Y:S02]  /*c6020*/  IMAD.MOV.U32 R27, RZ, RZ, R10 ;  /* 0x000000ffff1b7224 */ /* 0x000fe400078e000a */
[----:B0-----:R-:W-:Y:S02]  /*c6030*/  IMAD.MOV.U32 R24, RZ, RZ, R15 ;  /* 0x000000ffff187224 */ /* 0x001fe400078e000f */
[----:B----4-:R-:W-:Y:S01]  /*c6040*/  IMAD.MOV.U32 R25, RZ, RZ, R13 ;  /* 0x000000ffff197224 */ /* 0x010fe200078e000d */
[----:B------:R-:W-:Y:S04]  /*c6050*/  STL.64 [R1+0x5fa0], R26 ;  /* 0x005fa01a01007387 */ /* 0x000fe80000100a00 */
[----:B------:R-:W-:Y:S04]  /*c6060*/  STL.64 [R1+0x5f98], R24 ;  /* 0x005f981801007387 */ /* 0x000fe80000100a00 */
[----:B------:R-:W0:Y:S04]  /*c6070*/  LDS.128 R24, [R16] ;  /* 0x0000000010187984 */ /* 0x000e280000000c00 */
[----:B------:R-:W-:Y:S04]  /*c6080*/  STL [R1+0x3b0], R16 ;  /* 0x0003b01001007387 */ /* 0x000fe80000100800 */
[----:B------:R-:W2:Y:S04]  /*c6090*/  LDL.LU R18, [R1+0x398] ;  /* 0x0003980001127983 */ /* 0x000ea80000300800 */
[----:B------:R-:W4:Y:S04]  /*c60a0*/  LDL.LU R17, [R1+0x394] ;  /* 0x0003940001117983 */ /* 0x000f280000300800 */
[----:B0-----:R-:W-:Y:S04]  /*c60b0*/  STL.64 [R1+0x860], R24 ;  /* 0x0008601801007387 */ /* 0x001fe80000100a00 */
[----:B------:R-:W-:Y:S04]  /*c60c0*/  STL.64 [R1+0x868], R26 ;  /* 0x0008681a01007387 */ /* 0x000fe80000100a00 */
[----:B------:R-:W0:Y:S04]  /*c60d0*/  LDS.128 R24, [R16+0x400] ;  /* 0x0004000010187984 */ /* 0x000e280000000c00 */
[----:B------:R-:W2:Y:S04]  /*c60e0*/  LDL.LU R15, [R1+0x378] ;  /* 0x00037800010f7983 */ /* 0x000ea80000300800 */
[----:B------:R-:W2:Y:S04]  /*c60f0*/  LDL.LU R13, [R1+0x374] ;  /* 0x00037400010d7983 */ /* 0x000ea80000300800 */
[----:B------:R-:W2:Y:S04]  /*c6100*/  LDL.LU R7, [R1+0x430] ;  /* 0x0004300001077983 */ /* 0x000ea80000300800 */
[----:B------:R-:W2:Y:S04]  /*c6110*/  LDL.LU R3, [R1+0x41c] ;  /* 0x00041c0001037983 */ /* 0x000ea80000300800 */
[----:B0-----:R-:W-:Y:S04]  /*c6120*/  STL.64 [R1+0x850], R24 ;  /* 0x0008501801007387 */ /* 0x001fe80000100a00 */
[----:B------:R0:W-:Y:S04]  /*c6130*/  STL.64 [R1+0x858], R26 ;  /* 0x0008581a01007387 */ /* 0x0001e80000100a00 */
[----:B0-----:R-:W2:Y:S04]  /*c6140*/  LDL.LU.64 R26, [R1+0x5fa0] ;  /* 0x005fa000011a7983 */ /* 0x001ea80000300a00 */
[----:B------:R-:W2:Y:S01]  /*c6150*/  LDL.LU.64 R24, [R1+0x5f98] ;  /* 0x005f980001187983 */ /* 0x000ea20000300a00 */
[----:B------:R-:W-:Y:S06]  /*c6160*/  BAR.SYNC.DEFER_BLOCKING 0x0 ;  /* 0x0000000000007b1d */ /* 0x000fec0000010000 */
[----:B--2---:R0:W-:Y:S04]  /*c6170*/  STSM.16.M88.4 [R28], R24 ;  /* 0x000000181c007844 */ /* 0x0041e80000000200 */
[----:B0-----:R-:W2:Y:S04]  /*c6180*/  LDL.LU.64 R26, [R1+0x5f90] ;  /* 0x005f9000011a7983 */ /* 0x001ea80000300a00 */
[----:B------:R-:W2:Y:S01]  /*c6190*/  LDL.LU.64 R24, [R1+0x5f88] ;  /* 0x005f880001187983 */ /* 0x000ea20000300a00 */
[----:B------:R-:W-:-:S02]  /*c61a0*/  LOP3.LUT R10, R14, 0xffff, RZ, 0xc0, !PT ;  /* 0x0000ffff0e0a7812 */ /* 0x000fc400078ec0ff */
[----:B---3--:R-:W-:Y:S02]  /*c61b0*/  LOP3.LUT R11, R19, 0xffff, RZ, 0xc0, !PT ;  /* 0x0000ffff130b7812 */ /* 0x008fe400078ec0ff */
[----:B------:R-:W-:Y:S01]  /*c61c0*/  LOP3.LUT R12, R12, 0xffff, RZ, 0xc0, !PT ;  /* 0x0000ffff0c0c7812 */ /* 0x000fe200078ec0ff */
[----:B--2---:R0:W-:Y:S04]  /*c61d0*/  STSM.16.M88.4 [R28+0x200], R24 ;  /* 0x000200181c007844 */ /* 0x0041e80000000200 */
[----:B0-----:R-:W2:Y:S04]  /*c61e0*/  LDL.LU.64 R26, [R1+0x5f80] ;  /* 0x005f8000011a7983 */ /* 0x001ea80000300a00 */
[----:B------:R-:W3:Y:S04]  /*c61f0*/  LDL.LU.64 R24, [R1+0x5f78] ;  /* 0x005f780001187983 */ /* 0x000ee80000300a00 */
[----:B------:R-:W3:Y:S04]  /*c6200*/  LDL.LU R14, [R1+0x418] ;  /* 0x00041800010e7983 */ /* 0x000ee80000300800 */
[----:B------:R-:W3:Y:S01]  /*c6210*/  LDL.LU R19, [R1+0x414] ;  /* 0x0004140001137983 */ /* 0x000ee20000300800 */
[----:B------:R-:W-:-:S03]  /*c6220*/  LOP3.LUT R18, R18, 0xffff, RZ, 0xc0, !PT ;  /* 0x0000ffff12127812 */ /* 0x000fc600078ec0ff */
[----:B------:R0:W-:Y:S04]  /*c6230*/  STL [R1+0x360], R10 ;  /* 0x0003600a01007387 */ /* 0x0001e80000100800 */
[----:B------:R1:W-:Y:S01]  /*c6240*/  STL [R1+0x39c], R11 ;  /* 0x00039c0b01007387 */ /* 0x0003e20000100800 */
[----:B0-----:R-:W-:-:S03]  /*c6250*/  PRMT R10, R10, 0x3340, R12 ;  /* 0x000033400a0a7816 */ /* 0x001fc6000000000c */
[----:B------:R-:W-:Y:S01]  /*c6260*/  STL [R1+0x35c], R12 ;  /* 0x00035c0c01007387 */ /* 0x000fe20000100800 */
[----:B-1----:R-:W-:-:S04]  /*c6270*/  PRMT R11, R11, 0x3340, R0 ;  /* 0x000033400b0b7816 */ /* 0x002fc80000000000 */
[----:B------:R-:W-:Y:S02]  /*c6280*/  PRMT R10, R10, 0x5410, R11 ;  /* 0x000054100a0a7816 */ /* 0x000fe4000000000b */
[----:B------:R-:W-:Y:S02]  /*c6290*/  PRMT R11, R7, 0x4210, R18 ;  /* 0x00004210070b7816 */ /* 0x000fe40000000012 */
[----:B----4-:R-:W-:Y:S01]  /*c62a0*/  LOP3.LUT R17, R17, 0xffff, RZ, 0xc0, !PT ;  /* 0x0000ffff11117812 */ /* 0x010fe200078ec0ff */
[----:B------:R-:W-:Y:S06]  /*c62b0*/  BAR.SYNC.DEFER_BLOCKING 0x0 ;  /* 0x0000000000007b1d */ /* 0x000fec0000010000 */
[----:B--2---:R-:W-:Y:S04]  /*c62c0*/  STL.64 [R1+0x5f70], R26 ;  /* 0x005f701a01007387 */ /* 0x004fe80000100a00 */
[----:B---3--:R-:W-:Y:S04]  /*c62d0*/  STL.64 [R1+0x5f68], R24 ;  /* 0x005f681801007387 */ /* 0x008fe80000100a00 */
[----:B------:R-:W2:Y:S04]  /*c62e0*/  LDL.LU R7, [R1+0x390] ;  /* 0x0003900001077983 */ /* 0x000ea80000300800 */
[----:B------:R-:W0:Y:S01]  /*c62f0*/  LDS.128 R24, [R16] ;  /* 0x0000000010187984 */ /* 0x000e220000000c00 */
[----:B------:R-:W-:-:S03]  /*c6300*/  PRMT R3, R3, 0x4210, R17 ;  /* 0x0000421003037816 */ /* 0x000fc60000000011 */
[----:B--2---:R-:W-:Y:S04]  /*c6310*/  STL.64 [R1+0x5f60], R6 ;  /* 0x005f600601007387 */ /* 0x004fe80000100a00 */
[----:B------:R1:W-:Y:S02]  /*c6320*/  STL.64 [R1+0x5f58], R4 ;  /* 0x005f580401007387 */ /* 0x0003e40000100a00 */
[----:B-1----:R-:W-:Y:S02]  /*c6330*/  IMAD.MOV.U32 R5, RZ, RZ, R3 ;  /* 0x000000ffff057224 */ /* 0x002fe400078e0003 */
[----:B------:R-:W2:Y:S04]  /*c6340*/  LDL.LU R3, [R1+0x37c] ;  /* 0x00037c0001037983 */ /* 0x000ea80000300800 */
[----:B0-----:R-:W-:Y:S04]  /*c6350*/  STL.64 [R1+0x840], R24 ;  /* 0x0008401801007387 */ /* 0x001fe80000100a00 */
[----:B------:R-:W-:Y:S04]  /*c6360*/  STL.64 [R1+0x848], R26 ;  /* 0x0008481a01007387 */ /* 0x000fe80000100a00 */
[----:B------:R-:W0:Y:S04]  /*c6370*/  LDS.128 R24, [R16+0x400] ;  /* 0x0004000010187984 */ /* 0x000e280000000c00 */
[----:B0-----:R-:W-:Y:S04]  /*c6380*/  STL.64 [R1+0x830], R24 ;  /* 0x0008301801007387 */ /* 0x001fe80000100a00 */
[----:B------:R0:W-:Y:S04]  /*c6390*/  STL.64 [R1+0x838], R26 ;  /* 0x0008381a01007387 */ /* 0x0001e80000100a00 */
[----:B0-----:R-:W3:Y:S01]  /*c63a0*/  LDL.LU.64 R26, [R1+0x5f70] ;  /* 0x005f7000011a7983 */ /* 0x001ee20000300a00 */
[----:B------:R-:W-:-:S02]  /*c63b0*/  LOP3.LUT R15, R15, 0xffff, RZ, 0xc0, !PT ;  /* 0x0000ffff0f0f7812 */ /* 0x000fc400078ec0ff */
[----:B------:R-:W-:Y:S01]  /*c63c0*/  LOP3.LUT R12, R13, 0xffff, RZ, 0xc0, !PT ;  /* 0x0000ffff0d0c7812 */ /* 0x000fe200078ec0ff */
[----:B------:R-:W-:Y:S01]  /*c63d0*/  IMAD.MOV.U32 R4, RZ, RZ, R11 ;  /* 0x000000ffff047224 */ /* 0x000fe200078e000b */
[----:B------:R-:W-:Y:S01]  /*c63e0*/  PRMT R6, R14, 0x4210, R15 ;  /* 0x000042100e067816 */ /* 0x000fe2000000000f */
[----:B------:R-:W4:Y:S01]  /*c63f0*/  LDL.LU.64 R24, [R1+0x5f68] ;  /* 0x005f680001187983 */ /* 0x000f220000300a00 */
[----:B------:R-:W-:Y:S01]  /*c6400*/  PRMT R7, R19, 0x4210, R12 ;  /* 0x0000421013077816 */ /* 0x000fe2000000000c */
[----:B------:R-:W-:Y:S06]  /*c6410*/  BAR.SYNC.DEFER_BLOCKING 0x0 ;  /* 0x0000000000007b1d */ /* 0x000fec0000010000 */
[----:B------:R-:W2:Y:S04]  /*c6420*/  LDL.LU R11, [R1+0x36c] ;  /* 0x00036c00010b7983 */ /* 0x000ea80000300800 */
[----:B------:R-:W2:Y:S04]  /*c6430*/  LDL.LU R14, [R1+0x434] ;  /* 0x00043400010e7983 */ /* 0x000ea80000300800 */
[----:B------:R0:W-:Y:S04]  /*c6440*/  STL [R1+0x5f08], R16 ;  /* 0x005f081001007387 */ /* 0x0001e80000100800 */
[----:B------:R1:W-:Y:S04]  /*c6450*/  STSM.16.M88.4 [R28], R4 ;  /* 0x000000041c007844 */ /* 0x0003e80000000200 */
[----:B0-----:R-:W4:Y:S04]  /*c6460*/  LDL.LU R16, [R1+0x450] ;  /* 0x0004500001107983 */ /* 0x001f280000300800 */
[----:B-1----:R-:W4:Y:S04]  /*c6470*/  LDL.LU.64 R6, [R1+0x5f60] ;  /* 0x005f600001067983 */ /* 0x002f280000300a00 */
[----:B------:R-:W4:Y:S04]  /*c6480*/  LDL.LU.64 R4, [R1+0x5f58] ;  /* 0x005f580001047983 */ /* 0x000f280000300a00 */
[----:B---3--:R0:W-:Y:S04]  /*c6490*/  STL.64 [R1+0x5f50], R26 ;  /* 0x005f501a01007387 */ /* 0x0081e80000100a00 */
[----:B0-----:R-:W3:Y:S04]  /*c64a0*/  LDL.LU R26, [R1+0x370] ;  /* 0x00037000011a7983 */ /* 0x001ee80000300800 */
[----:B------:R-:W3:Y:S01]  /*c64b0*/  LDL.LU R27, [R1+0x43c] ;  /* 0x00043c00011b7983 */ /* 0x000ee20000300800 */
[----:B--2---:R-:W-:-:S03]  /*c64c0*/  LOP3.LUT R13, R3, 0xffff, RZ, 0xc0, !PT ;  /* 0x0000ffff030d7812 */ /* 0x004fc600078ec0ff */
[----:B----4-:R0:W-:Y:S01]  /*c64d0*/  STL.64 [R1+0x5f48], R24 ;  /* 0x005f481801007387 */ /* 0x0101e20000100a00 */
[----:B------:R-:W-:-:S03]  /*c64e0*/  LOP3.LUT R11, R11, 0xffff, RZ, 0xc0, !PT ;  /* 0x0000ffff0b0b7812 */ /* 0x000fc600078ec0ff */
[----:B------:R-:W-:Y:S04]  /*c64f0*/  STL [R1+0x5f1c], R18 ;  /* 0x005f1c1201007387 */ /* 0x000fe80000100800 */
[----:B------:R-:W-:Y:S04]  /*c6500*/  STL [R1+0x5f18], R17 ;  /* 0x005f181101007387 */ /* 0x000fe80000100800 */
[----:B------:R1:W-:Y:S04]  /*c6510*/  STL [R1+0x5f0c], R12 ;  /* 0x005f0c0c01007387 */ /* 0x0003e80000100800 */
[----:B------:R-:W2:Y:S01]  /*c6520*/  LDL.LU R3, [R1+0x1ea0] ;  /* 0x001ea00001037983 */ /* 0x000ea20000300800 */
[----:B0-----:R-:W-:Y:S01]  /*c6530*/  LOP3.LUT R24, R7, 0xffff, RZ, 0xc0, !PT ;  /* 0x0000ffff07187812 */ /* 0x001fe200078ec0ff */
[----:B------:R-:W-:-:S02]  /*c6540*/  IMAD.MOV.U32 R19, RZ, RZ, R6 ;  /* 0x000000ffff137224 */ /* 0x000fc400078e0006 */
[----:B------:R-:W4:Y:S04]  /*c6550*/  LDL.LU R6, [R1+0x1ea8] ;  /* 0x001ea80001067983 */ /* 0x000f280000300800 */
[----:B------:R0:W-:Y:S04]  /*c6560*/  STL [R1+0x368], R24 ;  /* 0x0003681801007387 */ /* 0x0001e80000100800 */
[----:B------:R-:W4:Y:S04]  /*c6570*/  LDL.LU R7, [R1+0x1eac] ;  /* 0x001eac0001077983 */ /* 0x000f280000300800 */
[----:B-1----:R-:W2:Y:S01]  /*c6580*/  LDL.LU R12, [R1+0x294] ;  /* 0x00029400010c7983 */ /* 0x002ea20000300800 */
[----:B0-----:R-:W-:-:S03]  /*c6590*/  PRMT R24, R16, 0x4210, R24 ;  /* 0x0000421010187816 */ /* 0x001fc60000000018 */
[----:B------:R-:W2:Y:S01]  /*c65a0*/  LDL.LU R17, [R1+0x4a0] ;  /* 0x0004a00001117983 */ /* 0x000ea20000300800 */
[----:B---3--:R-:W-:Y:S02]  /*c65b0*/  LOP3.LUT R18, R26, 0xffff, RZ, 0xc0, !PT ;  /* 0x0000ffff1a127812 */ /* 0x008fe400078ec0ff */
[----:B------:R-:W-:Y:S02]  /*c65c0*/  PRMT R25, R27, 0x4210, R13 ;  /* 0x000042101b197816 */ /* 0x000fe4000000000d */
[----:B------:R-:W-:Y:S02]  /*c65d0*/  PRMT R26, R14, 0x4210, R18 ;  /* 0x000042100e1a7816 */ /* 0x000fe40000000012 */
[----:B------:R-:W-:Y:S01]  /*c65e0*/  PRMT R27, R10, 0x4210, R11 ;  /* 0x000042100a1b7816 */ /* 0x000fe2000000000b */
[----:B------:R-:W-:Y:S04]  /*c65f0*/  STL [R1+0x370], R18 ;  /* 0x0003701201007387 */ /* 0x000fe80000100800 */
[----:B------:R-:W3:Y:S04]  /*c6600*/  LDL.LU R16, [R1+0x49c] ;  /* 0x00049c0001107983 */ /* 0x000ee80000300800 */
[----:B------:R0:W-:Y:S04]  /*c6610*/  STSM.16.M88.4 [R28+0x200], R24 ;  /* 0x000200181c007844 */ /* 0x0001e80000000200 */
[----:B0-----:R-:W2:Y:S04]  /*c6620*/  LDL.LU.64 R26, [R1+0x5f50] ;  /* 0x005f5000011a7983 */ /* 0x001ea80000300a00 */
[----:B------:R-:W2:Y:S04]  /*c6630*/  LDL.LU.64 R24, [R1+0x5f48] ;  /* 0x005f480001187983 */ /* 0x000ea80000300a00 */
[----:B------:R-:W2:Y:S04]  /*c6640*/  LDL.LU R10, [R1+0x498] ;  /* 0x00049800010a7983 */ /* 0x000ea80000300800 */
[----:B------:R-:W2:Y:S04]  /*c6650*/  LDL.LU R18, [R1+0x45c] ;  /* 0x00045c0001127983 */ /* 0x000ea80000300800 */
[----:B------:R-:W2:Y:S04]  /*c6660*/  LDL.LU R14, [R1+0x458] ;  /* 0x00045800010e7983 */ /* 0x000ea80000300800 */
[----:B------:R0:W-:Y:S04]  /*c6670*/  STL [R1+0x5f28], R28 ;  /* 0x005f281c01007387 */ /* 0x0001e80000100800 */
[----:B0-----:R-:W2:Y:S04]  /*c6680*/  LDL.LU R28, [R1] ;  /* 0x00000000011c7983 */ /* 0x001ea80000300800 */
[----:B------:R0:W-:Y:S04]  /*c6690*/  STL [R1+0x5e98], R13 ;  /* 0x005e980d01007387 */ /* 0x0001e80000100800 */
[----:B0-----:R-:W2:Y:S04]  /*c66a0*/  LDL.LU R13, [R1+0x1ea4] ;  /* 0x001ea400010d7983 */ /* 0x001ea80000300800 */
[----:B------:R0:W-:Y:S04]  /*c66b0*/  STL [R1+0x5e8c], R11 ;  /* 0x005e8c0b01007387 */ /* 0x0001e80000100800 */
[----:B0-----:R-:W3:Y:S01]  /*c66c0*/  LDL.LU R11, [R1+0x350] ;  /* 0x00035000010b7983 */ /* 0x001ee20000300800 */
[----:B------:R-:W-:Y:S01]  /*c66d0*/  BAR.SYNC.DEFER_BLOCKING 0x0 ;  /* 0x0000000000007b1d */ /* 0x000fe20000010000 */
[----:B--2---:R-:W-:-:S05]  /*c66e0*/  F2FP.SATFINITE.E5M2.F32.PACK_AB_MERGE_C R13, R13, R3, RZ ;  /* 0x000000030d0d723e */ /* 0x004fca00048060ff */
[----:B------:R-:W2:Y:S04]  /*c66f0*/  LDL.LU R3, [R1+0x5f40] ;  /* 0x005f400001037983 */ /* 0x000ea80000300800 */
[----:B------:R4:W-:Y:S02]  /*c6700*/  STL [R1+0x358], R13 ;  /* 0x0003580d01007387 */ /* 0x0009e40000100800 */
[----:B----4-:R-:W-:Y:S02]  /*c6710*/  F2FP.SATFINITE.E5M2.F32.PACK_AB_MERGE_C R13, R7, R6, RZ ;  /* 0x00000006070d723e */ /* 0x010fe400048060ff */
[----:B------:R-:W-:-:S05]  /*c6720*/  IADD3 R6, P2, PT, R12, R2, RZ ;  /* 0x000000020c067210 */ /* 0x000fca0007f5e0ff */
[----:B---3--:R-:W-:Y:S01]  /*c6730*/  IMAD.X R7, R11, 0x1, R5, P2 ;  /* 0x000000010b077824 */ /* 0x008fe200010e0605 */
[----:B------:R0:W-:Y:S01]  /*c6740*/  STL [R1+0x354], R13 ;  /* 0x0003540d01007387 */ /* 0x0001e20000100800 */
[----:B------:R-:W-:-:S03]  /*c6750*/  IADD3 R12, P2, PT, R12, R4, RZ ;  /* 0x000000040c0c7210 */ /* 0x000fc60007f5e0ff */
[----:B------:R1:W-:Y:S02]  /*c6760*/  STL.64 [R1+0x3d68], R6 ;  /* 0x003d680601007387 */ /* 0x0003e40000100a00 */
[----:B0-----:R-:W-:Y:S02]  /*c6770*/  IMAD.X R13, R11, 0x1, R8, P2 ;  /* 0x000000010b0d7824 */ /* 0x001fe400010e0608 */
[----:B-1----:R-:W3:Y:S04]  /*c6780*/  LDL.LU.64 R6, [R1+0x5f38] ;  /* 0x005f380001067983 */ /* 0x002ee80000300a00 */
[----:B------:R0:W-:Y:S04]  /*c6790*/  STL.64 [R1+0x5f30], R4 ;  /* 0x005f300401007387 */ /* 0x0001e80000100a00 */
[----:B------:R1:W-:Y:S04]  /*c67a0*/  STL.64 [R1+0x3d60], R12 ;  /* 0x003d600c01007387 */ /* 0x0003e80000100a00 */
[----:B------:R-:W4:Y:S01]  /*c67b0*/  LDL.LU R11, [R1+0x484] ;  /* 0x00048400010b7983 */ /* 0x000f220000300800 */
[----:B0-----:R-:W-:-:S03]  /*c67c0*/  SHF.R.U32.HI R5, RZ, 0x8, R16 ;  /* 0x00000008ff057819 */ /* 0x001fc60000011610 */
[----:B-1----:R-:W2:Y:S04]  /*c67d0*/  LDL.LU R12, [R1+0x490] ;  /* 0x00049000010c7983 */ /* 0x002ea80000300800 */
[----:B------:R-:W2:Y:S01]  /*c67e0*/  LDL.LU R16, [R1+0x48c] ;  /* 0x00048c0001107983 */ /* 0x000ea20000300800 */
[----:B------:R-:W-:Y:S02]  /*c67f0*/  SHF.R.U32.HI R4, RZ, 0x8, R17 ;  /* 0x00000008ff047819 */ /* 0x000fe40000011611 */
[----:B------:R-:W-:Y:S02]  /*c6800*/  LOP3.LUT R5, R5, 0xffff, RZ, 0xc0, !PT ;  /* 0x0000ffff05057812 */ /* 0x000fe400078ec0ff */
[----:B------:R-:W-:-:S04]  /*c6810*/  LOP3.LUT R4, R4, 0xffff, RZ, 0xc0, !PT ;  /* 0x0000ffff04047812 */ /* 0x000fc800078ec0ff */
[----:B------:R-:W-:Y:S02]  /*c6820*/  PRMT R17, R4, 0x3340, R5 ;  /* 0x0000334004117816 */ /* 0x000fe40000000005 */
[----:B------:R-:W-:Y:S02]  /*c6830*/  SHF.R.U32.HI R4, RZ, 0x8, R18 ;  /* 0x00000008ff047819 */ /* 0x000fe40000011612 */
[----:B------:R-:W-:Y:S02]  /*c6840*/  SHF.R.U32.HI R5, RZ, 0x8, R14 ;  /* 0x00000008ff057819 */ /* 0x000fe4000001160e */
[----:B------:R-:W-:Y:S02]  /*c6850*/  SHF.R.U32.HI R10, RZ, 0x8, R10 ;  /* 0x00000008ff0a7819 */ /* 0x000fe4000001160a */
[----:B------:R-:W-:Y:S02]  /*c6860*/  LOP3.LUT R4, R4, 0xffff, RZ, 0xc0, !PT ;  /* 0x0000ffff04047812 */ /* 0x000fe400078ec0ff */
[----:B------:R-:W-:-:S02]  /*c6870*/  LOP3.LUT R5, R5, 0xffff, RZ, 0xc0, !PT ;  /* 0x0000ffff05057812 */ /* 0x000fc400078ec0ff */
[----:B------:R-:W-:Y:S02]  /*c6880*/  LOP3.LUT R10, R10, 0xffff, RZ, 0xc0, !PT ;  /* 0x0000ffff0a0a7812 */ /* 0x000fe400078ec0ff */
[----:B------:R-:W-:Y:S02]  /*c6890*/  PRMT R14, R4, 0x3340, R5 ;  /* 0x00003340040e7816 */ /* 0x000fe40000000005 */
[----:B------:R-:W-:Y:S02]  /*c68a0*/  PRMT R18, R10, 0x3340, R0 ;  /* 0x000033400a127816 */ /* 0x000fe40000000000 */
[----:B------:R-:W2:Y:S04]  /*c68b0*/  LDL.LU R10, [R1+0x494] ;  /* 0x00049400010a7983 */ /* 0x000ea80000300800 */
[----:B------:R0:W-:Y:S02]  /*c68c0*/  STL.64 [R1+0x5f10], R14 ;  /* 0x005f100e01007387 */ /* 0x0001e40000100a00 */
[----:B0-----:R-:W-:-:S02]  /*c68d0*/  SHF.R.S32.HI R15, RZ, 0x1f, R28 ;  /* 0x0000001fff0f7819 */ /* 0x001fc4000001141c */
[----:B------:R-:W2:Y:S04]  /*c68e0*/  LDL.LU R14, [R1+0x46c] ;  /* 0x00046c00010e7983 */ /* 0x000ea80000300800 */
[----:B------:R-:W2:Y:S01]  /*c68f0*/  LDL.LU R13, [R1+0x50] ;  /* 0x00005000010d7983 */ /* 0x000ea20000300800 */
[----:B---3--:R-:W-:-:S03]  /*c6900*/  IADD3 R4, P2, PT, R28, R6, RZ ;  /* 0x000000061c047210 */ /* 0x008fc60007f5e0ff */
[----:B------:R0:W-:Y:S02]  /*c6910*/  STL.64 [R1+0x5f20], R6 ;  /* 0x005f200601007387 */ /* 0x0001e40000100a00 */
[----:B------:R-:W-:Y:S02]  /*c6920*/  IMAD.X R5, R15, 0x1, R7, P2 ;  /* 0x000000010f057824 */ /* 0x000fe400010e0607 */
[----:B0-----:R-:W3:Y:S04]  /*c6930*/  LDL.LU R7, [R1+0x480] ;  /* 0x0004800001077983 */ /* 0x001ee80000300800 */
[----:B------:R2:W-:Y:S01]  /*c6940*/  STL.64 [R1+0x3d50], R4 ;  /* 0x003d500401007387 */ /* 0x0005e20000100a00 */
[----:B----4-:R-:W-:-:S04]  /*c6950*/  SHF.R.U32.HI R11, RZ, 0x8, R11 ;  /* 0x00000008ff0b7819 */ /* 0x010fc8000001160b */
[----:B------:R-:W-:Y:S02]  /*c6960*/  LOP3.LUT R6, R11, 0xffff, RZ, 0xc0, !PT ;  /* 0x0000ffff0b067812 */ /* 0x000fe400078ec0ff */
[----:B--2---:R-:W-:Y:S02]  /*c6970*/  SHF.R.U32.HI R4, RZ, 0x8, R12 ;  /* 0x00000008ff047819 */ /* 0x004fe4000001160c */
[----:B------:R-:W-:Y:S02]  /*c6980*/  SHF.R.U32.HI R5, RZ, 0x8, R16 ;  /* 0x00000008ff057819 */ /* 0x000fe40000011610 */
[----:B------:R-:W-:Y:S01]  /*c6990*/  LOP3.LUT R4, R4, 0xffff, RZ, 0xc0, !PT ;  /* 0x0000ffff04047812 */ /* 0x000fe200078ec0ff */
[----:B------:R-:W2:Y:S01]  /*c69a0*/  LDL.LU R16, [R1+0x488] ;  /* 0x0004880001107983 */ /* 0x000ea20000300800 */
[----:B------:R-:W-:-:S04]  /*c69b0*/  LOP3.LUT R5, R5, 0xffff, RZ, 0xc0, !PT ;  /* 0x0000ffff05057812 */ /* 0x000fc800078ec0ff */
[----:B------:R-:W-:Y:S02]  /*c69c0*/  PRMT R11, R4, 0x3340, R5 ;  /* 0x00003340040b7816 */ /* 0x000fe40000000005 */
[----:B------:R-:W-:-:S05]  /*c69d0*/  IADD3 R4, P2, PT, R28, R0, RZ ;  /* 0x000000001c047210 */ /* 0x000fca0007f5e0ff */
[----:B------:R-:W-:-:S05]  /*c69e0*/  IMAD.X R5, R15, 0x1, R3, P2 ;  /* 0x000000010f057824 */ /* 0x000fca00010e0603 */
[----:B------:R0:W-:Y:S04]  /*c69f0*/  STL.64 [R1+0x3d48], R4 ;  /* 0x003d480401007387 */ /* 0x0001e80000100a00 */
[----:B0-----:R-:W4:Y:S01]  /*c6a00*/  LDL.LU.64 R4, [R1+0x5f30] ;  /* 0x005f300001047983 */ /* 0x001f220000300a00 */
[----:B------:R-:W-:Y:S02]  /*c6a10*/  PRMT R12, R6, 0x3340, R0 ;  /* 0x00003340060c7816 */ /* 0x000fe40000000000 */
[----:B------:R-:W-:-:S04]  /*c6a20*/  SHF.R.U32.HI R10, RZ, 0x8, R10 ;  /* 0x00000008ff0a7819 */ /* 0x000fc8000001160a */
[----:B------:R-:W-:Y:S02]  /*c6a30*/  LOP3.LUT R10, R10, 0xffff, RZ, 0xc0, !PT ;  /* 0x0000ffff0a0a7812 */ /* 0x000fe400078ec0ff */
[----:B---3--:R-:W-:Y:S02]  /*c6a40*/  SHF.R.U32.HI R6, RZ, 0x8, R7 ;  /* 0x00000008ff067819 */ /* 0x008fe40000011607 */
[----:B------:R-:W-:Y:S02]  /*c6a50*/  SHF.R.U32.HI R7, RZ, 0x8, R14 ;  /* 0x00000008ff077819 */ /* 0x000fe4000001160e */
[----:B------:R-:W-:Y:S02]  /*c6a60*/  LOP3.LUT R6, R6, 0xffff, RZ, 0xc0, !PT ;  /* 0x0000ffff06067812 */ /* 0x000fe400078ec0ff */
[----:B------:R-:W-:Y:S02]  /*c6a70*/  LOP3.LUT R7, R7, 0xffff, RZ, 0xc0, !PT ;  /* 0x0000ffff07077812 */ /* 0x000fe400078ec0ff */
[----:B------:R-:W-:-:S02]  /*c6a80*/  PRMT R14, R10, 0x3340, R0 ;  /* 0x000033400a0e7816 */ /* 0x000fc40000000000 */
[----:B------:R-:W-:Y:S02]  /*c6a90*/  PRMT R10, R6, 0x3340, R7 ;  /* 0x00003340060a7816 */ /* 0x000fe40000000007 */
[----:B------:R-:W-:-:S05]  /*c6aa0*/  IADD3 R6, P2, PT, R28, R2, RZ ;  /* 0x000000021c067210 */ /* 0x000fca0007f5e0ff */
[----:B----4-:R-:W-:-:S05]  /*c6ab0*/  IMAD.X R7, R15, 0x1, R5, P2 ;  /* 0x000000010f077824 */ /* 0x010fca00010e0605 */
[----:B------:R0:W-:Y:S02]  /*c6ac0*/  STL.64 [R1+0x3d40], R6 ;  /* 0x003d400601007387 */ /* 0x0001e40000100a00 */
[----:B0-----:R-:W-:Y:S02]  /*c6ad0*/  IADD3 R6, P2, PT, R28, R4, RZ ;  /* 0x000000041c067210 */ /* 0x001fe40007f5e0ff */
[----:B------:R-:W3:Y:S03]  /*c6ae0*/  LDL.LU R28, [R1+0x5f28] ;  /* 0x005f2800011c7983 */ /* 0x000ee60000300800 */
[----:B------:R-:W-:Y:S01]  /*c6af0*/  IMAD.X R7, R15, 0x1, R8, P2 ;  /* 0x000000010f077824 */ /* 0x000fe200010e0608 */
[----:B------:R-:W-:Y:S04]  /*c6b00*/  STL.64 [R1+0x5ee8], R4 ;  /* 0x005ee80401007387 */ /* 0x000fe80000100a00 */
[----:B------:R0:W-:Y:S04]  /*c6b10*/  STL.64 [R1+0x3d38], R6 ;  /* 0x003d380601007387 */ /* 0x0001e80000100a00 */
[----:B0-----:R-:W4:Y:S01]  /*c6b20*/  LDL.LU.64 R6, [R1+0x5f20] ;  /* 0x005f200001067983 */ /* 0x001f220000300a00 */
[----:B--2---:R-:W-:-:S02]  /*c6b30*/  SHF.R.U32.HI R4, RZ, 0x8, R16 ;  /* 0x00000008ff047819 */ /* 0x004fc40000011610 */
[----:B------:R-:W-:Y:S02]  /*c6b40*/  PRMT R5, R11, 0x5410, R14 ;  /* 0x000054100b057816 */ /* 0x000fe4000000000e */
[----:B------:R-:W-:Y:S02]  /*c6b50*/  SHF.R.S32.HI R11, RZ, 0x1f, R13 ;  /* 0x0000001fff0b7819 */ /* 0x000fe4000001140d */
[----:B------:R-:W-:-:S04]  /*c6b60*/  LOP3.LUT R4, R4, 0xffff, RZ, 0xc0, !PT ;  /* 0x0000ffff04047812 */ /* 0x000fc800078ec0ff */
[----:B------:R-:W-:Y:S02]  /*c6b70*/  PRMT R16, R4, 0x3340, R0 ;  /* 0x0000334004107816 */ /* 0x000fe40000000000 */
[----:B------:R-:W-:Y:S02]  /*c6b80*/  PRMT R4, R17, 0x5410, R18 ;  /* 0x0000541011047816 */ /* 0x000fe40000000012 */
[----:B------:R-:W2:Y:S04]  /*c6b90*/  LDL.LU R18, [R1+0x5f1c] ;  /* 0x005f1c0001127983 */ /* 0x000ea80000300800 */
[----:B------:R-:W2:Y:S01]  /*c6ba0*/  LDL.LU R17, [R1+0x5f18] ;  /* 0x005f180001117983 */ /* 0x000ea20000300800 */
[----:B----4-:R-:W-:-:S05]  /*c6bb0*/  IADD3 R14, P2, PT, R13, R6, RZ ;  /* 0x000000060d0e7210 */ /* 0x010fca0007f5e0ff */
[----:B------:R-:W-:-:S05]  /*c6bc0*/  IMAD.X R15, R11, 0x1, R7, P2 ;  /* 0x000000010b0f7824 */ /* 0x000fca00010e0607 */
[----:B------:R0:W-:Y:S04]  /*c6bd0*/  STL.64 [R1+0x3d20], R14 ;  /* 0x003d200e01007387 */ /* 0x0001e80000100a00 */
[----:B0-----:R-:W4:Y:S01]  /*c6be0*/  LDL.LU.64 R14, [R1+0x5f10] ;  /* 0x005f1000010e7983 */ /* 0x001f220000300a00 */
[----:B------:R-:W-:-:S03]  /*c6bf0*/  PRMT R10, R10, 0x5410, R16 ;  /* 0x000054100a0a7816 */ /* 0x000fc60000000010 */
[----:B------:R0:W-:Y:S01]  /*c6c00*/  STL.64 [R1+0x5ee0], R6 ;  /* 0x005ee00601007387 */ /* 0x0001e20000100a00 */
[----:B----4-:R-:W-:-:S03]  /*c6c10*/  PRMT R14, R14, 0x5410, R12 ;  /* 0x000054100e0e7816 */ /* 0x010fc6000000000c */
[----:B------:R-:W4:Y:S04]  /*c6c20*/  LDL.LU R12, [R1+0x5f0c] ;  /* 0x005f0c00010c7983 */ /* 0x000f280000300800 */
[----:B------:R-:W3:Y:S04]  /*c6c30*/  LDL.LU R16, [R1+0x5f08] ;  /* 0x005f080001107983 */ /* 0x000ee80000300800 */
[----:B0-----:R-:W3:Y:S04]  /*c6c40*/  LDL.LU R6, [R1+0x1cd8] ;  /* 0x001cd80001067983 */ /* 0x001ee80000300800 */
[----:B------:R-:W3:Y:S01]  /*c6c50*/  LDL.LU R7, [R1+0x1cdc] ;  /* 0x001cdc0001077983 */ /* 0x000ee20000300800 */
[----:B--2---:R-:W-:-:S02]  /*c6c60*/  PRMT R4, R4, 0x5210, R18 ;  /* 0x0000521004047816 */ /* 0x004fc40000000012 */
[----:B------:R-:W-:Y:S01]  /*c6c70*/  PRMT R5, R5, 0x5210, R17 ;  /* 0x0000521005057816 */ /* 0x000fe20000000011 */
[----:B---3--:R0:W-:Y:S02]  /*c6c80*/  STL.64 [R1+0x5ef0], R6 ;  /* 0x005ef00601007387 */ /* 0x0081e40000100a00 */
[----:B0-----:R-:W-:Y:S02]  /*c6c90*/  PRMT R6, R14, 0x5210, R15 ;  /* 0x000052100e067816 */ /* 0x001fe4000000000f */
[----:B----4-:R-:W-:-:S05]  /*c6ca0*/  PRMT R7, R10, 0x5210, R12 ;  /* 0x000052100a077816 */ /* 0x010fca000000000c */
[----:B------:R-:W-:Y:S04]  /*c6cb0*/  STL.64 [R1+0x5f00], R6 ;  /* 0x005f000601007387 */ /* 0x000fe80000100a00 */
[----:B------:R-:W-:Y:S04]  /*c6cc0*/  STL.64 [R1+0x5ef8], R4 ;  /* 0x005ef80401007387 */ /* 0x000fe80000100a00 */
[----:B------:R-:W0:Y:S04]  /*c6cd0*/  LDS.128 R4, [R16] ;  /* 0x0000000010047984 */ /* 0x000e280000000c00 */
[----:B------:R-:W2:Y:S04]  /*c6ce0*/  LDL.LU R10, [R1+0x1b00] ;  /* 0x001b0000010a7983 */ /* 0x000ea80000300800 */
[----:B------:R-:W2:Y:S04]  /*c6cf0*/  LDL.LU R12, [R1+0x1b04] ;  /* 0x001b0400010c7983 */ /* 0x000ea80000300800 */
[----:B------:R-:W3:Y:S04]  /*c6d00*/  LDL.LU R14, [R1+0x1b08] ;  /* 0x001b0800010e7983 */ /* 0x000ee80000300800 */
[----:B------:R-:W3:Y:S04]  /*c6d10*/  LDL.LU R15, [R1+0x1b0c] ;  /* 0x001b0c00010f7983 */ /* 0x000ee80000300800 */
[----:B------:R-:W4:Y:S04]  /*c6d20*/  LDL.LU R17, [R1+0x1930] ;  /* 0x0019300001117983 */ /* 0x000f280000300800 */
[----:B------:R-:W4:Y:S04]  /*c6d30*/  LDL.LU R18, [R1+0x1934] ;  /* 0x0019340001127983 */ /* 0x000f280000300800 */
[----:B0-----:R-:W-:Y:S04]  /*c6d40*/  STL.64 [R1+0x810], R4 ;  /* 0x0008100401007387 */ /* 0x001fe80000100a00 */
[----:B------:R-:W-:Y:S04]  /*c6d50*/  STL.64 [R1+0x818], R6 ;  /* 0x0008180601007387 */ /* 0x000fe80000100a00 */
[----:B------:R-:W0:Y:S04]  /*c6d60*/  LDS.128 R4, [R16+0x400] ;  /* 0x0004000010047984 */ /* 0x000e280000000c00 */
[----:B0-----:R-:W-:Y:S04]  /*c6d70*/  STL.64 [R1+0x820], R4 ;  /* 0x0008200401007387 */ /* 0x001fe80000100a00 */
[----:B------:R0:W-:Y:S04]  /*c6d80*/  STL.64 [R1+0x828], R6 ;  /* 0x0008280601007387 */ /* 0x0001e80000100a00 */
[----:B0-----:R-:W2:Y:S04]  /*c6d90*/  LDL.LU.64 R6, [R1+0x5f00] ;  /* 0x005f000001067983 */ /* 0x001ea80000300a00 */
[----:B------:R-:W2:Y:S01]  /*c6da0*/  LDL.LU.64 R4, [R1+0x5ef8] ;  /* 0x005ef80001047983 */ /* 0x000ea20000300a00 */
[----:B------:R-:W-:Y:S06]  /*c6db0*/  BAR.SYNC.DEFER_BLOCKING 0x0 ;  /* 0x0000000000007b1d */ /* 0x000fec0000010000 */
[----:B------:R-:W3:Y:S04]  /*c6dc0*/  LDL R16, [R1+0xc] ;  /* 0x00000c0001107983 */ /* 0x000ee80000100800 */
[----:B--2---:R0:W-:Y:S04]  /*c6dd0*/  STSM.16.M88.4 [R28], R4 ;  /* 0x000000041c007844 */ /* 0x0041e80000000200 */
[----:B0-----:R-:W2:Y:S01]  /*c6de0*/  LDL.LU.64 R6, [R1+0x5ef0] ;  /* 0x005ef00001067983 */ /* 0x001ea20000300a00 */
[----:B------:R-:W-:-:S03]  /*c6df0*/  IADD3 R4, P2, PT, R13, R0, RZ ;  /* 0x000000000d047210 */ /* 0x000fc60007f5e0ff */
[----:B------:R0:W-:Y:S02]  /*c6e00*/  STL [R1+0x5e7c], R28 ;  /* 0x005e7c1c01007387 */ /* 0x0001e40000100800 */
[----:B------:R-:W-:Y:S02]  /*c6e10*/  IMAD.X R5, R11, 0x1, R3, P2 ;  /* 0x000000010b057824 */ /* 0x000fe400010e0603 */
[----:B0-----:R-:W2:Y:S04]  /*c6e20*/  LDL.LU R28, [R1+0x1cd4] ;  /* 0x001cd400011c7983 */ /* 0x001ea80000300800 */
[----:B------:R0:W-:Y:S04]  /*c6e30*/  STL [R1+0x5ed0], R0 ;  /* 0x005ed00001007387 */ /* 0x0001e80000100800 */
[----:B0-----:R-:W2:Y:S04]  /*c6e40*/  LDL.LU R0, [R1+0x1cd0] ;  /* 0x001cd00001007983 */ /* 0x001ea80000300800 */
[----:B------:R0:W-:Y:S04]  /*c6e50*/  STL.64 [R1+0x3d18], R4 ;  /* 0x003d180401007387 */ /* 0x0001e80000100a00 */
[----:B0-----:R-:W3:Y:S01]  /*c6e60*/  LDL.LU.64 R4, [R1+0x5ee8] ;  /* 0x005ee80001047983 */ /* 0x001ee20000300a00 */
[----:B--2---:R-:W-:-:S02]  /*c6e70*/  F2FP.SATFINITE.E5M2.F32.PACK_AB_MERGE_C R28, R28, R0, RZ ;  /* 0x000000001c1c723e */ /* 0x004fc400048060ff */
[----:B------:R-:W-:Y:S02]  /*c6e80*/  F2FP.SATFINITE.E5M2.F32.PACK_AB_MERGE_C R0, R7, R6, RZ ;  /* 0x000000060700723e */ /* 0x000fe400048060ff */
[----:B------:R-:W-:Y:S01]  /*c6e90*/  IADD3 R6, P2, PT, R13, R2, RZ ;  /* 0x000000020d067210 */ /* 0x000fe20007f5e0ff */
[----:B------:R-:W-:Y:S04]  /*c6ea0*/  STL [R1+0x294], R28 ;  /* 0x0002941c01007387 */ /* 0x000fe80000100800 */
[----:B------:R-:W-:Y:S01]  /*c6eb0*/  STL [R1+0x4c], R0 ;  /* 0x00004c0001007387 */ /* 0x000fe20000100800 */
[----:B---3--:R-:W-:-:S03]  /*c6ec0*/  IMAD.X R7, R11, 0x1, R5, P2 ;  /* 0x000000010b077824 */ /* 0x008fc600010e0605 */
[----:B------:R-:W-:Y:S04]  /*c6ed0*/  STL.64 [R1+0x5ed8], R2 ;  /* 0x005ed80201007387 */ /* 0x000fe80000100a00 */
[----:B------:R0:W-:Y:S04]  /*c6ee0*/  STL.64 [R1+0x3d10], R6 ;  /* 0x003d100601007387 */ /* 0x0001e80000100a00 */
[----:B0-----:R-:W2:Y:S01]  /*c6ef0*/  LDL.LU.64 R6, [R1+0x5ee0] ;  /* 0x005ee00001067983 */ /* 0x001ea20000300a00 */
[----:B------:R-:W-:Y:S02]  /*c6f00*/  IADD3 R2, P2, PT, R13, R4, RZ ;  /* 0x000000040d027210 */ /* 0x000fe40007f5e0ff */
[----:B------:R-:W-:-:S03]  /*c6f10*/  F2FP.SATFINITE.E5M2.F32.PACK_AB_MERGE_C R0, R12, R10, RZ ;  /* 0x0000000a0c00723e */ /* 0x000fc600048060ff */
[----:B------:R-:W-:Y:S01]  /*c6f20*/  IMAD.X R3, R11, 0x1, R8, P2 ;  /* 0x000000010b037824 */ /* 0x000fe200010e0608 */
[----:B------:R-:W-:Y:S02]  /*c6f30*/  F2FP.SATFINITE.E5M2.F32.PACK_AB_MERGE_C R10, R15, R14, RZ ;  /* 0x0000000e0f0a723e */ /* 0x000fe400048060ff */
[----:B----4-:R-:W-:Y:S02]  /*c6f40*/  F2FP.SATFINITE.E5M2.F32.PACK_AB_MERGE_C R18, R18, R17, RZ ;  /* 0x000000111212723e */ /* 0x010fe400048060ff */
[----:B------:R0:W-:Y:S04]  /*c6f50*/  STL.64 [R1+0x3d08], R2 ;  /* 0x003d080201007387 */ /* 0x0001e80000100a00 */
[----:B------:R1:W-:Y:S04]  /*c6f60*/  STL [R1+0x40], R0 ;  /* 0x0000400001007387 */ /* 0x0003e80000100800 */
[----:B------:R3:W-:Y:S01]  /*c6f70*/  STL [R1+0x5e78], R10 ;  /* 0x005e780a01007387 */ /* 0x0007e20000100800 */
[----:B0-----:R-:W-:-:S03]  /*c6f80*/  SHF.R.S32.HI R2, RZ, 0x1f, R16 ;  /* 0x0000001fff027819 */ /* 0x001fc60000011410 */
[----:B-1----:R-:W4:Y:S04]  /*c6f90*/  LDL.LU R0, [R1+0x1938] ;  /* 0x0019380001007983 */ /* 0x002f280000300800 */
[----:B------:R-:W4:Y:S04]  /*c6fa0*/  LDL.LU R17, [R1+0x193c] ;  /* 0x00193c0001117983 */ /* 0x000f280000300800 */
[----:B------:R-:W-:Y:S04]  /*c6fb0*/  STL [R1+0x5e80], R18 ;  /* 0x005e801201007387 */ /* 0x000fe80000100800 */
[----:B---3--:R-:W3:Y:S04]  /*c6fc0*/  LDL.LU R10, [R1+0x1768] ;  /* 0x00176800010a7983 */ /* 0x008ee80000300800 */
[----:B------:R-:W3:Y:S04]  /*c6fd0*/  LDL.LU R28, [R1+0x176c] ;  /* 0x00176c00011c7983 */ /* 0x000ee80000300800 */
[----:B------:R2:W-:Y:S04]  /*c6fe0*/  STL [R1], R2 ;  /* 0x0000000201007387 */ /* 0x0005e80000100800 */
[----:B------:R-:W3:Y:S04]  /*c6ff0*/  LDL.LU R12, [R1+0x1590] ;  /* 0x00159000010c7983 */ /* 0x000ee80000300800 */
[----:B------:R-:W3:Y:S01]  /*c7000*/  LDL.LU R15, [R1+0x1594] ;  /* 0x00159400010f7983 */ /* 0x000ee20000300800 */
[----:B--2---:R-:W-:-:S03]  /*c7010*/  IADD3 R2, P2, PT, R16, R6, RZ ;  /* 0x0000000610027210 */ /* 0x004fc60007f5e0ff */
[----:B------:R0:W-:Y:S04]  /*c7020*/  STL [R1+0x5ec0], R6 ;  /* 0x005ec00601007387 */ /* 0x0001e80000100800 */
[----:B0-----:R-:W2:Y:S01]  /*c7030*/  LDL.LU R6, [R1] ;  /* 0x0000000001067983 */ /* 0x001ea20000300800 */
[----:B----4-:R-:W-:Y:S01]  /*c7040*/  F2FP.SATFINITE.E5M2.F32.PACK_AB_MERGE_C R17, R17, R0, RZ ;  /* 0x000000001111723e */ /* 0x010fe200048060ff */
[----:B--2---:R-:W-:-:S05]  /*c7050*/  IMAD.X R3, R6, 0x1, R7, P2 ;  /* 0x0000000106037824 */ /* 0x004fca00010e0607 */
[----:B------:R0:W-:Y:S04]  /*c7060*/  STL.64 [R1+0x3cf0], R2 ;  /* 0x003cf00201007387 */ /* 0x0001e80000100a00 */
[----:B0-----:R-:W2:Y:S04]  /*c7070*/  LDL.LU.64 R2, [R1+0x5ed8] ;  /* 0x005ed80001027983 */ /* 0x001ea80000300a00 */
[----:B------:R0:W-:Y:S04]  /*c7080*/  STL [R1+0x5ec4], R7 ;  /* 0x005ec40701007387 */ /* 0x0001e80000100800 */
[----:B0-----:R-:W4:Y:S04]  /*c7090*/  LDL R7, [R1+0xc] ;  /* 0x00000c0001077983 */ /* 0x001f280000100800 */
[----:B------:R-:W2:Y:S04]  /*c70a0*/  LDL.LU R18, [R1+0x159c] ;  /* 0x00159c0001127983 */ /* 0x000ea80000300800 */
[----:B------:R-:W2:Y:S04]  /*c70b0*/  LDL.LU R11, [R1+0x13c0] ;  /* 0x0013c000010b7983 */ /* 0x000ea80000300800 */
[----:B------:R-:W2:Y:S04]  /*c70c0*/  LDL.LU R16, [R1+0x13c4] ;  /* 0x0013c40001107983 */ /* 0x000ea80000300800 */
[----:B------:R-:W2:Y:S04]  /*c70d0*/  LDL.LU R13, [R1+0x13c8] ;  /* 0x0013c800010d7983 */ /* 0x000ea80000300800 */
[----:B------:R-:W2:Y:S04]  /*c70e0*/  LDL.LU R14, [R1+0x13cc] ;  /* 0x0013cc00010e7983 */ /* 0x000ea80000300800 */
[----:B------:R0:W-:Y:S04]  /*c70f0*/  STL.64 [R1+0x5ec8], R24 ;  /* 0x005ec81801007387 */ /* 0x0001e80000100a00 */
[----:B0-----:R-:W2:Y:S04]  /*c7100*/  LDL.LU R24, [R1+0x1760] ;  /* 0x0017600001187983 */ /* 0x001ea80000300800 */
[----:B------:R-:W2:Y:S04]  /*c7110*/  LDL.LU R25, [R1+0x1764] ;  /* 0x0017640001197983 */ /* 0x000ea80000300800 */
[----:B------:R-:W4:Y:S04]  /*c7120*/  LDL.LU R0, [R1+0x5ed0] ;  /* 0x005ed00001007983 */ /* 0x000f280000300800 */
[----:B------:R0:W-:Y:S04]  /*c7130*/  STL [R1+0x5e84], R17 ;  /* 0x005e841101007387 */ /* 0x0001e80000100800 */
[----:B0-----:R-:W4:Y:S01]  /*c7140*/  LDL.LU R17, [R1+0x1598] ;  /* 0x0015980001117983 */ /* 0x001f220000300800 */
[----:B---3--:R-:W-:-:S02]  /*c7150*/  F2FP.SATFINITE.E5M2.F32.PACK_AB_MERGE_C R15, R15, R12, RZ ;  /* 0x0000000c0f0f723e */ /* 0x008fc400048060ff */
[----:B--2---:R-:W-:Y:S02]  /*c7160*/  F2FP.SATFINITE.E5M2.F32.PACK_AB_MERGE_C R25, R25, R24, RZ ;  /* 0x000000181919723e */ /* 0x004fe400048060ff */
[----:B----4-:R-:W-:-:S03]  /*c7170*/  IADD3 R24, P2, PT, R7, R0, RZ ;  /* 0x0000000007187210 */ /* 0x010fc60007f5e0ff */
[----:B------:R0:W-:Y:S02]  /*c7180*/  STL [R1+0x3c], R25 ;  /* 0x00003c1901007387 */ /* 0x0001e40000100800 */
[----:B0-----:R-:W-:-:S05]  /*c7190*/  IMAD.X R25, R6, 0x1, R3, P2 ;  /* 0x0000000106197824 */ /* 0x001fca00010e0603 */
[----:B------:R0:W-:Y:S02]  /*c71a0*/  STL.64 [R1+0x3ce8], R24 ;  /* 0x003ce81801007387 */ /* 0x0001e40000100a00 */
[----:B0-----:R-:W-:Y:S02]  /*c71b0*/  F2FP.SATFINITE.E5M2.F32.PACK_AB_MERGE_C R24, R28, R10, RZ ;  /* 0x0000000a1c18723e */ /* 0x001fe400048060ff */
[----:B------:R-:W2:Y:S04]  /*c71c0*/  LDL.LU R10, [R1+0x4b4] ;  /* 0x0004b400010a7983 */ /* 0x000ea80000300800 */
[----:B------:R0:W-:Y:S04]  /*c71d0*/  STL [R1+0x30], R24 ;  /* 0x0000301801007387 */ /* 0x0001e80000100800 */
[----:B------:R-:W3:Y:S04]  /*c71e0*/  LDL.LU R12, [R1+0x4ac] ;  /* 0x0004ac00010c7983 */ /* 0x000ee80000300800 */
[----:B------:R1:W-:Y:S01]  /*c71f0*/  STL [R1+0x28], R15 ;  /* 0x0000280f01007387 */ /* 0x0003e20000100800 */
[----:B0-----:R-:W-:-:S03]  /*c7200*/  IADD3 R24, P2, PT, R7, R2, RZ ;  /* 0x0000000207187210 */ /* 0x001fc60007f5e0ff */
[----:B------:R-:W4:Y:S02]  /*c7210*/  LDL.LU R28, [R1+0x4c0] ;  /* 0x0004c000011c7983 */ /* 0x000f240000300800 */
[----:B------:R-:W-:Y:S02]  /*c7220*/  IMAD.X R25, R6, 0x1, R5, P2 ;  /* 0x0000000106197824 */ /* 0x000fe400010e0605 */
[----:B-1----:R-:W2:Y:S04]  /*c7230*/  LDL.LU R15, [R1+0x4bc] ;  /* 0x0004bc00010f7983 */ /* 0x002ea80000300800 */
[----:B------:R0:W-:Y:S04]  /*c7240*/  STL.64 [R1+0x5eb8], R2 ;  /* 0x005eb80201007387 */ /* 0x0001e80000100a00 */
[----:B------:R1:W-:Y:S01]  /*c7250*/  STL.64 [R1+0x3ce0], R24 ;  /* 0x003ce01801007387 */ /* 0x0003e20000100a00 */
[----:B0-----:R-:W-:-:S03]  /*c7260*/  IADD3 R2, P2, PT, R7, R4, RZ ;  /* 0x0000000407027210 */ /* 0x001fc60007f5e0ff */
[----:B-1----:R-:W2:Y:S02]  /*c7270*/  LDL.LU.64 R24, [R1+0x5ec8] ;  /* 0x005ec80001187983 */ /* 0x002ea40000300a00 */
[----:B------:R-:W-:Y:S01]  /*c7280*/  IMAD.X R3, R6, 0x1, R8, P2 ;  /* 0x0000000106037824 */ /* 0x000fe200010e0608 */
[----:B------:R-:W-:Y:S01]  /*c7290*/  F2FP.SATFINITE.E5M2.F32.PACK_AB_MERGE_C R16, R16, R11, RZ ;  /* 0x0000000b1010723e */ /* 0x000fe200048060ff */
[----:B------:R-:W2:Y:S04]  /*c72a0*/  LDL.LU R7, [R1+0x5ec4] ;  /* 0x005ec40001077983 */ /* 0x000ea80000300800 */
[----:B------:R-:W2:Y:S04]  /*c72b0*/  LDL.LU R6, [R1+0x5ec0] ;  /* 0x005ec00001067983 */ /* 0x000ea80000300800 */
[----:B------:R0:W-:Y:S01]  /*c72c0*/  STL.64 [R1+0x3cd8], R2 ;  /* 0x003cd80201007387 */ /* 0x0001e20000100a00 */
[----:B------:R-:W-:-:S03]  /*c72d0*/  F2FP.SATFINITE.E5M2.F32.PACK_AB_MERGE_C R14, R14, R13, RZ ;  /* 0x0000000d0e0e723e */ /* 0x000fc600048060ff */
[----:B------:R-:W-:Y:S01]  /*c72e0*/  STL [R1+0x5e38], R16 ;  /* 0x005e381001007387 */ /* 0x000fe20000100800 */
[----:B0-----:R-:W-:-:S05]  /*c72f0*/  F2FP.SATFINITE.E5M2.F32.PACK_AB_MERGE_C R2, R18, R17, RZ ;  /* 0x000000111202723e */ /* 0x001fca00048060ff */
[----:B------:R-:W-:Y:S04]  /*c7300*/  STL [R1+0x24], R2 ;  /* 0x0000240201007387 */ /* 0x000fe80000100800 */
[----:B------:R-:W2:Y:S04]  /*c7310*/  LDL.LU R11, [R1+0x4c4] ;  /* 0x0004c400010b7983 */ /* 0x000ea80000300800 */
[----:B------:R-:W2:Y:S04]  /*c7320*/  LDL.LU R13, [R1+0x4b8] ;  /* 0x0004b800010d7983 */ /* 0x000ea80000300800 */
[----:B------:R0:W-:Y:S04]  /*c7330*/  STL [R1+0x5e3c], R14 ;  /* 0x005e3c0e01007387 */ /* 0x0001e80000100800 */
[----:B0-----:R-:W2:Y:S02]  /*c7340*/  LDL.LU R14, [R1+0x8] ;  /* 0x00000800010e7983 */ /* 0x001ea40000300800 */
[----:B--2---:R-:W-:-:S02]  /*c7350*/  SHF.R.S32.HI R16, RZ, 0x1f, R14 ;  /* 0x0000001fff107819 */ /* 0x004fc4000001140e */
[----:B------:R-:W-:-:S05]  /*c7360*/  IADD3 R2, P2, PT, R14, R6, RZ ;  /* 0x000000060e027210 */ /* 0x000fca0007f5e0ff */
[----:B------:R-:W-:-:S05]  /*c7370*/  IMAD.X R3, R16, 0x1, R7, P2 ;  /* 0x0000000110037824 */ /* 0x000fca00010e0607 */
[----:B------:R0:W-:Y:S04]  /*c7380*/  STL.64 [R1+0x3cc0], R2 ;  /* 0x003cc00201007387 */ /* 0x0001e80000100a00 */
[----:B0-----:R-:W2:Y:S04]  /*c7390*/  LDL.LU.64 R2, [R1+0x5eb8] ;  /* 0x005eb80001027983 */ /* 0x001ea80000300a00 */
[----:B------:R4:W-:Y:S01]  /*c73a0*/  STL.64 [R1+0x5eb0], R6 ;  /* 0x005eb00601007387 */ /* 0x0009e20000100a00 */
[----:B------:R-:W-:-:S03]  /*c73b0*/  SHF.R.U32.HI R10, RZ, 0x8, R10 ;  /* 0x00000008ff0a7819 */ /* 0x000fc6000001160a */
[----:B------:R-:W2:Y:S01]  /*c73c0*/  LDL.LU R17, [R1+0x4b0] ;  /* 0x0004b00001117983 */ /* 0x000ea20000300800 */
[----:B----4-:R-:W-:Y:S02]  /*c73d0*/  SHF.R.U32.HI R6, RZ, 0x8, R28 ;  /* 0x00000008ff067819 */ /* 0x010fe4000001161c */
[----:B------:R-:W-:Y:S01]  /*c73e0*/  SHF.R.U32.HI R7, RZ, 0x8, R15 ;  /* 0x00000008ff077819 */ /* 0x000fe2000001160f */
[----:B------:R-:W4:Y:S01]  /*c73f0*/  LDL.LU R28, [R1+0x4a8] ;  /* 0x0004a800011c7983 */ /* 0x000f220000300800 */
[----:B------:R-:W-:Y:S02]  /*c7400*/  LOP3.LUT R6, R6, 0xffff, RZ, 0xc0, !PT ;  /* 0x0000ffff06067812 */ /* 0x000fe400078ec0ff */
[----:B------:R-:W-:-:S04]  /*c7410*/  LOP3.LUT R7, R7, 0xffff, RZ, 0xc0, !PT ;  /* 0x0000ffff07077812 */ /* 0x000fc800078ec0ff */
[----:B------:R-:W-:Y:S02]  /*c7420*/  PRMT R15, R6, 0x3340, R7 ;  /* 0x00003340060f7816 */ /* 0x000fe40000000007 */
[----:B------:R-:W-:Y:S02]  /*c7430*/  IADD3 R6, P2, PT, R14, R0, RZ ;  /* 0x000000000e067210 */ /* 0x000fe40007f5e0ff */
[----:B---3--:R-:W-:Y:S02]  /*c7440*/  SHF.R.U32.HI R12, RZ, 0x8, R12 ;  /* 0x00000008ff0c7819 */ /* 0x008fe4000001160c */
[----:B------:R-:W-:Y:S02]  /*c7450*/  LOP3.LUT R10, R10, 0xffff, RZ, 0xc0, !PT ;  /* 0x0000ffff0a0a7812 */ /* 0x000fe400078ec0ff */
[----:B------:R-:W-:-:S04]  /*c7460*/  LOP3.LUT R12, R12, 0xffff, RZ, 0xc0, !PT ;  /* 0x0000ffff0c0c7812 */ /* 0x000fc800078ec0ff */
[----:B------:R-:W-:Y:S01]  /*c7470*/  PRMT R12, R10, 0x3340, R12 ;  /* 0x000033400a0c7816 */ /* 0x000fe2000000000c */
[----:B--2---:R-:W-:-:S05]  /*c7480*/  IMAD.X R7, R16, 0x1, R3, P2 ;  /* 0x0000000110077824 */ /* 0x004fca00010e0603 */
[----:B------:R0:W-:Y:S04]  /*c7490*/  STL.64 [R1+0x3cd0], R6 ;  /* 0x003cd00601007387 */ /* 0x0001e80000100a00 */
[----:B------:R-:W2:Y:S04]  /*c74a0*/  LDL.LU R18, [R1+0x4a4] ;  /* 0x0004a40001127983 */ /* 0x000ea80000300800 */
[----:B------:R-:W3:Y:S01]  /*c74b0*/  LDL.LU R10, [R1+0x360] ;  /* 0x00036000010a7983 */ /* 0x000ee20000300800 */
[----:B0-----:R-:W-:Y:S02]  /*c74c0*/  SHF.R.U32.HI R7, RZ, 0x8, R11 ;  /* 0x00000008ff077819 */ /* 0x001fe4000001160b */
[----:B------:R-:W-:-:S02]  /*c74d0*/  SHF.R.U32.HI R6, RZ, 0x8, R13 ;  /* 0x00000008ff067819 */ /* 0x000fc4000001160d */
[----:B------:R-:W-:Y:S01]  /*c74e0*/  LOP3.LUT R7, R7, 0xffff, RZ, 0xc0, !PT ;  /* 0x0000ffff07077812 */ /* 0x000fe200078ec0ff */
[----:B------:R-:W2:Y:S01]  /*c74f0*/  LDL.LU R13, [R1+0x35c] ;  /* 0x00035c00010d7983 */ /* 0x000ea20000300800 */
[----:B------:R-:W-:Y:S02]  /*c7500*/  LOP3.LUT R6, R6, 0xffff, RZ, 0xc0, !PT ;  /* 0x0000ffff06067812 */ /* 0x000fe400078ec0ff */
[--C-:B------:R-:W-:Y:S01]  /*c7510*/  PRMT R7, R7, 0x3340, R0.reuse ;  /* 0x0000334007077816 */ /* 0x100fe20000000000 */
[----:B------:R-:W2:Y:S04]  /*c7520*/  LDL.LU R11, [R1+0x4] ;  /* 0x00000400010b7983 */ /* 0x000ea80000300800 */
[----:B------:R0:W-:Y:S02]  /*c7530*/  STL [R1+0x10], R7 ;  /* 0x0000100701007387 */ /* 0x0001e40000100800 */
[----:B0-----:R-:W-:-:S02]  /*c7540*/  PRMT R7, R6, 0x3340, R0 ;  /* 0x0000334006077816 */ /* 0x001fc40000000000 */
[----:B------:R-:W-:-:S03]  /*c7550*/  IADD3 R6, P2, PT, R14, R2, RZ ;  /* 0x000000020e067210 */ /* 0x000fc60007f5e0ff */
[----:B------:R0:W-:Y:S04]  /*c7560*/  STL [R1+0x14], R7 ;  /* 0x0000140701007387 */ /* 0x0001e80000100800 */
[----:B------:R-:W-:Y:S01]  /*c7570*/  STL.64 [R1+0x5ea8], R2 ;  /* 0x005ea80201007387 */ /* 0x000fe20000100a00 */
[----:B0-----:R-:W-:-:S05]  /*c7580*/  IMAD.X R7, R16, 0x1, R5, P2 ;  /* 0x0000000110077824 */ /* 0x001fca00010e0605 */
[----:B------:R0:W-:Y:S04]  /*c7590*/  STL.64 [R1+0x3cb8], R6 ;  /* 0x003cb80601007387 */ /* 0x0001e80000100a00 */
[----:B0-----:R-:W2:Y:S01]  /*c75a0*/  LDL.LU.64 R6, [R1+0x5eb0] ;  /* 0x005eb00001067983 */ /* 0x001ea20000300a00 */
[----:B------:R-:W-:-:S05]  /*c75b0*/  IADD3 R2, P2, PT, R14, R4, RZ ;  /* 0x000000040e027210 */ /* 0x000fca0007f5e0ff */
[----:B------:R-:W-:Y:S01]  /*c75c0*/  IMAD.X R3, R16, 0x1, R8, P2 ;  /* 0x0000000110037824 */ /* 0x000fe200010e0608 */
[----:B------:R-:W-:Y:S04]  /*c75d0*/  STL.64 [R1+0x5ea0], R4 ;  /* 0x005ea00401007387 */ /* 0x000fe80000100a00 */
[----:B------:R0:W-:Y:S04]  /*c75e0*/  STL.64 [R1+0x3cb0], R2 ;  /* 0x003cb00201007387 */ /* 0x0001e80000100a00 */
[----:B------:R-:W2:Y:S04]  /*c75f0*/  LDL.LU R16, [R1+0x39c] ;  /* 0x00039c0001107983 */ /* 0x000ea80000300800 */
[----:B------:R-:W2:Y:S01]  /*c7600*/  LDL.LU R14, [R1+0x54] ;  /* 0x00005400010e7983 */ /* 0x000ea20000300800 */
[----:B0-----:R-:W-:-:S03]  /*c7610*/  SHF.R.U32.HI R2, RZ, 0x8, R17 ;  /* 0x00000008ff027819 */ /* 0x001fc60000011611 */
[----:B------:R-:W2:Y:S01]  /*c7620*/  LDL.LU R5, [R1+0x10] ;  /* 0x0000100001057983 */ /* 0x000ea20000300800 */
[----:B----4-:R-:W-:Y:S02]  /*c7630*/  SHF.R.U32.HI R3, RZ, 0x8, R28 ;  /* 0x00000008ff037819 */ /* 0x010fe4000001161c */
[----:B------:R-:W-:Y:S02]  /*c7640*/  LOP3.LUT R2, R2, 0xffff, RZ, 0xc0, !PT ;  /* 0x0000ffff02027812 */ /* 0x000fe400078ec0ff */
[----:B------:R-:W-:-:S04]  /*c7650*/  LOP3.LUT R3, R3, 0xffff, RZ, 0xc0, !PT ;  /* 0x0000ffff03037812 */ /* 0x000fc800078ec0ff */
[----:B------:R-:W-:Y:S02]  /*c7660*/  PRMT R28, R2, 0x3340, R3 ;  /* 0x00003340021c7816 */ /* 0x000fe40000000003 */
[----:B---3--:R-:W-:-:S04]  /*c7670*/  SHF.R.U32.HI R2, RZ, 0x8, R10 ;  /* 0x00000008ff027819 */ /* 0x008fc8000001160a */
[----:B------:R-:W-:Y:S02]  /*c7680*/  LOP3.LUT R2, R2, 0xffff, RZ, 0xc0, !PT ;  /* 0x0000ffff02027812 */ /* 0x000fe400078ec0ff */
[----:B--2---:R-:W-:-:S04]  /*c7690*/  SHF.R.U32.HI R3, RZ, 0x8, R13 ;  /* 0x00000008ff037819 */ /* 0x004fc8000001160d */
[----:B------:R-:W-:Y:S02]  /*c76a0*/  LOP3.LUT R3, R3, 0xffff, RZ, 0xc0, !PT ;  /* 0x0000ffff03037812 */ /* 0x000fe400078ec0ff */
[----:B------:R-:W-:Y:S02]  /*c76b0*/  SHF.R.S32.HI R17, RZ, 0x1f, R11 ;  /* 0x0000001fff117819 */ /* 0x000fe4000001140b */
[----:B------:R-:W-:Y:S02]  /*c76c0*/  PRMT R10, R2, 0x3340, R3 ;  /* 0x00003340020a7816 */ /* 0x000fe40000000003 */
[----:B------:R-:W-:Y:S02]  /*c76d0*/  SHF.R.U32.HI R4, RZ, 0x8, R18 ;  /* 0x00000008ff047819 */ /* 0x000fe40000011612 */
[----:B------:R-:W2:Y:S04]  /*c76e0*/  LDL.LU R18, [R1+0x368] ;  /* 0x0003680001127983 */ /* 0x000ea80000300800 */
[----:B------:R0:W-:Y:S04]  /*c76f0*/  STL.64 [R1+0x5e90], R22 ;  /* 0x005e901601007387 */ /* 0x0001e80000100a00 */
[----:B0-----:R-:W3:Y:S01]  /*c7700*/  LDL.LU R23, [R1+0x14] ;  /* 0x0000140001177983 */ /* 0x001ee20000300800 */
[----:B------:R-:W-:-:S05]  /*c7710*/  IADD3 R2, P2, PT, R11, R6, RZ ;  /* 0x000000060b027210 */ /* 0x000fca0007f5e0ff */
[----:B------:R-:W-:-:S05]  /*c7720*/  IMAD.X R3, R17, 0x1, R7, P2 ;  /* 0x0000000111037824 */ /* 0x000fca00010e0607 */
[----:B------:R0:W-:Y:S04]  /*c7730*/  STL.64 [R1+0x3c90], R2 ;  /* 0x003c900201007387 */ /* 0x0001e80000100a00 */
[----:B0-----:R-:W4:Y:S01]  /*c7740*/  LDL.LU.64 R2, [R1+0x5ea8] ;  /* 0x005ea80001027983 */ /* 0x001f220000300a00 */
[----:B------:R-:W-:-:S04]  /*c7750*/  LOP3.LUT R4, R4, 0xffff, RZ, 0xc0, !PT ;  /* 0x0000ffff04047812 */ /* 0x000fc800078ec0ff */
[----:B------:R-:W-:Y:S02]  /*c7760*/  PRMT R13, R4, 0x3340, R0 ;  /* 0x00003340040d7816 */ /* 0x000fe40000000000 */
[----:B------:R-:W-:-:S04]  /*c7770*/  SHF.R.U32.HI R4, RZ, 0x8, R16 ;  /* 0x00000008ff047819 */ /* 0x000fc80000011610 */
[----:B------:R-:W-:-:S04]  /*c7780*/  LOP3.LUT R4, R4, 0xffff, RZ, 0xc0, !PT ;  /* 0x0000ffff04047812 */ /* 0x000fc800078ec0ff */
[----:B------:R-:W-:Y:S02]  /*c7790*/  PRMT R16, R4, 0x3340, R0 ;  /* 0x0000334004107816 */ /* 0x000fe40000000000 */
[----:B------:R-:W-:Y:S02]  /*c77a0*/  IADD3 R4, P2, PT, R11, R0, RZ ;  /* 0x000000000b047210 */ /* 0x000fe40007f5e0ff */
[----:B------:R-:W-:Y:S02]  /*c77b0*/  PRMT R15, R15, 0x5410, R5 ;  /* 0x000054100f0f7816 */ /* 0x000fe40000000005 */
[----:B------:R-:W-:Y:S01]  /*c77c0*/  PRMT R28, R28, 0x5410, R13 ;  /* 0x000054101c1c7816 */ /* 0x000fe2000000000d */
[----:B----4-:R-:W-:-:S05]  /*c77d0*/  IMAD.X R5, R17, 0x1, R3, P2 ;  /* 0x0000000111057824 */ /* 0x010fca00010e0603 */
[----:B------:R0:W-:Y:S04]  /*c77e0*/  STL.64 [R1+0x3c88], R4 ;  /* 0x003c880401007387 */ /* 0x0001e80000100a00 */
[----:B0-----:R-:W4:Y:S04]  /*c77f0*/  LDL.LU.64 R4, [R1+0x5ea0] ;  /* 0x005ea00001047983 */ /* 0x001f280000300a00 */
[----:B------:R-:W2:Y:S01]  /*c7800*/  LDL.LU R13, [R1+0x5e98] ;  /* 0x005e9800010d7983 */ /* 0x000ea20000300800 */
[----:B------:R-:W-:Y:S02]  /*c7810*/  IADD3 R22, P2, PT, R11, R2, RZ ;  /* 0x000000020b167210 */ /* 0x000fe40007f5e0ff */
[----:B---3--:R-:W-:Y:S01]  /*c7820*/  PRMT R12, R12, 0x5410, R23 ;  /* 0x000054100c0c7816 */ /* 0x008fe20000000017 */
[----:B------:R0:W-:Y:S04]  /*c7830*/  STL [R1+0x5e58], R2 ;  /* 0x005e580201007387 */ /* 0x0001e80000100800 */
[----:B------:R1:W-:Y:S01]  /*c7840*/  STL [R1+0x5e88], R3 ;  /* 0x005e880301007387 */ /* 0x0003e20000100800 */
[----:B------:R-:W-:-:S02]  /*c7850*/  PRMT R10, R10, 0x5410, R16 ;  /* 0x000054100a0a7816 */ /* 0x000fc40000000010 */
[----:B------:R-:W-:Y:S01]  /*c7860*/  SHF.R.S32.HI R16, RZ, 0x1f, R14 ;  /* 0x0000001fff107819 */ /* 0x000fe2000001140e */
[----:B----4-:R-:W-:Y:S01]  /*c7870*/  IMAD.X R23, R17, 0x1, R5, P2 ;  /* 0x0000000111177824 */ /* 0x010fe200010e0605 */
[----:B0-----:R-:W-:-:S04]  /*c7880*/  IADD3 R2, P2, PT, R11, R4, RZ ;  /* 0x000000040b027210 */ /* 0x001fc80007f5e0ff */
[----:B------:R0:W-:Y:S01]  /*c7890*/  STL.64 [R1+0x3ca8], R22 ;  /* 0x003ca81601007387 */ /* 0x0001e20000100a00 */
[----:B-1----:R-:W-:-:S03]  /*c78a0*/  IMAD.X R3, R17, 0x1, R8, P2 ;  /* 0x0000000111037824 */ /* 0x002fc600010e0608 */
[----:B0-----:R-:W3:Y:S04]  /*c78b0*/  LDL.LU.64 R22, [R1+0x5e90] ;  /* 0x005e900001167983 */ /* 0x001ee80000300a00 */
[----:B------:R-:W4:Y:S04]  /*c78c0*/  LDL.LU R11, [R1+0x5e8c] ;  /* 0x005e8c00010b7983 */ /* 0x000f280000300800 */
[----:B------:R0:W-:Y:S01]  /*c78d0*/  STL [R1+0x5e5c], R8 ;  /* 0x005e5c0801007387 */ /* 0x0001e20000100800 */
[----:B--2---:R-:W-:-:S03]  /*c78e0*/  PRMT R17, R15, 0x5210, R18 ;  /* 0x000052100f117816 */ /* 0x004fc60000000012 */
[----:B0-----:R-:W2:Y:S04]  /*c78f0*/  LDL.LU R8, [R1+0x370] ;  /* 0x0003700001087983 */ /* 0x001ea80000300800 */
[----:B------:R0:W-:Y:S01]  /*c7900*/  STL.64 [R1+0x3ca0], R2 ;  /* 0x003ca00201007387 */ /* 0x0001e20000100a00 */
[----:B------:R-:W-:-:S03]  /*c7910*/  PRMT R18, R12, 0x5210, R13 ;  /* 0x000052100c127816 */ /* 0x000fc6000000000d */
[----:B------:R-:W2:Y:S04]  /*c7920*/  LDL.LU R12, [R1+0x116c] ;  /* 0x00116c00010c7983 */ /* 0x000ea80000300800 */
[----:B------:R-:W2:Y:S01]  /*c7930*/  LDL.LU R15, [R1+0x460] ;  /* 0x00046000010f7983 */ /* 0x000ea20000300800 */
[----:B0-----:R-:W-:-:S05]  /*c7940*/  IADD3 R2, P2, PT, R14, R6, RZ ;  /* 0x000000060e027210 */ /* 0x001fca0007f5e0ff */
[----:B------:R-:W-:-:S05]  /*c7950*/  IMAD.X R3, R16, 0x1, R7, P2 ;  /* 0x0000000110037824 */ /* 0x000fca00010e0607 */
[----:B------:R0:W-:Y:S04]  /*c7960*/  STL.64 [R1+0x3c98], R2 ;  /* 0x003c980201007387 */ /* 0x0001e80000100a00 */
[----:B0-----:R-:W2:Y:S04]  /*c7970*/  LDL.LU R3, [R1+0x5e88] ;  /* 0x005e880001037983 */ /* 0x001ea80000300800 */
[----:B------:R-:W2:Y:S04]  /*c7980*/  LDL.LU R13, [R1+0x3d4] ;  /* 0x0003d400010d7983 */ /* 0x000ea80000300800 */
[----:B------:R-:W2:Y:S04]  /*c7990*/  LDL.LU R2, [R1+0x438] ;  /* 0x0004380001027983 */ /* 0x000ea80000300800 */
[----:B------:R0:W-:Y:S04]  /*c79a0*/  STL.64 [R1+0x5e30], R6 ;  /* 0x005e300601007387 */ /* 0x0001e80000100a00 */
[----:B0-----:R-:W2:Y:S04]  /*c79b0*/  LDL.LU R7, [R1+0x1168] ;  /* 0x0011680001077983 */ /* 0x001ea80000300800 */
[----:B------:R-:W2:Y:S04]  /*c79c0*/  LDL.LU R6, [R1+0x40] ;  /* 0x0000400001067983 */ /* 0x000ea80000300800 */
[----:B------:R0:W-:Y:S04]  /*c79d0*/  STL.64 [R1+0x5e40], R4 ;  /* 0x005e400401007387 */ /* 0x0001e80000100a00 */
[----:B0-----:R-:W3:Y:S04]  /*c79e0*/  LDL.LU R4, [R1+0x1160] ;  /* 0x0011600001047983 */ /* 0x001ee80000300800 */
[----:B------:R-:W3:Y:S04]  /*c79f0*/  LDL.LU R5, [R1+0x1164] ;  /* 0x0011640001057983 */ /* 0x000ee80000300800 */
[----:B--2---:R0:W-:Y:S02]  /*c7a00*/  STL.64 [R1+0x5e70], R6 ;  /* 0x005e700601007387 */ /* 0x0041e40000100a00 */
[----:B0-----:R-:W-:-:S02]  /*c7a10*/  PRMT R6, R28, 0x5210, R8 ;  /* 0x000052101c067816 */ /* 0x001fc40000000008 */
[----:B---3--:R0:W-:Y:S02]  /*c7a20*/  STL.64 [R1+0x5e68], R4 ;  /* 0x005e680401007387 */ /* 0x0081e40000100a00 */
[----:B0-----:R-:W-:Y:S02]  /*c7a30*/  IMAD.MOV.U32 R4, RZ, RZ, R17 ;  /* 0x000000ffff047224 */ /* 0x001fe400078e0011 */
[----:B------:R-:W2:Y:S01]  /*c7a40*/  LDL.LU R17, [R1+0x5e84] ;  /* 0x005e840001117983 */ /* 0x000ea20000300800 */
[----:B------:R-:W-:-:S03]  /*c7a50*/  IMAD.MOV.U32 R5, RZ, RZ, R18 ;  /* 0x000000ffff057224 */ /* 0x000fc600078e0012 */
[----:B------:R-:W3:Y:S04]  /*c7a60*/  LDL.LU R18, [R1+0x5e80] ;  /* 0x005e800001127983 */ /* 0x000ee80000300800 */
[----:B------:R-:W2:Y:S01]  /*c7a70*/  LDL.LU R28, [R1+0x5e7c] ;  /* 0x005e7c00011c7983 */ /* 0x000ea20000300800 */
[----:B----4-:R-:W-:Y:S02]  /*c7a80*/  PRMT R7, R10, 0x5210, R11 ;  /* 0x000052100a077816 */ /* 0x010fe4000000000b */
[----:B------:R-:W-:Y:S01]  /*c7a90*/  IADD3 R10, P2, PT, R14, R0, RZ ;  /* 0x000000000e0a7210 */ /* 0x000fe20007f5e0ff */
[----:B------:R-:W4:Y:S04]  /*c7aa0*/  LDL.LU R8, [R1+0x3d0] ;  /* 0x0003d00001087983 */ /* 0x000f280000300800 */
[----:B------:R-:W-:Y:S01]  /*c7ab0*/  IMAD.X R11, R16, 0x1, R3, P2 ;  /* 0x00000001100b7824 */ /* 0x000fe200010e0603 */
[----:B------:R-:W-:Y:S04]  /*c7ac0*/  STL [R1+0x5e60], R14 ;  /* 0x005e600e01007387 */ /* 0x000fe80000100800 */
[----:B------:R0:W-:Y:S04]  /*c7ad0*/  STL.64 [R1+0x3cc8], R10 ;  /* 0x003cc80a01007387 */ /* 0x0001e80000100a00 */
[----:B0-----:R-:W3:Y:S04]  /*c7ae0*/  LDL.LU R10, [R1+0x5e78] ;  /* 0x005e7800010a7983 */ /* 0x001ee80000300800 */
[----:B------:R-:W4:Y:S04]  /*c7af0*/  LDL.LU R11, [R1+0x410] ;  /* 0x00041000010b7983 */ /* 0x000f280000300800 */
[----:B------:R-:W-:Y:S04]  /*c7b00*/  STL [R1+0x5e64], R16 ;  /* 0x005e641001007387 */ /* 0x000fe80000100800 */
[----:B------:R-:W-:Y:S04]  /*c7b10*/  STL [R1+0x5e18], R3 ;  /* 0x005e180301007387 */ /* 0x000fe80000100800 */
[----:B--2---:R0:W-:Y:S04]  /*c7b20*/  STSM.16.M88.4 [R28+0x200], R4 ;  /* 0x000200041c007844 */ /* 0x0041e80000000200 */
[----:B0-----:R-:W2:Y:S04]  /*c7b30*/  LDL.LU.64 R6, [R1+0x5e70] ;  /* 0x005e700001067983 */ /* 0x001ea80000300a00 */
[----:B------:R-:W2:Y:S01]  /*c7b40*/  LDL.LU.64 R4, [R1+0x5e68] ;  /* 0x005e680001047983 */ /* 0x000ea20000300a00 */
[----:B------:R-:W-:-:S02]  /*c7b50*/  LOP3.LUT R2, R2, 0xffff, RZ, 0xc0, !PT ;  /* 0x0000ffff02027812 */ /* 0x000fc400078ec0ff */
[----:B------:R-:W-:Y:S02]  /*c7b60*/  LOP3.LUT R13, R13, 0xffff, RZ, 0xc0, !PT ;  /* 0x0000ffff0d0d7812 */ /* 0x000fe400078ec0ff */
[----:B---3--:R-:W-:Y:S02]  /*c7b70*/  LOP3.LUT R18, R18, 0xffff, RZ, 0xc0, !PT ;  /* 0x0000ffff12127812 */ /* 0x008fe400078ec0ff */
[----:B----4-:R-:W-:Y:S02]  /*c7b80*/  LOP3.LUT R11, R11, 0xffff, RZ, 0xc0, !PT ;  /* 0x0000ffff0b0b7812 */ /* 0x010fe400078ec0ff */
[----:B------:R-:W-:Y:S01]  /*c7b90*/  LOP3.LUT R17, R17, 0xffff, RZ, 0xc0, !PT ;  /* 0x0000ffff11117812 */ /* 0x000fe200078ec0ff */
[----:B------:R-:W-:Y:S01]  /*c7ba0*/  BAR.SYNC.DEFER_BLOCKING 0x0 ;  /* 0x0000000000007b1d */ /* 0x000fe20000010000 */
[----:B--2---:R-:W-:Y:S02]  /*c7bb0*/  F2FP.SATFINITE.E5M2.F32.PACK_AB_MERGE_C R4, R5, R4, RZ ;  /* 0x000000040504723e */ /* 0x004fe400048060ff */
[----:B------:R-:W-:-:S03]  /*c7bc0*/  F2FP.SATFINITE.E5M2.F32.PACK_AB_MERGE_C R3, R12, R7, RZ ;  /* 0x000000070c03723e */ /* 0x000fc600048060ff */
[----:B------:R0:W-:Y:S04]  /*c7bd0*/  STL [R1+0x20], R4 ;  /* 0x0000200401007387 */ /* 0x0001e80000100800 */
[----:B------:R-:W2:Y:S01]  /*c7be0*/  LDL.LU R7, [R1+0x3bc] ;  /* 0x0003bc0001077983 */ /* 0x000ea20000300800 */
[----:B------:R-:W-:Y:S02]  /*c7bf0*/  LOP3.LUT R12, R15, 0xffff, RZ, 0xc0, !PT ;  /* 0x0000ffff0f0c7812 */ /* 0x000fe400078ec0ff */
[----:B0-----:R-:W-:Y:S01]  /*c7c00*/  LOP3.LUT R4, R6, 0xffff, RZ, 0xc0, !PT ;  /* 0x0000ffff06047812 */ /* 0x001fe200078ec0ff */
[----:B------:R0:W-:Y:S03]  /*c7c10*/  STL [R1+0x8], R3 ;  /* 0x0000080301007387 */ /* 0x0001e60000100800 */
[----:B------:R-:W-:Y:S01]  /*c7c20*/  PRMT R6, R4, 0x3340, R0 ;  /* 0x0000334004067816 */ /* 0x000fe20000000000 */
[----:B------:R-:W3:Y:S04]  /*c7c30*/  LDL.LU R15, [R1+0x3fc] ;  /* 0x0003fc00010f7983 */ /* 0x000ee80000300800 */
[----:B------:R1:W-:Y:S01]  /*c7c40*/  STL [R1+0x414], R4 ;  /* 0x0004140401007387 */ /* 0x0003e20000100800 */
[----:B0-----:R-:W-:-:S03]  /*c7c50*/  LOP3.LUT R3, R10, 0xffff, RZ, 0xc0, !PT ;  /* 0x0000ffff0a037812 */ /* 0x001fc600078ec0ff */
[----:B------:R-:W4:Y:S01]  /*c7c60*/  LDL.LU R10, [R1+0x3b8] ;  /* 0x0003b800010a7983 */ /* 0x000f220000300800 */
[----:B------:R-:W-:-:S03]  /*c7c70*/  PRMT R5, R12, 0x3340, R13 ;  /* 0x000033400c057816 */ /* 0x000fc6000000000d */
[----:B------:R0:W-:Y:S01]  /*c7c80*/  STL [R1+0x394], R2 ;  /* 0x0003940201007387 */ /* 0x0001e20000100800 */
[----:B-1----:R-:W-:-:S03]  /*c7c90*/  LOP3.LUT R4, R8, 0xffff, RZ, 0xc0, !PT ;  /* 0x0000ffff08047812 */ /* 0x002fc600078ec0ff */
[----:B------:R1:W-:Y:S01]  /*c7ca0*/  STL [R1+0x3d4], R3 ;  /* 0x0003d40301007387 */ /* 0x0003e20000100800 */
[----:B------:R-:W-:Y:S02]  /*c7cb0*/  PRMT R5, R5, 0x5410, R6 ;  /* 0x0000541005057816 */ /* 0x000fe40000000006 */
[----:B0-----:R-:W-:Y:S02]  /*c7cc0*/  PRMT R2, R2, 0x3340, R4 ;  /* 0x0000334002027816 */ /* 0x001fe40000000004 */
[--C-:B-1----:R-:W-:Y:S01]  /*c7cd0*/  PRMT R3, R3, 0x3340, R0.reuse ;  /* 0x0000334003037816 */ /* 0x102fe20000000000 */
[----:B------:R-:W-:Y:S03]  /*c7ce0*/  STL [R1+0x390], R4 ;  /* 0x0003900401007387 */ /* 0x000fe60000100800 */
[----:B------:R-:W-:Y:S01]  /*c7cf0*/  PRMT R2, R2, 0x5410, R3 ;  /* 0x0000541002027816 */ /* 0x000fe20000000003 */
[----:B------:R-:W-:Y:S04]  /*c7d00*/  STL.64 [R1+0x5e28], R12 ;  /* 0x005e280c01007387 */ /* 0x000fe80000100a00 */
[----:B------:R-:W-:Y:S04]  /*c7d10*/  STL [R1+0x40], R5 ;  /* 0x0000400501007387 */ /* 0x000fe80000100800 */
[----:B------:R0:W-:Y:S04]  /*c7d20*/  STL [R1+0x38], R2 ;  /* 0x0000380201007387 */ /* 0x0001e80000100800 */
[----:B------:R-:W4:Y:S04]  /*c7d30*/  LDL.LU R6, [R1+0x3c2c] ;  /* 0x003c2c0001067983 */ /* 0x000f280000300800 */
[----:B0-----:R-:W4:Y:S04]  /*c7d40*/  LDL.LU R2, [R1+0x358] ;  /* 0x0003580001027983 */ /* 0x001f280000300800 */
[----:B------:R-:W4:Y:S01]  /*c7d50*/  LDL.LU R8, [R1+0x3f4] ;  /* 0x0003f40001087983 */ /* 0x000f220000300800 */
[----:B------:R-:W-:-:S02]  /*c7d60*/  PRMT R4, R18, 0x3340, R0 ;  /* 0x0000334012047816 */ /* 0x000fc40000000000 */
[----:B--2---:R-:W-:-:S05]  /*c7d70*/  LOP3.LUT R3, R7, 0xffff, RZ, 0xc0, !PT ;  /* 0x0000ffff07037812 */ /* 0x004fca00078ec0ff */
[----:B------:R0:W-:Y:S04]  /*c7d80*/  STL [R1+0x3d0], R3 ;  /* 0x0003d00301007387 */ /* 0x0001e80000100800 */
[----:B------:R-:W-:Y:S04]  /*c7d90*/  STL [R1+0x5d30], R18 ;  /* 0x005d301201007387 */ /* 0x000fe80000100800 */
[----:B------:R-:W2:Y:S04]  /*c7da0*/  LDL.LU R7, [R1+0x3c28] ;  /* 0x003c280001077983 */ /* 0x000ea80000300800 */
[----:B------:R-:W2:Y:S01]  /*c7db0*/  LDL.LU R12, [R1+0x354] ;  /* 0x00035400010c7983 */ /* 0x000ea20000300800 */
[----:B0-----:R-:W-:-:S04]  /*c7dc0*/  PRMT R3, R11, 0x3340, R3 ;  /* 0x000033400b037816 */ /* 0x001fc80000000003 */
[----:B------:R-:W-:-:S05]  /*c7dd0*/  PRMT R3, R3, 0x5410, R4 ;  /* 0x0000541003037816 */ /* 0x000fca0000000004 */
[----:B------:R0:W-:Y:S04]  /*c7de0*/  STL [R1+0x34], R3 ;  /* 0x0000340301007387 */ /* 0x0001e80000100800 */
[----:B------:R-:W2:Y:S01]  /*c7df0*/  LDL.LU R16, [R1+0x3f0] ;  /* 0x0003f00001107983 */ /* 0x000ea20000300800 */
[----:B---3--:R-:W-:Y:S02]  /*c7e00*/  LOP3.LUT R15, R15, 0xffff, RZ, 0xc0, !PT ;  /* 0x0000ffff0f0f7812 */ /* 0x008fe400078ec0ff */
[----:B----4-:R-:W-:Y:S02]  /*c7e10*/  LOP3.LUT R10, R10, 0xffff, RZ, 0xc0, !PT ;  /* 0x0000ffff0a0a7812 */ /* 0x010fe400078ec0ff */
[----:B------:R-:W-:Y:S02]  /*c7e20*/  PRMT R4, R17, 0x3340, R0 ;  /* 0x0000334011047816 */ /* 0x000fe40000000000 */
[----:B0-----:R-:W-:Y:S01]  /*c7e30*/  PRMT R3, R15, 0x3340, R10 ;  /* 0x000033400f037816 */ /* 0x001fe2000000000a */
[----:B------:R-:W-:Y:S03]  /*c7e40*/  STL [R1+0x5e20], R11 ;  /* 0x005e200b01007387 */ /* 0x000fe60000100800 */
[----:B------:R-:W-:Y:S01]  /*c7e50*/  PRMT R3, R3, 0x5410, R4 ;  /* 0x0000541003037816 */ /* 0x000fe20000000004 */
[----:B------:R-:W-:Y:S04]  /*c7e60*/  STL [R1+0x5d48], R17 ;  /* 0x005d481101007387 */ /* 0x000fe80000100800 */
[----:B------:R-:W-:Y:S01]  /*c7e70*/  STL [R1+0x5e1c], R10 ;  /* 0x005e1c0a01007387 */ /* 0x000fe20000100800 */
[----:B------:R-:W-:-:S03]  /*c7e80*/  LOP3.LUT R4, R6, 0xffff, RZ, 0xc0, !PT ;  /* 0x0000ffff06047812 */ /* 0x000fc600078ec0ff */
[----:B------:R-:W3:Y:S01]  /*c7e90*/  LDL.LU R6, [R1+0x468] ;  /* 0x0004680001067983 */ /* 0x000ee20000300800 */
[----:B------:R-:W-:-:S03]  /*c7ea0*/  LOP3.LUT R2, R2, 0xffff, RZ, 0xc0, !PT ;  /* 0x0000ffff02027812 */ /* 0x000fc600078ec0ff */
[----:B------:R0:W-:Y:S01]  /*c7eb0*/  STL [R1+0x360], R4 ;  /* 0x0003600401007387 */ /* 0x0001e20000100800 */
[----:B------:R-:W-:-:S03]  /*c7ec0*/  LOP3.LUT R13, R8, 0xffff, RZ, 0xc0, !PT ;  /* 0x0000ffff080d7812 */ /* 0x000fc600078ec0ff */
[----:B------:R1:W-:Y:S04]  /*c7ed0*/  STL [R1+0x364], R2 ;  /* 0x0003640201007387 */ /* 0x0003e80000100800 */
[----:B------:R-:W4:Y:S04]  /*c7ee0*/  LDL.LU R8, [R1+0x294] ;  /* 0x0002940001087983 */ /* 0x000f280000300800 */
[----:B------:R-:W-:Y:S04]  /*c7ef0*/  STL [R1+0x358], R13 ;  /* 0x0003580d01007387 */ /* 0x000fe80000100800 */
[----:B------:R-:W4:Y:S04]  /*c7f00*/  LDL.LU R14, [R1+0x3dc] ;  /* 0x0003dc00010e7983 */ /* 0x000f280000300800 */
[----:B------:R-:W4:Y:S01]  /*c7f10*/  LDL R18, [R1+0x3b0] ;  /* 0x0003b00001127983 */ /* 0x000f220000100800 */
[----:B0-----:R-:W-:-:S02]  /*c7f20*/  PRMT R4, R4, 0x3340, R13 ;  /* 0x0000334004047816 */ /* 0x001fc4000000000d */
[----:B--2---:R-:W-:Y:S02]  /*c7f30*/  LOP3.LUT R5, R7, 0xffff, RZ, 0xc0, !PT ;  /* 0x0000ffff07057812 */ /* 0x004fe400078ec0ff */
[----:B------:R-:W2:Y:S01]  /*c7f40*/  LDL.LU R7, [R1+0x464] ;  /* 0x0004640001077983 */ /* 0x000ea20000300800 */
[----:B------:R-:W-:-:S03]  /*c7f50*/  LOP3.LUT R11, R12, 0xffff, RZ, 0xc0, !PT ;  /* 0x0000ffff0c0b7812 */ /* 0x000fc600078ec0ff */
[----:B------:R-:W2:Y:S01]  /*c7f60*/  LDL.LU R10, [R1+0x4c] ;  /* 0x00004c00010a7983 */ /* 0x000ea20000300800 */
[----:B------:R-:W-:-:S03]  /*c7f70*/  PRMT R12, R2, 0x3340, R0 ;  /* 0x00003340020c7816 */ /* 0x000fc60000000000 */
[----:B------:R-:W-:Y:S04]  /*c7f80*/  STL [R1+0x35c], R5 ;  /* 0x00035c0501007387 */ /* 0x000fe80000100800 */
[----:B------:R0:W-:Y:S04]  /*c7f90*/  STL [R1+0x36c], R11 ;  /* 0x00036c0b01007387 */ /* 0x0001e80000100800 */
[----:B-1----:R-:W2:Y:S01]  /*c7fa0*/  LDL.LU R2, [R1+0x3d8] ;  /* 0x0003d80001027983 */ /* 0x002ea20000300800 */
[----:B------:R-:W-:Y:S02]  /*c7fb0*/  LOP3.LUT R16, R16, 0xffff, RZ, 0xc0, !PT ;  /* 0x0000ffff10107812 */ /* 0x000fe400078ec0ff */
[----:B------:R-:W-:-:S03]  /*c7fc0*/  PRMT R4, R4, 0x5410, R12 ;  /* 0x0000541004047816 */ /* 0x000fc6000000000c */
[----:B------:R1:W-:Y:S01]  /*c7fd0*/  STL [R1+0x350], R16 ;  /* 0x0003501001007387 */ /* 0x0003e20000100800 */
[----:B------:R-:W-:-:S03]  /*c7fe0*/  PRMT R17, R11, 0x3340, R0 ;  /* 0x000033400b117816 */ /* 0x000fc60000000000 */
[----:B------:R-:W2:Y:S04]  /*c7ff0*/  LDL.LU R12, [R1+0x3c] ;  /* 0x00003c00010c7983 */ /* 0x000ea80000300800 */
[----:B0-----:R-:W2:Y:S04]  /*c8000*/  LDL.LU R11, [R1+0x30] ;  /* 0x00003000010b7983 */ /* 0x001ea80000300800 */
[----:B------:R-:W2:Y:S01]  /*c8010*/  LDL.LU R13, [R1+0x28] ;  /* 0x00002800010d7983 */ /* 0x000ea20000300800 */
[----:B------:R-:W-:-:S03]  /*c8020*/  PRMT R5, R5, 0x3340, R16 ;  /* 0x0000334005057816 */ /* 0x000fc60000000010 */
[----:B-1----:R-:W2:Y:S01]  /*c8030*/  LDL.LU R16, [R1+0x5e64] ;  /* 0x005e640001107983 */ /* 0x002ea20000300800 */
[----:B------:R-:W-:-:S03]  /*c8040*/  PRMT R5, R5, 0x5410, R17 ;  /* 0x0000541005057816 */ /* 0x000fc60000000011 */
[----:B------:R-:W2:Y:S01]  /*c8050*/  LDL.LU R17, [R1+0x24] ;  /* 0x0000240001117983 */ /* 0x000ea20000300800 */
[----:B---3--:R-:W-:-:S05]  /*c8060*/  LOP3.LUT R6, R6, 0xffff, RZ, 0xc0, !PT ;  /* 0x0000ffff06067812 */ /* 0x008fca00078ec0ff */
[----:B------:R0:W-:Y:S01]  /*c8070*/  STL [R1+0x354], R6 ;  /* 0x0003540601007387 */ /* 0x0001e20000100800 */
[----:B----4-:R-:W-:-:S05]  /*c8080*/  LOP3.LUT R8, R8, 0xffff, RZ, 0xc0, !PT ;  /* 0x0000ffff08087812 */ /* 0x010fca00078ec0ff */
[----:B------:R1:W-:Y:S01]  /*c8090*/  STL [R1+0x368], R8 ;  /* 0x0003680801007387 */ /* 0x0003e20000100800 */
[----:B------:R-:W-:-:S04]  /*c80a0*/  LOP3.LUT R14, R14, 0xffff, RZ, 0xc0, !PT ;  /* 0x0000ffff0e0e7812 */ /* 0x000fc800078ec0ff */
[----:B0-----:R-:W-:Y:S01]  /*c80b0*/  PRMT R6, R6, 0x3340, R14 ;  /* 0x0000334006067816 */ /* 0x001fe2000000000e */
[----:B------:R0:W-:Y:S01]  /*c80c0*/  STL [R1+0x50], R14 ;  /* 0x0000500e01007387 */ /* 0x0001e20000100800 */
[----:B-1----:R-:W-:-:S04]  /*c80d0*/  PRMT R8, R8, 0x3340, R0 ;  /* 0x0000334008087816 */ /* 0x002fc80000000000 */
[----:B------:R-:W-:Y:S02]  /*c80e0*/  PRMT R6, R6, 0x5410, R8 ;  /* 0x0000541006067816 */ /* 0x000fe40000000008 */
[----:B--2---:R-:W-:Y:S02]  /*c80f0*/  LOP3.LUT R7, R7, 0xffff, RZ, 0xc0, !PT ;  /* 0x0000ffff07077812 */ /* 0x004fe400078ec0ff */
[----:B------:R-:W-:-:S03]  /*c8100*/  LOP3.LUT R10, R10, 0xffff, RZ, 0xc0, !PT ;  /* 0x0000ffff0a0a7812 */ /* 0x000fc600078ec0ff */
[----:B------:R-:W-:Y:S04]  /*c8110*/  STL [R1+0x294], R7 ;  /* 0x0002940701007387 */ /* 0x000fe80000100800 */
[----:B------:R1:W-:Y:S04]  /*c8120*/  STL [R1+0x370], R10 ;  /* 0x0003700a01007387 */ /* 0x0003e80000100800 */
[----:B0-----:R-:W2:Y:S01]  /*c8130*/  LDL.LU R14, [R1+0x5e60] ;  /* 0x005e6000010e7983 */ /* 0x001ea20000300800 */
[----:B------:R-:W-:-:S03]  /*c8140*/  LOP3.LUT R2, R2, 0xffff, RZ, 0xc0, !PT ;  /* 0x0000ffff02027812 */ /* 0x000fc600078ec0ff */
[----:B------:R-:W3:Y:S04]  /*c8150*/  LDL.LU R8, [R1+0x5e5c] ;  /* 0x005e5c0001087983 */ /* 0x000ee80000300800 */
[----:B------:R-:W-:Y:S04]  /*c8160*/  STL.64 [R1+0x5e50], R22 ;  /* 0x005e501601007387 */ /* 0x000fe80000100a00 */
[----:B------:R0:W-:Y:S04]  /*c8170*/  STL [R1+0x4c], R2 ;  /* 0x00004c0201007387 */ /* 0x0001e80000100800 */
[----:B------:R-:W-:Y:S04]  /*c8180*/  STL.64 [R1+0x5e48], R20 ;  /* 0x005e481401007387 */ /* 0x000fe80000100a00 */
[----:B------:R-:W4:Y:S01]  /*c8190*/  LDS.128 R20, [R18] ;  /* 0x0000000012147984 */ /* 0x000f220000000c00 */
[----:B-1----:R-:W-:-:S02]  /*c81a0*/  PRMT R10, R10, 0x3340, R0 ;  /* 0x000033400a0a7816 */ /* 0x002fc40000000000 */
[----:B------:R-:W-:Y:S02]  /*c81b0*/  PRMT R7, R7, 0x3340, R2 ;  /* 0x0000334007077816 */ /* 0x000fe40000000002 */
[----:B------:R-:W-:Y:S01]  /*c81c0*/  LOP3.LUT R12, R12, 0xffff, RZ, 0xc0, !PT ;  /* 0x0000ffff0c0c7812 */ /* 0x000fe200078ec0ff */
[----:B0-----:R-:W2:Y:S01]  /*c81d0*/  LDL.LU R2, [R1+0x5e58] ;  /* 0x005e580001027983 */ /* 0x001ea20000300800 */
[----:B------:R-:W-:Y:S02]  /*c81e0*/  PRMT R7, R7, 0x5410, R10 ;  /* 0x0000541007077816 */ /* 0x000fe4000000000a */
[----:B------:R-:W-:Y:S02]  /*c81f0*/  LOP3.LUT R11, R11, 0xffff, RZ, 0xc0, !PT ;  /* 0x0000ffff0b0b7812 */ /* 0x000fe400078ec0ff */
[----:B------:R-:W-:Y:S01]  /*c8200*/  LOP3.LUT R10, R13, 0xffff, RZ, 0xc0, !PT ;  /* 0x0000ffff0d0a7812 */ /* 0x000fe200078ec0ff */
[----:B------:R-:W-:Y:S01]  /*c8210*/  STL [R1+0x378], R12 ;  /* 0x0003780c01007387 */ /* 0x000fe20000100800 */
[----:B------:R-:W-:-:S03]  /*c8220*/  PRMT R5, R5, 0x4210, R11 ;  /* 0x0000421005057816 */ /* 0x000fc6000000000b */
[----:B------:R-:W3:Y:S01]  /*c8230*/  LDL R13, [R1+0x60] ;  /* 0x00006000010d7983 */ /* 0x000ee20000100800 */
[----:B------:R-:W-:-:S03]  /*c8240*/  PRMT R6, R6, 0x4210, R10 ;  /* 0x0000421006067816 */ /* 0x000fc6000000000a */
[----:B------:R0:W-:Y:S04]  /*c8250*/  STL [R1+0x374], R11 ;  /* 0x0003740b01007387 */ /* 0x0001e80000100800 */
[----:B------:R1:W-:Y:S04]  /*c8260*/  STL [R1+0x3c], R10 ;  /* 0x00003c0a01007387 */ /* 0x0003e80000100800 */
[----:B0-----:R-:W3:Y:S04]  /*c8270*/  LDL.LU R11, [R1+0x20] ;  /* 0x00002000010b7983 */ /* 0x001ee80000300800 */
[----:B-1----:R-:W3:Y:S04]  /*c8280*/  LDL.LU R10, [R1+0x8] ;  /* 0x00000800010a7983 */ /* 0x002ee80000300800 */
[----:B----4-:R-:W-:Y:S04]  /*c8290*/  STL.64 [R1+0x7f0], R20 ;  /* 0x0007f01401007387 */ /* 0x010fe80000100a00 */
[----:B------:R-:W-:Y:S04]  /*c82a0*/  STL.64 [R1+0x7f8], R22 ;  /* 0x0007f81601007387 */ /* 0x000fe80000100a00 */
[----:B------:R-:W0:Y:S01]  /*c82b0*/  LDS.128 R20, [R18+0x400] ;  /* 0x0004000012147984 */ /* 0x000e220000000c00 */
[----:B------:R-:W-:-:S02]  /*c82c0*/  LOP3.LUT R17, R17, 0xffff, RZ, 0xc0, !PT ;  /* 0x0000ffff11117812 */ /* 0x000fc400078ec0ff */
[----:B------:R-:W-:Y:S02]  /*c82d0*/  PRMT R4, R4, 0x4210, R12 ;  /* 0x0000421004047816 */ /* 0x000fe4000000000c */
[----:B------:R-:W-:Y:S01]  /*c82e0*/  PRMT R7, R7, 0x4210, R17 ;  /* 0x0000421007077816 */ /* 0x000fe20000000011 */
[----:B------:R-:W-:Y:S06]  /*c82f0*/  BAR.SYNC.DEFER_BLOCKING 0x0 ;  /* 0x0000000000007b1d */ /* 0x000fec0000010000 */
[----:B------:R-:W-:Y:S04]  /*c8300*/  STSM.16.M88.4 [R28], R4 ;  /* 0x000000041c007844 */ /* 0x000fe80000000200 */
[----:B0-----:R-:W-:Y:S04]  /*c8310*/  STL.64 [R1+0x800], R20 ;  /* 0x0008001401007387 */ /* 0x001fe80000100a00 */
[----:B------:R0:W-:Y:S04]  /*c8320*/  STL.64 [R1+0x808], R22 ;  /* 0x0008081601007387 */ /* 0x0001e80000100a00 */
[----:B0-----:R-:W4:Y:S04]  /*c8330*/  LDL.LU.64 R22, [R1+0x5e50] ;  /* 0x005e500001167983 */ /* 0x001f280000300a00 */
[----:B------:R-:W3:Y:S04]  /*c8340*/  LDL.LU.64 R20, [R1+0x5e48] ;  /* 0x005e480001147983 */ /* 0x000ee80000300a00 */
[----:B------:R0:W-:Y:S04]  /*c8350*/  STL [R1+0x5da8], R18 ;  /* 0x005da81201007387 */ /* 0x0001e80000100800 */
[----:B------:R-:W3:Y:S04]  /*c8360*/  LDL.LU.64 R4, [R1+0x5e40] ;  /* 0x005e400001047983 */ /* 0x000ee80000300a00 */
[----:B0-----:R-:W4:Y:S04]  /*c8370*/  LDL.LU R18, [R1+0x40] ;  /* 0x0000400001127983 */ /* 0x001f280000300800 */
[----:B------:R-:W-:Y:S01]  /*c8380*/  STL [R1+0x5db8], R17 ;  /* 0x005db81101007387 */ /* 0x000fe20000100800 */
[----:B--2---:R-:W-:-:S05]  /*c8390*/  IADD3 R6, P2, PT, R14, R2, RZ ;  /* 0x000000020e067210 */ /* 0x004fca0007f5e0ff */
[----:B---3--:R-:W-:-:S05]  /*c83a0*/  IMAD.X R7, R16, 0x1, R5, P2 ;  /* 0x0000000110077824 */ /* 0x008fca00010e0605 */
[----:B------:R0:W-:Y:S02]  /*c83b0*/  STL.64 [R1+0x3c80], R6 ;  /* 0x003c800601007387 */ /* 0x0001e40000100a00 */
[----:B0-----:R-:W-:Y:S02]  /*c83c0*/  IADD3 R6, P2, PT, R14, R4, RZ ;  /* 0x000000040e067210 */ /* 0x001fe40007f5e0ff */
[----:B------:R-:W2:Y:S03]  /*c83d0*/  LDL.LU R14, [R1+0x5e3c] ;  /* 0x005e3c00010e7983 */ /* 0x000ea60000300800 */
[----:B------:R-:W-:Y:S02]  /*c83e0*/  IMAD.X R7, R16, 0x1, R8, P2 ;  /* 0x0000000110077824 */ /* 0x000fe400010e0608 */
[----:B------:R-:W3:Y:S04]  /*c83f0*/  LDL.LU R16, [R1+0x5e38] ;  /* 0x005e380001107983 */ /* 0x000ee80000300800 */
[----:B------:R0:W-:Y:S04]  /*c8400*/  STL.64 [R1+0x3c78], R6 ;  /* 0x003c780601007387 */ /* 0x0001e80000100a00 */
[----:B0-----:R-:W2:Y:S01]  /*c8410*/  LDL.LU.64 R6, [R1+0x5e30] ;  /* 0x005e300001067983 */ /* 0x001ea20000300a00 */
[----:B------:R-:W-:-:S02]  /*c8420*/  SHF.R.S32.HI R17, RZ, 0x1f, R13 ;  /* 0x0000001fff117819 */ /* 0x000fc4000001140d */
[----:B------:R-:W-:Y:S02]  /*c8430*/  LOP3.LUT R11, R11, 0xffff, RZ, 0xc0, !PT ;  /* 0x0000ffff0b0b7812 */ /* 0x000fe400078ec0ff */
[----:B------:R-:W-:Y:S01]  /*c8440*/  LOP3.LUT R10, R10, 0xffff, RZ, 0xc0, !PT ;  /* 0x0000ffff0a0a7812 */ /* 0x000fe200078ec0ff */
[----:B------:R-:W-:Y:S01]  /*c8450*/  STL [R1], R17 ;  /* 0x0000001101007387 */ /* 0x000fe20000100800 */
[----:B--2---:R-:W-:-:S05]  /*c8460*/  IADD3 R12, P2, PT, R13, R6, RZ ;  /* 0x000000060d0c7210 */ /* 0x004fca0007f5e0ff */
[----:B------:R-:W-:-:S05]  /*c8470*/  IMAD.X R13, R17, 0x1, R7, P2 ;  /* 0x00000001110d7824 */ /* 0x000fca00010e0607 */
[----:B------:R0:W-:Y:S04]  /*c8480*/  STL.64 [R1+0x3c70], R12 ;  /* 0x003c700c01007387 */ /* 0x0001e80000100a00 */
[----:B0-----:R-:W2:Y:S04]  /*c8490*/  LDL.LU.64 R12, [R1+0x5e28] ;  /* 0x005e2800010c7983 */ /* 0x001ea80000300a00 */
[----:B------:R0:W-:Y:S04]  /*c84a0*/  STL.64 [R1+0x5df0], R6 ;  /* 0x005df00601007387 */ /* 0x0001e80000100a00 */
[----:B0-----:R-:W2:Y:S04]  /*c84b0*/  LDL.LU R7, [R1+0x60] ;  /* 0x0000600001077983 */ /* 0x001ea80000300800 */
[----:B------:R-:W-:Y:S04]  /*c84c0*/  STL [R1+0x37c], R11 ;  /* 0x00037c0b01007387 */ /* 0x000fe80000100800 */
[----:B------:R-:W-:Y:S04]  /*c84d0*/  STL [R1+0x54], R10 ;  /* 0x0000540a01007387 */ /* 0x000fe80000100800 */
[----:B------:R0:W-:Y:S04]  /*c84e0*/  STL.64 [R1+0x5e10], R26 ;  /* 0x005e101a01007387 */ /* 0x0001e80000100a00 */
[----:B0-----:R-:W2:Y:S04]  /*c84f0*/  LDL.LU R26, [R1+0x38] ;  /* 0x00003800011a7983 */ /* 0x001ea80000300800 */
[----:B------:R-:W2:Y:S01]  /*c8500*/  LDL.LU R27, [R1+0x34] ;  /* 0x00003400011b7983 */ /* 0x000ea20000300800 */
[----:B------:R-:W-:-:S02]  /*c8510*/  LOP3.LUT R14, R14, 0xffff, RZ, 0xc0, !PT ;  /* 0x0000ffff0e0e7812 */ /* 0x000fc400078ec0ff */
[----:B---3--:R-:W-:Y:S01]  /*c8520*/  LOP3.LUT R16, R16, 0xffff, RZ, 0xc0, !PT ;  /* 0x0000ffff10107812 */ /* 0x008fe200078ec0ff */
[----:B------:R4:W-:Y:S04]  /*c8530*/  STL.64 [R1+0x5e08], R24 ;  /* 0x005e081801007387 */ /* 0x0009e80000100a00 */
[----:B------:R-:W3:Y:S04]  /*c8540*/  LDL.LU R6, [R1+0x21a4] ;  /* 0x0021a40001067983 */ /* 0x000ee80000300800 */
[----:B------:R-:W3:Y:S01]  /*c8550*/  LDL.LU R17, [R1+0x21a8] ;  /* 0x0021a80001117983 */ /* 0x000ee20000300800 */
[----:B----4-:R-:W-:-:S03]  /*c8560*/  PRMT R24, R18, 0x4210, R16 ;  /* 0x0000421012187816 */ /* 0x010fc60000000010 */
[----:B------:R-:W4:Y:S01]  /*c8570*/  LDL.LU R18, [R1+0x21ac] ;  /* 0x0021ac0001127983 */ /* 0x000f220000300800 */
[----:B--2---:R-:W-:Y:S02]  /*c8580*/  PRMT R25, R26, 0x4210, R14 ;  /* 0x000042101a197816 */ /* 0x004fe4000000000e */
[----:B------:R-:W-:Y:S02]  /*c8590*/  PRMT R26, R27, 0x4210, R11 ;  /* 0x000042101b1a7816 */ /* 0x000fe4000000000b */
[----:B------:R-:W-:Y:S01]  /*c85a0*/  PRMT R27, R3, 0x4210, R10 ;  /* 0x00004210031b7816 */ /* 0x000fe2000000000a */
[----:B------:R-:W2:Y:S04]  /*c85b0*/  LDL.LU R11, [R1+0x5e20] ;  /* 0x005e2000010b7983 */ /* 0x000ea80000300800 */
[----:B------:R-:W2:Y:S04]  /*c85c0*/  LDL.LU R10, [R1+0x5e1c] ;  /* 0x005e1c00010a7983 */ /* 0x000ea80000300800 */
[----:B------:R-:W3:Y:S04]  /*c85d0*/  LDL.LU R3, [R1+0x5e18] ;  /* 0x005e180001037983 */ /* 0x000ee80000300800 */
[----:B------:R0:W-:Y:S04]  /*c85e0*/  STSM.16.M88.4 [R28+0x200], R24 ;  /* 0x000200181c007844 */ /* 0x0001e80000000200 */
[----:B0-----:R-:W3:Y:S04]  /*c85f0*/  LDL.LU.64 R26, [R1+0x5e10] ;  /* 0x005e1000011a7983 */ /* 0x001ee80000300a00 */
[----:B------:R-:W3:Y:S04]  /*c8600*/  LDL.LU.64 R24, [R1+0x5e08] ;  /* 0x005e080001187983 */ /* 0x000ee80000300a00 */
[----:B------:R0:W-:Y:S04]  /*c8610*/  STL [R1+0x5dbc], R28 ;  /* 0x005dbc1c01007387 */ /* 0x0001e80000100800 */
[----:B0-----:R-:W3:Y:S04]  /*c8620*/  LDL.LU R28, [R1+0x21a0] ;  /* 0x0021a000011c7983 */ /* 0x001ee80000300800 */
[----:B------:R0:W-:Y:S04]  /*c8630*/  STL.64 [R1+0x5d40], R12 ;  /* 0x005d400c01007387 */ /* 0x0001e80000100a00 */
[----:B0-----:R-:W3:Y:S04]  /*c8640*/  LDL.LU R12, [R1+0x21b8] ;  /* 0x0021b800010c7983 */ /* 0x001ee80000300800 */
[----:B------:R-:W3:Y:S01]  /*c8650*/  LDL.LU R13, [R1+0x21bc] ;  /* 0x0021bc00010d7983 */ /* 0x000ee20000300800 */
[----:B------:R-:W-:Y:S06]  /*c8660*/  BAR.SYNC.DEFER_BLOCKING 0x0 ;  /* 0x0000000000007b1d */ /* 0x000fec0000010000 */
[----:B--2---:R0:W-:Y:S04]  /*c8670*/  STL.64 [R1+0x5d38], R10 ;  /* 0x005d380a01007387 */ /* 0x0041e80000100a00 */
[----:B0-----:R-:W2:Y:S04]  /*c8680*/  LDL.LU R11, [R1+0x5c] ;  /* 0x00005c00010b7983 */ /* 0x001ea80000300800 */
[----:B------:R-:W-:Y:S04]  /*c8690*/  STL [R1+0x5d24], R16 ;  /* 0x005d241001007387 */ /* 0x000fe80000100800 */
[----:B------:R-:W-:Y:S04]  /*c86a0*/  STL [R1+0x5d20], R14 ;  /* 0x005d200e01007387 */ /* 0x000fe80000100800 */
[----:B------:R-:W-:Y:S04]  /*c86b0*/  STL [R1+0x5d80], R15 ;  /* 0x005d800f01007387 */ /* 0x000fe80000100800 */
[----:B------:R0:W-:Y:S01]  /*c86c0*/  STL [R1+0x5df8], R0 ;  /* 0x005df80001007387 */ /* 0x0001e20000100800 */
[----:B---3--:R-:W-:-:S02]  /*c86d0*/  F2FP.SATFINITE.E5M2.F32.PACK_AB_MERGE_C R10, R13, R12, RZ ;  /* 0x0000000c0d0a723e */ /* 0x008fc400048060ff */
[----:B------:R-:W-:-:S03]  /*c86e0*/  IADD3 R12, P2, PT, R7, R0, RZ ;  /* 0x00000000070c7210 */ /* 0x000fc60007f5e0ff */
[----:B------:R-:W-:Y:S04]  /*c86f0*/  STL [R1+0x7b8], R10 ;  /* 0x0007b80a01007387 */ /* 0x000fe80000100800 */
[----:B0-----:R-:W3:Y:S01]  /*c8700*/  LDL.LU R0, [R1] ;  /* 0x0000000001007983 */ /* 0x001ee20000300800 */
[----:B------:R-:W-:Y:S01]  /*c8710*/  F2FP.SATFINITE.E5M2.F32.PACK_AB_MERGE_C R6, R6, R28, RZ ;  /* 0x0000001c0606723e */ /* 0x000fe200048060ff */
[----:B---3--:R-:W-:-:S05]  /*c8720*/  IMAD.X R13, R0, 0x1, R3, P2 ;  /* 0x00000001000d7824 */ /* 0x008fca00010e0603 */
[----:B------:R0:W-:Y:S04]  /*c8730*/  STL.64 [R1+0x3c68], R12 ;  /* 0x003c680c01007387 */ /* 0x0001e80000100a00 */
[----:B0-----:R-:W3:Y:S04]  /*c8740*/  LDL.LU R12, [R1+0x2198] ;  /* 0x00219800010c7983 */ /* 0x001ee80000300800 */
[----:B------:R-:W3:Y:S04]  /*c8750*/  LDL.LU R28, [R1+0x219c] ;  /* 0x00219c00011c7983 */ /* 0x000ee80000300800 */
[----:B------:R4:W-:Y:S04]  /*c8760*/  STL [R1+0x734], R6 ;  /* 0x0007340601007387 */ /* 0x0009e80000100800 */
[----:B------:R-:W2:Y:S01]  /*c8770*/  LDL.LU R10, [R1+0x2180] ;  /* 0x00218000010a7983 */ /* 0x000ea20000300800 */
[----:B----4-:R-:W-:-:S03]  /*c8780*/  F2FP.SATFINITE.E5M2.F32.PACK_AB_MERGE_C R6, R18, R17, RZ ;  /* 0x000000111206723e */ /* 0x010fc600048060ff */
[----:B--2---:R-:W-:Y:S04]  /*c8790*/  STL.64 [R1+0x5e00], R10 ;  /* 0x005e000a01007387 */ /* 0x004fe80000100a00 */
[----:B------:R-:W-:Y:S04]  /*c87a0*/  STL [R1+0x73c], R6 ;  /* 0x00073c0601007387 */ /* 0x000fe80000100800 */
[----:B------:R-:W2:Y:S04]  /*c87b0*/  LDL.LU R17, [R1+0x2184] ;  /* 0x0021840001117983 */ /* 0x000ea80000300800 */
[----:B------:R-:W4:Y:S04]  /*c87c0*/  LDL.LU R13, [R1+0x2170] ;  /* 0x00217000010d7983 */ /* 0x000f280000300800 */
[----:B------:R-:W2:Y:S04]  /*c87d0*/  LDL.LU R18, [R1+0x2174] ;  /* 0x0021740001127983 */ /* 0x000ea80000300800 */
[----:B------:R0:W-:Y:S04]  /*c87e0*/  STL [R1+0x5dd8], R19 ;  /* 0x005dd81301007387 */ /* 0x0001e80000100800 */
[----:B0-----:R-:W2:Y:S01]  /*c87f0*/  LDL.LU R19, [R1+0x2178] ;  /* 0x0021780001137983 */ /* 0x001ea20000300800 */
[----:B------:R-:W-:-:S03]  /*c8800*/  IADD3 R10, P2, PT, R7, R2, RZ ;  /* 0x00000002070a7210 */ /* 0x000fc60007f5e0ff */
[----:B--2---:R0:W-:Y:S04]  /*c8810*/  STL.64 [R1+0x5de8], R18 ;  /* 0x005de81201007387 */ /* 0x0041e80000100a00 */
[----:B0-----:R-:W2:Y:S04]  /*c8820*/  LDL.LU R18, [R1+0x2190] ;  /* 0x0021900001127983 */ /* 0x001ea80000300800 */
[----:B------:R-:W2:Y:S04]  /*c8830*/  LDL.LU R19, [R1+0x2194] ;  /* 0x0021940001137983 */ /* 0x000ea80000300800 */
[----:B------:R-:W2:Y:S04]  /*c8840*/  LDL.LU R15, [R1+0x217c] ;  /* 0x00217c00010f7983 */ /* 0x000ea80000300800 */
[----:B------:R-:W2:Y:S01]  /*c8850*/  LDL.LU R14, [R1+0x2160] ;  /* 0x00216000010e7983 */ /* 0x000ea20000300800 */
[----:B------:R-:W-:Y:S01]  /*c8860*/  IMAD.X R11, R0, 0x1, R5, P2 ;  /* 0x00000001000b7824 */ /* 0x000fe200010e0605 */
[----:B------:R-:W-:-:S05]  /*c8870*/  IADD3 R6, P2, PT, R7, R4, RZ ;  /* 0x0000000407067210 */ /* 0x000fca0007f5e0ff */
[----:B------:R-:W-:Y:S01]  /*c8880*/  IMAD.X R7, R0, 0x1, R8, P2 ;  /* 0x0000000100077824 */ /* 0x000fe200010e0608 */
[----:B--2---:R0:W-:Y:S04]  /*c8890*/  STL.64 [R1+0x5de0], R14 ;  /* 0x005de00e01007387 */ /* 0x0041e80000100a00 */
[----:B0-----:R-:W2:Y:S04]  /*c88a0*/  LDL.LU R14, [R1+0x2188] ;  /* 0x00218800010e7983 */ /* 0x001ea80000300800 */
[----:B------:R-:W2:Y:S04]  /*c88b0*/  LDL.LU R15, [R1+0x218c] ;  /* 0x00218c00010f7983 */ /* 0x000ea80000300800 */
[----:B------:R-:W2:Y:S04]  /*c88c0*/  LDL.LU R16, [R1+0x2164] ;  /* 0x0021640001107983 */ /* 0x000ea80000300800 */
[----:B------:R0:W-:Y:S04]  /*c88d0*/  STL.64 [R1+0x3c60], R10 ;  /* 0x003c600a01007387 */ /* 0x0001e80000100a00 */
[----:B0-----:R-:W2:Y:S04]  /*c88e0*/  LDL.LU.64 R10, [R1+0x5e00] ;  /* 0x005e0000010a7983 */ /* 0x001ea80000300a00 */
[----:B------:R-:W4:Y:S04]  /*c88f0*/  LDL.LU R0, [R1+0x5df8] ;  /* 0x005df80001007983 */ /* 0x000f280000300800 */
[----:B------:R0:W-:Y:S04]  /*c8900*/  STL.64 [R1+0x3c58], R6 ;  /* 0x003c580601007387 */ /* 0x0001e80000100a00 */
[----:B0-----:R-:W4:Y:S01]  /*c8910*/  LDL.LU.64 R6, [R1+0x5df0] ;  /* 0x005df00001067983 */ /* 0x001f220000300a00 */
[----:B------:R-:W-:-:S02]  /*c8920*/  F2FP.SATFINITE.E5M2.F32.PACK_AB_MERGE_C R19, R19, R18, RZ ;  /* 0x000000121313723e */ /* 0x000fc400048060ff */
[----:B---3--:R-:W-:Y:S02]  /*c8930*/  F2FP.SATFINITE.E5M2.F32.PACK_AB_MERGE_C R18, R28, R12, RZ ;  /* 0x0000000c1c12723e */ /* 0x008fe400048060ff */
[----:B------:R-:W3:Y:S04]  /*c8940*/  LDL.LU R12, [R1+0x360] ;  /* 0x00036000010c7983 */ /* 0x000ee80000300800 */
[----:B------:R-:W-:Y:S04]  /*c8950*/  STL [R1+0x6dc], R19 ;  /* 0x0006dc1301007387 */ /* 0x000fe80000100800 */
[----:B------:R-:W3:Y:S04]  /*c8960*/  LDL.LU R28, [R1+0x358] ;  /* 0x00035800011c7983 */ /* 0x000ee80000300800 */
[----:B------:R4:W-:Y:S01]  /*c8970*/  STL [R1+0x708], R18 ;  /* 0x0007081201007387 */ /* 0x0009e20000100800 */
[----:B--2---:R-:W-:-:S02]  /*c8980*/  F2FP.SATFINITE.E5M2.F32.PACK_AB_MERGE_C R17, R17, R10, RZ ;  /* 0x0000000a1111723e */ /* 0x004fc400048060ff */
[----:B------:R-:W-:-:S03]  /*c8990*/  SHF.R.S32.HI R10, RZ, 0x1f, R11 ;  /* 0x0000001fff0a7819 */ /* 0x000fc6000001140b */
[----:B------:R-:W-:Y:S01]  /*c89a0*/  STL [R1+0x6a0], R17 ;  /* 0x0006a01101007387 */ /* 0x000fe20000100800 */
[----:B----4-:R-:W-:-:S05]  /*c89b0*/  IADD3 R18, P2, PT, R11, R6, RZ ;  /* 0x000000060b127210 */ /* 0x010fca0007f5e0ff */
[----:B------:R-:W-:-:S05]  /*c89c0*/  IMAD.X R19, R10, 0x1, R7, P2 ;  /* 0x000000010a137824 */ /* 0x000fca00010e0607 */
[----:B------:R0:W-:Y:S04]  /*c89d0*/  STL.64 [R1+0x3c50], R18 ;  /* 0x003c501201007387 */ /* 0x0001e80000100a00 */
[----:B0-----:R-:W2:Y:S01]  /*c89e0*/  LDL.LU.64 R18, [R1+0x5de8] ;  /* 0x005de80001127983 */ /* 0x001ea20000300a00 */
[----:B------:R-:W-:-:S03]  /*c89f0*/  F2FP.SATFINITE.E5M2.F32.PACK_AB_MERGE_C R15, R15, R14, RZ ;  /* 0x0000000e0f0f723e */ /* 0x000fc600048060ff */
[----:B------:R-:W4:Y:S01]  /*c8a00*/  LDL.LU R17, [R1+0x364] ;  /* 0x0003640001117983 */ /* 0x000f220000300800 */
[----:B--2---:R-:W-:-:S03]  /*c8a10*/  F2FP.SATFINITE.E5M2.F32.PACK_AB_MERGE_C R14, R18, R13, RZ ;  /* 0x0000000d120e723e */ /* 0x004fc600048060ff */
[----:B------:R-:W2:Y:S04]  /*c8a20*/  LDL.LU R13, [R1+0x35c] ;  /* 0x00035c00010d7983 */ /* 0x000ea80000300800 */
[----:B------:R-:W-:Y:S04]  /*c8a30*/  STL [R1+0x6a4], R15 ;  /* 0x0006a40f01007387 */ /* 0x000fe80000100800 */
[----:B------:R-:W2:Y:S04]  /*c8a40*/  LDL.LU R18, [R1+0x350] ;  /* 0x0003500001127983 */ /* 0x000ea80000300800 */
[----:B------:R0:W-:Y:S02]  /*c8a50*/  STL [R1+0x674], R14 ;  /* 0x0006740e01007387 */ /* 0x0001e40000100800 */
[----:B0-----:R-:W-:-:S05]  /*c8a60*/  IADD3 R14, P2, PT, R11, R0, RZ ;  /* 0x000000000b0e7210 */ /* 0x001fca0007f5e0ff */
[----:B------:R-:W-:-:S05]  /*c8a70*/  IMAD.X R15, R10, 0x1, R3, P2 ;  /* 0x000000010a0f7824 */ /* 0x000fca00010e0603 */
[----:B------:R0:W-:Y:S04]  /*c8a80*/  STL.64 [R1+0x3c48], R14 ;  /* 0x003c480e01007387 */ /* 0x0001e80000100a00 */
[----:B0-----:R-:W2:Y:S02]  /*c8a90*/  LDL.LU.64 R14, [R1+0x5de0] ;  /* 0x005de000010e7983 */ /* 0x001ea40000300a00 */
[----:B--2---:R-:W-:Y:S02]  /*c8aa0*/  F2FP.SATFINITE.E5M2.F32.PACK_AB_MERGE_C R15, R15, R19, RZ ;  /* 0x000000130f0f723e */ /* 0x004fe400048060ff */
[----:B------:R-:W-:Y:S01]  /*c8ab0*/  F2FP.SATFINITE.E5M2.F32.PACK_AB_MERGE_C R14, R16, R14, RZ ;  /* 0x0000000e100e723e */ /* 0x000fe200048060ff */
[----:B------:R-:W2:Y:S04]  /*c8ac0*/  LDL.LU R19, [R1+0x5dd8] ;  /* 0x005dd80001137983 */ /* 0x000ea80000300800 */
[----:B------:R-:W-:Y:S04]  /*c8ad0*/  STL [R1+0x678], R15 ;  /* 0x0006780f01007387 */ /* 0x000fe80000100800 */
[----:B------:R0:W-:Y:S04]  /*c8ae0*/  STL [R1+0x670], R14 ;  /* 0x0006700e01007387 */ /* 0x0001e80000100800 */
[----:B------:R1:W-:Y:S01]  /*c8af0*/  STL.64 [R1+0x5dd0], R2 ;  /* 0x005dd00201007387 */ /* 0x0003e20000100a00 */
[----:B0-----:R-:W-:-:S05]  /*c8b00*/  IADD3 R14, P2, PT, R11, R2, RZ ;  /* 0x000000020b0e7210 */ /* 0x001fca0007f5e0ff */
[----:B------:R-:W-:Y:S01]  /*c8b10*/  IMAD.X R15, R10, 0x1, R5, P2 ;  /* 0x000000010a0f7824 */ /* 0x000fe200010e0605 */
[----:B-1----:R-:W-:-:S05]  /*c8b20*/  IADD3 R2, P2, PT, R11, R4, RZ ;  /* 0x000000040b027210 */ /* 0x002fca0007f5e0ff */
[----:B------:R-:W-:-:S05]  /*c8b30*/  IMAD.X R3, R10, 0x1, R8, P2 ;  /* 0x000000010a037824 */ /* 0x000fca00010e0608 */
[----:B------:R3:W-:Y:S01]  /*c8b40*/  STL.64 [R1+0x3c38], R2 ;  /* 0x003c380201007387 */ /* 0x0007e20000100a00 */
[----:B----4-:R-:W-:Y:S02]  /*c8b50*/  SHF.R.U32.HI R10, RZ, 0x8, R17 ;  /* 0x00000008ff0a7819 */ /* 0x010fe40000011611 */
[----:B---3--:R-:W-:Y:S02]  /*c8b60*/  SHF.R.U32.HI R2, RZ, 0x8, R12 ;  /* 0x00000008ff027819 */ /* 0x008fe4000001160c */
[----:B------:R-:W-:Y:S02]  /*c8b70*/  SHF.R.U32.HI R3, RZ, 0x8, R28 ;  /* 0x00000008ff037819 */ /* 0x000fe4000001161c */
[----:B------:R-:W-:Y:S02]  /*c8b80*/  LOP3.LUT R2, R2, 0xffff, RZ, 0xc0, !PT ;  /* 0x0000ffff02027812 */ /* 0x000fe400078ec0ff */
[----:B------:R-:W-:Y:S02]  /*c8b90*/  LOP3.LUT R3, R3, 0xffff, RZ, 0xc0, !PT ;  /* 0x0000ffff03037812 */ /* 0x000fe400078ec0ff */
[----:B------:R-:W-:-:S02]  /*c8ba0*/  LOP3.LUT R10, R10, 0xffff, RZ, 0xc0, !PT ;  /* 0x0000ffff0a0a7812 */ /* 0x000fc400078ec0ff */
[----:B------:R-:W-:Y:S02]  /*c8bb0*/  PRMT R28, R2, 0x3340, R3 ;  /* 0x00003340021c7816 */ /* 0x000fe40000000003 */
[----:B------:R-:W-:Y:S02]  /*c8bc0*/  SHF.R.U32.HI R2, RZ, 0x8, R13 ;  /* 0x00000008ff027819 */ /* 0x000fe4000001160d */
[----:B------:R-:W-:Y:S01]  /*c8bd0*/  SHF.R.U32.HI R3, RZ, 0x8, R18 ;  /* 0x00000008ff037819 */ /* 0x000fe20000011612 */
[----:B------:R0:W-:Y:S01]  /*c8be0*/  STL.64 [R1+0x3c40], R14 ;  /* 0x003c400e01007387 */ /* 0x0001e20000100a00 */
[----:B------:R-:W-:Y:S02]  /*c8bf0*/  PRMT R10, R10, 0x3340, R0 ;  /* 0x000033400a0a7816 */ /* 0x000fe40000000000 */
[----:B------:R-:W-:Y:S01]  /*c8c00*/  LOP3.LUT R2, R2, 0xffff, RZ, 0xc0, !PT ;  /* 0x0000ffff02027812 */ /* 0x000fe200078ec0ff */
[----:B------:R-:W-:Y:S01]  /*c8c10*/  STL [R1+0x5dc8], R28 ;  /* 0x005dc81c01007387 */ /* 0x000fe20000100800 */
[----:B------:R-:W-:-:S03]  /*c8c20*/  LOP3.LUT R3, R3, 0xffff, RZ, 0xc0, !PT ;  /* 0x0000ffff03037812 */ /* 0x000fc600078ec0ff */
[----:B------:R-:W3:Y:S04]  /*c8c30*/  LDL.LU R11, [R1+0x36c] ;  /* 0x00036c00010b7983 */ /* 0x000ee80000300800 */
[----:B0-----:R-:W4:Y:S04]  /*c8c40*/  LDL.LU R14, [R1+0x354] ;  /* 0x00035400010e7983 */ /* 0x001f280000300800 */
[----:B------:R-:W2:Y:S04]  /*c8c50*/  LDL.LU R17, [R1+0x50] ;  /* 0x0000500001117983 */ /* 0x000ea80000300800 */
[----:B------:R0:W-:Y:S04]  /*c8c60*/  STL [R1+0x10], R10 ;  /* 0x0000100a01007387 */ /* 0x0001e80000100800 */
[----:B------:R-:W2:Y:S04]  /*c8c70*/  LDL.LU R12, [R1+0x368] ;  /* 0x00036800010c7983 */ /* 0x000ea80000300800 */
[----:B------:R-:W2:Y:S01]  /*c8c80*/  LDL.LU R13, [R1+0x294] ;  /* 0x00029400010d7983 */ /* 0x000ea20000300800 */
[----:B0-----:R-:W-:-:S03]  /*c8c90*/  PRMT R10, R2, 0x3340, R3 ;  /* 0x00003340020a7816 */ /* 0x001fc60000000003 */
[----:B------:R-:W2:Y:S04]  /*c8ca0*/  LDL.LU R18, [R1+0x4c] ;  /* 0x00004c0001127983 */ /* 0x000ea80000300800 */
[----:B------:R0:W-:Y:S04]  /*c8cb0*/  STL [R1+0x5dcc], R10 ;  /* 0x005dcc0a01007387 */ /* 0x0001e80000100800 */
[----:B0-----:R-:W2:Y:S04]  /*c8cc0*/  LDL.LU R10, [R1+0x58] ;  /* 0x00005800010a7983 */ /* 0x001ea80000300800 */
[----:B------:R-:W3:Y:S01]  /*c8cd0*/  LDL.LU R16, [R1+0x70] ;  /* 0x0000700001107983 */ /* 0x000ee20000300800 */
[----:B--2---:R-:W-:-:S02]  /*c8ce0*/  SHF.R.S32.HI R28, RZ, 0x1f, R10 ;  /* 0x0000001fff1c7819 */ /* 0x004fc4000001140a */
[----:B------:R-:W-:-:S05]  /*c8cf0*/  IADD3 R2, P2, PT, R10, R6, RZ ;  /* 0x000000060a027210 */ /* 0x000fca0007f5e0ff */
[----:B------:R-:W-:-:S05]  /*c8d00*/  IMAD.X R3, R28, 0x1, R7, P2 ;  /* 0x000000011c037824 */ /* 0x000fca00010e0607 */
[----:B------:R0:W-:Y:S04]  /*c8d10*/  STL.64 [R1+0x3c30], R2 ;  /* 0x003c300201007387 */ /* 0x0001e80000100a00 */
[----:B0-----:R-:W2:Y:S01]  /*c8d20*/  LDL.LU.64 R2, [R1+0x5dd0] ;  /* 0x005dd00001027983 */ /* 0x001ea20000300a00 */
[----:B---3--:R-:W-:-:S03]  /*c8d30*/  SHF.R.U32.HI R11, RZ, 0x8, R11 ;  /* 0x00000008ff0b7819 */ /* 0x008fc6000001160b */
[----:B------:R4:W-:Y:S01]  /*c8d40*/  STL.64 [R1+0x5dc0], R6 ;  /* 0x005dc00601007387 */ /* 0x0009e20000100a00 */
[----:B------:R-:W-:Y:S02]  /*c8d50*/  LOP3.LUT R11, R11, 0xffff, RZ, 0xc0, !PT ;  /* 0x0000ffff0b0b7812 */ /* 0x000fe400078ec0ff */
[----:B------:R-:W-:Y:S01]  /*c8d60*/  SHF.R.U32.HI R12, RZ, 0x8, R12 ;  /* 0x00000008ff0c7819 */ /* 0x000fe2000001160c */
[----:B------:R-:W3:Y:S01]  /*c8d70*/  LDL.LU R15, [R1+0x370] ;  /* 0x00037000010f7983 */ /* 0x000ee20000300800 */
[----:B----4-:R-:W-:Y:S02]  /*c8d80*/  SHF.R.U32.HI R6, RZ, 0x8, R14 ;  /* 0x00000008ff067819 */ /* 0x010fe4000001160e */
[----:B------:R-:W-:Y:S02]  /*c8d90*/  SHF.R.U32.HI R7, RZ, 0x8, R17 ;  /* 0x00000008ff077819 */ /* 0x000fe40000011611 */
[----:B------:R-:W-:Y:S02]  /*c8da0*/  LOP3.LUT R6, R6, 0xffff, RZ, 0xc0, !PT ;  /* 0x0000ffff06067812 */ /* 0x000fe400078ec0ff */
[----:B------:R-:W-:-:S02]  /*c8db0*/  LOP3.LUT R7, R7, 0xffff, RZ, 0xc0, !PT ;  /* 0x0000ffff07077812 */ /* 0x000fc400078ec0ff */
[----:B------:R-:W-:Y:S02]  /*c8dc0*/  PRMT R17, R11, 0x3340, R0 ;  /* 0x000033400b117816 */ /* 0x000fe40000000000 */
[----:B------:R-:W-:Y:S02]  /*c8dd0*/  PRMT R11, R6, 0x3340, R7 ;  /* 0x00003340060b7816 */ /* 0x000fe40000000007 */
[----:B------:R-:W-:Y:S02]  /*c8de0*/  IADD3 R6, P2, PT, R10, R0, RZ ;  /* 0x000000000a067210 */ /* 0x000fe40007f5e0ff */
[----:B------:R-:W-:-:S03]  /*c8df0*/  LOP3.LUT R12, R12, 0xffff, RZ, 0xc0, !PT ;  /* 0x0000ffff0c0c7812 */ /* 0x000fc600078ec0ff */
[----:B--2---:R-:W-:-:S05]  /*c8e00*/  IMAD.X R7, R28, 0x1, R3, P2 ;  /* 0x000000011c077824 */ /* 0x004fca00010e0603 */
[----:B------:R0:W-:Y:S02]  /*c8e10*/  STL.64 [R1+0x3c28], R6 ;  /* 0x003c280601007387 */ /* 0x0001e40000100a00 */
[----:B0-----:R-:W-:Y:S02]  /*c8e20*/  SHF.R.U32.HI R7, RZ, 0x8, R18 ;  /* 0x00000008ff077819 */ /* 0x001fe40000011612 */
[----:B------:R-:W-:Y:S02]  /*c8e30*/  PRMT R18, R12, 0x3340, R0 ;  /* 0x000033400c127816 */ /* 0x000fe40000000000 */
[----:B------:R-:W-:Y:S01]  /*c8e40*/  SHF.R.U32.HI R6, RZ, 0x8, R13 ;  /* 0x00000008ff067819 */ /* 0x000fe2000001160d */
[----:B------:R-:W2:Y:S04]  /*c8e50*/  LDL.LU R12, [R1+0x374] ;  /* 0x00037400010c7983 */ /* 0x000ea80000300800 */
[----:B------:R-:W2:Y:S01]  /*c8e60*/  LDL.LU R13, [R1+0x3c] ;  /* 0x00003c00010d7983 */ /* 0x000ea20000300800 */
[----:B------:R-:W-:-:S02]  /*c8e70*/  LOP3.LUT R6, R6, 0xffff, RZ, 0xc0, !PT ;  /* 0x0000ffff06067812 */ /* 0x000fc400078ec0ff */
[----:B------:R-:W-:-:S04]  /*c8e80*/  LOP3.LUT R7, R7, 0xffff, RZ, 0xc0, !PT ;  /* 0x0000ffff07077812 */ /* 0x000fc800078ec0ff */
[----:B------:R-:W-:Y:S02]  /*c8e90*/  PRMT R14, R6, 0x3340, R7 ;  /* 0x00003340060e7816 */ /* 0x000fe40000000007 */
[----:B------:R-:W-:-:S05]  /*c8ea0*/  IADD3 R6, P2, PT, R10, R2, RZ ;  /* 0x000000020a067210 */ /* 0x000fca0007f5e0ff */
[----:B------:R-:W-:Y:S01]  /*c8eb0*/  IMAD.X R7, R28, 0x1, R5, P2 ;  /* 0x000000011c077824 */ /* 0x000fe200010e0605 */
[----:B--2---:R0:W-:Y:S04]  /*c8ec0*/  STL.64 [R1+0x5db0], R12 ;  /* 0x005db00c01007387 */ /* 0x0041e80000100a00 */
[----:B0-----:R-:W2:Y:S04]  /*c8ed0*/  LDL.LU R13, [R1+0x10] ;  /* 0x00001000010d7983 */ /* 0x001ea80000300800 */
[----:B------:R0:W-:Y:S02]  /*c8ee0*/  STL.64 [R1+0x21b8], R6 ;  /* 0x0021b80601007387 */ /* 0x0001e40000100a00 */
[----:B0-----:R-:W-:-:S02]  /*c8ef0*/  IADD3 R6, P2, PT, R10, R4, RZ ;  /* 0x000000040a067210 */ /* 0x001fc40007f5e0ff */
[----:B------:R-:W4:Y:S03]  /*c8f00*/  LDL.LU R10, [R1+0x5dcc] ;  /* 0x005dcc00010a7983 */ /* 0x000f260000300800 */
[----:B------:R-:W-:Y:S01]  /*c8f10*/  IMAD.X R7, R28, 0x1, R8, P2 ;  /* 0x000000011c077824 */ /* 0x000fe200010e0608 */
[----:B------:R-:W-:Y:S04]  /*c8f20*/  STL.64 [R1+0x5d88], R4 ;  /* 0x005d880401007387 */ /* 0x000fe80000100a00 */
[----:B------:R-:W2:Y:S04]  /*c8f30*/  LDL.LU R28, [R1+0x5dc8] ;  /* 0x005dc800011c7983 */ /* 0x000ea80000300800 */
[----:B------:R0:W-:Y:S04]  /*c8f40*/  STL.64 [R1+0x21b0], R6 ;  /* 0x0021b00601007387 */ /* 0x0001e80000100a00 */
[----:B0-----:R-:W2:Y:S01]  /*c8f50*/  LDL.LU.64 R6, [R1+0x5dc0] ;  /* 0x005dc00001067983 */ /* 0x001ea20000300a00 */
[----:B---3--:R-:W-:-:S04]  /*c8f60*/  SHF.R.U32.HI R4, RZ, 0x8, R15 ;  /* 0x00000008ff047819 */ /* 0x008fc8000001160f */
[----:B------:R-:W-:-:S04]  /*c8f70*/  LOP3.LUT R4, R4, 0xffff, RZ, 0xc0, !PT ;  /* 0x0000ffff04047812 */ /* 0x000fc800078ec0ff */
[----:B------:R-:W-:Y:S02]  /*c8f80*/  PRMT R15, R4, 0x3340, R0 ;  /* 0x00003340040f7816 */ /* 0x000fe40000000000 */
[----:B------:R-:W-:Y:S02]  /*c8f90*/  PRMT R11, R11, 0x5410, R18 ;  /* 0x000054100b0b7816 */ /* 0x000fe40000000012 */
[----:B----4-:R-:W-:Y:S02]  /*c8fa0*/  PRMT R5, R10, 0x5410, R17 ;  /* 0x000054100a057816 */ /* 0x010fe40000000011 */
[----:B------:R-:W-:Y:S02]  /*c8fb0*/  SHF.R.S32.HI R10, RZ, 0x1f, R16 ;  /* 0x0000001fff0a7819 */ /* 0x000fe40000011410 */
[----:B--2---:R-:W-:Y:S02]  /*c8fc0*/  PRMT R4, R28, 0x5410, R13 ;  /* 0x000054101c047816 */ /* 0x004fe4000000000d */
[----:B------:R-:W2:Y:S04]  /*c8fd0*/  LDL.LU R28, [R1+0x5dbc] ;  /* 0x005dbc00011c7983 */ /* 0x000ea80000300800 */
[----:B------:R-:W3:Y:S01]  /*c8fe0*/  LDL.LU R17, [R1+0x5db8] ;  /* 0x005db80001117983 */ /* 0x000ee20000300800 */
[----:B------:R-:W-:-:S05]  /*c8ff0*/  IADD3 R12, P2, PT, R16, R6, RZ ;  /* 0x00000006100c7210 */ /* 0x000fca0007f5e0ff */
[----:B------:R-:W-:-:S05]  /*c9000*/  IMAD.X R13, R10, 0x1, R7, P2 ;  /* 0x000000010a0d7824 */ /* 0x000fca00010e0607 */
[----:B------:R0:W-:Y:S04]  /*c9010*/  STL.64 [R1+0x21a8], R12 ;  /* 0x0021a80c01007387 */ /* 0x0001e80000100a00 */
[----:B0-----:R-:W4:Y:S04]  /*c9020*/  LDL.LU.64 R12, [R1+0x5db0] ;  /* 0x005db000010c7983 */ /* 0x001f280000300a00 */
[----:B------:R0:W-:Y:S04]  /*c9030*/  STL.64 [R1+0x5d90], R6 ;  /* 0x005d900601007387 */ /* 0x0001e80000100a00 */
[----:B0-----:R-:W2:Y:S04]  /*c9040*/  LDL.LU R6, [R1+0x378] ;  /* 0x0003780001067983 */ /* 0x001ea80000300800 */
[----:B------:R-:W2:Y:S01]  /*c9050*/  LDL.LU R18, [R1+0x5da8] ;  /* 0x005da80001127983 */ /* 0x000ea20000300800 */
[----:B------:R-:W-:-:S03]  /*c9060*/  PRMT R7, R14, 0x5410, R15 ;  /* 0x000054100e077816 */ /* 0x000fc6000000000f */
[----:B------:R-:W2:Y:S04]  /*c9070*/  LDL.LU R15, [R1+0x2150] ;  /* 0x00215000010f7983 */ /* 0x000ea80000300800 */
[----:B------:R-:W2:Y:S01]  /*c9080*/  LDL.LU R14, [R1+0x2154] ;  /* 0x00215400010e7983 */ /* 0x000ea20000300800 */
[----:B---3--:R-:W-:Y:S02]  /*c9090*/  PRMT R7, R7, 0x5210, R17 ;  /* 0x0000521007077816 */ /* 0x008fe40000000011 */
[----:B----4-:R-:W-:Y:S02]  /*c90a0*/  PRMT R5, R5, 0x5210, R12 ;  /* 0x0000521005057816 */ /* 0x010fe4000000000c */
[----:B--2---:R-:W-:Y:S02]  /*c90b0*/  PRMT R4, R4, 0x5210, R6 ;  /* 0x0000521004047816 */ /* 0x004fe40000000006 */
[----:B------:R-:W-:-:S05]  /*c90c0*/  PRMT R6, R11, 0x5210, R13 ;  /* 0x000052100b067816 */ /* 0x000fca000000000d */
[----:B------:R-:W-:Y:S04]  /*c90d0*/  STL.64 [R1+0x5da0], R6 ;  /* 0x005da00601007387 */ /* 0x000fe80000100a00 */
[----:B------:R-:W-:Y:S04]  /*c90e0*/  STL.64 [R1+0x5d98], R4 ;  /* 0x005d980401007387 */ /* 0x000fe80000100a00 */
[----:B------:R-:W0:Y:S04]  /*c90f0*/  LDS.128 R4, [R18] ;  /* 0x0000000012047984 */ /* 0x000e280000000c00 */
[----:B0-----:R-:W-:Y:S04]  /*c9100*/  STL.64 [R1+0x7d0], R4 ;  /* 0x0007d00401007387 */ /* 0x001fe80000100a00 */
[----:B------:R-:W-:Y:S04]  /*c9110*/  STL.64 [R1+0x7d8], R6 ;  /* 0x0007d80601007387 */ /* 0x000fe80000100a00 */
[----:B------:R-:W0:Y:S04]  /*c9120*/  LDS.128 R4, [R18+0x400] ;  /* 0x0004000012047984 */ /* 0x000e280000000c00 */
[----:B------:R-:W2:Y:S04]  /*c9130*/  LDL.LU R11, [R1+0x2158] ;  /* 0x00215800010b7983 */ /* 0x000ea80000300800 */
[----:B------:R-:W2:Y:S04]  /*c9140*/  LDL.LU R12, [R1+0x215c] ;  /* 0x00215c00010c7983 */ /* 0x000ea80000300800 */
[----:B------:R-:W3:Y:S04]  /*c9150*/  LDL.LU R13, [R1+0x2140] ;  /* 0x00214000010d7983 */ /* 0x000ee80000300800 */
[----:B------:R-:W3:Y:S04]  /*c9160*/  LDL.LU R17, [R1+0x2144] ;  /* 0x0021440001117983 */ /* 0x000ee80000300800 */
[----:B0-----:R-:W-:Y:S04]  /*c9170*/  STL.64 [R1+0x7e0], R4 ;  /* 0x0007e00401007387 */ /* 0x001fe80000100a00 */
[----:B------:R0:W-:Y:S04]  /*c9180*/  STL.64 [R1+0x7e8], R6 ;  /* 0x0007e80601007387 */ /* 0x0001e80000100a00 */
[----:B0-----:R-:W4:Y:S04]  /*c9190*/  LDL.LU.64 R6, [R1+0x5da0] ;  /* 0x005da00001067983 */ /* 0x001f280000300a00 */
[----:B------:R-:W4:Y:S04]  /*c91a0*/  LDL.LU.64 R4, [R1+0x5d98] ;  /* 0x005d980001047983 */ /* 0x000f280000300a00 */
[----:B------:R-:W2:Y:S01]  /*c91b0*/  LDL.LU R18, [R1+0x68] ;  /* 0x0000680001127983 */ /* 0x000ea20000300800 */
[----:B------:R-:W-:Y:S06]  /*c91c0*/  BAR.SYNC.DEFER_BLOCKING 0x0 ;  /* 0x0000000000007b1d */ /* 0x000fec0000010000 */
[----:B----4-:R-:W-:Y:S04]  /*c91d0*/  STSM.16.M88.4 [R28], R4 ;  /* 0x000000041c007844 */ /* 0x010fe80000000200 */
[----:B--2---:R0:W-:Y:S04]  /*c91e0*/  STL [R1+0x5d68], R18 ;  /* 0x005d681201007387 */ /* 0x0041e80000100800 */
[----:B0-----:R-:W2:Y:S01]  /*c91f0*/  LDL.LU R18, [R1+0x216c] ;  /* 0x00216c0001127983 */ /* 0x001ea20000300800 */
[----:B------:R-:W-:-:S03]  /*c9200*/  IADD3 R4, P2, PT, R16, R0, RZ ;  /* 0x0000000010047210 */ /* 0x000fc60007f5e0ff */
[----:B------:R-:W4:Y:S04]  /*c9210*/  LDL.LU.64 R6, [R1+0x5d90] ;  /* 0x005d900001067983 */ /* 0x000f280000300a00 */
[----:B------:R0:W-:Y:S01]  /*c9220*/  STL [R1+0x5d10], R28 ;  /* 0x005d101c01007387 */ /* 0x0001e20000100800 */
[----:B------:R-:W-:-:S03]  /*c9230*/  IMAD.X R5, R10, 0x1, R3, P2 ;  /* 0x000000010a057824 */ /* 0x000fc600010e0603 */
[----:B0-----:R-:W2:Y:S04]  /*c9240*/  LDL.LU R28, [R1+0x2168] ;  /* 0x00216800011c7983 */ /* 0x001ea80000300800 */
[----:B------:R0:W-:Y:S04]  /*c9250*/  STL.64 [R1+0x21a0], R4 ;  /* 0x0021a00401007387 */ /* 0x0001e80000100a00 */
[----:B0-----:R-:W3:Y:S01]  /*c9260*/  LDL.LU.64 R4, [R1+0x5d88] ;  /* 0x005d880001047983 */ /* 0x001ee20000300a00 */
[----:B--2---:R-:W-:Y:S02]  /*c9270*/  F2FP.SATFINITE.E5M2.F32.PACK_AB_MERGE_C R28, R18, R28, RZ ;  /* 0x0000001c121c723e */ /* 0x004fe400048060ff */
[----:B------:R-:W-:-:S02]  /*c9280*/  F2FP.SATFINITE.E5M2.F32.PACK_AB_MERGE_C R18, R14, R15, RZ ;  /* 0x0000000f0e12723e */ /* 0x000fc400048060ff */
[----:B------:R-:W-:Y:S01]  /*c9290*/  IADD3 R14, P2, PT, R16, R2, RZ ;  /* 0x00000002100e7210 */ /* 0x000fe20007f5e0ff */
[----:B------:R-:W-:Y:S04]  /*c92a0*/  STL [R1+0x66c], R28 ;  /* 0x00066c1c01007387 */ /* 0x000fe80000100800 */
[----:B------:R0:W-:Y:S01]  /*c92b0*/  STL.64 [R1+0x5d78], R2 ;  /* 0x005d780201007387 */ /* 0x0001e20000100a00 */
[----:B---3--:R-:W-:-:S03]  /*c92c0*/  IMAD.X R15, R10, 0x1, R5, P2 ;  /* 0x000000010a0f7824 */ /* 0x008fc600010e0605 */
[----:B------:R-:W-:Y:S01]  /*c92d0*/  STL [R1+0x668], R18 ;  /* 0x0006681201007387 */ /* 0x000fe20000100800 */
[----:B0-----:R-:W-:-:S03]  /*c92e0*/  IADD3 R2, P2, PT, R16, R4, RZ ;  /* 0x0000000410027210 */ /* 0x001fc60007f5e0ff */
[----:B------:R0:W-:Y:S02]  /*c92f0*/  STL.64 [R1+0x2198], R14 ;  /* 0x0021980e01007387 */ /* 0x0001e40000100a00 */
[----:B------:R-:W-:Y:S02]  /*c9300*/  IMAD.X R3, R10, 0x1, R8, P2 ;  /* 0x000000010a037824 */ /* 0x000fe400010e0608 */
[----:B0-----:R-:W2:Y:S04]  /*c9310*/  LDL.LU R15, [R1+0x5d80] ;  /* 0x005d8000010f7983 */ /* 0x001ea80000300800 */
[----:B------:R0:W-:Y:S04]  /*c9320*/  STL.64 [R1+0x5d70], R4 ;  /* 0x005d700401007387 */ /* 0x0001e80000100a00 */
[----:B------:R1:W-:Y:S01]  /*c9330*/  STL.64 [R1+0x2190], R2 ;  /* 0x0021900201007387 */ /* 0x0003e20000100a00 */
[----:B0-----:R-:W-:-:S03]  /*c9340*/  F2FP.SATFINITE.E5M2.F32.PACK_AB_MERGE_C R4, R12, R11, RZ ;  /* 0x0000000b0c04723e */ /* 0x001fc600048060ff */
[----:B-1----:R-:W3:Y:S04]  /*c9350*/  LDL.LU R2, [R1+0x2148] ;  /* 0x0021480001027983 */ /* 0x002ee80000300800 */
[----:B------:R-:W3:Y:S04]  /*c9360*/  LDL.LU R3, [R1+0x214c] ;  /* 0x00214c0001037983 */ /* 0x000ee80000300800 */
[----:B------:R0:W-:Y:S04]  /*c9370*/  STL [R1+0x664], R4 ;  /* 0x0006640401007387 */ /* 0x0001e80000100800 */
[----:B------:R-:W2:Y:S01]  /*c9380*/  LDL.LU R10, [R1+0x2130] ;  /* 0x00213000010a7983 */ /* 0x000ea20000300800 */
[----:B0-----:R-:W-:-:S05]  /*c9390*/  F2FP.SATFINITE.E5M2.F32.PACK_AB_MERGE_C R4, R17, R13, RZ ;  /* 0x0000000d1104723e */ /* 0x001fca00048060ff */
[----:B------:R0:W-:Y:S04]  /*c93a0*/  STL [R1+0x660], R4 ;  /* 0x0006600401007387 */ /* 0x0001e80000100800 */
[----:B------:R-:W2:Y:S04]  /*c93b0*/  LDL.LU R11, [R1+0x2134] ;  /* 0x00213400010b7983 */ /* 0x000ea80000300800 */
[----:B0-----:R-:W2:Y:S04]  /*c93c0*/  LDL.LU R4, [R1+0x2138] ;  /* 0x0021380001047983 */ /* 0x001ea80000300800 */
[----:B------:R-:W2:Y:S04]  /*c93d0*/  LDL.LU R5, [R1+0x213c] ;  /* 0x00213c0001057983 */ /* 0x000ea80000300800 */
[----:B------:R-:W2:Y:S04]  /*c93e0*/  LDL.LU R18, [R1+0x2120] ;  /* 0x0021200001127983 */ /* 0x000ea80000300800 */
[----:B------:R-:W2:Y:S04]  /*c93f0*/  LDL.LU R17, [R1+0x2110] ;  /* 0x0021100001117983 */ /* 0x000ea80000300800 */
[----:B------:R-:W2:Y:S04]  /*c9400*/  LDL.LU R28, [R1+0x2114] ;  /* 0x00211400011c7983 */ /* 0x000ea80000300800 */
[----:B------:R-:W2:Y:S04]  /*c9410*/  LDL.LU R14, [R1+0x2118] ;  /* 0x00211800010e7983 */ /* 0x000ea80000300800 */
[----:B--2---:R0:W-:Y:S04]  /*c9420*/  STL.64 [R1+0x5d50], R14 ;  /* 0x005d500e01007387 */ /* 0x0041e80000100a00 */
[----:B0-----:R-:W2:Y:S04]  /*c9430*/  LDL.LU R14, [R1+0x212c] ;  /* 0x00212c00010e7983 */ /* 0x001ea80000300800 */
[----:B------:R-:W2:Y:S04]  /*c9440*/  LDL.LU R15, [R1+0x6c] ;  /* 0x00006c00010f7983 */ /* 0x000ea80000300800 */
[----:B------:R-:W2:Y:S01]  /*c9450*/  LDL.LU R16, [R1+0x211c] ;  /* 0x00211c0001107983 */ /* 0x000ea20000300800 */
[----:B---3--:R-:W-:-:S03]  /*c9460*/  F2FP.SATFINITE.E5M2.F32.PACK_AB_MERGE_C R2, R3, R2, RZ ;  /* 0x000000020302723e */ /* 0x008fc600048060ff */
[----:B--2---:R0:W-:Y:S04]  /*c9470*/  STL.64 [R1+0x5d60], R16 ;  /* 0x005d601001007387 */ /* 0x0041e80000100a00 */
[----:B0-----:R-:W2:Y:S04]  /*c9480*/  LDL.LU R16, [R1+0x2124] ;  /* 0x0021240001107983 */ /* 0x001ea80000300800 */
[----:B------:R-:W3:Y:S04]  /*c9490*/  LDL.LU R17, [R1+0x2128] ;  /* 0x0021280001117983 */ /* 0x000ee80000300800 */
[----:B------:R-:W2:Y:S04]  /*c94a0*/  LDL.LU R12, [R1+0x2100] ;  /* 0x00210000010c7983 */ /* 0x000ea80000300800 */
[----:B------:R-:W2:Y:S04]  /*c94b0*/  LDL.LU R13, [R1+0x2104] ;  /* 0x00210400010d7983 */ /* 0x000ea80000300800 */
[----:B------:R0:W-:Y:S04]  /*c94c0*/  STL [R1+0x5d58], R21 ;  /* 0x005d581501007387 */ /* 0x0001e80000100800 */
[----:B------:R4:W-:Y:S01]  /*c94d0*/  STL [R1+0x65c], R2 ;  /* 0x00065c0201007387 */ /* 0x0009e20000100800 */
[----:B0-----:R-:W-:-:S02]  /*c94e0*/  SHF.R.S32.HI R21, RZ, 0x1f, R15 ;  /* 0x0000001fff157819 */ /* 0x001fc4000001140f */
[----:B----4-:R-:W-:-:S05]  /*c94f0*/  IADD3 R2, P2, PT, R15, R6, RZ ;  /* 0x000000060f027210 */ /* 0x010fca0007f5e0ff */
[----:B------:R-:W-:-:S05]  /*c9500*/  IMAD.X R3, R21, 0x1, R7, P2 ;  /* 0x0000000115037824 */ /* 0x000fca00010e0607 */
[----:B------:R0:W-:Y:S04]  /*c9510*/  STL.64 [R1+0x2188], R2 ;  /* 0x0021880201007387 */ /* 0x0001e80000100a00 */
[----:B0-----:R-:W4:Y:S01]  /*c9520*/  LDL.LU.64 R2, [R1+0x5d78] ;  /* 0x005d780001027983 */ /* 0x001f220000300a00 */
[----:B------:R-:W-:Y:S02]  /*c9530*/  F2FP.SATFINITE.E5M2.F32.PACK_AB_MERGE_C R10, R11, R10, RZ ;  /* 0x0000000a0b0a723e */ /* 0x000fe400048060ff */
[----:B------:R-:W-:Y:S02]  /*c9540*/  F2FP.SATFINITE.E5M2.F32.PACK_AB_MERGE_C R5, R5, R4, RZ ;  /* 0x000000040505723e */ /* 0x000fe400048060ff */
[----:B------:R-:W-:Y:S01]  /*c9550*/  IADD3 R4, P2, PT, R15, R0, RZ ;  /* 0x000000000f047210 */ /* 0x000fe20007f5e0ff */
[----:B------:R0:W-:Y:S04]  /*c9560*/  STL [R1+0x64c], R10 ;  /* 0x00064c0a01007387 */ /* 0x0001e80000100800 */
[----:B0-----:R-:W2:Y:S04]  /*c9570*/  LDL.LU R10, [R1+0x394] ;  /* 0x00039400010a7983 */ /* 0x001ea80000300800 */
[----:B------:R-:W3:Y:S04]  /*c9580*/  LDL.LU R11, [R1+0x390] ;  /* 0x00039000010b7983 */ /* 0x000ee80000300800 */
[----:B------:R4:W-:Y:S02]  /*c9590*/  STL [R1+0x650], R5 ;  /* 0x0006500501007387 */ /* 0x0009e40000100800 */
[----:B----4-:R-:W-:-:S05]  /*c95a0*/  IMAD.X R5, R21, 0x1, R3, P2 ;  /* 0x0000000115057824 */ /* 0x010fca00010e0603 */
[----:B------:R0:W-:Y:S04]  /*c95b0*/  STL.64 [R1+0x2180], R4 ;  /* 0x0021800401007387 */ /* 0x0001e80000100a00 */
[----:B0-----:R-:W4:Y:S01]  /*c95c0*/  LDL.LU.64 R4, [R1+0x5d70] ;  /* 0x005d700001047983 */ /* 0x001f220000300a00 */
[----:B--2---:R-:W-:-:S03]  /*c95d0*/  F2FP.SATFINITE.E5M2.F32.PACK_AB_MERGE_C R16, R16, R18, RZ ;  /* 0x000000121010723e */ /* 0x004fc600048060ff */
[----:B------:R-:W2:Y:S01]  /*c95e0*/  LDL.LU R18, [R1+0x5d68] ;  /* 0x005d680001127983 */ /* 0x000ea20000300800 */
[----:B---3--:R-:W-:-:S03]  /*c95f0*/  F2FP.SATFINITE.E5M2.F32.PACK_AB_MERGE_C R14, R14, R17, RZ ;  /* 0x000000110e0e723e */ /* 0x008fc600048060ff */
[----:B------:R0:W-:Y:S04]  /*c9600*/  STL [R1+0x63c], R16 ;  /* 0x00063c1001007387 */ /* 0x0001e80000100800 */
[----:B------:R1:W-:Y:S01]  /*c9610*/  STL [R1+0x640], R14 ;  /* 0x0006400e01007387 */ /* 0x0003e20000100800 */
[----:B0-----:R-:W-:-:S05]  /*c9620*/  IADD3 R16, P2, PT, R15, R2, RZ ;  /* 0x000000020f107210 */ /* 0x001fca0007f5e0ff */
[----:B----4-:R-:W-:Y:S01]  /*c9630*/  IMAD.X R17, R21, 0x1, R5, P2 ;  /* 0x0000000115117824 */ /* 0x010fe200010e0605 */
[----:B-1----:R-:W-:-:S04]  /*c9640*/  IADD3 R14, P2, PT, R15, R4, RZ ;  /* 0x000000040f0e7210 */ /* 0x002fc80007f5e0ff */
[----:B------:R0:W-:Y:S01]  /*c9650*/  STL.64 [R1+0x2170], R16 ;  /* 0x0021701001007387 */ /* 0x0001e20000100a00 */
[----:B------:R-:W-:-:S03]  /*c9660*/  IMAD.X R15, R21, 0x1, R8, P2 ;  /* 0x00000001150f7824 */ /* 0x000fc600010e0608 */
[----:B0-----:R-:W3:Y:S04]  /*c9670*/  LDL.LU.64 R16, [R1+0x5d60] ;  /* 0x005d600001107983 */ /* 0x001ee80000300a00 */
[----:B------:R-:W4:Y:S04]  /*c9680*/  LDL.LU R21, [R1+0x5d58] ;  /* 0x005d580001157983 */ /* 0x000f280000300800 */
[----:B------:R0:W-:Y:S04]  /*c9690*/  STL.64 [R1+0x2178], R14 ;  /* 0x0021780e01007387 */ /* 0x0001e80000100a00 */
[----:B0-----:R-:W2:Y:S01]  /*c96a0*/  LDL.LU.64 R14, [R1+0x5d50] ;  /* 0x005d5000010e7983 */ /* 0x001ea20000300a00 */
[----:B---3--:R-:W-:-:S03]  /*c96b0*/  F2FP.SATFINITE.E5M2.F32.PACK_AB_MERGE_C R28, R28, R17, RZ ;  /* 0x000000111c1c723e */ /* 0x008fc600048060ff */
[----:B------:R-:W3:Y:S04]  /*c96c0*/  LDL.LU R17, [R1+0x5d48] ;  /* 0x005d480001117983 */ /* 0x000ee80000300800 */
[----:B------:R2:W-:Y:S02]  /*c96d0*/  STL [R1+0x630], R28 ;  /* 0x0006301c01007387 */ /* 0x0005e40000100800 */
[----:B--2---:R-:W-:Y:S02]  /*c96e0*/  F2FP.SATFINITE.E5M2.F32.PACK_AB_MERGE_C R28, R16, R14, RZ ;  /* 0x0000000e101c723e */ /* 0x004fe400048060ff */
[----:B------:R-:W2:Y:S01]  /*c96f0*/  LDL.LU R16, [R1+0x414] ;  /* 0x0004140001107983 */ /* 0x000ea20000300800 */
[----:B------:R-:W-:Y:S02]  /*c9700*/  F2FP.SATFINITE.E5M2.F32.PACK_AB_MERGE_C R14, R13, R12, RZ ;  /* 0x0000000c0d0e723e */ /* 0x000fe400048060ff */
[----:B------:R-:W-:Y:S01]  /*c9710*/  IADD3 R12, P2, PT, R18, R6, RZ ;  /* 0x00000006120c7210 */ /* 0x000fe20007f5e0ff */
[----:B------:R0:W-:Y:S02]  /*c9720*/  STL [R1+0x634], R28 ;  /* 0x0006341c01007387 */ /* 0x0001e40000100800 */
[----:B0-----:R-:W-:-:S02]  /*c9730*/  SHF.R.S32.HI R28, RZ, 0x1f, R18 ;  /* 0x0000001fff1c7819 */ /* 0x001fc40000011412 */
[----:B------:R-:W-:Y:S03]  /*c9740*/  STL [R1+0x61c], R14 ;  /* 0x00061c0e01007387 */ /* 0x000fe60000100800 */
[----:B------:R-:W-:-:S05]  /*c9750*/  IMAD.X R13, R28, 0x1, R7, P2 ;  /* 0x000000011c0d7824 */ /* 0x000fca00010e0607 */
[----:B------:R0:W-:Y:S04]  /*c9760*/  STL.64 [R1+0x2148], R12 ;  /* 0x0021480c01007387 */ /* 0x0001e80000100a00 */
[----:B0-----:R-:W2:Y:S01]  /*c9770*/  LDL.LU.64 R12, [R1+0x5d40] ;  /* 0x005d4000010c7983 */ /* 0x001ea20000300a00 */
[----:B------:R-:W-:Y:S02]  /*c9780*/  SHF.R.U32.HI R10, RZ, 0x8, R10 ;  /* 0x00000008ff0a7819 */ /* 0x000fe4000001160a */
[----:B------:R-:W-:Y:S02]  /*c9790*/  SHF.R.U32.HI R11, RZ, 0x8, R11 ;  /* 0x00000008ff0b7819 */ /* 0x000fe4000001160b */
[----:B------:R-:W-:Y:S02]  /*c97a0*/  LOP3.LUT R10, R10, 0xffff, RZ, 0xc0, !PT ;  /* 0x0000ffff0a0a7812 */ /* 0x000fe400078ec0ff */
[----:B------:R-:W-:-:S02]  /*c97b0*/  LOP3.LUT R11, R11, 0xffff, RZ, 0xc0, !PT ;  /* 0x0000ffff0b0b7812 */ /* 0x000fc400078ec0ff */
[----:B--2---:R-:W-:Y:S02]  /*c97c0*/  SHF.R.U32.HI R12, RZ, 0x8, R12 ;  /* 0x00000008ff0c7819 */ /* 0x004fe4000001160c */
[----:B------:R-:W-:Y:S02]  /*c97d0*/  SHF.R.U32.HI R13, RZ, 0x8, R13 ;  /* 0x00000008ff0d7819 */ /* 0x000fe4000001160d */
[----:B------:R-:W-:Y:S02]  /*c97e0*/  LOP3.LUT R12, R12, 0xffff, RZ, 0xc0, !PT ;  /* 0x0000ffff0c0c7812 */ /* 0x000fe400078ec0ff */
[----:B------:R-:W-:-:S04]  /*c97f0*/  LOP3.LUT R13, R13, 0xffff, RZ, 0xc0, !PT ;  /* 0x0000ffff0d0d7812 */ /* 0x000fc800078ec0ff */
[----:B------:R-:W-:Y:S02]  /*c9800*/  PRMT R12, R12, 0x3340, R13 ;  /* 0x000033400c0c7816 */ /* 0x000fe4000000000d */
[----:B------:R-:W-:-:S05]  /*c9810*/  PRMT R13, R10, 0x3340, R11 ;  /* 0x000033400a0d7816 */ /* 0x000fca000000000b */
[----:B------:R0:W-:Y:S04]  /*c9820*/  STL.64 [R1+0x5d28], R12 ;  /* 0x005d280c01007387 */ /* 0x0001e80000100a00 */
[----:B0-----:R-:W2:Y:S01]  /*c9830*/  LDL.LU R13, [R1+0x3d4] ;  /* 0x0003d400010d7983 */ /* 0x001ea20000300800 */
[----:B------:R-:W-:-:S05]  /*c9840*/  IADD3 R10, P2, PT, R18, R0, RZ ;  /* 0x00000000120a7210 */ /* 0x000fca0007f5e0ff */
[----:B------:R-:W-:-:S05]  /*c9850*/  IMAD.X R11, R28, 0x1, R3, P2 ;  /* 0x000000011c0b7824 */ /* 0x000fca00010e0603 */
[----:B------:R0:W-:Y:S04]  /*c9860*/  STL.64 [R1+0x2158], R10 ;  /* 0x0021580a01007387 */ /* 0x0001e80000100a00 */
[----:B0-----:R-:W3:Y:S01]  /*c9870*/  LDL.LU.64 R10, [R1+0x5d38] ;  /* 0x005d3800010a7983 */ /* 0x001ee20000300a00 */
[----:B------:R-:W-:-:S03]  /*c9880*/  SHF.R.U32.HI R12, RZ, 0x8, R16 ;  /* 0x00000008ff0c7819 */ /* 0x000fc60000011610 */
[----:B------:R-:W3:Y:S01]  /*c9890*/  LDL.LU R14, [R1+0x3d0] ;  /* 0x0003d000010e7983 */ /* 0x000ee20000300800 */
[----:B------:R-:W-:-:S04]  /*c98a0*/  LOP3.LUT R12, R12, 0xffff, RZ, 0xc0, !PT ;  /* 0x0000ffff0c0c7812 */ /* 0x000fc800078ec0ff */
[----:B------:R-:W-:Y:S02]  /*c98b0*/  PRMT R16, R12, 0x3340, R0 ;  /* 0x000033400c107816 */ /* 0x000fe40000000000 */
[----:B------:R-:W-:Y:S02]  /*c98c0*/  IADD3 R12, P2, PT, R18, R2, RZ ;  /* 0x00000002120c7210 */ /* 0x000fe40007f5e0ff */
[----:B--2---:R-:W-:-:S04]  /*c98d0*/  SHF.R.U32.HI R13, RZ, 0x8, R13 ;  /* 0x00000008ff0d7819 */ /* 0x004fc8000001160d */
[----:B------:R-:W-:-:S04]  /*c98e0*/  LOP3.LUT R13, R13, 0xffff, RZ, 0xc0, !PT ;  /* 0x0000ffff0d0d7812 */ /* 0x000fc800078ec0ff */
[----:B------:R-:W-:-:S05]  /*c98f0*/  PRMT R13, R13, 0x3340, R0 ;  /* 0x000033400d0d7816 */ /* 0x000fca0000000000 */
[----:B------:R0:W-:Y:S02]  /*c9900*/  STL [R1+0x8], R13 ;  /* 0x0000080d01007387 */ /* 0x0001e40000100800 */
[----:B0-----:R-:W-:-:S05]  /*c9910*/  IMAD.X R13, R28, 0x1, R5, P2 ;  /* 0x000000011c0d7824 */ /* 0x001fca00010e0605 */
[----:B------:R0:W-:Y:S02]  /*c9920*/  STL.64 [R1+0x2140], R12 ;  /* 0x0021400c01007387 */ /* 0x0001e40000100a00 */
[----:B0-----:R-:W-:Y:S02]  /*c9930*/  IADD3 R12, P2, PT, R18, R4, RZ ;  /* 0x00000004120c7210 */ /* 0x001fe40007f5e0ff */
[----:B------:R-:W2:Y:S03]  /*c9940*/  LDL.LU R18, [R1+0x5d30] ;  /* 0x005d300001127983 */ /* 0x000ea60000300800 */
[----:B------:R-:W-:-:S05]  /*c9950*/  IMAD.X R13, R28, 0x1, R8, P2 ;  /* 0x000000011c0d7824 */ /* 0x000fca00010e0608 */
[----:B------:R3:W-:Y:S02]  /*c9960*/  STL.64 [R1+0x2138], R12 ;  /* 0x0021380c01007387 */ /* 0x0007e40000100a00 */
[----:B---3--:R-:W-:Y:S02]  /*c9970*/  SHF.R.U32.HI R13, RZ, 0x8, R10 ;  /* 0x00000008ff0d7819 */ /* 0x008fe4000001160a */
[----:B------:R-:W3:Y:S01]  /*c9980*/  LDL.LU R10, [R1+0xf4] ;  /* 0x0000f400010a7983 */ /* 0x000ee20000300800 */
[----:B------:R-:W-:Y:S02]  /*c9990*/  SHF.R.U32.HI R12, RZ, 0x8, R15 ;  /* 0x00000008ff0c7819 */ /* 0x000fe4000001160f */
[----:B------:R-:W-:Y:S02]  /*c99a0*/  LOP3.LUT R13, R13, 0xffff, RZ, 0xc0, !PT ;  /* 0x0000ffff0d0d7812 */ /* 0x000fe400078ec0ff */
[----:B------:R-:W-:-:S04]  /*c99b0*/  LOP3.LUT R12, R12, 0xffff, RZ, 0xc0, !PT ;  /* 0x0000ffff0c0c7812 */ /* 0x000fc800078ec0ff */
[----:B------:R-:W-:Y:S01]  /*c99c0*/  PRMT R15, R12, 0x3340, R13 ;  /* 0x000033400c0f7816 */ /* 0x000fe2000000000d */
[----:B---3--:R0:W-:Y:S04]  /*c99d0*/  STL [R1+0x5d14], R10 ;  /* 0x005d140a01007387 */ /* 0x0081e80000100800 */
[----:B0-----:R-:W3:Y:S01]  /*c99e0*/  LDL.LU R10, [R1+0x64] ;  /* 0x00006400010a7983 */ /* 0x001ee20000300800 */
[----:B--2---:R-:W-:Y:S02]  /*c99f0*/  SHF.R.U32.HI R12, RZ, 0x8, R18 ;  /* 0x00000008ff0c7819 */ /* 0x004fe40000011612 */
[----:B------:R-:W-:Y:S02]  /*c9a00*/  SHF.R.U32.HI R11, RZ, 0x8, R11 ;  /* 0x00000008ff0b7819 */ /* 0x000fe4000001160b */
[----:B------:R-:W-:-:S02]  /*c9a10*/  LOP3.LUT R12, R12, 0xffff, RZ, 0xc0, !PT ;  /* 0x0000ffff0c0c7812 */ /* 0x000fc400078ec0ff */
[----:B------:R-:W-:Y:S02]  /*c9a20*/  SHF.R.U32.HI R13, RZ, 0x8, R14 ;  /* 0x00000008ff0d7819 */ /* 0x000fe4000001160e */
[----:B------:R-:W-:Y:S02]  /*c9a30*/  PRMT R14, R12, 0x3340, R0 ;  /* 0x000033400c0e7816 */ /* 0x000fe40000000000 */
[----:B------:R-:W-:Y:S02]  /*c9a40*/  LOP3.LUT R11, R11, 0xffff, RZ, 0xc0, !PT ;  /* 0x0000ffff0b0b7812 */ /* 0x000fe400078ec0ff */
[----:B------:R-:W-:Y:S01]  /*c9a50*/  LOP3.LUT R13, R13, 0xffff, RZ, 0xc0, !PT ;  /* 0x0000ffff0d0d7812 */ /* 0x000fe200078ec0ff */
[----:B------:R-:W-:Y:S02]  /*c9a60*/  IMAD.MOV.U32 R18, RZ, RZ, R19 ;  /* 0x000000ffff127224 */ /* 0x000fe400078e0013 */
[----:B----4-:R-:W-:Y:S01]  /*c9a70*/  IMAD.MOV.U32 R19, RZ, RZ, R21 ;  /* 0x000000ffff137224 */ /* 0x010fe200078e0015 */
[----:B------:R-:W-:-:S04]  /*c9a80*/  PRMT R11, R11, 0x3340, R13 ;  /* 0x000033400b0b7816 */ /* 0x000fc8000000000d */
[----:B------:R0:W-:Y:S04]  /*c9a90*/  STL.64 [R1+0x5d18], R18 ;  /* 0x005d181201007387 */ /* 0x0001e80000100a00 */
[----:B0-----:R-:W2:Y:S01]  /*c9aa0*/  LDL.LU R19, [R1+0x8] ;  /* 0x0000080001137983 */ /* 0x001ea20000300800 */
[----:B---3--:R-:W-:Y:S02]  /*c9ab0*/  SHF.R.S32.HI R28, RZ, 0x1f, R10 ;  /* 0x0000001fff1c7819 */ /* 0x008fe4000001140a */
[----:B------:R-:W-:-:S05]  /*c9ac0*/  IADD3 R12, P2, PT, R10, R6, RZ ;  /* 0x000000060a0c7210 */ /* 0x000fca0007f5e0ff */
[----:B------:R-:W-:-:S05]  /*c9ad0*/  IMAD.X R13, R28, 0x1, R7, P2 ;  /* 0x000000011c0d7824 */ /* 0x000fca00010e0607 */
[----:B------:R0:W-:Y:S04]  /*c9ae0*/  STL.64 [R1+0x2118], R12 ;  /* 0x0021180c01007387 */ /* 0x0001e80000100a00 */
[----:B0-----:R-:W2:Y:S01]  /*c9af0*/  LDL.LU.64 R12, [R1+0x5d28] ;  /* 0x005d2800010c7983 */ /* 0x001ea20000300a00 */
[----:B------:R-:W-:-:S03]  /*c9b00*/  IADD3 R18, P2, PT, R10, R0, RZ ;  /* 0x000000000a127210 */ /* 0x000fc60007f5e0ff */
[----:B------:R-:W3:Y:S01]  /*c9b10*/  LDL.LU R21, [R1+0xf0] ;  /* 0x0000f00001157983 */ /* 0x000ee20000300800 */
[----:B------:R-:W-:Y:S02]  /*c9b20*/  PRMT R11, R11, 0x5410, R14 ;  /* 0x000054100b0b7816 */ /* 0x000fe4000000000e */
[----:B--2---:R-:W-:Y:S01]  /*c9b30*/  PRMT R13, R13, 0x5410, R19 ;  /* 0x000054100d0d7816 */ /* 0x004fe20000000013 */
[----:B------:R-:W-:Y:S01]  /*c9b40*/  IMAD.X R19, R28, 0x1, R3, P2 ;  /* 0x000000011c137824 */ /* 0x000fe200010e0603 */
[----:B------:R-:W-:Y:S02]  /*c9b50*/  PRMT R12, R12, 0x5410, R16 ;  /* 0x000054100c0c7816 */ /* 0x000fe40000000010 */
[----:B------:R-:W2:Y:S04]  /*c9b60*/  LDL.LU R16, [R1+0x5d24] ;  /* 0x005d240001107983 */ /* 0x000ea80000300800 */
[----:B------:R0:W-:Y:S04]  /*c9b70*/  STL.64 [R1+0x2110], R18 ;  /* 0x0021101201007387 */ /* 0x0001e80000100a00 */
[----:B------:R-:W4:Y:S01]  /*c9b80*/  LDL.LU R14, [R1+0x5d20] ;  /* 0x005d2000010e7983 */ /* 0x000f220000300800 */
[----:B0-----:R-:W-:-:S03]  /*c9b90*/  IADD3 R18, P2, PT, R10, R2, RZ ;  /* 0x000000020a127210 */ /* 0x001fc60007f5e0ff */
[----:B------:R0:W-:Y:S02]  /*c9ba0*/  STL.64 [R1+0x5d08], R2 ;  /* 0x005d080201007387 */ /* 0x0001e40000100a00 */
[----:B------:R-:W-:-:S05]  /*c9bb0*/  IMAD.X R19, R28, 0x1, R5, P2 ;  /* 0x000000011c137824 */ /* 0x000fca00010e0605 */
[----:B------:R1:W-:Y:S01]  /*c9bc0*/  STL.64 [R1+0x2130], R18 ;  /* 0x0021301201007387 */ /* 0x0003e20000100a00 */
[----:B0-----:R-:W-:-:S03]  /*c9bd0*/  IADD3 R2, P2, PT, R10, R4, RZ ;  /* 0x000000040a027210 */ /* 0x001fc60007f5e0ff */
[----:B-1----:R-:W2:Y:S04]  /*c9be0*/  LDL.LU.64 R18, [R1+0x5d18] ;  /* 0x005d180001127983 */ /* 0x002ea80000300a00 */
[----:B------:R-:W2:Y:S01]  /*c9bf0*/  LDL.LU R10, [R1+0x5d14] ;  /* 0x005d1400010a7983 */ /* 0x000ea20000300800 */
[----:B------:R-:W-:Y:S01]  /*c9c00*/  SHF.R.U32.HI R17, RZ, 0x8, R17 ;  /* 0x00000008ff117819 */ /* 0x000fe20000011611 */
[----:B------:R-:W-:Y:S02]  /*c9c10*/  IMAD.X R3, R28, 0x1, R8, P2 ;  /* 0x000000011c037824 */ /* 0x000fe400010e0608 */
[----:B------:R-:W3:Y:S01]  /*c9c20*/  LDL.LU R28, [R1+0x5d10] ;  /* 0x005d1000011c7983 */ /* 0x000ee20000300800 */
[----:B------:R-:W-:-:S04]  /*c9c30*/  LOP3.LUT R17, R17, 0xffff, RZ, 0xc0, !PT ;  /* 0x0000ffff11117812 */ /* 0x000fc800078ec0ff */
[----:B------:R-:W-:Y:S01]  /*c9c40*/  PRMT R17, R17, 0x3340, R0 ;  /* 0x0000334011117816 */ /* 0x000fe20000000000 */
[----:B------:R0:W-:Y:S03]  /*c9c50*/  STL.64 [R1+0x2128], R2 ;  /* 0x0021280201007387 */ /* 0x0001e60000100a00 */
[----:B------:R-:W-:Y:S02]  /*c9c60*/  PRMT R15, R15, 0x5410, R17 ;  /* 0x000054100f0f7816 */ /* 0x000fe40000000011 */
[----:B--2---:R-:W-:Y:S02]  /*c9c70*/  SHF.R.S32.HI R17, RZ, 0x1f, R10 ;  /* 0x0000001fff117819 */ /* 0x004fe4000001140a */
[----:B0-----:R-:W-:-:S05]  /*c9c80*/  IADD3 R2, P2, PT, R10, R6, RZ ;  /* 0x000000060a027210 */ /* 0x001fca0007f5e0ff */
[----:B------:R-:W-:-:S05]  /*c9c90*/  IMAD.X R3, R17, 0x1, R7, P2 ;  /* 0x0000000111037824 */ /* 0x000fca00010e0607 */
[----:B------:R0:W-:Y:S04]  /*c9ca0*/  STL.64 [R1+0x2120], R2 ;  /* 0x0021200201007387 */ /* 0x0001e80000100a00 */
[----:B0-----:R-:W2:Y:S04]  /*c9cb0*/  LDL.LU.64 R2, [R1+0x5d08] ;  /* 0x005d080001027983 */ /* 0x001ea80000300a00 */
[----:B------:R0:W-:Y:S04]  /*c9cc0*/  STL.64 [R1+0x5d00], R6 ;  /* 0x005d000601007387 */ /* 0x0001e80000100a00 */
[----:B0-----:R-:W2:Y:S01]  /*c9cd0*/  LDL.LU R7, [R1+0x37c] ;  /* 0x00037c0001077983 */ /* 0x001ea20000300800 */
[----:B------:R-:W-:-:S02]  /*c9ce0*/  PRMT R12, R12, 0x5210, R16 ;  /* 0x000052100c0c7816 */ /* 0x000fc40000000010 */
[----:B----4-:R-:W-:Y:S01]  /*c9cf0*/  PRMT R16, R13, 0x5210, R14 ;  /* 0x000052100d107816 */ /* 0x010fe2000000000e */
[----:B------:R-:W4:Y:S04]  /*c9d00*/  LDL.LU R6, [R1+0x54] ;  /* 0x0000540001067983 */ /* 0x000f280000300800 */
[----:B------:R-:W3:Y:S04]  /*c9d10*/  LDL.LU R13, [R1+0x2108] ;  /* 0x00210800010d7983 */ /* 0x000ee80000300800 */
[----:B------:R-:W3:Y:S01]  /*c9d20*/  LDL.LU R14, [R1+0x210c] ;  /* 0x00210c00010e7983 */ /* 0x000ee20000300800 */
[----:B--2---:R-:W-:-:S03]  /*c9d30*/  PRMT R7, R11, 0x5210, R7 ;  /* 0x000052100b077816 */ /* 0x004fc60000000007 */
[----:B------:R-:W2:Y:S01]  /*c9d40*/  LDL.LU R11, [R1+0xec] ;  /* 0x0000ec00010b7983 */ /* 0x000ea20000300800 */
[----:B----4-:R-:W-:-:S03]  /*c9d50*/  PRMT R6, R15, 0x5210, R6 ;  /* 0x000052100f067816 */ /* 0x010fc60000000006 */
[----:B--2---:R0:W-:Y:S04]  /*c9d60*/  STL [R1+0x5ce0], R11 ;  /* 0x005ce00b01007387 */ /* 0x0041e80000100800 */
[----:B------:R-:W3:Y:S01]  /*c9d70*/  LDL.LU R15, [R1+0x20f0] ;  /* 0x0020f000010f7983 */ /* 0x000ee20000300800 */
[----:B0-----:R-:W-:-:S03]  /*c9d80*/  IMAD.MOV.U32 R11, RZ, RZ, R17 ;  /* 0x000000ffff0b7224 */ /* 0x001fc600078e0011 */
[----:B---3--:R0:W-:Y:S04]  /*c9d90*/  STL.64 [R1+0x5cf8], R14 ;  /* 0x005cf80e01007387 */ /* 0x0081e80000100a00 */
[----:B------:R1:W-:Y:S01]  /*c9da0*/  STL [R1+0x5cf0], R13 ;  /* 0x005cf00d01007387 */ /* 0x0003e20000100800 */
[----:B0-----:R-:W-:Y:S01]  /*c9db0*/  IMAD.MOV.U32 R15, RZ, RZ, R6 ;  /* 0x000000ffff0f7224 */ /* 0x001fe200078e0006 */
[----:B------:R-:W-:Y:S01]  /*c9dc0*/  IADD3 R6, P2, PT, R10, R0, RZ ;  /* 0x000000000a067210 */ /* 0x000fe20007f5e0ff */
[----:B------:R-:W-:-:S04]  /*c9dd0*/  IMAD.MOV.U32 R14, RZ, RZ, R7 ;  /* 0x000000ffff0e7224 */ /* 0x000fc800078e0007 */
[----:B------:R-:W-:Y:S02]  /*c9de0*/  IMAD.X R7, R17, 0x1, R3, P2 ;  /* 0x0000000111077824 */ /* 0x000fe400010e0603 */
[----:B-1----:R-:W-:Y:S02]  /*c9df0*/  IMAD.MOV.U32 R13, RZ, RZ, R16 ;  /* 0x000000ffff0d7224 */ /* 0x002fe400078e0010 */
[----:B------:R-:W2:Y:S04]  /*c9e00*/  LDL.LU R16, [R1+0x20f4] ;  /* 0x0020f40001107983 */ /* 0x000ea80000300800 */
[----:B------:R0:W-:Y:S02]  /*c9e10*/  STL.64 [R1+0x2150], R6 ;  /* 0x0021500601007387 */ /* 0x0001e40000100a00 */
[----:B0-----:R-:W-:-:S05]  /*c9e20*/  IADD3 R6, P2, PT, R10, R2, RZ ;  /* 0x000000020a067210 */ /* 0x001fca0007f5e0ff */
[----:B------:R-:W-:Y:S01]  /*c9e30*/  IMAD.X R7, R17, 0x1, R5, P2 ;  /* 0x0000000111077824 */ /* 0x000fe200010e0605 */
[----:B------:R-:W-:-:S04]  /*c9e40*/  IADD3 R10, P2, PT, R10, R4, RZ ;  /* 0x000000040a0a7210 */ /* 0x000fc80007f5e0ff */
[----:B------:R0:W-:Y:S01]  /*c9e50*/  STL.64 [R1+0x2168], R6 ;  /* 0x0021680601007387 */ /* 0x0001e20000100a00 */
[----:B------:R-:W-:-:S03]  /*c9e60*/  IMAD.X R11, R11, 0x1, R8, P2 ;  /* 0x000000010b0b7824 */ /* 0x000fc600010e0608 */
[----:B------:R-:W-:Y:S04]  /*c9e70*/  STSM.16.M88.4 [R28+0x200], R12 ;  /* 0x0002000c1c007844 */ /* 0x000fe80000000200 */
[----:B0-----:R-:W3:Y:S04]  /*c9e80*/  LDL.LU.64 R6, [R1+0x5d00] ;  /* 0x005d000001067983 */ /* 0x001ee80000300a00 */
[----:B------:R0:W-:Y:S04]  /*c9e90*/  STL.64 [R1+0x5ce8], R4 ;  /* 0x005ce80401007387 */ /* 0x0001e80000100a00 */
[----:B0-----:R-:W4:Y:S04]  /*c9ea0*/  LDL.LU R4, [R1+0x20f8] ;  /* 0x0020f80001047983 */ /* 0x001f280000300800 */
[----:B------:R-:W4:Y:S04]  /*c9eb0*/  LDL.LU R5, [R1+0x20fc] ;  /* 0x0020fc0001057983 */ /* 0x000f280000300800 */
[----:B------:R-:W2:Y:S04]  /*c9ec0*/  LDL.LU R17, [R1+0x20ec] ;  /* 0x0020ec0001117983 */ /* 0x000ea80000300800 */
[----:B------:R0:W-:Y:S04]  /*c9ed0*/  STL.64 [R1+0x2160], R10 ;  /* 0x0021600a01007387 */ /* 0x0001e80000100a00 */
[----:B0-----:R-:W2:Y:S04]  /*c9ee0*/  LDL.LU R11, [R1+0x20e0] ;  /* 0x0020e000010b7983 */ /* 0x001ea80000300800 */
[----:B------:R-:W2:Y:S04]  /*c9ef0*/  LDL.LU.64 R14, [R1+0x5cf8] ;  /* 0x005cf800010e7983 */ /* 0x000ea80000300a00 */
[----:B------:R-:W2:Y:S04]  /*c9f00*/  LDL.LU R13, [R1+0x5cf0] ;  /* 0x005cf000010d7983 */ /* 0x000ea80000300800 */
[----:B------:R0:W-:Y:S02]  /*c9f10*/  STL [R1+0x53d4], R28 ;  /* 0x0053d41c01007387 */ /* 0x0001e40000100800 */
[----:B0-----:R-:W-:Y:S01]  /*c9f20*/  SHF.R.S32.HI R28, RZ, 0x1f, R21 ;  /* 0x0000001fff1c7819 */ /* 0x001fe20000011415 */
[----:B------:R-:W-:Y:S01]  /*c9f30*/  BAR.SYNC.DEFER_BLOCKING 0x0 ;  /* 0x0000000000007b1d */ /* 0x000fe20000010000 */
[----:B---3--:R-:W-:-:S02]  /*c9f40*/  IADD3 R12, P2, PT, R21, R6, RZ ;  /* 0x00000006150c7210 */ /* 0x008fc40007f5e0ff */
[----:B----4-:R-:W-:Y:S02]  /*c9f50*/  F2FP.SATFINITE.E5M2.F32.PACK_AB_MERGE_C R5, R5, R4, RZ ;  /* 0x000000040505723e */ /* 0x010fe400048060ff */
[----:B--2---:R-:W-:Y:S01]  /*c9f60*/  F2FP.SATFINITE.E5M2.F32.PACK_AB_MERGE_C R10, R14, R13, RZ ;  /* 0x0000000d0e0a723e */ /* 0x004fe200048060ff */
[----:B------:R-:W-:-:S04]  /*c9f70*/  IMAD.X R13, R28, 0x1, R7, P2 ;  /* 0x000000011c0d7824 */ /* 0x000fc800010e0607 */
[----:B------:R-:W-:Y:S04]  /*c9f80*/  STL [R1+0x608], R10 ;  /* 0x0006080a01007387 */ /* 0x000fe80000100800 */
[----:B------:R0:W-:Y:S01]  /*c9f90*/  STL.64 [R1+0x5cd8], R6 ;  /* 0x005cd80601007387 */ /* 0x0001e20000100a00 */
[----:B------:R-:W-:-:S03]  /*c9fa0*/  IADD3 R4, P2, PT, R21, R0, RZ ;  /* 0x0000000015047210 */ /* 0x000fc60007f5e0ff */
[----:B0-----:R-:W2:Y:S04]  /*c9fb0*/  LDL.LU R6, [R1+0x20e4] ;  /* 0x0020e40001067983 */ /* 0x001ea80000300800 */
[----:B------:R-:W3:Y:S04]  /*c9fc0*/  LDL.LU R7, [R1+0x20e8] ;  /* 0x0020e80001077983 */ /* 0x000ee80000300800 */
[----:B------:R0:W-:Y:S04]  /*c9fd0*/  STL.64 [R1+0x2100], R12 ;  /* 0x0021000c01007387 */ /* 0x0001e80000100a00 */
[----:B------:R-:W4:Y:S01]  /*c9fe0*/  LDL.LU R10, [R1+0x20d0] ;  /* 0x0020d000010a7983 */ /* 0x000f220000300800 */
[----:B0-----:R-:W-:-:S03]  /*c9ff0*/  F2FP.SATFINITE.E5M2.F32.PACK_AB_MERGE_C R13, R16, R15, RZ ;  /* 0x0000000f100d723e */ /* 0x001fc600048060ff */
[----:B------:R-:W4:Y:S04]  /*ca000*/  LDL.LU R12, [R1+0x20d4] ;  /* 0x0020d400010c7983 */ /* 0x000f280000300800 */
[----:B------:R0:W-:Y:S04]  /*ca010*/  STL [R1+0x5f4], R13 ;  /* 0x0005f40d01007387 */ /* 0x0001e80000100800 */
[----:B0-----:R-:W4:Y:S04]  /*ca020*/  LDL.LU R13, [R1+0x20d8] ;  /* 0x0020d800010d7983 */ /* 0x001f280000300800 */
[----:B------:R-:W4:Y:S04]  /*ca030*/  LDL.LU R14, [R1+0x20dc] ;  /* 0x0020dc00010e7983 */ /* 0x000f280000300800 */
[----:B------:R-:W4:Y:S04]  /*ca040*/  LDL.LU R15, [R1+0x20c0] ;  /* 0x0020c000010f7983 */ /* 0x000f280000300800 */
[----:B------:R-:W4:Y:S04]  /*ca050*/  LDL.LU R16, [R1+0x20c4] ;  /* 0x0020c40001107983 */ /* 0x000f280000300800 */
[----:B------:R0:W-:Y:S02]  /*ca060*/  STL [R1+0x5f8], R5 ;  /* 0x0005f80501007387 */ /* 0x0001e40000100800 */
[----:B0-----:R-:W-:-:S05]  /*ca070*/  IMAD.X R5, R28, 0x1, R3, P2 ;  /* 0x000000011c057824 */ /* 0x001fca00010e0603 */
[----:B------:R0:W-:Y:S04]  /*ca080*/  STL.64 [R1+0x20f0], R4 ;  /* 0x0020f00401007387 */ /* 0x0001e80000100a00 */
[----:B0-----:R-:W4:Y:S01]  /*ca090*/  LDL.LU.64 R4, [R1+0x5ce8] ;  /* 0x005ce80001047983 */ /* 0x001f220000300a00 */
[----:B--2---:R-:W-:-:S03]  /*ca0a0*/  F2FP.SATFINITE.E5M2.F32.PACK_AB_MERGE_C R6, R6, R11, RZ ;  /* 0x0000000b0606723e */ /* 0x004fc600048060ff */
[----:B------:R-:W2:Y:S04]  /*ca0b0*/  LDL.LU R11, [R1+0x5ce0] ;  /* 0x005ce000010b7983 */ /* 0x000ea80000300800 */
[----:B------:R0:W-:Y:S01]  /*ca0c0*/  STL [R1+0x5dc], R6 ;  /* 0x0005dc0601007387 */ /* 0x0001e20000100800 */
[----:B---3--:R-:W-:-:S03]  /*ca0d0*/  F2FP.SATFINITE.E5M2.F32.PACK_AB_MERGE_C R17, R17, R7, RZ ;  /* 0x000000071111723e */ /* 0x008fc600048060ff */
[----:B------:R1:W-:Y:S01]  /*ca0e0*/  STL.64 [R1+0x5cd0], R2 ;  /* 0x005cd00201007387 */ /* 0x0003e20000100a00 */
[----:B0-----:R-:W-:-:S03]  /*ca0f0*/  IADD3 R6, P2, PT, R21, R2, RZ ;  /* 0x0000000215067210 */ /* 0x001fc60007f5e0ff */
[----:B------:R-:W-:Y:S02]  /*ca100*/  STL [R1+0x5e4], R17 ;  /* 0x0005e41101007387 */ /* 0x000fe40000100800 */
[----:B----4-:R-:W-:Y:S01]  /*ca110*/  IMAD.X R7, R28, 0x1, R5, P2 ;  /* 0x000000011c077824 */ /* 0x010fe200010e0605 */
[----:B-1----:R-:W-:-:S04]  /*ca120*/  IADD3 R2, P2, PT, R21, R4, RZ ;  /* 0x0000000415027210 */ /* 0x002fc80007f5e0ff */
[----:B------:R0:W-:Y:S01]  /*ca130*/  STL.64 [R1+0x20e8], R6 ;  /* 0x0020e80601007387 */ /* 0x0001e20000100a00 */
[----:B------:R-:W-:-:S03]  /*ca140*/  IMAD.X R3, R28, 0x1, R8, P2 ;  /* 0x000000011c037824 */ /* 0x000fc600010e0608 */
[----:B0-----:R-:W3:Y:S04]  /*ca150*/  LDL.LU.64 R6, [R1+0x5cd8] ;  /* 0x005cd80001067983 */ /* 0x001ee80000300a00 */
[----:B------:R-:W4:Y:S04]  /*ca160*/  LDL.LU R17, [R1+0x20c8] ;  /* 0x0020c80001117983 */ /* 0x000f280000300800 */
[----:B------:R-:W4:Y:S04]  /*ca170*/  LDL.LU R21, [R1+0x20cc] ;  /* 0x0020cc0001157983 */ /* 0x000f280000300800 */
[----:B------:R0:W-:Y:S04]  /*ca180*/  STL.64 [R1+0x5cc8], R4 ;  /* 0x005cc80401007387 */ /* 0x0001e80000100a00 */
[----:B0-----:R-:W4:Y:S04]  /*ca190*/  LDL.LU R4, [R1+0x20b0] ;  /* 0x0020b00001047983 */ /* 0x001f280000300800 */
[----:B------:R-:W4:Y:S04]  /*ca1a0*/  LDL.LU R5, [R1+0x20b4] ;  /* 0x0020b40001057983 */ /* 0x000f280000300800 */
[----:B------:R0:W-:Y:S02]  /*ca1b0*/  STL.64 [R1+0x20e0], R2 ;  /* 0x0020e00201007387 */ /* 0x0001e40000100a00 */
[----:B0-----:R-:W-:-:S02]  /*ca1c0*/  F2FP.SATFINITE.E5M2.F32.PACK_AB_MERGE_C R2, R12, R10, RZ ;  /* 0x0000000a0c02723e */ /* 0x001fc400048060ff */
[----:B------:R-:W-:-:S03]  /*ca1d0*/  F2FP.SATFINITE.E5M2.F32.PACK_AB_MERGE_C R3, R14, R13, RZ ;  /* 0x0000000d0e03723e */ /* 0x000fc600048060ff */
[----:B------:R0:W-:Y:S04]  /*ca1e0*/  STL [R1+0x5c0], R2 ;  /* 0x0005c00201007387 */ /* 0x0001e80000100800 */
[----:B------:R-:W4:Y:S04]  /*ca1f0*/  LDL.LU R28, [R1+0x20a0] ;  /* 0x0020a000011c7983 */ /* 0x000f280000300800 */
[----:B------:R-:W4:Y:S01]  /*ca200*/  LDL.LU R10, [R1+0x20a4] ;  /* 0x0020a400010a7983 */ /* 0x000f220000300800 */
[----:B0-----:R-:W-:-:S03]  /*ca210*/  F2FP.SATFINITE.E5M2.F32.PACK_AB_MERGE_C R2, R16, R15, RZ ;  /* 0x0000000f1002723e */ /* 0x001fc600048060ff */
[----:B------:R-:W4:Y:S04]  /*ca220*/  LDL.LU R13, [R1+0x20a8] ;  /* 0x0020a800010d7983 */ /* 0x000f280000300800 */
[----:B------:R-:W-:Y:S04]  /*ca230*/  STL [R1+0x5cc], R3 ;  /* 0x0005cc0301007387 */ /* 0x000fe80000100800 */
[----:B------:R-:W4:Y:S04]  /*ca240*/  LDL.LU R14, [R1+0x20ac] ;  /* 0x0020ac00010e7983 */ /* 0x000f280000300800 */
[----:B------:R3:W-:Y:S04]  /*ca250*/  STL [R1+0x5a0], R2 ;  /* 0x0005a00201007387 */ /* 0x0007e80000100800 */
[----:B------:R-:W4:Y:S01]  /*ca260*/  LDL.LU R15, [R1+0x2090] ;  /* 0x00209000010f7983 */ /* 0x000f220000300800 */
[----:B--2---:R-:W-:-:S02]  /*ca270*/  SHF.R.S32.HI R12, RZ, 0x1f, R11 ;  /* 0x0000001fff0c7819 */ /* 0x004fc4000001140b */
[----:B---3--:R-:W-:-:S05]  /*ca280*/  IADD3 R2, P2, PT, R11, R6, RZ ;  /* 0x000000060b027210 */ /* 0x008fca0007f5e0ff */
[----:B------:R-:W-:Y:S01]  /*ca290*/  IMAD.X R3, R12, 0x1, R7, P2 ;  /* 0x000000010c037824 */ /* 0x000fe200010e0607 */
[----:B----4-:R0:W-:Y:S04]  /*ca2a0*/  STL.64 [R1+0x5cc0], R14 ;  /* 0x005cc00e01007387 */ /* 0x0101e80000100a00 */
[----:B0-----:R-:W2:Y:S04]  /*ca2b0*/  LDL.LU R14, [R1+0x20b8] ;  /* 0x0020b800010e7983 */ /* 0x001ea80000300800 */
[----:B------:R-:W2:Y:S04]  /*ca2c0*/  LDL.LU R15, [R1+0x20bc] ;  /* 0x0020bc00010f7983 */ /* 0x000ea80000300800 */
[----:B------:R-:W3:Y:S04]  /*ca2d0*/  LDL.LU R16, [R1+0x2094] ;  /* 0x0020940001107983 */ /* 0x000ee80000300800 */
[----:B------:R0:W-:Y:S04]  /*ca2e0*/  STL.64 [R1+0x20d0], R2 ;  /* 0x0020d00201007387 */ /* 0x0001e80000100a00 */
[----:B0-----:R-:W4:Y:S01]  /*ca2f0*/  LDL.LU.64 R2, [R1+0x5cd0] ;  /* 0x005cd00001027983 */ /* 0x001f220000300a00 */
[----:B------:R-:W-:-:S02]  /*ca300*/  F2FP.SATFINITE.E5M2.F32.PACK_AB_MERGE_C R21, R21, R17, RZ ;  /* 0x000000111515723e */ /* 0x000fc400048060ff */
[----:B------:R-:W-:Y:S01]  /*ca310*/  F2FP.SATFINITE.E5M2.F32.PACK_AB_MERGE_C R5, R5, R4, RZ ;  /* 0x000000040505723e */ /* 0x000fe200048060ff */
[----:B------:R-:W2:Y:S01]  /*ca320*/  LDL.LU R17, [R1+0x2098] ;  /* 0x0020980001117983 */ /* 0x000ea20000300800 */
[----:B------:R-:W-:-:S03]  /*ca330*/  IADD3 R4, P2, PT, R11, R0, RZ ;  /* 0x000000000b047210 */ /* 0x000fc60007f5e0ff */
[----:B------:R0:W-:Y:S04]  /*ca340*/  STL [R1+0x5a8], R21 ;  /* 0x0005a81501007387 */ /* 0x0001e80000100800 */
[----:B0-----:R-:W2:Y:S04]  /*ca350*/  LDL.LU R21, [R1+0x209c] ;  /* 0x00209c0001157983 */ /* 0x001ea80000300800 */
[----:B------:R4:W-:Y:S04]  /*ca360*/  STL [R1+0x594], R5 ;  /* 0x0005940501007387 */ /* 0x0009e80000100800 */
[----:B------:R-:W-:Y:S01]  /*ca370*/  STL [R1+0x5cb0], R0 ;  /* 0x005cb00001007387 */ /* 0x000fe20000100800 */
[----:B----4-:R-:W-:-:S05]  /*ca380*/  IMAD.X R5, R12, 0x1, R3, P2 ;  /* 0x000000010c057824 */ /* 0x010fca00010e0603 */
[----:B------:R0:W-:Y:S04]  /*ca390*/  STL.64 [R1+0x20c0], R4 ;  /* 0x0020c00401007387 */ /* 0x0001e80000100a00 */
[----:B0-----:R-:W4:Y:S04]  /*ca3a0*/  LDL.LU.64 R4, [R1+0x5cc8] ;  /* 0x005cc80001047983 */ /* 0x001f280000300a00 */
[----:B------:R2:W-:Y:S01]  /*ca3b0*/  STL [R1+0x5cb4], R3 ;  /* 0x005cb40301007387 */ /* 0x0005e20000100800 */
[----:B------:R-:W-:Y:S02]  /*ca3c0*/  F2FP.SATFINITE.E5M2.F32.PACK_AB_MERGE_C R0, R10, R28, RZ ;  /* 0x0000001c0a00723e */ /* 0x000fe400048060ff */
[----:B--2---:R-:W-:-:S02]  /*ca3d0*/  F2FP.SATFINITE.E5M2.F32.PACK_AB_MERGE_C R3, R15, R14, RZ ;  /* 0x0000000e0f03723e */ /* 0x004fc400048060ff */
[----:B------:R-:W-:-:S03]  /*ca3e0*/  IADD3 R14, P2, PT, R11, R2, RZ ;  /* 0x000000020b0e7210 */ /* 0x000fc60007f5e0ff */
[----:B------:R-:W-:Y:S04]  /*ca3f0*/  STL [R1+0x58c], R3 ;  /* 0x00058c0301007387 */ /* 0x000fe80000100800 */
[----:B------:R-:W-:Y:S01]  /*ca400*/  STL [R1+0x56c], R0 ;  /* 0x00056c0001007387 */ /* 0x000fe20000100800 */
[----:B----4-:R-:W-:-:S05]  /*ca410*/  IMAD.X R15, R12, 0x1, R5, P2 ;  /* 0x000000010c0f7824 */ /* 0x010fca00010e0605 */
[----:B------:R0:W-:Y:S04]  /*ca420*/  STL.64 [R1+0x20b0], R14 ;  /* 0x0020b00e01007387 */ /* 0x0001e80000100a00 */
[----:B0-----:R-:W2:Y:S04]  /*ca430*/  LDL.LU.64 R14, [R1+0x5cc0] ;  /* 0x005cc000010e7983 */ /* 0x001ea80000300a00 */
[----:B------:R2:W-:Y:S04]  /*ca440*/  STL.64 [R1+0x5ca8], R4 ;  /* 0x005ca80401007387 */ /* 0x0005e80000100a00 */
[----:B------:R-:W4:Y:S01]  /*ca450*/  LDL.LU R3, [R1+0x2080] ;  /* 0x0020800001037983 */ /* 0x000f220000300800 */
[----:B------:R-:W-:-:S05]  /*ca460*/  IADD3 R10, P2, PT, R11, R4, RZ ;  /* 0x000000040b0a7210 */ /* 0x000fca0007f5e0ff */
[----:B------:R-:W-:-:S05]  /*ca470*/  IMAD.X R11, R12, 0x1, R8, P2 ;  /* 0x000000010c0b7824 */ /* 0x000fca00010e0608 */
[----:B------:R-:W-:Y:S01]  /*ca480*/  STL.64 [R1+0x20a0], R10 ;  /* 0x0020a00a01007387 */ /* 0x000fe20000100a00 */
[----:B--2---:R-:W-:Y:S02]  /*ca490*/  F2FP.SATFINITE.E5M2.F32.PACK_AB_MERGE_C R4, R14, R13, RZ ;  /* 0x0000000d0e04723e */ /* 0x004fe400048060ff */
[----:B---3--:R-:W-:-:S03]  /*ca4a0*/  F2FP.SATFINITE.E5M2.F32.PACK_AB_MERGE_C R0, R16, R15, RZ ;  /* 0x0000000f1000723e */ /* 0x008fc600048060ff */
[----:B------:R-:W-:Y:S04]  /*ca4b0*/  STL [R1+0x568], R4 ;  /* 0x0005680401007387 */ /* 0x000fe80000100800 */
[----:B----4-:R0:W-:Y:S04]  /*ca4c0*/  STL.64 [R1+0x5cb8], R2 ;  /* 0x005cb80201007387 */ /* 0x0101e80000100a00 */
[----:B------:R1:W-:Y:S01]  /*ca4d0*/  STL [R1+0x534], R0 ;  /* 0x0005340001007387 */ /* 0x0003e20000100800 */
[----:B0-----:R-:W-:-:S03]  /*ca4e0*/  F2FP.SATFINITE.E5M2.F32.PACK_AB_MERGE_C R2, R21, R17, RZ ;  /* 0x000000111502723e */ /* 0x001fc600048060ff */
[----:B-1----:R-:W2:Y:S04]  /*ca4f0*/  LDL.LU R0, [R1+0x2084] ;  /* 0x0020840001007983 */ /* 0x002ea80000300800 */
[----:B------:R-:W3:Y:S04]  /*ca500*/  LDL.LU R4, [R1+0x2088] ;  /* 0x0020880001047983 */ /* 0x000ee80000300800 */
[----:B------:R-:W3:Y:S04]  /*ca510*/  LDL.LU R5, [R1+0x208c] ;  /* 0x00208c0001057983 */ /* 0x000ee80000300800 */
[----:B------:R-:W4:Y:S04]  /*ca520*/  LDL.LU R14, [R1+0x2070] ;  /* 0x00207000010e7983 */ /* 0x000f280000300800 */
[----:B------:R-:W4:Y:S04]  /*ca530*/  LDL.LU R21, [R1+0x2074] ;  /* 0x0020740001157983 */ /* 0x000f280000300800 */
[----:B------:R-:W-:Y:S04]  /*ca540*/  STL [R1+0x53c], R2 ;  /* 0x00053c0201007387 */ /* 0x000fe80000100800 */
[----:B------:R0:W-:Y:S04]  /*ca550*/  STL [R1+0x5ca0], R25 ;  /* 0x005ca01901007387 */ /* 0x0001e80000100800 */
[----:B0-----:R-:W2:Y:S01]  /*ca560*/  LDL.LU R25, [R1+0xe8] ;  /* 0x0000e80001197983 */ /* 0x001ea20000300800 */
[----:B------:R-:W-:-:S03]  /*ca570*/  IMAD.MOV.U32 R16, RZ, RZ, R19 ;  /* 0x000000ffff107224 */ /* 0x000fc600078e0013 */
[----:B------:R-:W3:Y:S01]  /*ca580*/  LDL.LU R10, [R1+0x11f0] ;  /* 0x0011f000010a7983 */ /* 0x000ee20000300800 */
[----:B------:R-:W-:-:S03]  /*ca590*/  IMAD.MOV.U32 R19, RZ, RZ, R22 ;  /* 0x000000ffff137224 */ /* 0x000fc600078e0016 */
[----:B------:R-:W3:Y:S01]  /*ca5a0*/  LDL.LU R11, [R1+0x11f4] ;  /* 0x0011f400010b7983 */ /* 0x000ee20000300800 */
[----:B------:R-:W-:-:S03]  /*ca5b0*/  IMAD.MOV.U32 R15, RZ, RZ, R9 ;  /* 0x000000ffff0f7224 */ /* 0x000fc600078e0009 */
[----:B------:R-:W3:Y:S04]  /*ca5c0*/  LDL.LU R12, [R1+0x11f8] ;  /* 0x0011f800010c7983 */ /* 0x000ee80000300800 */
[----:B------:R-:W3:Y:S04]  /*ca5d0*/  LDL.LU R22, [R1+0x11fc] ;  /* 0x0011fc0001167983 */ /* 0x000ee80000300800 */
[----:B------:R-:W3:Y:S04]  /*ca5e0*/  LDL.LU R13, [R1+0x2060] ;  /* 0x00206000010d7983 */ /* 0x000ee80000300800 */
[----:B------:R-:W3:Y:S01]  /*ca5f0*/  LDL.LU R9, [R1+0x2064] ;  /* 0x0020640001097983 */ /* 0x000ee20000300800 */
[----:B--2---:R-:W-:-:S02]  /*ca600*/  SHF.R.S32.HI R28, RZ, 0x1f, R25 ;  /* 0x0000001fff1c7819 */ /* 0x004fc40000011419 */
[----:B------:R-:W-:-:S05]  /*ca610*/  IADD3 R2, P2, PT, R25, R6, RZ ;  /* 0x0000000619027210 */ /* 0x000fca0007f5e0ff */
[----:B------:R-:W-:-:S05]  /*ca620*/  IMAD.X R3, R28, 0x1, R7, P2 ;  /* 0x000000011c037824 */ /* 0x000fca00010e0607 */
[----:B------:R0:W-:Y:S04]  /*ca630*/  STL.64 [R1+0x2090], R2 ;  /* 0x0020900201007387 */ /* 0x0001e80000100a00 */
[----:B0-----:R-:W2:Y:S01]  /*ca640*/  LDL.LU.64 R2, [R1+0x5cb8] ;  /* 0x005cb80001027983 */ /* 0x001ea20000300a00 */
[----:B------:R-:W-:-:S03]  /*ca650*/  IMAD.MOV.U32 R17, RZ, RZ, R18 ;  /* 0x000000ffff117224 */ /* 0x000fc600078e0012 */
[----:B------:R0:W-:Y:S01]  /*ca660*/  STL.64 [R1+0x5c98], R6 ;  /* 0x005c980601007387 */ /* 0x0001e20000100a00 */
[----:B------:R-:W-:-:S03]  /*ca670*/  IMAD.MOV.U32 R18, RZ, RZ, R26 ;  /* 0x000000ffff127224 */ /* 0x000fc600078e001a */
[----:B0-----:R-:W3:Y:S04]  /*ca680*/  LDL.LU R6, [R1+0x2078] ;  /* 0x0020780001067983 */ /* 0x001ee80000300800 */
[----:B------:R-:W4:Y:S04]  /*ca690*/  LDL.LU R7, [R1+0x207c] ;  /* 0x00207c0001077983 */ /* 0x000f280000300800 */
[----:B------:R-:W4:Y:S01]  /*ca6a0*/  LDL R26, [R1+0xe4] ;  /* 0x0000e400011a7983 */ /* 0x000f220000100800 */
[----:B--2---:R-:W-:-:S03]  /*ca6b0*/  F2FP.SATFINITE.E5M2.F32.PACK_AB_MERGE_C R0, R0, R3, RZ ;  /* 0x000000030000723e */ /* 0x004fc600048060ff */
[----:B------:R-:W2:Y:S04]  /*ca6c0*/  LDL.LU R3, [R1+0x5cb4] ;  /* 0x005cb40001037983 */ /* 0x000ea80000300800 */
[----:B------:R0:W-:Y:S04]  /*ca6d0*/  STL [R1+0x518], R0 ;  /* 0x0005180001007387 */ /* 0x0001e80000100800 */
[----:B0-----:R-:W2:Y:S01]  /*ca6e0*/  LDL.LU R0, [R1+0x5cb0] ;  /* 0x005cb00001007983 */ /* 0x001ea20000300800 */
[----:B---3--:R-:W-:-:S05]  /*ca6f0*/  F2FP.SATFINITE.E5M2.F32.PACK_AB_MERGE_C R5, R5, R4, RZ ;  /* 0x000000040505723e */ /* 0x008fca00048060ff */
[----:B------:R0:W-:Y:S01]  /*ca700*/  STL [R1+0x514], R5 ;  /* 0x0005140501007387 */ /* 0x0001e20000100800 */
[----:B--2---:R-:W-:-:S05]  /*ca710*/  IADD3 R4, P2, PT, R25, R0, RZ ;  /* 0x0000000019047210 */ /* 0x004fca0007f5e0ff */
[----:B0-----:R-:W-:-:S05]  /*ca720*/  IMAD.X R5, R28, 0x1, R3, P2 ;  /* 0x000000011c057824 */ /* 0x001fca00010e0603 */
[----:B------:R0:W-:Y:S04]  /*ca730*/  STL.64 [R1+0x2088], R4 ;  /* 0x0020880401007387 */ /* 0x0001e80000100a00 */
[----:B0-----:R-:W2:Y:S01]  /*ca740*/  LDL.LU.64 R4, [R1+0x5ca8] ;  /* 0x005ca80001047983 */ /* 0x001ea20000300a00 */
[----:B----4-:R-:W-:Y:S02]  /*ca750*/  F2FP.SATFINITE.E5M2.F32.PACK_AB_MERGE_C R21, R21, R14, RZ ;  /* 0x0000000e1515723e */ /* 0x010fe400048060ff */
[----:B------:R-:W-:Y:S01]  /*ca760*/  F2FP.SATFINITE.E5M2.F32.PACK_AB_MERGE_C R7, R7, R6, RZ ;  /* 0x000000060707723e */ /* 0x000fe200048060ff */
[----:B------:R-:W3:Y:S01]  /*ca770*/  LDL.LU R14, [R1+0x2068] ;  /* 0x00206800010e7983 */ /* 0x000ee20000300800 */
[----:B------:R-:W-:-:S03]  /*ca780*/  IADD3 R6, P2, PT, R25, R2, RZ ;  /* 0x0000000219067210 */ /* 0x000fc60007f5e0ff */
[----:B------:R0:W-:Y:S04]  /*ca790*/  STL [R1+0x4d8], R21 ;  /* 0x0004d81501007387 */ /* 0x0001e80000100800 */
[----:B0-----:R-:W3:Y:S04]  /*ca7a0*/  LDL.LU R21, [R1+0x206c] ;  /* 0x00206c0001157983 */ /* 0x001ee80000300800 */
[----:B------:R2:W-:Y:S01]  /*ca7b0*/  STL [R1+0x4e0], R7 ;  /* 0x0004e00701007387 */ /* 0x0005e20000100800 */
[----:B------:R-:W-:Y:S01]  /*ca7c0*/  F2FP.SATFINITE.E5M2.F32.PACK_AB_MERGE_C R10, R11, R10, RZ ;  /* 0x0000000a0b0a723e */ /* 0x000fe200048060ff */
[----:B--2---:R-:W-:-:S05]  /*ca7d0*/  IMAD.X R7, R28, 0x1, R5, P2 ;  /* 0x000000011c077824 */ /* 0x004fca00010e0605 */
[----:B------:R0:W-:Y:S02]  /*ca7e0*/  STL.64 [R1+0x2080], R6 ;  /* 0x0020800601007387 */ /* 0x0001e40000100a00 */
[----:B0-----:R-:W-:Y:S02]  /*ca7f0*/  IADD3 R6, P2, PT, R25, R4, RZ ;  /* 0x0000000419067210 */ /* 0x001fe40007f5e0ff */
[----:B------:R-:W2:Y:S03]  /*ca800*/  LDL.LU R25, [R1+0x5ca0] ;  /* 0x005ca00001197983 */ /* 0x000ea60000300800 */
[----:B------:R-:W-:Y:S01]  /*ca810*/  IMAD.X R7, R28, 0x1, R8, P2 ;  /* 0x000000011c077824 */ /* 0x000fe200010e0608 */
[----:B------:R-:W-:Y:S04]  /*ca820*/  STL.64 [R1+0x5c90], R4 ;  /* 0x005c900401007387 */ /* 0x000fe80000100a00 */
[----:B------:R0:W-:Y:S04]  /*ca830*/  STL.64 [R1+0x2078], R6 ;  /* 0x0020780601007387 */ /* 0x0001e80000100a00 */
[----:B0-----:R-:W4:Y:S01]  /*ca840*/  LDL.LU.64 R6, [R1+0x5c98] ;  /* 0x005c980001067983 */ /* 0x001f220000300a00 */
[----:B------:R-:W-:-:S03]  /*ca850*/  F2FP.SATFINITE.E5M2.F32.PACK_AB_MERGE_C R4, R22, R12, RZ ;  /* 0x0000000c1604723e */ /* 0x000fc600048060ff */
[----:B------:R-:W2:Y:S04]  /*ca860*/  LDL.LU R5, [R1+0x2050] ;  /* 0x0020500001057983 */ /* 0x000ea80000300800 */
[----:B------:R-:W-:Y:S04]  /*ca870*/  STL [R1+0x4ac], R10 ;  /* 0x0004ac0a01007387 */ /* 0x000fe80000100800 */
[----:B------:R-:W2:Y:S01]  /*ca880*/  LDL.LU R22, [R1+0x2054] ;  /* 0x0020540001167983 */ /* 0x000ea20000300800 */
[----:B------:R-:W-:-:S03]  /*ca890*/  F2FP.SATFINITE.E5M2.F32.PACK_AB_MERGE_C R9, R9, R13, RZ ;  /* 0x0000000d0909723e */ /* 0x000fc600048060ff */
[----:B------:R0:W-:Y:S04]  /*ca8a0*/  STL [R1+0x4a8], R4 ;  /* 0x0004a80401007387 */ /* 0x0001e80000100800 */
[----:B------:R-:W-:Y:S01]  /*ca8b0*/  STL [R1+0x5568], R9 ;  /* 0x0055680901007387 */ /* 0x000fe20000100800 */
[----:B0-----:R-:W-:-:S05]  /*ca8c0*/  SHF.R.S32.HI R4, RZ, 0x1f, R26 ;  /* 0x0000001fff047819 */ /* 0x001fca000001141a */
[----:B------:R-:W-:Y:S01]  /*ca8d0*/  STL [R1], R4 ;  /* 0x0000000401007387 */ /* 0x000fe20000100800 */
[----:B---3--:R-:W-:Y:S02]  /*ca8e0*/  F2FP.SATFINITE.E5M2.F32.PACK_AB_MERGE_C R14, R21, R14, RZ ;  /* 0x0000000e150e723e */ /* 0x008fe400048060ff */
[----:B----4-:R-:W-:Y:S02]  /*ca8f0*/  IADD3 R10, P2, PT, R26, R6, RZ ;  /* 0x000000061a0a7210 */ /* 0x010fe40007f5e0ff */
[----:B------:R-:W3:Y:S03]  /*ca900*/  LDL.LU R26, [R1+0x205c] ;  /* 0x00205c00011a7983 */ /* 0x000ee60000300800 */
[----:B------:R-:W-:Y:S01]  /*ca910*/  IMAD.X R11, R4, 0x1, R7, P2 ;  /* 0x00000001040b7824 */ /* 0x000fe200010e0607 */
[----:B------:R0:W-:Y:S04]  /*ca920*/  STL.64 [R1+0x5c88], R6 ;  /* 0x005c880601007387 */ /* 0x0001e80000100a00 */
[----:B0-----:R-:W4:Y:S04]  /*ca930*/  LDL.LU R6, [R1+0x2040] ;  /* 0x0020400001067983 */ /* 0x001f280000300800 */
[----:B------:R0:W-:Y:S04]  /*ca940*/  STL.64 [R1+0x2070], R10 ;  /* 0x0020700a01007387 */ /* 0x0001e80000100a00 */
[----:B------:R-:W4:Y:S04]  /*ca950*/  LDL.LU R7, [R1+0x2044] ;  /* 0x0020440001077983 */ /* 0x000f280000300800 */
[----:B------:R-:W3:Y:S01]  /*ca960*/  LDL.LU R9, [R1+0x2048] ;  /* 0x0020480001097983 */ /* 0x000ee20000300800 */
[----:B--2---:R-:W-:-:S03]  /*ca970*/  F2FP.SATFINITE.E5M2.F32.PACK_AB_MERGE_C R22, R22, R5, RZ ;  /* 0x000000051616723e */ /* 0x004fc600048060ff */
[----:B------:R-:W3:Y:S04]  /*ca980*/  LDL.LU R21, [R1+0x204c] ;  /* 0x00204c0001157983 */ /* 0x000ee80000300800 */
[----:B------:R-:W2:Y:S04]  /*ca990*/  LDL.LU R28, [R1+0x2030] ;  /* 0x00203000011c7983 */ /* 0x000ea80000300800 */
[----:B------:R-:W2:Y:S04]  /*ca9a0*/  LDL.LU R12, [R1+0x2034] ;  /* 0x00203400010c7983 */ /* 0x000ea80000300800 */
[----:B0-----:R-:W2:Y:S04]  /*ca9b0*/  LDL.LU R10, [R1+0x2038] ;  /* 0x00203800010a7983 */ /* 0x001ea80000300800 */
[----:B------:R-:W2:Y:S04]  /*ca9c0*/  LDL.LU R13, [R1+0x203c] ;  /* 0x00203c00010d7983 */ /* 0x000ea80000300800 */
[----:B------:R-:W2:Y:S04]  /*ca9d0*/  LDL.LU R11, [R1+0xcc] ;  /* 0x0000cc00010b7983 */ /* 0x000ea80000300800 */
[----:B------:R0:W-:Y:S04]  /*ca9e0*/  STL [R1+0x53d8], R14 ;  /* 0x0053d80e01007387 */ /* 0x0001e80000100800 */
[----:B0-----:R-:W2:Y:S04]  /*ca9f0*/  LDL.LU R14, [R1] ;  /* 0x00000000010e7983 */ /* 0x001ea80000300800 */
[----:B------:R0:W-:Y:S04]  /*caa00*/  STL [R1+0x556c], R22 ;  /* 0x00556c1601007387 */ /* 0x0001e80000100800 */
[----:B0-----:R-:W2:Y:S04]  /*caa10*/  LDL.LU R22, [R1+0xe4] ;  /* 0x0000e40001167983 */ /* 0x001ea80000300800 */
[----:B------:R0:W-:Y:S01]  /*caa20*/  STL [R1+0x5c78], R0 ;  /* 0x005c780001007387 */ /* 0x0001e20000100800 */
[----:B--2---:R-:W-:-:S03]  /*caa30*/  IADD3 R4, P2, PT, R22, R0, RZ ;  /* 0x0000000016047210 */ /* 0x004fc60007f5e0ff */
[----:B0-----:R-:W2:Y:S02]  /*caa40*/  LDL.LU R0, [R1+0x2058] ;  /* 0x0020580001007983 */ /* 0x001ea40000300800 */
[----:B------:R-:W-:-:S05]  /*caa50*/  IMAD.X R5, R14, 0x1, R3, P2 ;  /* 0x000000010e057824 */ /* 0x000fca00010e0603 */
[----:B------:R0:W-:Y:S04]  /*caa60*/  STL.64 [R1+0x2060], R4 ;  /* 0x0020600401007387 */ /* 0x0001e80000100a00 */
[----:B0-----:R-:W4:Y:S01]  /*caa70*/  LDL.LU.64 R4, [R1+0x5c90] ;  /* 0x005c900001047983 */ /* 0x001f220000300a00 */
[----:B---3--:R-:W-:Y:S02]  /*caa80*/  F2FP.SATFINITE.E5M2.F32.PACK_AB_MERGE_C R21, R21, R9, RZ ;  /* 0x000000091515723e */ /* 0x008fe400048060ff */
[----:B--2---:R-:W-:Y:S02]  /*caa90*/  F2FP.SATFINITE.E5M2.F32.PACK_AB_MERGE_C R26, R26, R0, RZ ;  /* 0x000000001a1a723e */ /* 0x004fe400048060ff */
[----:B----4-:R-:W-:Y:S02]  /*caaa0*/  F2FP.SATFINITE.E5M2.F32.PACK_AB_MERGE_C R0, R7, R6, RZ ;  /* 0x000000060700723e */ /* 0x010fe400048060ff */
[----:B------:R-:W-:Y:S01]  /*caab0*/  IADD3 R6, P2, PT, R22, R2, RZ ;  /* 0x0000000216067210 */ /* 0x000fe20007f5e0ff */
[----:B------:R-:W-:Y:S04]  /*caac0*/  STL [R1+0x555c], R26 ;  /* 0x00555c1a01007387 */ /* 0x000fe80000100800 */
[----:B------:R0:W-:Y:S04]  /*caad0*/  STL.64 [R1+0x5c80], R2 ;  /* 0x005c800201007387 */ /* 0x0001e80000100a00 */
[----:B------:R1:W-:Y:S01]  /*caae0*/  STL [R1+0x91c], R0 ;  /* 0x00091c0001007387 */ /* 0x0003e20000100800 */
[----:B------:R-:W-:Y:S01]  /*caaf0*/  IMAD.X R7, R14, 0x1, R5, P2 ;  /* 0x000000010e077824 */ /* 0x000fe200010e0605 */
[----:B0-----:R-:W-:-:S02]  /*cab00*/  IADD3 R2, P2, PT, R22, R4, RZ ;  /* 0x0000000416027210 */ /* 0x001fc40007f5e0ff */
[----:B-1----:R-:W-:-:S03]  /*cab10*/  F2FP.SATFINITE.E5M2.F32.PACK_AB_MERGE_C R0, R12, R28, RZ ;  /* 0x0000001c0c00723e */ /* 0x002fc600048060ff */
[----:B------:R-:W-:Y:S01]  /*cab20*/  IMAD.X R3, R14, 0x1, R8, P2 ;  /* 0x000000010e037824 */ /* 0x000fe200010e0608 */
[----:B------:R0:W-:Y:S04]  /*cab30*/  STL.64 [R1+0x2050], R6 ;  /* 0x0020500601007387 */ /* 0x0001e80000100a00 */
[----:B0-----:R-:W2:Y:S04]  /*cab40*/  LDL.LU.64 R6, [R1+0x5c88] ;  /* 0x005c880001067983 */ /* 0x001ea80000300a00 */
[----:B------:R-:W-:Y:S04]  /*cab50*/  STL [R1+0x5598], R21 ;  /* 0x0055981501007387 */ /* 0x000fe80000100800 */
[----:B------:R0:W-:Y:S04]  /*cab60*/  STL.64 [R1+0x2040], R2 ;  /* 0x0020400201007387 */ /* 0x0001e80000100a00 */
[----:B------:R1:W-:Y:S01]  /*cab70*/  STL [R1+0x8cc], R0 ;  /* 0x0008cc0001007387 */ /* 0x0003e20000100800 */
[----:B0-----:R-:W-:-:S03]  /*cab80*/  F2FP.SATFINITE.E5M2.F32.PACK_AB_MERGE_C R2, R13, R10, RZ ;  /* 0x0000000a0d02723e */ /* 0x001fc600048060ff */
[----:B-1----:R-:W3:Y:S04]  /*cab90*/  LDL.LU R0, [R1+0x2020] ;  /* 0x0020200001007983 */ /* 0x002ee80000300800 */
[----:B------:R-:W4:Y:S04]  /*caba0*/  LDL.LU R26, [R1+0x2010] ;  /* 0x00201000011a7983 */ /* 0x000f280000300800 */
[----:B------:R-:W4:Y:S04]  /*cabb0*/  LDL.LU R22, [R1+0x2014] ;  /* 0x0020140001167983 */ /* 0x000f280000300800 */
[----:B------:R-:W2:Y:S04]  /*cabc0*/  LDL.LU R14, [R1+0x2018] ;  /* 0x00201800010e7983 */ /* 0x000ea80000300800 */
[----:B------:R-:W2:Y:S04]  /*cabd0*/  LDL.LU R12, [R1+0x201c] ;  /* 0x00201c00010c7983 */ /* 0x000ea80000300800 */
[----:B------:R-:W-:Y:S04]  /*cabe0*/  STL [R1+0x2038], R2 ;  /* 0x0020380201007387 */ /* 0x000fe80000100800 */
[----:B------:R-:W2:Y:S04]  /*cabf0*/  LDL.LU R21, [R1+0x2004] ;  /* 0x0020040001157983 */ /* 0x000ea80000300800 */
[----:B------:R-:W2:Y:S04]  /*cac00*/  LDL.LU R9, [R1+0x2008] ;  /* 0x0020080001097983 */ /* 0x000ea80000300800 */
[----:B--2---:R0:W-:Y:S04]  /*cac10*/  STL.64 [R1+0x5c70], R8 ;  /* 0x005c700801007387 */ /* 0x0041e80000100a00 */
[----:B0-----:R-:W2:Y:S04]  /*cac20*/  LDL.LU R8, [R1+0x2028] ;  /* 0x0020280001087983 */ /* 0x001ea80000300800 */
[----:B------:R-:W2:Y:S04]  /*cac30*/  LDL.LU R9, [R1+0x202c] ;  /* 0x00202c0001097983 */ /* 0x000ea80000300800 */
[----:B------:R-:W2:Y:S04]  /*cac40*/  LDL.LU R28, [R1+0x200c] ;  /* 0x00200c00011c7983 */ /* 0x000ea80000300800 */
[----:B------:R-:W2:Y:S04]  /*cac50*/  LDL.LU R10, [R1+0x1ff0] ;  /* 0x001ff000010a7983 */ /* 0x000ea80000300800 */
[----:B--2---:R0:W-:Y:S04]  /*cac60*/  STL.64 [R1+0x5c60], R10 ;  /* 0x005c600a01007387 */ /* 0x0041e80000100a00 */
[----:B0-----:R-:W3:Y:S04]  /*cac70*/  LDL.LU R10, [R1+0x2024] ;  /* 0x00202400010a7983 */ /* 0x001ee80000300800 */
[----:B------:R-:W2:Y:S01]  /*cac80*/  LDL.LU R11, [R1+0xe0] ;  /* 0x0000e000010b7983 */ /* 0x000ea20000300800 */
[----:B------:R-:W-:-:S03]  /*cac90*/  IMAD.MOV.U32 R13, RZ, RZ, R15 ;  /* 0x000000ffff0d7224 */ /* 0x000fc600078e000f */
[----:B------:R-:W3:Y:S01]  /*caca0*/  LDL.LU R15, [R1+0x1ff4] ;  /* 0x001ff400010f7983 */ /* 0x000ee20000300800 */
[----:B--2---:R-:W-:Y:S02]  /*cacb0*/  SHF.R.S32.HI R3, RZ, 0x1f, R11 ;  /* 0x0000001fff037819 */ /* 0x004fe4000001140b */
[----:B------:R-:W-:-:S03]  /*cacc0*/  IADD3 R2, P2, PT, R11, R6, RZ ;  /* 0x000000060b027210 */ /* 0x000fc60007f5e0ff */
[----:B------:R-:W-:Y:S04]  /*cacd0*/  STL [R1], R3 ;  /* 0x0000000301007387 */ /* 0x000fe80000100800 */
[----:B------:R0:W-:Y:S04]  /*cace0*/  STL [R1+0x5c68], R6 ;  /* 0x005c680601007387 */ /* 0x0001e80000100800 */
[----:B0-----:R-:W2:Y:S01]  /*cacf0*/  LDL.LU R6, [R1] ;  /* 0x0000000001067983 */ /* 0x001ea20000300800 */
[----:B---3--:R-:W-:Y:S01]  /*cad00*/  F2FP.SATFINITE.E5M2.F32.PACK_AB_MERGE_C R10, R10, R0, RZ ;  /* 0x000000000a0a723e */ /* 0x008fe200048060ff */
[----:B--2---:R-:W-:-:S05]  /*cad10*/  IMAD.X R3, R6, 0x1, R7, P2 ;  /* 0x0000000106037824 */ /* 0x004fca00010e0607 */
[----:B------:R0:W-:Y:S04]  /*cad20*/  STL.64 [R1+0x2030], R2 ;  /* 0x0020300201007387 */ /* 0x0001e80000100a00 */
[----:B0-----:R-:W2:Y:S04]  /*cad30*/  LDL.LU.64 R2, [R1+0x5c80] ;  /* 0x005c800001027983 */ /* 0x001ea80000300a00 */
[----:B------:R-:W3:Y:S04]  /*cad40*/  LDL.LU R0, [R1+0x5c78] ;  /* 0x005c780001007983 */ /* 0x000ee80000300800 */
[----:B------:R0:W-:Y:S02]  /*cad50*/  STL [R1+0x890], R10 ;  /* 0x0008900a01007387 */ /* 0x0001e40000100800 */
[----:B0-----:R-:W-:-:S05]  /*cad60*/  F2FP.SATFINITE.E5M2.F32.PACK_AB_MERGE_C R10, R9, R8, RZ ;  /* 0x00000008090a723e */ /* 0x001fca00048060ff */
[----:B------:R-:W-:Y:S01]  /*cad70*/  STL [R1+0x898], R10 ;  /* 0x0008980a01007387 */ /* 0x000fe20000100800 */
[----:B---3--:R-:W-:-:S05]  /*cad80*/  IADD3 R8, P2, PT, R11, R0, RZ ;  /* 0x000000000b087210 */ /* 0x008fca0007f5e0ff */
[----:B--2---:R-:W-:-:S05]  /*cad90*/  IMAD.X R9, R6, 0x1, R3, P2 ;  /* 0x0000000106097824 */ /* 0x004fca00010e0603 */
[----:B------:R4:W-:Y:S02]  /*cada0*/  STL.64 [R1+0x2020], R8 ;  /* 0x0020200801007387 */ /* 0x0009e40000100a00 */
[----:B----4-:R-:W-:Y:S02]  /*cadb0*/  F2FP.SATFINITE.E5M2.F32.PACK_AB_MERGE_C R9, R22, R26, RZ ;  /* 0x0000001a1609723e */ /* 0x010fe400048060ff */
[----:B------:R-:W-:-:S03]  /*cadc0*/  F2FP.SATFINITE.E5M2.F32.PACK_AB_MERGE_C R8, R12, R14, RZ ;  /* 0x0000000e0c08723e */ /* 0x000fc600048060ff */
[----:B------:R-:W-:Y:S04]  /*cadd0*/  STL [R1+0x7bc], R9 ;  /* 0x0007bc0901007387 */ /* 0x000fe80000100800 */
[----:B------:R-:W2:Y:S04]  /*cade0*/  LDL.LU R26, [R1+0x1ff8] ;  /* 0x001ff800011a7983 */ /* 0x000ea80000300800 */
[----:B------:R0:W-:Y:S04]  /*cadf0*/  STL [R1+0x870], R8 ;  /* 0x0008700801007387 */ /* 0x0001e80000100800 */
[----:B------:R-:W2:Y:S04]  /*cae00*/  LDL.LU R22, [R1+0x1ffc] ;  /* 0x001ffc0001167983 */ /* 0x000ea80000300800 */
[----:B------:R-:W3:Y:S01]  /*cae10*/  LDL.LU R14, [R1+0x1fe0] ;  /* 0x001fe000010e7983 */ /* 0x000ee20000300800 */
[----:B0-----:R-:W-:-:S03]  /*cae20*/  IADD3 R8, P2, PT, R11, R2, RZ ;  /* 0x000000020b087210 */ /* 0x001fc60007f5e0ff */
[----:B------:R-:W3:Y:S02]  /*cae30*/  LDL.LU R12, [R1+0x1fe4] ;  /* 0x001fe400010c7983 */ /* 0x000ee40000300800 */
[----:B------:R-:W-:-:S05]  /*cae40*/  IMAD.X R9, R6, 0x1, R5, P2 ;  /* 0x0000000106097824 */ /* 0x000fca00010e0605 */
[----:B------:R0:W-:Y:S04]  /*cae50*/  STL.64 [R1+0x2018], R8 ;  /* 0x0020180801007387 */ /* 0x0001e80000100a00 */
[----:B0-----:R-:W4:Y:S01]  /*cae60*/  LDL.LU.64 R8, [R1+0x5c70] ;  /* 0x005c700001087983 */ /* 0x001f220000300a00 */
[----:B------:R-:W-:Y:S01]  /*cae70*/  IADD3 R10, P2, PT, R11, R4, RZ ;  /* 0x000000040b0a7210 */ /* 0x000fe20007f5e0ff */
[----:B------:R-:W-:Y:S02]  /*cae80*/  IMAD.MOV.U32 R11, RZ, RZ, R6 ;  /* 0x000000ffff0b7224 */ /* 0x000fe400078e0006 */
[----:B------:R-:W2:Y:S04]  /*cae90*/  LDL.LU R6, [R1+0x5c68] ;  /* 0x005c680001067983 */ /* 0x000ea80000300800 */
[----:B------:R0:W-:Y:S04]  /*caea0*/  STL.64 [R1+0x5c58], R4 ;  /* 0x005c580401007387 */ /* 0x0001e80000100a00 */
[----:B0-----:R-:W2:Y:S01]  /*caeb0*/  LDL.LU R5, [R1+0x2000] ;  /* 0x0020000001057983 */ /* 0x001ea20000300800 */
[----:B----4-:R-:W-:-:S05]  /*caec0*/  IMAD.X R11, R11, 0x1, R8, P2 ;  /* 0x000000010b0b7824 */ /* 0x010fca00010e0608 */
[----:B------:R0:W-:Y:S04]  /*caed0*/  STL.64 [R1+0x2010], R10 ;  /* 0x0020100a01007387 */ /* 0x0001e80000100a00 */
[----:B0-----:R-:W4:Y:S01]  /*caee0*/  LDL.LU.64 R10, [R1+0x5c60] ;  /* 0x005c6000010a7983 */ /* 0x001f220000300a00 */
[----:B--2---:R-:W-:Y:S02]  /*caef0*/  F2FP.SATFINITE.E5M2.F32.PACK_AB_MERGE_C R4, R21, R5, RZ ;  /* 0x000000051504723e */ /* 0x004fe400048060ff */
[----:B------:R-:W-:-:S03]  /*caf00*/  F2FP.SATFINITE.E5M2.F32.PACK_AB_MERGE_C R5, R28, R9, RZ ;  /* 0x000000091c05723e */ /* 0x000fc600048060ff */
[----:B------:R4:W-:Y:S02]  /*caf10*/  STL [R1+0x748], R4 ;  /* 0x0007480401007387 */ /* 0x0009e40000100800 */
[----:B----4-:R-:W-:Y:S02]  /*caf20*/  F2FP.SATFINITE.E5M2.F32.PACK_AB_MERGE_C R4, R15, R10, RZ ;  /* 0x0000000a0f04723e */ /* 0x010fe400048060ff */
[----:B------:R-:W2:Y:S01]  /*caf30*/  LDL.LU R10, [R1+0x1fd0] ;  /* 0x001fd000010a7983 */ /* 0x000ea20000300800 */
[----:B------:R-:W-:-:S03]  /*caf40*/  SHF.R.S32.HI R9, RZ, 0x1f, R11 ;  /* 0x0000001fff097819 */ /* 0x000fc6000001140b */
[----:B------:R-:W-:Y:S04]  /*caf50*/  STL [R1+0x206c], R5 ;  /* 0x00206c0501007387 */ /* 0x000fe80000100800 */
[----:B------:R-:W2:Y:S04]  /*caf60*/  LDL.LU R15, [R1+0x1fd4] ;  /* 0x001fd400010f7983 */ /* 0x000ea80000300800 */
[----:B------:R0:W-:Y:S02]  /*caf70*/  STL [R1+0x6ec], R4 ;  /* 0x0006ec0401007387 */ /* 0x0001e40000100800 */
[----:B0-----:R-:W-:-:S02]  /*caf80*/  IADD3 R4, P2, PT, R11, R6, RZ ;  /* 0x000000060b047210 */ /* 0x001fc40007f5e0ff */
[----:B------:R0:W-:Y:S03]  /*caf90*/  STL.64 [R1+0x5c50], R6 ;  /* 0x005c500601007387 */ /* 0x0001e60000100a00 */
[----:B------:R-:W-:Y:S01]  /*cafa0*/  IMAD.X R5, R9, 0x1, R7, P2 ;  /* 0x0000000109057824 */ /* 0x000fe200010e0607 */
[----:B0-----:R-:W4:Y:S04]  /*cafb0*/  LDL.LU R6, [R1+0x1fe8] ;  /* 0x001fe80001067983 */ /* 0x001f280000300800 */
[----:B------:R-:W4:Y:S04]  /*cafc0*/  LDL.LU R7, [R1+0x1fec] ;  /* 0x001fec0001077983 */ /* 0x000f280000300800 */
[----:B------:R0:W-:Y:S04]  /*cafd0*/  STL.64 [R1+0x2000], R4 ;  /* 0x0020000401007387 */ /* 0x0001e80000100a00 */
[----:B------:R-:W2:Y:S01]  /*cafe0*/  LDL.LU R28, [R1+0xc4] ;  /* 0x0000c400011c7983 */ /* 0x000ea20000300800 */
[----:B0-----:R-:W-:-:S02]  /*caff0*/  F2FP.SATFINITE.E5M2.F32.PACK_AB_MERGE_C R5, R22, R26, RZ ;  /* 0x0000001a1605723e */ /* 0x001fc400048060ff */
[----:B---3--:R-:W-:Y:S01]  /*cb000*/  F2FP.SATFINITE.E5M2.F32.PACK_AB_MERGE_C R4, R12, R14, RZ ;  /* 0x0000000e0c04723e */ /* 0x008fe200048060ff */
[----:B--2---:R0:W-:Y:S04]  /*cb010*/  STL [R1+0x5c38], R28 ;  /* 0x005c381c01007387 */ /* 0x0041e80000100800 */
[----:B0-----:R-:W2:Y:S04]  /*cb020*/  LDL.LU R28, [R1+0xc8] ;  /* 0x0000c800011c7983 */ /* 0x001ea80000300800 */
[----:B------:R-:W-:Y:S04]  /*cb030*/  STL [R1+0x6fc], R5 ;  /* 0x0006fc0501007387 */ /* 0x000fe80000100800 */
[----:B------:R0:W-:Y:S04]  /*cb040*/  STL [R1+0x6cc], R4 ;  /* 0x0006cc0401007387 */ /* 0x0001e80000100800 */
[----:B------:R-:W3:Y:S04]  /*cb050*/  LDL.LU R21, [R1+0x1fdc] ;  /* 0x001fdc0001157983 */ /* 0x000ee80000300800 */
[----:B------:R-:W2:Y:S01]  /*cb060*/  LDL.LU R26, [R1+0x1fc0] ;  /* 0x001fc000011a7983 */ /* 0x000ea20000300800 */
[----:B0-----:R-:W-:-:S03]  /*cb070*/  IADD3 R4, P2, PT, R11, R0, RZ ;  /* 0x000000000b047210 */ /* 0x001fc60007f5e0ff */
[----:B------:R-:W2:Y:S02]  /*cb080*/  LDL.LU R22, [R1+0x1fc4] ;  /* 0x001fc40001167983 */ /* 0x000ea40000300800 */
[----:B------:R-:W-:Y:S02]  /*cb090*/  IMAD.X R5, R9, 0x1, R3, P2 ;  /* 0x0000000109057824 */ /* 0x000fe400010e0603 */
[----:B------:R-:W2:Y:S04]  /*cb0a0*/  LDL.LU R14, [R1+0x1fc8] ;  /* 0x001fc800010e7983 */ /* 0x000ea80000300800 */
[----:B------:R-:W2:Y:S04]  /*cb0b0*/  LDL.LU R12, [R1+0x1fcc] ;  /* 0x001fcc00010c7983 */ /* 0x000ea80000300800 */
[----:B------:R0:W-:Y:S04]  /*cb0c0*/  STL [R1+0x5c3c], R0 ;  /* 0x005c3c0001007387 */ /* 0x0001e80000100800 */
[----:B------:R1:W-:Y:S01]  /*cb0d0*/  STL.64 [R1+0x1ff0], R4 ;  /* 0x001ff00401007387 */ /* 0x0003e20000100a00 */
[----:B0-----:R-:W-:-:S03]  /*cb0e0*/  F2FP.SATFINITE.E5M2.F32.PACK_AB_MERGE_C R0, R15, R10, RZ ;  /* 0x0000000a0f00723e */ /* 0x001fc600048060ff */
[----:B-1----:R-:W2:Y:S04]  /*cb0f0*/  LDL.LU.64 R4, [R1+0x5c58] ;  /* 0x005c580001047983 */ /* 0x002ea80000300a00 */
[----:B------:R4:W-:Y:S02]  /*cb100*/  STL [R1+0x5c40], R3 ;  /* 0x005c400301007387 */ /* 0x0009e40000100800 */
[----:B----4-:R-:W-:-:S05]  /*cb110*/  F2FP.SATFINITE.E5M2.F32.PACK_AB_MERGE_C R3, R7, R6, RZ ;  /* 0x000000060703723e */ /* 0x010fca00048060ff */
[----:B------:R0:W-:Y:S04]  /*cb120*/  STL [R1+0x6b4], R3 ;  /* 0x0006b40301007387 */ /* 0x0001e80000100800 */
[----:B------:R1:W-:Y:S04]  /*cb130*/  STL [R1+0x694], R0 ;  /* 0x0006940001007387 */ /* 0x0003e80000100800 */
[----:B0-----:R-:W4:Y:S01]  /*cb140*/  LDL.LU R3, [R1+0x1fb0] ;  /* 0x001fb00001037983 */ /* 0x001f220000300800 */
[----:B------:R-:W-:-:S03]  /*cb150*/  IADD3 R6, P2, PT, R11, R2, RZ ;  /* 0x000000020b067210 */ /* 0x000fc60007f5e0ff */
[----:B-1----:R-:W2:Y:S04]  /*cb160*/  LDL.LU R0, [R1+0x1fb4] ;  /* 0x001fb40001007983 */ /* 0x002ea80000300800 */
[----:B----4-:R0:W-:Y:S02]  /*cb170*/  STL.64 [R1+0x5c48], R2 ;  /* 0x005c480201007387 */ /* 0x0101e40000100a00 */
[----:B0-----:R-:W-:Y:S02]  /*cb180*/  IMAD.MOV.U32 R2, RZ, RZ, R9 ;  /* 0x000000ffff027224 */ /* 0x001fe400078e0009 */
[----:B------:R-:W3:Y:S02]  /*cb190*/  LDL.LU R3, [R1+0x1fd8] ;  /* 0x001fd80001037983 */ /* 0x000ee40000300800 */
[----:B--2---:R-:W-:-:S02]  /*cb1a0*/  IMAD.X R7, R2, 0x1, R5, P2 ;  /* 0x0000000102077824 */ /* 0x004fc400010e0605 */
[----:B------:R-:W2:Y:S04]  /*cb1b0*/  LDL.LU R9, [R1+0x1fa0] ;  /* 0x001fa00001097983 */ /* 0x000ea80000300800 */
[----:B------:R-:W2:Y:S04]  /*cb1c0*/  LDL.LU R15, [R1+0x1fa4] ;  /* 0x001fa400010f7983 */ /* 0x000ea80000300800 */
[----:B------:R0:W-:Y:S04]  /*cb1d0*/  STL.64 [R1+0x1fe0], R6 ;  /* 0x001fe00601007387 */ /* 0x0001e80000100a00 */
[----:B------:R-:W4:Y:S01]  /*cb1e0*/  LDL.LU R10, [R1+0x1fa8] ;  /* 0x001fa800010a7983 */ /* 0x000f220000300800 */
[----:B0-----:R-:W-:-:S03]  /*cb1f0*/  IADD3 R6, P2, PT, R11, R4, RZ ;  /* 0x000000040b067210 */ /* 0x001fc60007f5e0ff */
[----:B------:R-:W4:Y:S02]  /*cb200*/  LDL.LU R11, [R1+0x1fac] ;  /* 0x001fac00010b7983 */ /* 0x000f240000300800 */
[----:B------:R-:W-:-:S05]  /*cb210*/  IMAD.X R7, R2, 0x1, R8, P2 ;  /* 0x0000000102077824 */ /* 0x000fca00010e0608 */
[----:B------:R0:W-:Y:S04]  /*cb220*/  STL.64 [R1+0x1fd0], R6 ;  /* 0x001fd00601007387 */ /* 0x0001e80000100a00 */
[----:B0-----:R-:W2:Y:S01]  /*cb230*/  LDL.LU.64 R6, [R1+0x5c50] ;  /* 0x005c500001067983 */ /* 0x001ea20000300a00 */
[----:B---3--:R-:W-:Y:S02]  /*cb240*/  F2FP.SATFINITE.E5M2.F32.PACK_AB_MERGE_C R2, R21, R3, RZ ;  /* 0x000000031502723e */ /* 0x008fe400048060ff */
[----:B------:R-:W-:-:S03]  /*cb250*/  F2FP.SATFINITE.E5M2.F32.PACK_AB_MERGE_C R3, R22, R26, RZ ;  /* 0x0000001a1603723e */ /* 0x000fc600048060ff */
[----:B------:R0:W-:Y:S04]  /*cb260*/  STL [R1+0x20a8], R2 ;  /* 0x0020a80201007387 */ /* 0x0001e80000100800 */
[----:B------:R-:W-:Y:S04]  /*cb270*/  STL [R1+0x654], R3 ;  /* 0x0006540301007387 */ /* 0x000fe80000100800 */
[----:B------:R-:W3:Y:S01]  /*cb280*/  LDL.LU R21, [R1+0x1f98] ;  /* 0x001f980001157983 */ /* 0x000ee20000300800 */
[----:B0-----:R-:W-:Y:S02]  /*cb290*/  F2FP.SATFINITE.E5M2.F32.PACK_AB_MERGE_C R2, R12, R14, RZ ;  /* 0x0000000e0c02723e */ /* 0x001fe400048060ff */
[----:B------:R-:W-:-:S03]  /*cb2a0*/  SHF.R.S32.HI R12, RZ, 0x1f, R28 ;  /* 0x0000001fff0c7819 */ /* 0x000fc6000001141c */
[----:B------:R2:W-:Y:S04]  /*cb2b0*/  STL [R1+0x658], R2 ;  /* 0x0006580201007387 */ /* 0x0005e80000100800 */
[----:B------:R-:W3:Y:S04]  /*cb2c0*/  LDL.LU R26, [R1+0x1f9c] ;  /* 0x001f9c00011a7983 */ /* 0x000ee80000300800 */
[----:B------:R-:W3:Y:S04]  /*cb2d0*/  LDL.LU R22, [R1+0x1f80] ;  /* 0x001f800001167983 */ /* 0x000ee80000300800 */
[----:B------:R-:W3:Y:S01]  /*cb2e0*/  LDL.LU R14, [R1+0x1f84] ;  /* 0x001f8400010e7983 */ /* 0x000ee20000300800 */
[----:B--2---:R-:W-:-:S05]  /*cb2f0*/  IADD3 R2, P2, PT, R28, R6, RZ ;  /* 0x000000061c027210 */ /* 0x004fca0007f5e0ff */
[----:B------:R-:W-:-:S05]  /*cb300*/  IMAD.X R3, R12, 0x1, R7, P2 ;  /* 0x000000010c037824 */ /* 0x000fca00010e0607 */
[----:B------:R0:W-:Y:S04]  /*cb310*/  STL.64 [R1+0x1fc0], R2 ;  /* 0x001fc00201007387 */ /* 0x0001e80000100a00 */
[----:B0-----:R-:W2:Y:S04]  /*cb320*/  LDL.LU.64 R2, [R1+0x5c48] ;  /* 0x005c480001027983 */ /* 0x001ea80000300a00 */
[----:B------:R0:W-:Y:S04]  /*cb330*/  STL.64 [R1+0x5c30], R6 ;  /* 0x005c300601007387 */ /* 0x0001e80000100a00 */
[----:B0-----:R-:W3:Y:S04]  /*cb340*/  LDL.LU R6, [R1+0x1fb8] ;  /* 0x001fb80001067983 */ /* 0x001ee80000300800 */
[----:B------:R-:W3:Y:S01]  /*cb350*/  LDL.LU R7, [R1+0x1fbc] ;  /* 0x001fbc0001077983 */ /* 0x000ee20000300800 */
[----:B--2---:R-:W-:-:S03]  /*cb360*/  F2FP.SATFINITE.E5M2.F32.PACK_AB_MERGE_C R0, R0, R3, RZ ;  /* 0x000000030000723e */ /* 0x004fc600048060ff */
[----:B------:R-:W2:Y:S04]  /*cb370*/  LDL.LU R3, [R1+0x5c40] ;  /* 0x005c400001037983 */ /* 0x000ea80000300800 */
[----:B------:R0:W-:Y:S04]  /*cb380*/  STL [R1+0x644], R0 ;  /* 0x0006440001007387 */ /* 0x0001e80000100800 */
[----:B0-----:R-:W2:Y:S01]  /*cb390*/  LDL.LU R0, [R1+0x5c3c] ;  /* 0x005c3c0001007983 */ /* 0x001ea20000300800 */
[----:B---3--:R-:W-:-:S05]  /*cb3a0*/  F2FP.SATFINITE.E5M2.F32.PACK_AB_MERGE_C R6, R7, R6, RZ ;  /* 0x000000060706723e */ /* 0x008fca00048060ff */
[----:B------:R2:W-:Y:S02]  /*cb3b0*/  STL [R1+0x648], R6 ;  /* 0x0006480601007387 */ /* 0x0005e40000100800 */
[----:B--2---:R-:W-:-:S05]  /*cb3c0*/  IADD3 R6, P2, PT, R28, R0, RZ ;  /* 0x000000001c067210 */ /* 0x004fca0007f5e0ff */
[----:B------:R-:W-:-:S05]  /*cb3d0*/  IMAD.X R7, R12, 0x1, R3, P2 ;  /* 0x000000010c077824 */ /* 0x000fca00010e0603 */
[----:B------:R0:W-:Y:S02]  /*cb3e0*/  STL.64 [R1+0x1fb0], R6 ;  /* 0x001fb00601007387 */ /* 0x0001e40000100a00 */
[----:B0-----:R-:W-:Y:S02]  /*cb3f0*/  F2FP.SATFINITE.E5M2.F32.PACK_AB_MERGE_C R6, R15, R9, RZ ;  /* 0x000000090f06723e */ /* 0x001fe400048060ff */
[----:B------:R-:W2:Y:S04]  /*cb400*/  LDL.LU R9, [R1+0x1f88] ;  /* 0x001f880001097983 */ /* 0x000ea80000300800 */
[----:B------:R-:W2:Y:S04]  /*cb410*/  LDL.LU R15, [R1+0x1f8c] ;  /* 0x001f8c00010f7983 */ /* 0x000ea80000300800 */
[----:B------:R4:W-:Y:S02]  /*cb420*/  STL [R1+0x638], R6 ;  /* 0x0006380601007387 */ /* 0x0009e40000100800 */
[----:B----4-:R-:W-:-:S02]  /*cb430*/  F2FP.SATFINITE.E5M2.F32.PACK_AB_MERGE_C R6, R11, R10, RZ ;  /* 0x0000000a0b06723e */ /* 0x010fc400048060ff */
[----:B------:R-:W3:Y:S04]  /*cb440*/  LDL.LU R10, [R1+0x1f70] ;  /* 0x001f7000010a7983 */ /* 0x000ee80000300800 */
[----:B------:R0:W-:Y:S04]  /*cb450*/  STL [R1+0x4f40], R6 ;  /* 0x004f400601007387 */ /* 0x0001e80000100800 */
[----:B------:R-:W3:Y:S01]  /*cb460*/  LDL.LU R11, [R1+0x1f74] ;  /* 0x001f7400010b7983 */ /* 0x000ee20000300800 */
[----:B0-----:R-:W-:-:S05]  /*cb470*/  IADD3 R6, P2, PT, R28, R2, RZ ;  /* 0x000000021c067210 */ /* 0x001fca0007f5e0ff */
[----:B------:R-:W-:-:S05]  /*cb480*/  IMAD.X R7, R12, 0x1, R5, P2 ;  /* 0x000000010c077824 */ /* 0x000fca00010e0605 */
[----:B------:R0:W-:Y:S02]  /*cb490*/  STL.64 [R1+0x1fa8], R6 ;  /* 0x001fa80601007387 */ /* 0x0001e40000100a00 */
[----:B0-----:R-:W-:Y:S01]  /*cb4a0*/  IADD3 R6, P2, PT, R28, R4, RZ ;  /* 0x000000041c067210 */ /* 0x001fe20007f5e0ff */
[----:B------:R-:W-:Y:S01]  /*cb4b0*/  IMAD.MOV.U32 R7, RZ, RZ, R12 ;  /* 0x000000ffff077224 */ /* 0x000fe200078e000c */
[----:B------:R-:W4:Y:S04]  /*cb4c0*/  LDL.LU R28, [R1+0x5c38] ;  /* 0x005c3800011c7983 */ /* 0x000f280000300800 */
[----:B------:R0:W-:Y:S01]  /*cb4d0*/  STL.64 [R1+0x5c28], R4 ;  /* 0x005c280401007387 */ /* 0x0001e20000100a00 */
[----:B------:R-:W-:-:S03]  /*cb4e0*/  IMAD.X R7, R7, 0x1, R8, P2 ;  /* 0x0000000107077824 */ /* 0x000fc600010e0608 */
[----:B0-----:R-:W2:Y:S04]  /*cb4f0*/  LDL.LU R4, [R1+0x1f90] ;  /* 0x001f900001047983 */ /* 0x001ea80000300800 */
[----:B------:R-:W2:Y:S04]  /*cb500*/  LDL.LU R5, [R1+0x1f94] ;  /* 0x001f940001057983 */ /* 0x000ea80000300800 */
[----:B------:R-:W3:Y:S04]  /*cb510*/  LDL.LU R12, [R1+0xc0] ;  /* 0x0000c000010c7983 */ /* 0x000ee80000300800 */
[----:B------:R0:W-:Y:S04]  /*cb520*/  STL.64 [R1+0x1fa0], R6 ;  /* 0x001fa00601007387 */ /* 0x0001e80000100a00 */
[----:B0-----:R-:W3:Y:S01]  /*cb530*/  LDL.LU.64 R6, [R1+0x5c30] ;  /* 0x005c300001067983 */ /* 0x001ee20000300a00 */
[----:B------:R-:W-:-:S02]  /*cb540*/  F2FP.SATFINITE.E5M2.F32.PACK_AB_MERGE_C R14, R14, R22, RZ ;  /* 0x000000160e0e723e */ /* 0x000fc400048060ff */
[----:B--2---:R-:W-:Y:S02]  /*cb550*/  F2FP.SATFINITE.E5M2.F32.PACK_AB_MERGE_C R5, R5, R4, RZ ;  /* 0x000000040505723e */ /* 0x004fe400048060ff */
[----:B------:R-:W-:-:S03]  /*cb560*/  F2FP.SATFINITE.E5M2.F32.PACK_AB_MERGE_C R4, R26, R21, RZ ;  /* 0x000000151a04723e */ /* 0x000fc600048060ff */
[----:B------:R-:W-:Y:S01]  /*cb570*/  STL [R1+0x628], R5 ;  /* 0x0006280501007387 */ /* 0x000fe20000100800 */
[----:B----4-:R-:W-:-:S03]  /*cb580*/  SHF.R.S32.HI R21, RZ, 0x1f, R28 ;  /* 0x0000001fff157819 */ /* 0x010fc6000001141c */
[----:B------:R3:W-:Y:S02]  /*cb590*/  STL [R1+0x620], R4 ;  /* 0x0006200401007387 */ /* 0x0007e40000100800 */
[----:B---3--:R-:W-:Y:S02]  /*cb5a0*/  IADD3 R4, P2, PT, R28, R6, RZ ;  /* 0x000000061c047210 */ /* 0x008fe40007f5e0ff */
[----:B------:R-:W-:Y:S03]  /*cb5b0*/  STL [R1+0x614], R14 ;  /* 0x0006140e01007387 */ /* 0x000fe60000100800 */
[----:B------:R-:W-:-:S05]  /*cb5c0*/  IMAD.X R5, R21, 0x1, R7, P2 ;  /* 0x0000000115057824 */ /* 0x000fca00010e0607 */
[----:B------:R0:W-:Y:S04]  /*cb5d0*/  STL.64 [R1+0x1f90], R4 ;  /* 0x001f900401007387 */ /* 0x0001e80000100a00 */
[----:B------:R1:W-:Y:S01]  /*cb5e0*/  STL.64 [R1+0x5c18], R6 ;  /* 0x005c180601007387 */ /* 0x0003e20000100a00 */
[----:B0-----:R-:W-:Y:S01]  /*cb5f0*/  F2FP.SATFINITE.E5M2.F32.PACK_AB_MERGE_C R4, R15, R9, RZ ;  /* 0x000000090f04723e */ /* 0x001fe200048060ff */
[----:B------:R-:W-:Y:S02]  /*cb600*/  IMAD.MOV.U32 R15, RZ, RZ, R16 ;  /* 0x000000ffff0f7224 */ /* 0x000fe400078e0010 */
[----:B-1----:R-:W2:Y:S04]  /*cb610*/  LDL.LU R6, [R1+0x1f64] ;  /* 0x001f640001067983 */ /* 0x002ea80000300800 */
[----:B------:R0:W-:Y:S04]  /*cb620*/  STL [R1+0x5c20], R7 ;  /* 0x005c200701007387 */ /* 0x0001e80000100800 */
[----:B0-----:R-:W2:Y:S04]  /*cb630*/  LDL.LU R7, [R1+0x1f60] ;  /* 0x001f600001077983 */ /* 0x001ea80000300800 */
[----:B------:R0:W-:Y:S04]  /*cb640*/  STL [R1+0x60c], R4 ;  /* 0x00060c0401007387 */ /* 0x0001e80000100800 */
[----:B------:R-:W3:Y:S01]  /*cb650*/  LDL.LU R16, [R1+0xbc] ;  /* 0x0000bc0001107983 */ /* 0x000ee20000300800 */
[----:B0-----:R-:W-:-:S03]  /*cb660*/  F2FP.SATFINITE.E5M2.F32.PACK_AB_MERGE_C R4, R11, R10, RZ ;  /* 0x0000000a0b04723e */ /* 0x001fc600048060ff */
[----:B---3--:R0:W-:Y:S04]  /*cb670*/  STL [R1+0x5bf8], R16 ;  /* 0x005bf81001007387 */ /* 0x0081e80000100800 */
[----:B0-----:R-:W3:Y:S04]  /*cb680*/  LDL.LU R16, [R1+0x1f7c] ;  /* 0x001f7c0001107983 */ /* 0x001ee80000300800 */
[----:B------:R0:W-:Y:S04]  /*cb690*/  STL [R1+0x600], R4 ;  /* 0x0006000401007387 */ /* 0x0001e80000100800 */
[----:B------:R-:W4:Y:S04]  /*cb6a0*/  LDL.LU R26, [R1+0x1f68] ;  /* 0x001f6800011a7983 */ /* 0x000f280000300800 */
[----:B------:R-:W4:Y:S01]  /*cb6b0*/  LDL.LU R22, [R1+0x1f6c] ;  /* 0x001f6c0001167983 */ /* 0x000f220000300800 */
[----:B0-----:R-:W-:-:S03]  /*cb6c0*/  IADD3 R4, P2, PT, R28, R0, RZ ;  /* 0x000000001c047210 */ /* 0x001fc60007f5e0ff */
[----:B------:R-:W2:Y:S04]  /*cb6d0*/  LDL.LU R14, [R1+0x1f50] ;  /* 0x001f5000010e7983 */ /* 0x000ea80000300800 */
[----:B------:R-:W2:Y:S04]  /*cb6e0*/  LDL.LU R9, [R1+0x1f54] ;  /* 0x001f540001097983 */ /* 0x000ea80000300800 */
[----:B------:R-:W2:Y:S01]  /*cb6f0*/  LDL.LU R10, [R1+0x1f58] ;  /* 0x001f5800010a7983 */ /* 0x000ea20000300800 */
[----:B------:R-:W-:-:S03]  /*cb700*/  IMAD.X R5, R21, 0x1, R3, P2 ;  /* 0x0000000115057824 */ /* 0x000fc600010e0603 */
[----:B------:R-:W2:Y:S04]  /*cb710*/  LDL.LU R11, [R1+0x1f5c] ;  /* 0x001f5c00010b7983 */ /* 0x000ea80000300800 */
[----:B------:R0:W-:Y:S04]  /*cb720*/  STL [R1+0x5c08], R0 ;  /* 0x005c080001007387 */ /* 0x0001e80000100800 */
[----:B0-----:R-:W3:Y:S04]  /*cb730*/  LDL.LU R0, [R1+0x1f78] ;  /* 0x001f780001007983 */ /* 0x001ee80000300800 */
[----:B------:R0:W-:Y:S04]  /*cb740*/  STL.64 [R1+0x1f80], R4 ;  /* 0x001f800401007387 */ /* 0x0001e80000100a00 */
[----:B0-----:R-:W4:Y:S04]  /*cb750*/  LDL.LU.64 R4, [R1+0x5c28] ;  /* 0x005c280001047983 */ /* 0x001f280000300a00 */
[----:B------:R3:W-:Y:S02]  /*cb760*/  STL [R1+0x5c0c], R3 ;  /* 0x005c0c0301007387 */ /* 0x0007e40000100800 */
[----:B---3--:R-:W-:-:S02]  /*cb770*/  F2FP.SATFINITE.E5M2.F32.PACK_AB_MERGE_C R3, R16, R0, RZ ;  /* 0x000000001003723e */ /* 0x008fc400048060ff */
[----:B--2---:R-:W-:Y:S02]  /*cb780*/  F2FP.SATFINITE.E5M2.F32.PACK_AB_MERGE_C R0, R6, R7, RZ ;  /* 0x000000070600723e */ /* 0x004fe400048060ff */
[----:B------:R-:W-:Y:S01]  /*cb790*/  IADD3 R6, P2, PT, R28, R2, RZ ;  /* 0x000000021c067210 */ /* 0x000fe20007f5e0ff */
[----:B------:R-:W-:Y:S04]  /*cb7a0*/  STL [R1+0x4f68], R3 ;  /* 0x004f680301007387 */ /* 0x000fe80000100800 */
[----:B------:R-:W-:Y:S01]  /*cb7b0*/  STL [R1+0x5e0], R0 ;  /* 0x0005e00001007387 */ /* 0x000fe20000100800 */
[----:B----4-:R-:W-:-:S05]  /*cb7c0*/  IMAD.X R7, R21, 0x1, R5, P2 ;  /* 0x0000000115077824 */ /* 0x010fca00010e0605 */
[----:B------:R0:W-:Y:S02]  /*cb7d0*/  STL.64 [R1+0x1f70], R6 ;  /* 0x001f700601007387 */ /* 0x0001e40000100a00 */
[----:B0-----:R-:W-:Y:S02]  /*cb7e0*/  IADD3 R6, P2, PT, R28, R4, RZ ;  /* 0x000000041c067210 */ /* 0x001fe40007f5e0ff */
[----:B------:R-:W2:Y:S04]  /*cb7f0*/  LDL.LU R7, [R1+0x5c20] ;  /* 0x005c200001077983 */ /* 0x000ea80000300800 */
[----:B------:R-:W-:Y:S04]  /*cb800*/  STL [R1+0x1f60], R6 ;  /* 0x001f600601007387 */ /* 0x000fe80000100800 */
[----:B------:R-:W3:Y:S04]  /*cb810*/  LDL.LU R3, [R1+0x1f40] ;  /* 0x001f400001037983 */ /* 0x000ee80000300800 */
[----:B---3--:R0:W-:Y:S02]  /*cb820*/  STL.64 [R1+0x5c10], R2 ;  /* 0x005c100201007387 */ /* 0x0081e40000100a00 */
[----:B0-----:R-:W-:-:S02]  /*cb830*/  IMAD.MOV.U32 R2, RZ, RZ, R6 ;  /* 0x000000ffff027224 */ /* 0x001fc400078e0006 */
[----:B--2---:R-:W-:Y:S02]  /*cb840*/  IMAD.MOV.U32 R3, RZ, RZ, R7 ;  /* 0x000000ffff037224 */ /* 0x004fe400078e0007 */
[----:B------:R-:W2:Y:S01]  /*cb850*/  LDL.LU.64 R6, [R1+0x5c18] ;  /* 0x005c180001067983 */ /* 0x000ea20000300a00 */
[----:B------:R-:W-:Y:S01]  /*cb860*/  IMAD.X R3, R21, 0x1, R8, P2 ;  /* 0x0000000115037824 */ /* 0x000fe200010e0608 */
[----:B------:R-:W-:Y:S02]  /*cb870*/  F2FP.SATFINITE.E5M2.F32.PACK_AB_MERGE_C R2, R22, R26, RZ ;  /* 0x0000001a1602723e */ /* 0x000fe400048060ff */
[----:B------:R-:W3:Y:S04]  /*cb880*/  LDL.LU R0, [R1+0x1f44] ;  /* 0x001f440001007983 */ /* 0x000ee80000300800 */
[----:B------:R0:W-:Y:S04]  /*cb890*/  STL.64 [R1+0x5c00], R4 ;  /* 0x005c000401007387 */ /* 0x0001e80000100a00 */
[----:B0-----:R-:W4:Y:S04]  /*cb8a0*/  LDL.LU R4, [R1+0x1f48] ;  /* 0x001f480001047983 */ /* 0x001f280000300800 */
[----:B------:R-:W4:Y:S04]  /*cb8b0*/  LDL.LU R5, [R1+0x1f4c] ;  /* 0x001f4c0001057983 */ /* 0x000f280000300800 */
[----:B------:R-:W3:Y:S04]  /*cb8c0*/  LDL.LU R28, [R1+0x1f3c] ;  /* 0x001f3c00011c7983 */ /* 0x000ee80000300800 */
[----:B------:R-:W3:Y:S04]  /*cb8d0*/  LDL.LU R16, [R1+0x1f30] ;  /* 0x001f300001107983 */ /* 0x000ee80000300800 */
[----:B------:R0:W-:Y:S04]  /*cb8e0*/  STL [R1+0x1f64], R3 ;  /* 0x001f640301007387 */ /* 0x0001e80000100800 */
[----:B------:R1:W-:Y:S01]  /*cb8f0*/  STL [R1+0x5e8], R2 ;  /* 0x0005e80201007387 */ /* 0x0003e20000100800 */
[----:B0-----:R-:W-:-:S02]  /*cb900*/  F2FP.SATFINITE.E5M2.F32.PACK_AB_MERGE_C R3, R9, R14, RZ ;  /* 0x0000000e0903723e */ /* 0x001fc400048060ff */
[----:B-1----:R-:W-:-:S03]  /*cb910*/  F2FP.SATFINITE.E5M2.F32.PACK_AB_MERGE_C R2, R11, R10, RZ ;  /* 0x0000000a0b02723e */ /* 0x002fc600048060ff */
[----:B------:R-:W-:Y:S04]  /*cb920*/  STL [R1+0x5bc], R3 ;  /* 0x0005bc0301007387 */ /* 0x000fe80000100800 */
[----:B------:R2:W-:Y:S04]  /*cb930*/  STL [R1+0x5c4], R2 ;  /* 0x0005c40201007387 */ /* 0x0005e80000100800 */
[----:B------:R-:W3:Y:S04]  /*cb940*/  LDL.LU R26, [R1+0x1f20] ;  /* 0x001f2000011a7983 */ /* 0x000ee80000300800 */
[----:B------:R-:W3:Y:S04]  /*cb950*/  LDL.LU R22, [R1+0x1f24] ;  /* 0x001f240001167983 */ /* 0x000ee80000300800 */
[----:B------:R-:W3:Y:S04]  /*cb960*/  LDL.LU R14, [R1+0x1f28] ;  /* 0x001f2800010e7983 */ /* 0x000ee80000300800 */
[----:B------:R-:W3:Y:S04]  /*cb970*/  LDL.LU R9, [R1+0x1f2c] ;  /* 0x001f2c0001097983 */ /* 0x000ee80000300800 */
[----:B------:R-:W3:Y:S04]  /*cb980*/  LDL.LU R10, [R1+0x1f10] ;  /* 0x001f1000010a7983 */ /* 0x000ee80000300800 */
[----:B------:R-:W3:Y:S01]  /*cb990*/  LDL.LU R11, [R1+0x1f14] ;  /* 0x001f1400010b7983 */ /* 0x000ee20000300800 */
[----:B------:R-:W-:-:S02]  /*cb9a0*/  SHF.R.S32.HI R21, RZ, 0x1f, R12 ;  /* 0x0000001fff157819 */ /* 0x000fc4000001140c */
[----:B--2---:R-:W-:-:S05]  /*cb9b0*/  IADD3 R2, P2, PT, R12, R6, RZ ;  /* 0x000000060c027210 */ /* 0x004fca0007f5e0ff */
[----:B------:R-:W-:Y:S01]  /*cb9c0*/  IMAD.X R3, R21, 0x1, R7, P2 ;  /* 0x0000000115037824 */ /* 0x000fe200010e0607 */
[----:B---3--:R0:W-:Y:S04]  /*cb9d0*/  STL.64 [R1+0x5bf0], R10 ;  /* 0x005bf00a01007387 */ /* 0x0081e80000100a00 */
[----:B0-----:R-:W2:Y:S04]  /*cb9e0*/  LDL.LU R10, [R1+0x1f34] ;  /* 0x001f3400010a7983 */ /* 0x001ea80000300800 */
[----:B------:R-:W3:Y:S04]  /*cb9f0*/  LDL.LU R11, [R1+0x1f38] ;  /* 0x001f3800010b7983 */ /* 0x000ee80000300800 */
[----:B------:R0:W-:Y:S04]  /*cba00*/  STL.64 [R1+0x1f50], R2 ;  /* 0x001f500201007387 */ /* 0x0001e80000100a00 */
[----:B0-----:R-:W2:Y:S02]  /*cba10*/  LDL.LU.64 R2, [R1+0x5c10] ;  /* 0x005c100001027983 */ /* 0x001ea40000300a00 */
[----:B--2---:R-:W-:-:S02]  /*cba20*/  F2FP.SATFINITE.E5M2.F32.PACK_AB_MERGE_C R0, R0, R3, RZ ;  /* 0x000000030000723e */ /* 0x004fc400048060ff */
[----:B------:R-:W2:Y:S04]  /*cba30*/  LDL.LU R3, [R1+0x5c0c] ;  /* 0x005c0c0001037983 */ /* 0x000ea80000300800 */
[----:B------:R0:W-:Y:S04]  /*cba40*/  STL [R1+0x5a4], R0 ;  /* 0x0005a40001007387 */ /* 0x0001e80000100800 */
[----:B0-----:R-:W2:Y:S01]  /*cba50*/  LDL.LU R0, [R1+0x5c08] ;  /* 0x005c080001007983 */ /* 0x001ea20000300800 */
[----:B----4-:R-:W-:-:S05]  /*cba60*/  F2FP.SATFINITE.E5M2.F32.PACK_AB_MERGE_C R5, R5, R4, RZ ;  /* 0x000000040505723e */ /* 0x010fca00048060ff */
[----:B------:R0:W-:Y:S01]  /*cba70*/  STL [R1+0x4f7c], R5 ;  /* 0x004f7c0501007387 */ /* 0x0001e20000100800 */
[----:B--2---:R-:W-:-:S05]  /*cba80*/  IADD3 R4, P2, PT, R12, R0, RZ ;  /* 0x000000000c047210 */ /* 0x004fca0007f5e0ff */
[----:B0-----:R-:W-:-:S05]  /*cba90*/  IMAD.X R5, R21, 0x1, R3, P2 ;  /* 0x0000000115057824 */ /* 0x001fca00010e0603 */
[----:B------:R0:W-:Y:S04]  /*cbaa0*/  STL.64 [R1+0x1f40], R4 ;  /* 0x001f400401007387 */ /* 0x0001e80000100a00 */
[----:B0-----:R-:W2:Y:S01]  /*cbab0*/  LDL.LU.64 R4, [R1+0x5c00] ;  /* 0x005c000001047983 */ /* 0x001ea20000300a00 */
[----:B------:R-:W-:-:S03]  /*cbac0*/  F2FP.SATFINITE.E5M2.F32.PACK_AB_MERGE_C R10, R10, R16, RZ ;  /* 0x000000100a0a723e */ /* 0x000fc600048060ff */
[----:B------:R-:W4:Y:S04]  /*cbad0*/  LDL.LU R16, [R1+0x5bf8] ;  /* 0x005bf80001107983 */ /* 0x000f280000300800 */
[----:B------:R0:W-:Y:S01]  /*cbae0*/  STL [R1+0x584], R10 ;  /* 0x0005840a01007387 */ /* 0x0001e20000100800 */
[----:B---3--:R-:W-:Y:S02]  /*cbaf0*/  F2FP.SATFINITE.E5M2.F32.PACK_AB_MERGE_C R28, R28, R11, RZ ;  /* 0x0000000b1c1c723e */ /* 0x008fe400048060ff */
[----:B0-----:R-:W-:Y:S01]  /*cbb00*/  IADD3 R10, P2, PT, R12, R2, RZ ;  /* 0x000000020c0a7210 */ /* 0x001fe20007f5e0ff */
[----:B------:R-:W-:Y:S04]  /*cbb10*/  STL.64 [R1+0x5be8], R2 ;  /* 0x005be80201007387 */ /* 0x000fe80000100a00 */
[----:B------:R-:W-:Y:S01]  /*cbb20*/  STL [R1+0x580], R28 ;  /* 0x0005801c01007387 */ /* 0x000fe20000100800 */
[----:B--2---:R-:W-:-:S05]  /*cbb30*/  IMAD.X R11, R21, 0x1, R5, P2 ;  /* 0x00000001150b7824 */ /* 0x004fca00010e0605 */
[----:B------:R0:W-:Y:S04]  /*cbb40*/  STL.64 [R1+0x1f38], R10 ;  /* 0x001f380a01007387 */ /* 0x0001e80000100a00 */
[----:B0-----:R-:W2:Y:S01]  /*cbb50*/  LDL.LU.64 R10, [R1+0x5bf0] ;  /* 0x005bf000010a7983 */ /* 0x001ea20000300a00 */
[----:B------:R-:W-:-:S03]  /*cbb60*/  IADD3 R2, P2, PT, R12, R4, RZ ;  /* 0x000000040c027210 */ /* 0x000fc60007f5e0ff */
[----:B------:R-:W3:Y:S02]  /*cbb70*/  LDL.LU R28, [R1+0x1f00] ;  /* 0x001f0000011c7983 */ /* 0x000ee40000300800 */
[----:B------:R-:W-:Y:S02]  /*cbb80*/  IMAD.X R3, R21, 0x1, R8, P2 ;  /* 0x0000000115037824 */ /* 0x000fe400010e0608 */
[----:B------:R-:W3:Y:S01]  /*cbb90*/  LDL.LU R12, [R1+0x1f04] ;  /* 0x001f0400010c7983 */ /* 0x000ee20000300800 */
[----:B------:R-:W-:-:S03]  /*cbba0*/  F2FP.SATFINITE.E5M2.F32.PACK_AB_MERGE_C R21, R22, R26, RZ ;  /* 0x0000001a1615723e */ /* 0x000fc600048060ff */
[----:B------:R0:W-:Y:S04]  /*cbbb0*/  STL.64 [R1+0x5be0], R4 ;  /* 0x005be00401007387 */ /* 0x0001e80000100a00 */
[----:B0-----:R-:W3:Y:S04]  /*cbbc0*/  LDL.LU R4, [R1+0x1f18] ;  /* 0x001f180001047983 */ /* 0x001ee80000300800 */
[----:B------:R-:W3:Y:S04]  /*cbbd0*/  LDL.LU R5, [R1+0x1f1c] ;  /* 0x001f1c0001057983 */ /* 0x000ee80000300800 */
[----:B------:R0:W-:Y:S04]  /*cbbe0*/  STL.64 [R1+0x1f30], R2 ;  /* 0x001f300201007387 */ /* 0x0001e80000100a00 */
[----:B------:R1:W-:Y:S01]  /*cbbf0*/  STL [R1+0x564], R21 ;  /* 0x0005641501007387 */ /* 0x0003e20000100800 */
[----:B0-----:R-:W-:-:S05]  /*cbc00*/  F2FP.SATFINITE.E5M2.F32.PACK_AB_MERGE_C R3, R9, R14, RZ ;  /* 0x0000000e0903723e */ /* 0x001fca00048060ff */
[----:B------:R-:W-:Y:S01]  /*cbc10*/  STL [R1+0x558], R3 ;  /* 0x0005580301007387 */ /* 0x000fe20000100800 */
[----:B--2---:R-:W-:-:S05]  /*cbc20*/  F2FP.SATFINITE.E5M2.F32.PACK_AB_MERGE_C R2, R11, R10, RZ ;  /* 0x0000000a0b02723e */ /* 0x004fca00048060ff */
[----:B------:R0:W-:Y:S04]  /*cbc30*/  STL [R1+0x538], R2 ;  /* 0x0005380201007387 */ /* 0x0001e80000100800 */
[----:B------:R-:W2:Y:S04]  /*cbc40*/  LDL.LU R22, [R1+0x1ef0] ;  /* 0x001ef00001167983 */ /* 0x000ea80000300800 */
[----:B------:R-:W2:Y:S04]  /*cbc50*/  LDL.LU R9, [R1+0x1ef4] ;  /* 0x001ef40001097983 */ /* 0x000ea80000300800 */
[----:B-1----:R-:W2:Y:S01]  /*cbc60*/  LDL.LU R21, [R1+0xb4] ;  /* 0x0000b40001157983 */ /* 0x002ea20000300800 */
[----:B----4-:R-:W-:-:S02]  /*cbc70*/  SHF.R.S32.HI R10, RZ, 0x1f, R16 ;  /* 0x0000001fff0a7819 */ /* 0x010fc40000011410 */
[----:B0-----:R-:W-:-:S05]  /*cbc80*/  IADD3 R2, P2, PT, R16, R6, RZ ;  /* 0x0000000610027210 */ /* 0x001fca0007f5e0ff */
[----:B------:R-:W-:Y:S01]  /*cbc90*/  IMAD.X R3, R10, 0x1, R7, P2 ;  /* 0x000000010a037824 */ /* 0x000fe200010e0607 */
[----:B--2---:R-:W-:Y:S04]  /*cbca0*/  STL [R1+0x5bd0], R21 ;  /* 0x005bd01501007387 */ /* 0x004fe80000100800 */
[----:B------:R0:W-:Y:S04]  /*cbcb0*/  STL.64 [R1+0x1f20], R2 ;  /* 0x001f200201007387 */ /* 0x0001e80000100a00 */
[----:B0-----:R-:W2:Y:S01]  /*cbcc0*/  LDL.LU.64 R2, [R1+0x5be8] ;  /* 0x005be80001027983 */ /* 0x001ea20000300a00 */
[----:B---3--:R-:W-:-:S03]  /*cbcd0*/  F2FP.SATFINITE.E5M2.F32.PACK_AB_MERGE_C R5, R5, R4, RZ ;  /* 0x000000040505723e */ /* 0x008fc600048060ff */
[----:B------:R0:W-:Y:S01]  /*cbce0*/  STL.64 [R1+0x5bd8], R6 ;  /* 0x005bd80601007387 */ /* 0x0001e20000100a00 */
[----:B------:R-:W-:Y:S01]  /*cbcf0*/  IADD3 R4, P2, PT, R16, R0, RZ ;  /* 0x0000000010047210 */ /* 0x000fe20007f5e0ff */
[----:B------:R-:W-:Y:S02]  /*cbd00*/  IMAD.MOV.U32 R14, RZ, RZ, R18 ;  /* 0x000000ffff0e7224 */ /* 0x000fe400078e0012 */
[----:B------:R-:W-:Y:S01]  /*cbd10*/  IMAD.MOV.U32 R18, RZ, RZ, R19 ;  /* 0x000000ffff127224 */ /* 0x000fe200078e0013 */
[----:B------:R-:W-:Y:S01]  /*cbd20*/  F2FP.SATFINITE.E5M2.F32.PACK_AB_MERGE_C R12, R12, R28, RZ ;  /* 0x0000001c0c0c723e */ /* 0x000fe200048060ff */
[----:B0-----:R-:W3:Y:S04]  /*cbd30*/  LDL.LU R6, [R1+0x1f08] ;  /* 0x001f080001067983 */ /* 0x001ee80000300800 */
[----:B------:R-:W3:Y:S04]  /*cbd40*/  LDL.LU R7, [R1+0x1f0c] ;  /* 0x001f0c0001077983 */ /* 0x000ee80000300800 */
[----:B------:R-:W4:Y:S04]  /*cbd50*/  LDL.LU R21, [R1+0x1ef8] ;  /* 0x001ef80001157983 */ /* 0x000f280000300800 */
[----:B------:R-:W4:Y:S04]  /*cbd60*/  LDL.LU R11, [R1+0x1ee4] ;  /* 0x001ee400010b7983 */ /* 0x000f280000300800 */
[----:B------:R-:W4:Y:S04]  /*cbd70*/  LDL.LU R26, [R1+0x1ee8] ;  /* 0x001ee800011a7983 */ /* 0x000f280000300800 */
[----:B------:R-:W4:Y:S04]  /*cbd80*/  LDL.LU R19, [R1+0x1eec] ;  /* 0x001eec0001137983 */ /* 0x000f280000300800 */
[----:B------:R2:W-:Y:S04]  /*cbd90*/  STL [R1+0x4fb0], R5 ;  /* 0x004fb00501007387 */ /* 0x0005e80000100800 */
[----:B------:R-:W-:Y:S01]  /*cbda0*/  STL [R1+0x51c], R12 ;  /* 0x00051c0c01007387 */ /* 0x000fe20000100800 */
[----:B--2---:R-:W-:-:S05]  /*cbdb0*/  IMAD.X R5, R10, 0x1, R3, P2 ;  /* 0x000000010a057824 */ /* 0x004fca00010e0603 */
[----:B------:R0:W-:Y:S04]  /*cbdc0*/  STL.64 [R1+0x1f10], R4 ;  /* 0x001f100401007387 */ /* 0x0001e80000100a00 */
[----:B0-----:R-:W2:Y:S04]  /*cbdd0*/  LDL.LU.64 R4, [R1+0x5be0] ;  /* 0x005be00001047983 */ /* 0x001ea80000300a00 */
[----:B------:R-:W2:Y:S01]  /*cbde0*/  LDL.LU R28, [R1+0x1ed0] ;  /* 0x001ed000011c7983 */ /* 0x000ea20000300800 */
[----:B---3--:R-:W-:Y:S02]  /*cbdf0*/  F2FP.SATFINITE.E5M2.F32.PACK_AB_MERGE_C R7, R7, R6, RZ ;  /* 0x000000060707723e */ /* 0x008fe400048060ff */
[----:B------:R-:W-:Y:S01]  /*cbe00*/  F2FP.SATFINITE.E5M2.F32.PACK_AB_MERGE_C R6, R9, R22, RZ ;  /* 0x000000160906723e */ /* 0x000fe200048060ff */
[----:B------:R-:W3:Y:S04]  /*cbe10*/  LDL.LU R12, [R1+0x1ed4] ;  /* 0x001ed400010c7983 */ /* 0x000ee80000300800 */
[----:B--2---:R0:W-:Y:S04]  /*cbe20*/  STL.64 [R1+0x5bc8], R28 ;  /* 0x005bc81c01007387 */ /* 0x0041e80000100a00 */
[----:B0-----:R-:W2:Y:S04]  /*cbe30*/  LDL.LU R28, [R1+0x1efc] ;  /* 0x001efc00011c7983 */ /* 0x001ea80000300800 */
[----:B------:R-:W3:Y:S04]  /*cbe40*/  LDL.LU R29, [R1+0x1ee0] ;  /* 0x001ee000011d7983 */ /* 0x000ee80000300800 */
[----:B------:R-:W-:Y:S04]  /*cbe50*/  STL [R1+0x520], R7 ;  /* 0x0005200701007387 */ /* 0x000fe80000100800 */
[----:B------:R0:W-:Y:S04]  /*cbe60*/  STL [R1+0x99c], R6 ;  /* 0x00099c0601007387 */ /* 0x0001e80000100800 */
[----:B------:R-:W3:Y:S04]  /*cbe70*/  LDL.LU R22, [R1+0x1ed8] ;  /* 0x001ed80001167983 */ /* 0x000ee80000300800 */
[----:B------:R-:W3:Y:S01]  /*cbe80*/  LDL.LU R9, [R1+0x1edc] ;  /* 0x001edc0001097983 */ /* 0x000ee20000300800 */
[----:B0-----:R-:W-:-:S05]  /*cbe90*/  IADD3 R6, P2, PT, R16, R2, RZ ;  /* 0x0000000210067210 */ /* 0x001fca0007f5e0ff */
[----:B------:R-:W-:-:S05]  /*cbea0*/  IMAD.X R7, R10, 0x1, R5, P2 ;  /* 0x000000010a077824 */ /* 0x000fca00010e0605 */
[----:B------:R0:W-:Y:S02]  /*cbeb0*/  STL.64 [R1+0x1f00], R6 ;  /* 0x001f000601007387 */ /* 0x0001e40000100a00 */
[----:B0-----:R-:W-:Y:S01]  /*cbec0*/  IADD3 R6, P2, PT, R16, R4, RZ ;  /* 0x0000000410067210 */ /* 0x001fe20007f5e0ff */
[----:B------:R-:W-:Y:S02]  /*cbed0*/  IMAD.MOV.U32 R7, RZ, RZ, R10 ;  /* 0x000000ffff077224 */ /* 0x000fe400078e000a */
[----:B------:R-:W3:Y:S02]  /*cbee0*/  LDL.LU R10, [R1+0x1ec0] ;  /* 0x001ec000010a7983 */ /* 0x000ee40000300800 */
[----:B------:R-:W-:Y:S02]  /*cbef0*/  IMAD.X R7, R7, 0x1, R8, P2 ;  /* 0x0000000107077824 */ /* 0x000fe400010e0608 */
[----:B------:R-:W3:Y:S04]  /*cbf00*/  LDL.LU R16, [R1+0x1ec4] ;  /* 0x001ec40001107983 */ /* 0x000ee80000300800 */
[----:B------:R0:W-:Y:S04]  /*cbf10*/  STL.64 [R1+0x1ef0], R6 ;  /* 0x001ef00601007387 */ /* 0x0001e80000100a00 */
[----:B0-----:R-:W3:Y:S01]  /*cbf20*/  LDL.LU.64 R6, [R1+0x5bd8] ;  /* 0x005bd80001067983 */ /* 0x001ee20000300a00 */
[----:B----4-:R-:W-:-:S02]  /*cbf30*/  F2FP.SATFINITE.E5M2.F32.PACK_AB_MERGE_C R26, R19, R26, RZ ;  /* 0x0000001a131a723e */ /* 0x010fc400048060ff */
[----:B------:R-:W-:Y:S02]  /*cbf40*/  SHF.R.S32.HI R19, RZ, 0x1f, R14 ;  /* 0x0000001fff137819 */ /* 0x000fe4000001140e */
[----:B--2---:R-:W-:Y:S02]  /*cbf50*/  F2FP.SATFINITE.E5M2.F32.PACK_AB_MERGE_C R28, R28, R21, RZ ;  /* 0x000000151c1c723e */ /* 0x004fe400048060ff */
[----:B------:R-:W2:Y:S04]  /*cbf60*/  LDL.LU R21, [R1+0x5bd0] ;  /* 0x005bd00001157983 */ /* 0x000ea80000300800 */
[----:B------:R3:W-:Y:S02]  /*cbf70*/  STL [R1+0x4e4], R28 ;  /* 0x0004e41c01007387 */ /* 0x0007e40000100800 */
[----:B---3--:R-:W-:-:S02]  /*cbf80*/  F2FP.SATFINITE.E5M2.F32.PACK_AB_MERGE_C R28, R11, R29, RZ ;  /* 0x0000001d0b1c723e */ /* 0x008fc400048060ff */
[----:B------:R-:W3:Y:S04]  /*cbf90*/  LDL.LU R11, [R1+0x1ecc] ;  /* 0x001ecc00010b7983 */ /* 0x000ee80000300800 */
[----:B------:R0:W-:Y:S04]  /*cbfa0*/  STL [R1+0x4b0], R28 ;  /* 0x0004b01c01007387 */ /* 0x0001e80000100800 */
[----:B------:R-:W-:Y:S01]  /*cbfb0*/  STL [R1+0x4fdc], R26 ;  /* 0x004fdc1a01007387 */ /* 0x000fe20000100800 */
[----:B0-----:R-:W-:-:S05]  /*cbfc0*/  IADD3 R28, P2, PT, R14, R6, RZ ;  /* 0x000000060e1c7210 */ /* 0x001fca0007f5e0ff */
[----:B------:R-:W-:-:S05]  /*cbfd0*/  IMAD.X R29, R19, 0x1, R7, P2 ;  /* 0x00000001131d7824 */ /* 0x000fca00010e0607 */
[----:B------:R0:W-:Y:S04]  /*cbfe0*/  STL.64 [R1+0x1ee0], R28 ;  /* 0x001ee01c01007387 */ /* 0x0001e80000100a00 */
[----:B0-----:R-:W4:Y:S04]  /*cbff0*/  LDL.LU.64 R28, [R1+0x5bc8] ;  /* 0x005bc800011c7983 */ /* 0x001f280000300a00 */
[----:B------:R0:W-:Y:S02]  /*cc000*/  STL.64 [R1+0x5bb8], R6 ;  /* 0x005bb80601007387 */ /* 0x0001e40000100a00 */
[----:B0-----:R-:W-:-:S02]  /*cc010*/  IMAD.MOV.U32 R7, RZ, RZ, R14 ;  /* 0x000000ffff077224 */ /* 0x001fc400078e000e */
[----:B------:R-:W3:Y:S01]  /*cc020*/  LDL.LU R6, [R1+0x1ec8] ;  /* 0x001ec80001067983 */ /* 0x000ee20000300800 */
[----:B----4-:R-:W-:Y:S01]  /*cc030*/  F2FP.SATFINITE.E5M2.F32.PACK_AB_MERGE_C R14, R12, R28, RZ ;  /* 0x0000001c0c0e723e */ /* 0x010fe200048060ff */
[----:B------:R-:W-:-:S04]  /*cc040*/  IMAD.MOV.U32 R12, RZ, RZ, R13 ;  /* 0x000000ffff0c7224 */ /* 0x000fc800078e000d */
[----:B------:R0:W-:Y:S04]  /*cc050*/  STL [R1+0x48c], R14 ;  /* 0x00048c0e01007387 */ /* 0x0001e80000100800 */
[----:B------:R-:W4:Y:S04]  /*cc060*/  LDL.LU R26, [R1+0x1eb8] ;  /* 0x001eb800011a7983 */ /* 0x000f280000300800 */
[----:B------:R-:W2:Y:S01]  /*cc070*/  LDL.LU R13, [R1+0x1ebc] ;  /* 0x001ebc00010d7983 */ /* 0x000ea20000300800 */
[----:B------:R-:W-:Y:S02]  /*cc080*/  F2FP.SATFINITE.E5M2.F32.PACK_AB_MERGE_C R9, R9, R22, RZ ;  /* 0x000000160909723e */ /* 0x000fe400048060ff */
[----:B---3--:R-:W-:Y:S01]  /*cc090*/  F2FP.SATFINITE.E5M2.F32.PACK_AB_MERGE_C R6, R11, R6, RZ ;  /* 0x000000060b06723e */ /* 0x008fe200048060ff */
[----:B--2---:R1:W-:Y:S04]  /*cc0a0*/  STL.64 [R1+0x5bc0], R12 ;  /* 0x005bc00c01007387 */ /* 0x0043e80000100a00 */
[----:B0-----:R-:W2:Y:S04]  /*cc0b0*/  LDL.LU R14, [R1+0x11e0] ;  /* 0x0011e000010e7983 */ /* 0x001ea80000300800 */
[----:B------:R-:W2:Y:S01]  /*cc0c0*/  LDL.LU R28, [R1+0x11e4] ;  /* 0x0011e400011c7983 */ /* 0x000ea20000300800 */
[----:B-1----:R-:W-:-:S03]  /*cc0d0*/  IADD3 R12, P2, PT, R7, R0, RZ ;  /* 0x00000000070c7210 */ /* 0x002fc60007f5e0ff */
[----:B------:R0:W-:Y:S02]  /*cc0e0*/  STL [R1+0x490], R9 ;  /* 0x0004900901007387 */ /* 0x0001e40000100800 */
[----:B------:R-:W-:Y:S02]  /*cc0f0*/  IMAD.X R13, R19, 0x1, R3, P2 ;  /* 0x00000001130d7824 */ /* 0x000fe400010e0603 */
[----:B------:R-:W3:Y:S01]  /*cc100*/  LDL.LU R22, [R1+0x11e8] ;  /* 0x0011e80001167983 */ /* 0x000ee20000300800 */
[----:B0-----:R-:W-:-:S03]  /*cc110*/  F2FP.SATFINITE.E5M2.F32.PACK_AB_MERGE_C R9, R16, R10, RZ ;  /* 0x0000000a1009723e */ /* 0x001fc600048060ff */
[----:B------:R0:W-:Y:S04]  /*cc120*/  STL.64 [R1+0x1ed0], R12 ;  /* 0x001ed00c01007387 */ /* 0x0001e80000100a00 */
[----:B------:R1:W-:Y:S01]  /*cc130*/  STL [R1+0xf0], R9 ;  /* 0x0000f00901007387 */ /* 0x0003e20000100800 */
[----:B0-----:R-:W-:-:S03]  /*cc140*/  IADD3 R12, P2, PT, R7, R2, RZ ;  /* 0x00000002070c7210 */ /* 0x001fc60007f5e0ff */
[----:B-1----:R-:W3:Y:S02]  /*cc150*/  LDL.LU R9, [R1+0x11ec] ;  /* 0x0011ec0001097983 */ /* 0x002ee40000300800 */
[----:B------:R-:W-:Y:S02]  /*cc160*/  IMAD.X R13, R19, 0x1, R5, P2 ;  /* 0x00000001130d7824 */ /* 0x000fe400010e0605 */
[----:B------:R-:W2:Y:S04]  /*cc170*/  LDL.LU R10, [R1+0x1e90] ;  /* 0x001e9000010a7983 */ /* 0x000ea80000300800 */
[----:B------:R-:W2:Y:S04]  /*cc180*/  LDL.LU R16, [R1+0x1e94] ;  /* 0x001e940001107983 */ /* 0x000ea80000300800 */
[----:B------:R0:W-:Y:S04]  /*cc190*/  STL.64 [R1+0x5bb0], R2 ;  /* 0x005bb00201007387 */ /* 0x0001e80000100a00 */
[----:B------:R-:W-:Y:S04]  /*cc1a0*/  STL [R1+0xf4], R6 ;  /* 0x0000f40601007387 */ /* 0x000fe80000100800 */
[----:B0-----:R-:W2:Y:S04]  /*cc1b0*/  LDL.LU R2, [R1+0x1eb0] ;  /* 0x001eb00001027983 */ /* 0x001ea80000300800 */
[----:B------:R-:W2:Y:S04]  /*cc1c0*/  LDL.LU R3, [R1+0x1eb4] ;  /* 0x001eb40001037983 */ /* 0x000ea80000300800 */
[----:B------:R0:W-:Y:S04]  /*cc1d0*/  STL.64 [R1+0x1ec8], R12 ;  /* 0x001ec80c01007387 */ /* 0x0001e80000100a00 */
[----:B0-----:R-:W4:Y:S04]  /*cc1e0*/  LDL.LU.64 R12, [R1+0x5bc0] ;  /* 0x005bc000010c7983 */ /* 0x001f280000300a00 */
[----:B------:R-:W2:Y:S01]  /*cc1f0*/  LDL.LU R11, [R1+0x1e98] ;  /* 0x001e9800010b7983 */ /* 0x000ea20000300800 */
[----:B------:R-:W-:-:S03]  /*cc200*/  IADD3 R6, P2, PT, R7, R4, RZ ;  /* 0x0000000407067210 */ /* 0x000fc60007f5e0ff */
[----:B--2---:R0:W-:Y:S02]  /*cc210*/  STL [R1+0x5ba8], R11 ;  /* 0x005ba80b01007387 */ /* 0x0041e40000100800 */
[----:B0-----:R-:W-:Y:S02]  /*cc220*/  IMAD.MOV.U32 R11, RZ, RZ, R19 ;  /* 0x000000ffff0b7224 */ /* 0x001fe400078e0013 */
[----:B------:R-:W2:Y:S02]  /*cc230*/  LDL.LU R19, [R1+0x1e9c] ;  /* 0x001e9c0001137983 */ /* 0x000ea40000300800 */
[----:B------:R-:W-:-:S05]  /*cc240*/  IMAD.X R7, R11, 0x1, R8, P2 ;  /* 0x000000010b077824 */ /* 0x000fca00010e0608 */
[----:B------:R0:W-:Y:S04]  /*cc250*/  STL.64 [R1+0x1ec0], R6 ;  /* 0x001ec00601007387 */ /* 0x0001e80000100a00 */
[----:B0-----:R-:W2:Y:S01]  /*cc260*/  LDL.LU.64 R6, [R1+0x5bb8] ;  /* 0x005bb80001067983 */ /* 0x001ea20000300a00 */
[----:B------:R-:W-:Y:S02]  /*cc270*/  F2FP.SATFINITE.E5M2.F32.PACK_AB_MERGE_C R3, R3, R2, RZ ;  /* 0x000000020303723e */ /* 0x000fe400048060ff */
[----:B----4-:R-:W-:-:S03]  /*cc280*/  F2FP.SATFINITE.E5M2.F32.PACK_AB_MERGE_C R2, R13, R26, RZ ;  /* 0x0000001a0d02723e */ /* 0x010fc600048060ff */
[----:B------:R-:W-:Y:S01]  /*cc290*/  STL [R1+0xec], R3 ;  /* 0x0000ec0301007387 */ /* 0x000fe20000100800 */
[----:B------:R-:W-:-:S03]  /*cc2a0*/  SHF.R.S32.HI R26, RZ, 0x1f, R21 ;  /* 0x0000001fff1a7819 */ /* 0x000fc60000011415 */
[----:B------:R2:W-:Y:S01]  /*cc2b0*/  STL [R1+0x5004], R2 ;  /* 0x0050040201007387 */ /* 0x0005e20000100800 */
[----:B------:R-:W-:Y:S01]  /*cc2c0*/  F2FP.SATFINITE.E5M2.F32.PACK_AB_MERGE_C R11, R28, R14, RZ ;  /* 0x0000000e1c0b723e */ /* 0x000fe200048060ff */
[----:B------:R-:W-:Y:S02]  /*cc2d0*/  IMAD.MOV.U32 R13, RZ, RZ, R20 ;  /* 0x000000ffff0d7224 */ /* 0x000fe400078e0014 */
[----:B------:R-:W4:Y:S04]  /*cc2e0*/  LDL.LU R20, [R1+0x1e84] ;  /* 0x001e840001147983 */ /* 0x000f280000300800 */
[----:B------:R-:W-:Y:S01]  /*cc2f0*/  STL [R1+0xe8], R11 ;  /* 0x0000e80b01007387 */ /* 0x000fe20000100800 */
[----:B--2---:R-:W-:-:S05]  /*cc300*/  IADD3 R2, P2, PT, R21, R6, RZ ;  /* 0x0000000615027210 */ /* 0x004fca0007f5e0ff */
[----:B------:R-:W-:-:S05]  /*cc310*/  IMAD.X R3, R26, 0x1, R7, P2 ;  /* 0x000000011a037824 */ /* 0x000fca00010e0607 */
[----:B------:R0:W-:Y:S04]  /*cc320*/  STL.64 [R1+0x1ea8], R2 ;  /* 0x001ea80201007387 */ /* 0x0001e80000100a00 */
[----:B0-----:R-:W2:Y:S01]  /*cc330*/  LDL.LU.64 R2, [R1+0x5bb0] ;  /* 0x005bb00001027983 */ /* 0x001ea20000300a00 */
[----:B------:R-:W-:Y:S02]  /*cc340*/  F2FP.SATFINITE.E5M2.F32.PACK_AB_MERGE_C R16, R16, R10, RZ ;  /* 0x0000000a1010723e */ /* 0x000fe400048060ff */
[----:B------:R-:W-:Y:S01]  /*cc350*/  IADD3 R10, P2, PT, R21, R0, RZ ;  /* 0x00000000150a7210 */ /* 0x000fe20007f5e0ff */
[----:B------:R3:W-:Y:S02]  /*cc360*/  STL.64 [R1+0x5ba0], R6 ;  /* 0x005ba00601007387 */ /* 0x0007e40000100a00 */
[----:B---3--:R-:W-:-:S02]  /*cc370*/  F2FP.SATFINITE.E5M2.F32.PACK_AB_MERGE_C R6, R9, R22, RZ ;  /* 0x000000160906723e */ /* 0x008fc400048060ff */
[----:B------:R-:W4:Y:S04]  /*cc380*/  LDL.LU R7, [R1+0x1e80] ;  /* 0x001e800001077983 */ /* 0x000f280000300800 */
[----:B------:R-:W3:Y:S04]  /*cc390*/  LDL.LU R14, [R1+0x1e88] ;  /* 0x001e8800010e7983 */ /* 0x000ee80000300800 */
[----:B------:R-:W3:Y:S04]  /*cc3a0*/  LDL.LU R28, [R1+0x1e8c] ;  /* 0x001e8c00011c7983 */ /* 0x000ee80000300800 */
[----:B------:R-:W-:Y:S04]  /*cc3b0*/  STL [R1+0x5558], R16 ;  /* 0x0055581001007387 */ /* 0x000fe80000100800 */
[----:B------:R-:W-:Y:S04]  /*cc3c0*/  STL [R1+0xe4], R6 ;  /* 0x0000e40601007387 */ /* 0x000fe80000100800 */
[----:B------:R-:W-:Y:S01]  /*cc3d0*/  STL [R1+0x5b90], R0 ;  /* 0x005b900001007387 */ /* 0x000fe20000100800 */
[----:B--2---:R-:W-:-:S05]  /*cc3e0*/  IMAD.X R11, R26, 0x1, R3, P2 ;  /* 0x000000011a0b7824 */ /* 0x004fca00010e0603 */
[----:B------:R0:W-:Y:S04]  /*cc3f0*/  STL.64 [R1+0x1ea0], R10 ;  /* 0x001ea00a01007387 */ /* 0x0001e80000100a00 */
[----:B0-----:R-:W2:Y:S01]  /*cc400*/  LDL.LU R11, [R1+0x5ba8] ;  /* 0x005ba800010b7983 */ /* 0x001ea20000300800 */
[----:B------:R-:W-:Y:S02]  /*cc410*/  IADD3 R6, P2, PT, R21, R2, RZ ;  /* 0x0000000215067210 */ /* 0x000fe40007f5e0ff */
[----:B----4-:R-:W-:Y:S01]  /*cc420*/  F2FP.SATFINITE.E5M2.F32.PACK_AB_MERGE_C R20, R20, R7, RZ ;  /* 0x000000071414723e */ /* 0x010fe200048060ff */
[----:B------:R-:W-:Y:S01]  /*cc430*/  STL [R1+0x5b94], R3 ;  /* 0x005b940301007387 */ /* 0x000fe20000100800 */
[----:B------:R-:W-:Y:S02]  /*cc440*/  IMAD.MOV.U32 R10, RZ, RZ, R12 ;  /* 0x000000ffff0a7224 */ /* 0x000fe400078e000c */
[----:B------:R-:W-:Y:S01]  /*cc450*/  IMAD.X R7, R26, 0x1, R5, P2 ;  /* 0x000000011a077824 */ /* 0x000fe200010e0605 */
[----:B------:R-:W4:Y:S04]  /*cc460*/  LDL.LU R22, [R1+0x1e70] ;  /* 0x001e700001167983 */ /* 0x000f280000300800 */
[----:B------:R-:W4:Y:S01]  /*cc470*/  LDL.LU R9, [R1+0x1e74] ;  /* 0x001e740001097983 */ /* 0x000f220000300800 */
[----:B--2---:R-:W-:-:S03]  /*cc480*/  F2FP.SATFINITE.E5M2.F32.PACK_AB_MERGE_C R19, R19, R11, RZ ;  /* 0x0000000b1313723e */ /* 0x004fc600048060ff */
[----:B------:R-:W2:Y:S04]  /*cc490*/  LDL.LU R11, [R1+0x1e78] ;  /* 0x001e7800010b7983 */ /* 0x000ea80000300800 */
[----:B------:R-:W2:Y:S04]  /*cc4a0*/  LDL.LU R12, [R1+0x1e7c] ;  /* 0x001e7c00010c7983 */ /* 0x000ea80000300800 */
[----:B------:R-:W-:Y:S04]  /*cc4b0*/  STL [R1+0x5888], R19 ;  /* 0x0058881301007387 */ /* 0x000fe80000100800 */
[----:B------:R-:W-:Y:S04]  /*cc4c0*/  STL [R1+0x5578], R20 ;  /* 0x0055781401007387 */ /* 0x000fe80000100800 */
[----:B------:R0:W-:Y:S04]  /*cc4d0*/  STL.64 [R1+0x1e90], R6 ;  /* 0x001e900601007387 */ /* 0x0001e80000100a00 */
[----:B0-----:R-:W2:Y:S04]  /*cc4e0*/  LDL.LU.64 R6, [R1+0x5ba0] ;  /* 0x005ba00001067983 */ /* 0x001ea80000300a00 */
[----:B------:R0:W-:Y:S04]  /*cc4f0*/  STL.64 [R1+0x5b88], R4 ;  /* 0x005b880401007387 */ /* 0x0001e80000100a00 */
[----:B------:R-:W2:Y:S01]  /*cc500*/  LDL.LU R3, [R1+0x1e60] ;  /* 0x001e600001037983 */ /* 0x000ea20000300800 */
[----:B------:R-:W-:-:S05]  /*cc510*/  IADD3 R20, P2, PT, R21, R4, RZ ;  /* 0x0000000415147210 */ /* 0x000fca0007f5e0ff */
[----:B------:R-:W-:-:S05]  /*cc520*/  IMAD.X R21, R26, 0x1, R8, P2 ;  /* 0x000000011a157824 */ /* 0x000fca00010e0608 */
[----:B------:R1:W-:Y:S01]  /*cc530*/  STL.64 [R1+0x1e80], R20 ;  /* 0x001e801401007387 */ /* 0x0003e20000100a00 */
[----:B---3--:R-:W-:-:S03]  /*cc540*/  F2FP.SATFINITE.E5M2.F32.PACK_AB_MERGE_C R16, R28, R14, RZ ;  /* 0x0000000e1c10723e */ /* 0x008fc600048060ff */
[----:B--2---:R2:W-:Y:S04]  /*cc550*/  STL.64 [R1+0x5b98], R2 ;  /* 0x005b980201007387 */ /* 0x0045e80000100a00 */
[----:B------:R-:W3:Y:S04]  /*cc560*/  LDL.LU R0, [R1+0x1e64] ;  /* 0x001e640001007983 */ /* 0x000ee80000300800 */
[----:B0-----:R-:W3:Y:S04]  /*cc570*/  LDL.LU R4, [R1+0x1e68] ;  /* 0x001e680001047983 */ /* 0x001ee80000300800 */
[----:B------:R-:W3:Y:S04]  /*cc580*/  LDL.LU R5, [R1+0x1e6c] ;  /* 0x001e6c0001057983 */ /* 0x000ee80000300800 */
[----:B-1----:R-:W3:Y:S04]  /*cc590*/  LDL.LU R21, [R1+0x1e54] ;  /* 0x001e540001157983 */ /* 0x002ee80000300800 */
[----:B------:R-:W3:Y:S04]  /*cc5a0*/  LDL.LU R26, [R1+0x1e58] ;  /* 0x001e5800011a7983 */ /* 0x000ee80000300800 */
[----:B------:R-:W3:Y:S04]  /*cc5b0*/  LDL.LU R14, [R1+0x1e5c] ;  /* 0x001e5c00010e7983 */ /* 0x000ee80000300800 */
[----:B------:R-:W3:Y:S01]  /*cc5c0*/  LDL.LU R28, [R1+0x9c] ;  /* 0x00009c00011c7983 */ /* 0x000ee20000300800 */
[----:B----4-:R-:W-:-:S02]  /*cc5d0*/  F2FP.SATFINITE.E5M2.F32.PACK_AB_MERGE_C R20, R9, R22, RZ ;  /* 0x000000160914723e */ /* 0x010fc400048060ff */
[----:B--2---:R-:W-:Y:S02]  /*cc5e0*/  IADD3 R2, P2, PT, R10, R6, RZ ;  /* 0x000000060a027210 */ /* 0x004fe40007f5e0ff */
[----:B------:R-:W-:Y:S01]  /*cc5f0*/  F2FP.SATFINITE.E5M2.F32.PACK_AB_MERGE_C R22, R12, R11, RZ ;  /* 0x0000000b0c16723e */ /* 0x000fe200048060ff */
[----:B---3--:R0:W-:Y:S04]  /*cc600*/  STL [R1+0x5b80], R28 ;  /* 0x005b801c01007387 */ /* 0x0081e80000100800 */
[----:B------:R-:W-:Y:S04]  /*cc610*/  STL [R1+0x5af8], R16 ;  /* 0x005af81001007387 */ /* 0x000fe80000100800 */
[----:B------:R-:W-:Y:S01]  /*cc620*/  STL [R1+0x557c], R20 ;  /* 0x00557c1401007387 */ /* 0x000fe20000100800 */
[----:B0-----:R-:W-:-:S03]  /*cc630*/  SHF.R.S32.HI R28, RZ, 0x1f, R10 ;  /* 0x0000001fff1c7819 */ /* 0x001fc6000001140a */
[----:B------:R0:W-:Y:S02]  /*cc640*/  STL [R1+0x5b84], R15 ;  /* 0x005b840f01007387 */ /* 0x0001e40000100800 */
[----:B------:R-:W-:Y:S02]  /*cc650*/  IMAD.X R3, R28, 0x1, R7, P2 ;  /* 0x000000011c037824 */ /* 0x000fe400010e0607 */
[----:B0-----:R-:W2:Y:S04]  /*cc660*/  LDL.LU R15, [R1+0x1e50] ;  /* 0x001e5000010f7983 */ /* 0x001ea80000300800 */
[----:B------:R-:W3:Y:S04]  /*cc670*/  LDL.LU R20, [R1+0x1e44] ;  /* 0x001e440001147983 */ /* 0x000ee80000300800 */
[----:B------:R-:W4:Y:S04]  /*cc680*/  LDL.LU R16, [R1+0x1e48] ;  /* 0x001e480001107983 */ /* 0x000f280000300800 */
[----:B------:R-:W4:Y:S04]  /*cc690*/  LDL.LU R19, [R1+0x1e4c] ;  /* 0x001e4c0001137983 */ /* 0x000f280000300800 */
[----:B------:R-:W2:Y:S04]  /*cc6a0*/  LDL.LU R9, [R1+0x1e30] ;  /* 0x001e300001097983 */ /* 0x000ea80000300800 */
[----:B------:R-:W2:Y:S04]  /*cc6b0*/  LDL.LU R11, [R1+0x1e34] ;  /* 0x001e3400010b7983 */ /* 0x000ea80000300800 */
[----:B------:R-:W2:Y:S04]  /*cc6c0*/  LDL.LU R12, [R1+0x98] ;  /* 0x00009800010c7983 */ /* 0x000ea80000300800 */
[----:B------:R0:W-:Y:S04]  /*cc6d0*/  STL [R1+0x5a58], R22 ;  /* 0x005a581601007387 */ /* 0x0001e80000100800 */
[----:B0-----:R-:W3:Y:S04]  /*cc6e0*/  LDL.LU R22, [R1+0x1e40] ;  /* 0x001e400001167983 */ /* 0x001ee80000300800 */
[----:B------:R0:W-:Y:S04]  /*cc6f0*/  STL.64 [R1+0x1e70], R2 ;  /* 0x001e700201007387 */ /* 0x0001e80000100a00 */
[----:B0-----:R-:W2:Y:S02]  /*cc700*/  LDL.LU.64 R2, [R1+0x5b98] ;  /* 0x005b980001027983 */ /* 0x001ea40000300a00 */
[----:B--2---:R-:W-:-:S02]  /*cc710*/  F2FP.SATFINITE.E5M2.F32.PACK_AB_MERGE_C R0, R0, R3, RZ ;  /* 0x000000030000723e */ /* 0x004fc400048060ff */
[----:B------:R-:W2:Y:S04]  /*cc720*/  LDL.LU R3, [R1+0x5b94] ;  /* 0x005b940001037983 */ /* 0x000ea80000300800 */
[----:B------:R0:W-:Y:S04]  /*cc730*/  STL [R1+0x894], R0 ;  /* 0x0008940001007387 */ /* 0x0001e80000100800 */
[----:B0-----:R-:W2:Y:S01]  /*cc740*/  LDL.LU R0, [R1+0x5b90] ;  /* 0x005b900001007983 */ /* 0x001ea20000300800 */
[----:B------:R-:W-:-:S05]  /*cc750*/  F2FP.SATFINITE.E5M2.F32.PACK_AB_MERGE_C R5, R5, R4, RZ ;  /* 0x000000040505723e */ /* 0x000fca00048060ff */
[----:B------:R0:W-:Y:S01]  /*cc760*/  STL [R1+0x89c], R5 ;  /* 0x00089c0501007387 */ /* 0x0001e20000100800 */
[----:B--2---:R-:W-:-:S05]  /*cc770*/  IADD3 R4, P2, PT, R10, R0, RZ ;  /* 0x000000000a047210 */ /* 0x004fca0007f5e0ff */
[----:B0-----:R-:W-:-:S05]  /*cc780*/  IMAD.X R5, R28, 0x1, R3, P2 ;  /* 0x000000011c057824 */ /* 0x001fca00010e0603 */
[----:B------:R0:W-:Y:S04]  /*cc790*/  STL.64 [R1+0x1e60], R4 ;  /* 0x001e600401007387 */ /* 0x0001e80000100a00 */
[----:B0-----:R-:W2:Y:S01]  /*cc7a0*/  LDL.LU.64 R4, [R1+0x5b88] ;  /* 0x005b880001047983 */ /* 0x001ea20000300a00 */
[----:B------:R-:W-:Y:S02]  /*cc7b0*/  F2FP.SATFINITE.E5M2.F32.PACK_AB_MERGE_C R15, R21, R15, RZ ;  /* 0x0000000f150f723e */ /* 0x000fe400048060ff */
[----:B------:R-:W-:Y:S01]  /*cc7c0*/  F2FP.SATFINITE.E5M2.F32.PACK_AB_MERGE_C R14, R14, R26, RZ ;  /* 0x0000001a0e0e723e */ /* 0x000fe200048060ff */
[----:B------:R-:W3:Y:S04]  /*cc7d0*/  LDL.LU R21, [R1+0x1e20] ;  /* 0x001e200001157983 */ /* 0x000ee80000300800 */
[----:B------:R-:W-:Y:S04]  /*cc7e0*/  STL [R1+0x7c4], R15 ;  /* 0x0007c40f01007387 */ /* 0x000fe80000100800 */
[----:B------:R-:W3:Y:S04]  /*cc7f0*/  LDL.LU R26, [R1+0x1e24] ;  /* 0x001e2400011a7983 */ /* 0x000ee80000300800 */
[----:B------:R0:W-:Y:S04]  /*cc800*/  STL [R1+0x7c8], R14 ;  /* 0x0007c80e01007387 */ /* 0x0001e80000100800 */
[----:B------:R1:W-:Y:S01]  /*cc810*/  STL.64 [R1+0x5b78], R2 ;  /* 0x005b780201007387 */ /* 0x0003e20000100a00 */
[----:B0-----:R-:W-:Y:S01]  /*cc820*/  IADD3 R14, P2, PT, R10, R2, RZ ;  /* 0x000000020a0e7210 */ /* 0x001fe20007f5e0ff */
[----:B-1----:R-:W-:-:S04]  /*cc830*/  IMAD.MOV.U32 R3, RZ, RZ, R10 ;  /* 0x000000ffff037224 */ /* 0x002fc800078e000a */
[----:B--2---:R-:W-:Y:S01]  /*cc840*/  IMAD.X R15, R28, 0x1, R5, P2 ;  /* 0x000000011c0f7824 */ /* 0x004fe200010e0605 */
[----:B------:R-:W-:-:S04]  /*cc850*/  IADD3 R2, P2, PT, R3, R4, RZ ;  /* 0x0000000403027210 */ /* 0x000fc80007f5e0ff */
[----:B------:R0:W-:Y:S01]  /*cc860*/  STL.64 [R1+0x1e58], R14 ;  /* 0x001e580e01007387 */ /* 0x0001e20000100a00 */
[----:B------:R-:W-:-:S03]  /*cc870*/  IMAD.X R3, R28, 0x1, R8, P2 ;  /* 0x000000011c037824 */ /* 0x000fc600010e0608 */
[----:B0-----:R-:W2:Y:S04]  /*cc880*/  LDL.LU R15, [R1+0x5b84] ;  /* 0x005b8400010f7983 */ /* 0x001ea80000300800 */
[----:B------:R-:W2:Y:S04]  /*cc890*/  LDL.LU R14, [R1+0x1e10] ;  /* 0x001e1000010e7983 */ /* 0x000ea80000300800 */
[----:B------:R-:W2:Y:S04]  /*cc8a0*/  LDL.LU R10, [R1+0x1e14] ;  /* 0x001e1400010a7983 */ /* 0x000ea80000300800 */
[----:B------:R0:W-:Y:S04]  /*cc8b0*/  STL.64 [R1+0x5b70], R12 ;  /* 0x005b700c01007387 */ /* 0x0001e80000100a00 */
[----:B0-----:R-:W2:Y:S04]  /*cc8c0*/  LDL.LU R12, [R1+0x1e38] ;  /* 0x001e3800010c7983 */ /* 0x001ea80000300800 */
[----:B------:R-:W2:Y:S04]  /*cc8d0*/  LDL.LU R13, [R1+0x1e3c] ;  /* 0x001e3c00010d7983 */ /* 0x000ea80000300800 */
[----:B------:R-:W2:Y:S01]  /*cc8e0*/  LDL.LU R28, [R1+0x5b80] ;  /* 0x005b8000011c7983 */ /* 0x000ea20000300800 */
[----:B---3--:R-:W-:-:S03]  /*cc8f0*/  F2FP.SATFINITE.E5M2.F32.PACK_AB_MERGE_C R20, R20, R22, RZ ;  /* 0x000000161414723e */ /* 0x008fc600048060ff */
[----:B------:R4:W-:Y:S04]  /*cc900*/  STL.64 [R1+0x1e50], R2 ;  /* 0x001e500201007387 */ /* 0x0009e80000100a00 */
[----:B------:R0:W-:Y:S01]  /*cc910*/  STL [R1+0x764], R20 ;  /* 0x0007641401007387 */ /* 0x0001e20000100800 */
[----:B----4-:R-:W-:Y:S02]  /*cc920*/  F2FP.SATFINITE.E5M2.F32.PACK_AB_MERGE_C R3, R19, R16, RZ ;  /* 0x000000101303723e */ /* 0x010fe400048060ff */
[----:B------:R-:W-:-:S03]  /*cc930*/  F2FP.SATFINITE.E5M2.F32.PACK_AB_MERGE_C R2, R11, R9, RZ ;  /* 0x000000090b02723e */ /* 0x000fc600048060ff */
[----:B------:R-:W-:Y:S04]  /*cc940*/  STL [R1+0x778], R3 ;  /* 0x0007780301007387 */ /* 0x000fe80000100800 */
[----:B------:R1:W-:Y:S04]  /*cc950*/  STL [R1+0x6e8], R2 ;  /* 0x0006e80201007387 */ /* 0x0003e80000100800 */
[----:B------:R-:W3:Y:S04]  /*cc960*/  LDL.LU R22, [R1+0x1e1c] ;  /* 0x001e1c0001167983 */ /* 0x000ee80000300800 */
[----:B0-----:R-:W4:Y:S04]  /*cc970*/  LDL.LU R20, [R1+0x1e00] ;  /* 0x001e000001147983 */ /* 0x001f280000300800 */
[----:B------:R-:W4:Y:S04]  /*cc980*/  LDL.LU R16, [R1+0x1e04] ;  /* 0x001e040001107983 */ /* 0x000f280000300800 */
[----:B------:R-:W3:Y:S04]  /*cc990*/  LDL.LU R19, [R1+0x1e08] ;  /* 0x001e080001137983 */ /* 0x000ee80000300800 */
[----:B------:R-:W3:Y:S01]  /*cc9a0*/  LDL.LU R9, [R1+0x1e0c] ;  /* 0x001e0c0001097983 */ /* 0x000ee20000300800 */
[----:B--2---:R-:W-:-:S02]  /*cc9b0*/  SHF.R.S32.HI R11, RZ, 0x1f, R28 ;  /* 0x0000001fff0b7819 */ /* 0x004fc4000001141c */
[----:B-1----:R-:W-:-:S05]  /*cc9c0*/  IADD3 R2, P2, PT, R28, R6, RZ ;  /* 0x000000061c027210 */ /* 0x002fca0007f5e0ff */
[----:B------:R-:W-:-:S05]  /*cc9d0*/  IMAD.X R3, R11, 0x1, R7, P2 ;  /* 0x000000010b037824 */ /* 0x000fca00010e0607 */
[----:B------:R0:W-:Y:S04]  /*cc9e0*/  STL.64 [R1+0x1e40], R2 ;  /* 0x001e400201007387 */ /* 0x0001e80000100a00 */
[----:B0-----:R-:W2:Y:S01]  /*cc9f0*/  LDL.LU.64 R2, [R1+0x5b78] ;  /* 0x005b780001027983 */ /* 0x001ea20000300a00 */
[----:B------:R-:W-:Y:S02]  /*cca00*/  F2FP.SATFINITE.E5M2.F32.PACK_AB_MERGE_C R13, R13, R12, RZ ;  /* 0x0000000c0d0d723e */ /* 0x000fe400048060ff */
[----:B------:R-:W-:Y:S01]  /*cca10*/  F2FP.SATFINITE.E5M2.F32.PACK_AB_MERGE_C R12, R26, R21, RZ ;  /* 0x000000151a0c723e */ /* 0x000fe200048060ff */
[----:B------:R0:W-:Y:S04]  /*cca20*/  STL.64 [R1+0x5b68], R6 ;  /* 0x005b680601007387 */ /* 0x0001e80000100a00 */
[----:B0-----:R-:W3:Y:S04]  /*cca30*/  LDL.LU R6, [R1+0x1e28] ;  /* 0x001e280001067983 */ /* 0x001ee80000300800 */
[----:B------:R-:W3:Y:S04]  /*cca40*/  LDL.LU R7, [R1+0x1e2c] ;  /* 0x001e2c0001077983 */ /* 0x000ee80000300800 */
[----:B------:R-:W4:Y:S04]  /*cca50*/  LDL.LU R21, [R1+0x1df0] ;  /* 0x001df00001157983 */ /* 0x000f280000300800 */
[----:B------:R-:W-:Y:S04]  /*cca60*/  STL [R1+0x6f8], R13 ;  /* 0x0006f80d01007387 */ /* 0x000fe80000100800 */
[----:B------:R-:W4:Y:S04]  /*cca70*/  LDL.LU R26, [R1+0x1df4] ;  /* 0x001df400011a7983 */ /* 0x000f280000300800 */
[----:B------:R0:W-:Y:S02]  /*cca80*/  STL [R1+0x6a8], R12 ;  /* 0x0006a80c01007387 */ /* 0x0001e40000100800 */
[----:B0-----:R-:W-:-:S05]  /*cca90*/  IADD3 R12, P2, PT, R28, R0, RZ ;  /* 0x000000001c0c7210 */ /* 0x001fca0007f5e0ff */
[----:B--2---:R-:W-:-:S05]  /*ccaa0*/  IMAD.X R13, R11, 0x1, R3, P2 ;  /* 0x000000010b0d7824 */ /* 0x004fca00010e0603 */
[----:B------:R0:W-:Y:S04]  /*ccab0*/  STL.64 [R1+0x1e30], R12 ;  /* 0x001e300c01007387 */ /* 0x0001e80000100a00 */
[----:B0-----:R-:W2:Y:S01]  /*ccac0*/  LDL.LU.64 R12, [R1+0x5b70] ;  /* 0x005b7000010c7983 */ /* 0x001ea20000300a00 */
[----:B---3--:R-:W-:Y:S02]  /*ccad0*/  F2FP.SATFINITE.E5M2.F32.PACK_AB_MERGE_C R7, R7, R6, RZ ;  /* 0x000000060707723e */ /* 0x008fe400048060ff */
[----:B------:R-:W-:-:S03]  /*ccae0*/  F2FP.SATFINITE.E5M2.F32.PACK_AB_MERGE_C R6, R10, R14, RZ ;  /* 0x0000000e0a06723e */ /* 0x000fc600048060ff */
[----:B------:R-:W-:Y:S04]  /*ccaf0*/  STL [R1+0x6b8], R7 ;  /* 0x0006b80701007387 */ /* 0x000fe80000100800 */
[----:B------:R0:W-:Y:S04]  /*ccb00*/  STL [R1+0x69c], R6 ;  /* 0x00069c0601007387 */ /* 0x0001e80000100800 */
[----:B------:R-:W3:Y:S01]  /*ccb10*/  LDL.LU R10, [R1+0x1df8] ;  /* 0x001df800010a7983 */ /* 0x000ee20000300800 */
[----:B0-----:R-:W-:-:S05]  /*ccb20*/  IADD3 R6, P2, PT, R28, R2, RZ ;  /* 0x000000021c067210 */ /* 0x001fca0007f5e0ff */
[----:B------:R-:W-:Y:S02]  /*ccb30*/  IMAD.X R7, R11, 0x1, R5, P2 ;  /* 0x000000010b077824 */ /* 0x000fe400010e0605 */
[----:B--2---:R-:W-:Y:S02]  /*ccb40*/  IMAD.MOV.U32 R14, RZ, RZ, R13 ;  /* 0x000000ffff0e7224 */ /* 0x004fe400078e000d */
[----:B------:R-:W3:Y:S04]  /*ccb50*/  LDL.LU R13, [R1+0x1dfc] ;  /* 0x001dfc00010d7983 */ /* 0x000ee80000300800 */
[----:B------:R0:W-:Y:S04]  /*ccb60*/  STL.64 [R1+0x1e20], R6 ;  /* 0x001e200601007387 */ /* 0x0001e80000100a00 */
[----:B------:R1:W-:Y:S01]  /*ccb70*/  STL.64 [R1+0x5b60], R4 ;  /* 0x005b600401007387 */ /* 0x0003e20000100a00 */
[----:B0-----:R-:W-:Y:S01]  /*ccb80*/  IADD3 R6, P2, PT, R28, R4, RZ ;  /* 0x000000041c067210 */ /* 0x001fe20007f5e0ff */
[----:B------:R-:W-:-:S02]  /*ccb90*/  IMAD.MOV.U32 R7, RZ, RZ, R11 ;  /* 0x000000ffff077224 */ /* 0x000fc400078e000b */
[----:B-1----:R-:W2:Y:S02]  /*ccba0*/  LDL.LU R5, [R1+0x1e18] ;  /* 0x001e180001057983 */ /* 0x002ea40000300800 */
[----:B------:R-:W-:Y:S02]  /*ccbb0*/  IMAD.X R7, R7, 0x1, R8, P2 ;  /* 0x0000000107077824 */ /* 0x000fe400010e0608 */
[----:B------:R-:W3:Y:S04]  /*ccbc0*/  LDL.LU R28, [R1+0x1de8] ;  /* 0x001de800011c7983 */ /* 0x000ee80000300800 */
[----:B------:R-:W3:Y:S04]  /*ccbd0*/  LDL.LU R11, [R1+0x1dec] ;  /* 0x001dec00010b7983 */ /* 0x000ee80000300800 */
[----:B------:R0:W-:Y:S04]  /*ccbe0*/  STL.64 [R1+0x1e10], R6 ;  /* 0x001e100601007387 */ /* 0x0001e80000100a00 */
[----:B0-----:R-:W3:Y:S01]  /*ccbf0*/  LDL.LU.64 R6, [R1+0x5b68] ;  /* 0x005b680001067983 */ /* 0x001ee20000300a00 */
[----:B----4-:R-:W-:-:S02]  /*ccc00*/  F2FP.SATFINITE.E5M2.F32.PACK_AB_MERGE_C R4, R16, R20, RZ ;  /* 0x000000141004723e */ /* 0x010fc400048060ff */
[----:B------:R-:W-:Y:S02]  /*ccc10*/  F2FP.SATFINITE.E5M2.F32.PACK_AB_MERGE_C R16, R9, R19, RZ ;  /* 0x000000130910723e */ /* 0x000fe400048060ff */
[----:B------:R-:W-:Y:S02]  /*ccc20*/  SHF.R.S32.HI R9, RZ, 0x1f, R12 ;  /* 0x0000001fff097819 */ /* 0x000fe4000001140c */
[----:B--2---:R-:W-:-:S05]  /*ccc30*/  F2FP.SATFINITE.E5M2.F32.PACK_AB_MERGE_C R5, R22, R5, RZ ;  /* 0x000000051605723e */ /* 0x004fca00048060ff */
[----:B------:R-:W-:Y:S04]  /*ccc40*/  STL [R1+0x698], R5 ;  /* 0x0006980501007387 */ /* 0x000fe80000100800 */
[----:B------:R3:W-:Y:S04]  /*ccc50*/  STL [R1+0x62c], R4 ;  /* 0x00062c0401007387 */ /* 0x0007e80000100800 */
[----:B------:R-:W-:Y:S01]  /*ccc60*/  STL [R1+0x624], R16 ;  /* 0x0006241001007387 */ /* 0x000fe20000100800 */
[----:B---3--:R-:W-:-:S03]  /*ccc70*/  IADD3 R4, P2, PT, R12, R6, RZ ;  /* 0x000000060c047210 */ /* 0x008fc60007f5e0ff */
[----:B------:R0:W-:Y:S02]  /*ccc80*/  STL.64 [R1+0x5b58], R6 ;  /* 0x005b580601007387 */ /* 0x0001e40000100a00 */
[----:B------:R-:W-:Y:S02]  /*ccc90*/  IMAD.X R5, R9, 0x1, R7, P2 ;  /* 0x0000000109057824 */ /* 0x000fe400010e0607 */
[----:B0-----:R-:W2:Y:S04]  /*ccca0*/  LDL.LU R6, [R1+0x1de0] ;  /* 0x001de00001067983 */ /* 0x001ea80000300800 */
[----:B------:R-:W2:Y:S04]  /*cccb0*/  LDL.LU R7, [R1+0x1de4] ;  /* 0x001de40001077983 */ /* 0x000ea80000300800 */
[----:B------:R0:W-:Y:S04]  /*cccc0*/  STL.64 [R1+0x1e00], R4 ;  /* 0x001e000401007387 */ /* 0x0001e80000100a00 */
[----:B------:R-:W3:Y:S04]  /*cccd0*/  LDL.LU R22, [R1+0x1dd8] ;  /* 0x001dd80001167983 */ /* 0x000ee80000300800 */
[----:B------:R-:W3:Y:S01]  /*ccce0*/  LDL.LU R20, [R1+0x1ddc] ;  /* 0x001ddc0001147983 */ /* 0x000ee20000300800 */
[----:B0-----:R-:W-:-:S05]  /*cccf0*/  F2FP.SATFINITE.E5M2.F32.PACK_AB_MERGE_C R4, R26, R21, RZ ;  /* 0x000000151a04723e */ /* 0x001fca00048060ff */
[----:B------:R0:W-:Y:S04]  /*ccd00*/  STL [R1+0x610], R4 ;  /* 0x0006100401007387 */ /* 0x0001e80000100800 */
[----:B------:R-:W4:Y:S04]  /*ccd10*/  LDL.LU R16, [R1+0x1dc0] ;  /* 0x001dc00001107983 */ /* 0x000f280000300800 */
[----:B------:R-:W4:Y:S01]  /*ccd20*/  LDL.LU R19, [R1+0x1dc4] ;  /* 0x001dc40001137983 */ /* 0x000f220000300800 */
[----:B0-----:R-:W-:-:S03]  /*ccd30*/  F2FP.SATFINITE.E5M2.F32.PACK_AB_MERGE_C R4, R13, R10, RZ ;  /* 0x0000000a0d04723e */ /* 0x001fc600048060ff */
[----:B------:R-:W3:Y:S04]  /*ccd40*/  LDL.LU R26, [R1+0x1dc8] ;  /* 0x001dc800011a7983 */ /* 0x000ee80000300800 */
[----:B------:R0:W-:Y:S01]  /*ccd50*/  STL [R1+0x618], R4 ;  /* 0x0006180401007387 */ /* 0x0001e20000100800 */
[----:B------:R-:W-:-:S03]  /*ccd60*/  IMAD.MOV.U32 R21, RZ, RZ, R14 ;  /* 0x000000ffff157224 */ /* 0x000fc600078e000e */
[----:B------:R-:W3:Y:S04]  /*ccd70*/  LDL.LU R14, [R1+0x1dcc] ;  /* 0x001dcc00010e7983 */ /* 0x000ee80000300800 */
[----:B------:R-:W3:Y:S01]  /*ccd80*/  LDL.LU R10, [R1+0x1db0] ;  /* 0x001db000010a7983 */ /* 0x000ee20000300800 */
[----:B0-----:R-:W-:-:S03]  /*ccd90*/  IADD3 R4, P2, PT, R12, R0, RZ ;  /* 0x000000000c047210 */ /* 0x001fc60007f5e0ff */
[----:B------:R-:W3:Y:S02]  /*ccda0*/  LDL.LU R13, [R1+0x1db4] ;  /* 0x001db400010d7983 */ /* 0x000ee40000300800 */
[----:B------:R-:W-:-:S05]  /*ccdb0*/  IMAD.X R5, R9, 0x1, R3, P2 ;  /* 0x0000000109057824 */ /* 0x000fca00010e0603 */
[----:B------:R0:W-:Y:S04]  /*ccdc0*/  STL.64 [R1+0x1df0], R4 ;  /* 0x001df00401007387 */ /* 0x0001e80000100a00 */
[----:B0-----:R-:W3:Y:S01]  /*ccdd0*/  LDL.LU.64 R4, [R1+0x5b60] ;  /* 0x005b600001047983 */ /* 0x001ee20000300a00 */
[----:B--2---:R-:W-:Y:S02]  /*ccde0*/  F2FP.SATFINITE.E5M2.F32.PACK_AB_MERGE_C R7, R7, R6, RZ ;  /* 0x000000060707723e */ /* 0x004fe400048060ff */
[----:B------:R-:W-:-:S03]  /*ccdf0*/  F2FP.SATFINITE.E5M2.F32.PACK_AB_MERGE_C R6, R11, R28, RZ ;  /* 0x0000001c0b06723e */ /* 0x000fc600048060ff */
[----:B------:R-:W-:Y:S04]  /*cce00*/  STL [R1+0x5fc], R7 ;  /* 0x0005fc0701007387 */ /* 0x000fe80000100800 */
[----:B------:R0:W-:Y:S02]  /*cce10*/  STL [R1+0x604], R6 ;  /* 0x0006040601007387 */ /* 0x0001e40000100800 */
[----:B0-----:R-:W-:-:S05]  /*cce20*/  IADD3 R6, P2, PT, R12, R2, RZ ;  /* 0x000000020c067210 */ /* 0x001fca0007f5e0ff */
[----:B---3--:R-:W-:-:S05]  /*cce30*/  IMAD.X R7, R9, 0x1, R5, P2 ;  /* 0x0000000109077824 */ /* 0x008fca00010e0605 */
[----:B------:R0:W-:Y:S04]  /*cce40*/  STL.64 [R1+0x1de8], R6 ;  /* 0x001de80601007387 */ /* 0x0001e80000100a00 */
[----:B------:R1:W-:Y:S01]  /*cce50*/  STL.64 [R1+0x5b50], R4 ;  /* 0x005b500401007387 */ /* 0x0003e20000100a00 */
[----:B0-----:R-:W-:-:S03]  /*cce60*/  IADD3 R6, P2, PT, R12, R4, RZ ;  /* 0x000000040c067210 */ /* 0x001fc60007f5e0ff */
[----:B-1----:R-:W2:Y:S02]  /*cce70*/  LDL.LU R4, [R1+0x1dd0] ;  /* 0x001dd00001047983 */ /* 0x002ea40000300800 */
[----:B------:R-:W-:Y:S02]  /*cce80*/  IMAD.X R7, R9, 0x1, R8, P2 ;  /* 0x0000000109077824 */ /* 0x000fe400010e0608 */
[----:B------:R-:W2:Y:S04]  /*cce90*/  LDL.LU R5, [R1+0x1dd4] ;  /* 0x001dd40001057983 */ /* 0x000ea80000300800 */
[----:B------:R0:W-:Y:S04]  /*ccea0*/  STL.64 [R1+0x1de0], R6 ;  /* 0x001de00601007387 */ /* 0x0001e80000100a00 */
[----:B0-----:R-:W3:Y:S04]  /*cceb0*/  LDL.LU.64 R6, [R1+0x5b58] ;  /* 0x005b580001067983 */ /* 0x001ee80000300a00 */
[----:B------:R-:W3:Y:S04]  /*ccec0*/  LDL.LU R9, [R1+0x1db8] ;  /* 0x001db80001097983 */ /* 0x000ee80000300800 */
[----:B------:R-:W3:Y:S04]  /*cced0*/  LDL.LU R28, [R1+0x1dbc] ;  /* 0x001dbc00011c7983 */ /* 0x000ee80000300800 */
[----:B------:R-:W3:Y:S04]  /*ccee0*/  LDL.LU R11, [R1+0x1da0] ;  /* 0x001da000010b7983 */ /* 0x000ee80000300800 */
[----:B------:R-:W3:Y:S04]  /*ccef0*/  LDL.LU R12, [R1+0x1da4] ;  /* 0x001da400010c7983 */ /* 0x000ee80000300800 */
[----:B------:R2:W-:Y:S02]  /*ccf00*/  STL [R1+0x5b4c], R8 ;  /* 0x005b4c0801007387 */ /* 0x0005e40000100800 */
[----:B--2---:R-:W-:-:S02]  /*ccf10*/  F2FP.SATFINITE.E5M2.F32.PACK_AB_MERGE_C R8, R5, R4, RZ ;  /* 0x000000040508723e */ /* 0x004fc400048060ff */
[----:B------:R-:W-:Y:S02]  /*ccf20*/  F2FP.SATFINITE.E5M2.F32.PACK_AB_MERGE_C R5, R20, R22, RZ ;  /* 0x000000161405723e */ /* 0x000fe400048060ff */
[----:B----4-:R-:W-:Y:S01]  /*ccf30*/  F2FP.SATFINITE.E5M2.F32.PACK_AB_MERGE_C R4, R19, R16, RZ ;  /* 0x000000101304723e */ /* 0x010fe200048060ff */
[----:B------:R0:W-:Y:S04]  /*ccf40*/  STL [R1+0x5f0], R8 ;  /* 0x0005f00801007387 */ /* 0x0001e80000100800 */
[----:B------:R-:W-:Y:S04]  /*ccf50*/  STL [R1+0x5ec], R5 ;  /* 0x0005ec0501007387 */ /* 0x000fe80000100800 */
[----:B------:R3:W-:Y:S01]  /*ccf60*/  STL [R1+0x5c8], R4 ;  /* 0x0005c80401007387 */ /* 0x0007e20000100800 */
[----:B0-----:R-:W-:-:S02]  /*ccf70*/  SHF.R.S32.HI R8, RZ, 0x1f, R21 ;  /* 0x0000001fff087819 */ /* 0x001fc40000011415 */
[----:B---3--:R-:W-:-:S03]  /*ccf80*/  IADD3 R4, P2, PT, R21, R6, RZ ;  /* 0x0000000615047210 */ /* 0x008fc60007f5e0ff */
[----:B------:R-:W-:Y:S02]  /*ccf90*/  STL [R1], R8 ;  /* 0x0000000801007387 */ /* 0x000fe40000100800 */
[----:B------:R-:W-:Y:S02]  /*ccfa0*/  IMAD.X R5, R8, 0x1, R7, P2 ;  /* 0x0000000108057824 */ /* 0x000fe400010e0607 */
[----:B------:R-:W-:Y:S04]  /*ccfb0*/  STL.64 [R1+0x5b40], R6 ;  /* 0x005b400601007387 */ /* 0x000fe80000100a00 */
[----:B------:R0:W-:Y:S02]  /*ccfc0*/  STL.64 [R1+0x1dd0], R4 ;  /* 0x001dd00401007387 */ /* 0x0001e40000100a00 */
[----:B0-----:R-:W-:-:S02]  /*ccfd0*/  F2FP.SATFINITE.E5M2.F32.PACK_AB_MERGE_C R5, R14, R26, RZ ;  /* 0x0000001a0e05723e */ /* 0x001fc400048060ff */
[----:B------:R-:W-:-:S03]  /*ccfe0*/  F2FP.SATFINITE.E5M2.F32.PACK_AB_MERGE_C R4, R13, R10, RZ ;  /* 0x0000000a0d04723e */ /* 0x000fc600048060ff */
[----:B------:R-:W-:Y:S04]  /*ccff0*/  STL [R1+0x5d0], R5 ;  /* 0x0005d00501007387 */ /* 0x000fe80000100800 */
[----:B------:R-:W-:Y:S04]  /*cd000*/  STL [R1+0x5b4], R4 ;  /* 0x0005b40401007387 */ /* 0x000fe80000100800 */
[----:B------:R-:W2:Y:S04]  /*cd010*/  LDL.LU R22, [R1+0x1d90] ;  /* 0x001d900001167983 */ /* 0x000ea80000300800 */
[----:B------:R-:W2:Y:S04]  /*cd020*/  LDL.LU R20, [R1+0x1d94] ;  /* 0x001d940001147983 */ /* 0x000ea80000300800 */
[----:B------:R-:W3:Y:S04]  /*cd030*/  LDL.LU R16, [R1+0x1d98] ;  /* 0x001d980001107983 */ /* 0x000ee80000300800 */
[----:B------:R-:W3:Y:S04]  /*cd040*/  LDL.LU R19, [R1+0x1d9c] ;  /* 0x001d9c0001137983 */ /* 0x000ee80000300800 */
[----:B------:R0:W-:Y:S04]  /*cd050*/  STL [R1+0x5b48], R23 ;  /* 0x005b481701007387 */ /* 0x0001e80000100800 */
[----:B0-----:R-:W4:Y:S01]  /*cd060*/  LDL.LU R23, [R1] ;  /* 0x0000000001177983 */ /* 0x001f220000300800 */
[----:B------:R-:W-:-:S05]  /*cd070*/  IMAD.MOV.U32 R7, RZ, RZ, R21 ;  /* 0x000000ffff077224 */ /* 0x000fca00078e0015 */
[----:B------:R-:W-:-:S05]  /*cd080*/  IADD3 R4, P2, PT, R7, R0, RZ ;  /* 0x0000000007047210 */ /* 0x000fca0007f5e0ff */
[----:B----4-:R-:W-:-:S05]  /*cd090*/  IMAD.X R5, R23, 0x1, R3, P2 ;  /* 0x0000000117057824 */ /* 0x010fca00010e0603 */
[----:B------:R0:W-:Y:S04]  /*cd0a0*/  STL.64 [R1+0x1dc0], R4 ;  /* 0x001dc00401007387 */ /* 0x0001e80000100a00 */
[----:B0-----:R-:W4:Y:S01]  /*cd0b0*/  LDL.LU.64 R4, [R1+0x5b50] ;  /* 0x005b500001047983 */ /* 0x001f220000300a00 */
[----:B------:R-:W-:-:S03]  /*cd0c0*/  F2FP.SATFINITE.E5M2.F32.PACK_AB_MERGE_C R8, R28, R9, RZ ;  /* 0x000000091c08723e */ /* 0x000fc600048060ff */
[----:B------:R-:W2:Y:S04]  /*cd0d0*/  LDL.LU R10, [R1+0x1d80] ;  /* 0x001d8000010a7983 */ /* 0x000ea80000300800 */
[----:B------:R-:W2:Y:S04]  /*cd0e0*/  LDL.LU R13, [R1+0x1d84] ;  /* 0x001d8400010d7983 */ /* 0x000ea80000300800 */
[----:B------:R-:W2:Y:S04]  /*cd0f0*/  LDL.LU R21, [R1+0x1d88] ;  /* 0x001d880001157983 */ /* 0x000ea80000300800 */
[----:B------:R0:W-:Y:S01]  /*cd100*/  STL [R1+0x5b0], R8 ;  /* 0x0005b00801007387 */ /* 0x0001e20000100800 */
[----:B------:R-:W-:-:S03]  /*cd110*/  F2FP.SATFINITE.E5M2.F32.PACK_AB_MERGE_C R6, R12, R11, RZ ;  /* 0x0000000b0c06723e */ /* 0x000fc600048060ff */
[----:B------:R-:W2:Y:S01]  /*cd120*/  LDL.LU R11, [R1+0x1d8c] ;  /* 0x001d8c00010b7983 */ /* 0x000ea20000300800 */
[----:B0-----:R-:W-:-:S03]  /*cd130*/  IADD3 R8, P2, PT, R7, R2, RZ ;  /* 0x0000000207087210 */ /* 0x001fc60007f5e0ff */
[----:B------:R-:W-:Y:S02]  /*cd140*/  STL [R1+0x590], R6 ;  /* 0x0005900601007387 */ /* 0x000fe40000100800 */
[----:B----4-:R-:W-:-:S05]  /*cd150*/  IMAD.X R9, R23, 0x1, R5, P2 ;  /* 0x0000000117097824 */ /* 0x010fca00010e0605 */
[----:B------:R0:W-:Y:S04]  /*cd160*/  STL.64 [R1+0x1da0], R8 ;  /* 0x001da00801007387 */ /* 0x0001e80000100a00 */
[----:B0-----:R-:W4:Y:S04]  /*cd170*/  LDL.LU R8, [R1+0x5b4c] ;  /* 0x005b4c0001087983 */ /* 0x001f280000300800 */
[----:B------:R-:W2:Y:S04]  /*cd180*/  LDL.LU R14, [R1+0x1d70] ;  /* 0x001d7000010e7983 */ /* 0x000ea80000300800 */
[----:B------:R-:W2:Y:S04]  /*cd190*/  LDL.LU R9, [R1+0x1d74] ;  /* 0x001d740001097983 */ /* 0x000ea80000300800 */
[----:B------:R-:W2:Y:S01]  /*cd1a0*/  LDL.LU R28, [R1+0x1d78] ;  /* 0x001d7800011c7983 */ /* 0x000ea20000300800 */
[----:B------:R-:W-:-:S03]  /*cd1b0*/  IADD3 R6, P2, PT, R7, R4, RZ ;  /* 0x0000000407067210 */ /* 0x000fc60007f5e0ff */
[----:B--2---:R0:W-:Y:S04]  /*cd1c0*/  STL.64 [R1+0x5b38], R28 ;  /* 0x005b381c01007387 */ /* 0x0041e80000100a00 */
[----:B0-----:R-:W2:Y:S04]  /*cd1d0*/  LDL.LU R28, [R1+0x1da8] ;  /* 0x001da800011c7983 */ /* 0x001ea80000300800 */
[----:B------:R-:W2:Y:S04]  /*cd1e0*/  LDL.LU R29, [R1+0x1dac] ;  /* 0x001dac00011d7983 */ /* 0x000ea80000300800 */
[----:B------:R-:W2:Y:S04]  /*cd1f0*/  LDL.LU R12, [R1+0x1d7c] ;  /* 0x001d7c00010c7983 */ /* 0x000ea80000300800 */
[----:B------:R-:W2:Y:S01]  /*cd200*/  LDL.LU R26, [R1+0x8c] ;  /* 0x00008c00011a7983 */ /* 0x000ea20000300800 */
[----:B----4-:R-:W-:-:S03]  /*cd210*/  IMAD.X R7, R23, 0x1, R8, P2 ;  /* 0x0000000117077824 */ /* 0x010fc600010e0608 */
[----:B--2---:R0:W-:Y:S04]  /*cd220*/  STL [R1+0x5b30], R26 ;  /* 0x005b301a01007387 */ /* 0x0041e80000100800 */
[----:B0-----:R-:W2:Y:S04]  /*cd230*/  LDL.LU R26, [R1+0x90] ;  /* 0x00009000011a7983 */ /* 0x001ea80000300800 */
[----:B------:R-:W4:Y:S04]  /*cd240*/  LDL.LU R23, [R1+0x5b48] ;  /* 0x005b480001177983 */ /* 0x000f280000300800 */
[----:B------:R0:W-:Y:S04]  /*cd250*/  STL.64 [R1+0x1db0], R6 ;  /* 0x001db00601007387 */ /* 0x0001e80000100a00 */
[----:B0-----:R-:W4:Y:S01]  /*cd260*/  LDL.LU.64 R6, [R1+0x5b40] ;  /* 0x005b400001067983 */ /* 0x001f220000300a00 */
[----:B------:R-:W-:-:S02]  /*cd270*/  F2FP.SATFINITE.E5M2.F32.PACK_AB_MERGE_C R28, R29, R28, RZ ;  /* 0x0000001c1d1c723e */ /* 0x000fc400048060ff */
[----:B------:R-:W-:-:S03]  /*cd280*/  F2FP.SATFINITE.E5M2.F32.PACK_AB_MERGE_C R20, R20, R22, RZ ;  /* 0x000000161414723e */ /* 0x000fc600048060ff */
[----:B------:R-:W-:Y:S01]  /*cd290*/  STL [R1+0x588], R28 ;  /* 0x0005881c01007387 */ /* 0x000fe20000100800 */
[----:B---3--:R-:W-:-:S03]  /*cd2a0*/  F2FP.SATFINITE.E5M2.F32.PACK_AB_MERGE_C R16, R19, R16, RZ ;  /* 0x000000101310723e */ /* 0x008fc600048060ff */
[----:B------:R-:W-:Y:S01]  /*cd2b0*/  STL [R1+0x560], R20 ;  /* 0x0005601401007387 */ /* 0x000fe20000100800 */
[----:B------:R-:W-:-:S03]  /*cd2c0*/  F2FP.SATFINITE.E5M2.F32.PACK_AB_MERGE_C R10, R13, R10, RZ ;  /* 0x0000000a0d0a723e */ /* 0x000fc600048060ff */
[----:B------:R0:W-:Y:S04]  /*cd2d0*/  STL [R1+0x55c], R16 ;  /* 0x00055c1001007387 */ /* 0x0001e80000100800 */
[----:B0-----:R-:W3:Y:S04]  /*cd2e0*/  LDL.LU R16, [R1+0x1d60] ;  /* 0x001d600001107983 */ /* 0x001ee80000300800 */
[----:B------:R-:W3:Y:S01]  /*cd2f0*/  LDL.LU R19, [R1+0x1d64] ;  /* 0x001d640001137983 */ /* 0x000ee20000300800 */
[----:B------:R-:W-:Y:S02]  /*cd300*/  F2FP.SATFINITE.E5M2.F32.PACK_AB_MERGE_C R20, R11, R21, RZ ;  /* 0x000000150b14723e */ /* 0x000fe400048060ff */
[----:B--2---:R-:W-:-:S02]  /*cd310*/  SHF.R.S32.HI R22, RZ, 0x1f, R26 ;  /* 0x0000001fff167819 */ /* 0x004fc4000001141a */
[----:B----4-:R-:W-:-:S05]  /*cd320*/  IADD3 R28, P2, PT, R26, R6, RZ ;  /* 0x000000061a1c7210 */ /* 0x010fca0007f5e0ff */
[----:B------:R-:W-:-:S05]  /*cd330*/  IMAD.X R29, R22, 0x1, R7, P2 ;  /* 0x00000001161d7824 */ /* 0x000fca00010e0607 */
[----:B------:R0:W-:Y:S04]  /*cd340*/  STL.64 [R1+0x1d90], R28 ;  /* 0x001d901c01007387 */ /* 0x0001e80000100a00 */
[----:B------:R1:W-:Y:S01]  /*cd350*/  STL [R1+0x548], R10 ;  /* 0x0005480a01007387 */ /* 0x0003e20000100800 */
[----:B0-----:R-:W-:-:S03]  /*cd360*/  IADD3 R28, P2, PT, R26, R0, RZ ;  /* 0x000000001a1c7210 */ /* 0x001fc60007f5e0ff */
[----:B-1----:R-:W2:Y:S02]  /*cd370*/  LDL.LU R10, [R1+0x1d68] ;  /* 0x001d6800010a7983 */ /* 0x002ea40000300800 */
[----:B------:R-:W-:Y:S02]  /*cd380*/  IMAD.X R29, R22, 0x1, R3, P2 ;  /* 0x00000001161d7824 */ /* 0x000fe400010e0603 */
[----:B------:R-:W2:Y:S04]  /*cd390*/  LDL.LU R13, [R1+0x1d6c] ;  /* 0x001d6c00010d7983 */ /* 0x000ea80000300800 */
[----:B------:R-:W4:Y:S04]  /*cd3a0*/  LDL.LU R21, [R1+0x1d50] ;  /* 0x001d500001157983 */ /* 0x000f280000300800 */
[----:B------:R-:W4:Y:S04]  /*cd3b0*/  LDL.LU R11, [R1+0x1d54] ;  /* 0x001d5400010b7983 */ /* 0x000f280000300800 */
[----:B------:R-:W-:Y:S04]  /*cd3c0*/  STL [R1+0x544], R20 ;  /* 0x0005441401007387 */ /* 0x000fe80000100800 */
[----:B------:R-:W-:Y:S04]  /*cd3d0*/  STL [R1+0x5b1c], R0 ;  /* 0x005b1c0001007387 */ /* 0x000fe80000100800 */
[----:B------:R0:W-:Y:S04]  /*cd3e0*/  STL.64 [R1+0x1d80], R28 ;  /* 0x001d801c01007387 */ /* 0x0001e80000100a00 */
[----:B0-----:R-:W4:Y:S04]  /*cd3f0*/  LDL.LU.64 R28, [R1+0x5b38] ;  /* 0x005b3800011c7983 */ /* 0x001f280000300a00 */
[----:B------:R0:W-:Y:S02]  /*cd400*/  STL [R1+0x5b20], R3 ;  /* 0x005b200301007387 */ /* 0x0001e40000100800 */
[----:B0-----:R-:W-:-:S05]  /*cd410*/  F2FP.SATFINITE.E5M2.F32.PACK_AB_MERGE_C R3, R9, R14, RZ ;  /* 0x0000000e0903723e */ /* 0x001fca00048060ff */
[----:B------:R0:W-:Y:S01]  /*cd420*/  STL [R1+0x510], R3 ;  /* 0x0005100301007387 */ /* 0x0001e20000100800 */
[----:B---3--:R-:W-:Y:S02]  /*cd430*/  F2FP.SATFINITE.E5M2.F32.PACK_AB_MERGE_C R19, R19, R16, RZ ;  /* 0x000000101313723e */ /* 0x008fe400048060ff */
[----:B--2---:R-:W-:Y:S02]  /*cd440*/  F2FP.SATFINITE.E5M2.F32.PACK_AB_MERGE_C R10, R13, R10, RZ ;  /* 0x0000000a0d0a723e */ /* 0x004fe400048060ff */
[----:B----4-:R-:W-:-:S05]  /*cd450*/  F2FP.SATFINITE.E5M2.F32.PACK_AB_MERGE_C R0, R12, R28, RZ ;  /* 0x0000001c0c00723e */ /* 0x010fca00048060ff */
[----:B------:R1:W-:Y:S04]  /*cd460*/  STL [R1+0x4fc], R0 ;  /* 0x0004fc0001007387 */ /* 0x0003e80000100800 */
[----:B0-----:R-:W2:Y:S04]  /*cd470*/  LDL.LU R3, [R1+0x1d58] ;  /* 0x001d580001037983 */ /* 0x001ea80000300800 */
[----:B-1----:R-:W2:Y:S04]  /*cd480*/  LDL.LU R0, [R1+0x1d5c] ;  /* 0x001d5c0001007983 */ /* 0x002ea80000300800 */
[----:B------:R-:W3:Y:S04]  /*cd490*/  LDL.LU R20, [R1+0x1d44] ;  /* 0x001d440001147983 */ /* 0x000ee80000300800 */
[----:B------:R-:W4:Y:S04]  /*cd4a0*/  LDL.LU R14, [R1+0x1d48] ;  /* 0x001d4800010e7983 */ /* 0x000f280000300800 */
[----:B------:R-:W4:Y:S04]  /*cd4b0*/  LDL.LU R9, [R1+0x1d4c] ;  /* 0x001d4c0001097983 */ /* 0x000f280000300800 */
[----:B------:R0:W-:Y:S01]  /*cd4c0*/  STL.64 [R1+0x5b28], R24 ;  /* 0x005b281801007387 */ /* 0x0001e20000100a00 */
[----:B------:R-:W-:-:S03]  /*cd4d0*/  IMAD.MOV.U32 R12, RZ, RZ, R17 ;  /* 0x000000ffff0c7224 */ /* 0x000fc600078e0011 */
[----:B------:R-:W3:Y:S04]  /*cd4e0*/  LDL.LU R28, [R1+0x1d30] ;  /* 0x001d3000011c7983 */ /* 0x000ee80000300800 */
[----:B------:R-:W3:Y:S01]  /*cd4f0*/  LDL.LU R17, [R1+0x1d34] ;  /* 0x001d340001117983 */ /* 0x000ee20000300800 */
[----:B0-----:R-:W-:-:S05]  /*cd500*/  IADD3 R24, P2, PT, R26, R2, RZ ;  /* 0x000000021a187210 */ /* 0x001fca0007f5e0ff */
[----:B------:R-:W-:-:S05]  /*cd510*/  IMAD.X R25, R22, 0x1, R5, P2 ;  /* 0x0000000116197824 */ /* 0x000fca00010e0605 */
[----:B------:R0:W-:Y:S02]  /*cd520*/  STL.64 [R1+0x1d78], R24 ;  /* 0x001d781801007387 */ /* 0x0001e40000100a00 */
[----:B0-----:R-:W-:Y:S02]  /*cd530*/  IADD3 R24, P2, PT, R26, R4, RZ ;  /* 0x000000041a187210 */ /* 0x001fe40007f5e0ff */
[----:B------:R-:W3:Y:S03]  /*cd540*/  LDL.LU R26, [R1+0x5b30] ;  /* 0x005b3000011a7983 */ /* 0x000ee60000300800 */
[----:B------:R-:W-:Y:S01]  /*cd550*/  IMAD.X R25, R22, 0x1, R8, P2 ;  /* 0x0000000116197824 */ /* 0x000fe200010e0608 */
[----:B------:R-:W4:Y:S04]  /*cd560*/  LDL.LU R16, [R1+0x1d38] ;  /* 0x001d380001107983 */ /* 0x000f280000300800 */
[----:B------:R-:W-:Y:S04]  /*cd570*/  STL.64 [R1+0x1d70], R24 ;  /* 0x001d701801007387 */ /* 0x000fe80000100a00 */
[----:B------:R0:W-:Y:S01]  /*cd580*/  STL [R1+0x4d4], R19 ;  /* 0x0004d41301007387 */ /* 0x0001e20000100800 */
[----:B------:R-:W-:-:S03]  /*cd590*/  F2FP.SATFINITE.E5M2.F32.PACK_AB_MERGE_C R11, R11, R21, RZ ;  /* 0x000000150b0b723e */ /* 0x000fc600048060ff */
[----:B0-----:R-:W4:Y:S04]  /*cd5a0*/  LDL.LU R19, [R1+0x1d3c] ;  /* 0x001d3c0001137983 */ /* 0x001f280000300800 */
[----:B------:R0:W-:Y:S04]  /*cd5b0*/  STL [R1+0x4dc], R10 ;  /* 0x0004dc0a01007387 */ /* 0x0001e80000100800 */
[----:B0-----:R-:W4:Y:S04]  /*cd5c0*/  LDL.LU R10, [R1+0x1d20] ;  /* 0x001d2000010a7983 */ /* 0x001f280000300800 */
[----:B------:R-:W4:Y:S04]  /*cd5d0*/  LDL.LU R13, [R1+0x1d24] ;  /* 0x001d2400010d7983 */ /* 0x000f280000300800 */
[----:B------:R-:W4:Y:S01]  /*cd5e0*/  LDL.LU R21, [R1+0x1d28] ;  /* 0x001d280001157983 */ /* 0x000f220000300800 */
[----:B--2---:R-:W-:-:S02]  /*cd5f0*/  F2FP.SATFINITE.E5M2.F32.PACK_AB_MERGE_C R0, R0, R3, RZ ;  /* 0x000000030000723e */ /* 0x004fc400048060ff */
[----:B---3--:R-:W-:Y:S02]  /*cd600*/  SHF.R.S32.HI R22, RZ, 0x1f, R26 ;  /* 0x0000001fff167819 */ /* 0x008fe4000001141a */
[----:B------:R-:W-:-:S05]  /*cd610*/  IADD3 R24, P2, PT, R26, R6, RZ ;  /* 0x000000061a187210 */ /* 0x000fca0007f5e0ff */
[----:B------:R-:W-:Y:S01]  /*cd620*/  IMAD.X R25, R22, 0x1, R7, P2 ;  /* 0x0000000116197824 */ /* 0x000fe200010e0607 */
[----:B----4-:R0:W-:Y:S04]  /*cd630*/  STL [R1+0x5b18], R21 ;  /* 0x005b181501007387 */ /* 0x0101e80000100800 */
[----:B------:R1:W-:Y:S04]  /*cd640*/  STL [R1+0x4c0], R11 ;  /* 0x0004c00b01007387 */ /* 0x0003e80000100800 */
[----:B0-----:R-:W2:Y:S04]  /*cd650*/  LDL.LU R21, [R1+0x1d40] ;  /* 0x001d400001157983 */ /* 0x001ea80000300800 */
[----:B-1----:R-:W3:Y:S04]  /*cd660*/  LDL.LU R11, [R1+0x1d2c] ;  /* 0x001d2c00010b7983 */ /* 0x002ee80000300800 */
[----:B------:R0:W-:Y:S04]  /*cd670*/  STL.64 [R1+0x1d60], R24 ;  /* 0x001d601801007387 */ /* 0x0001e80000100a00 */
[----:B0-----:R-:W4:Y:S04]  /*cd680*/  LDL.LU.64 R24, [R1+0x5b28] ;  /* 0x005b280001187983 */ /* 0x001f280000300a00 */
[----:B------:R-:W3:Y:S04]  /*cd690*/  LDL.LU R3, [R1+0x5b20] ;  /* 0x005b200001037983 */ /* 0x000ee80000300800 */
[----:B------:R0:W-:Y:S04]  /*cd6a0*/  STL [R1+0x4b4], R0 ;  /* 0x0004b40001007387 */ /* 0x0001e80000100800 */
[----:B0-----:R-:W3:Y:S01]  /*cd6b0*/  LDL.LU R0, [R1+0x5b1c] ;  /* 0x005b1c0001007983 */ /* 0x001ee20000300800 */
[----:B------:R-:W-:-:S02]  /*cd6c0*/  F2FP.SATFINITE.E5M2.F32.PACK_AB_MERGE_C R9, R9, R14, RZ ;  /* 0x0000000e0909723e */ /* 0x000fc400048060ff */
[----:B--2---:R-:W-:-:S05]  /*cd6d0*/  F2FP.SATFINITE.E5M2.F32.PACK_AB_MERGE_C R21, R20, R21, RZ ;  /* 0x000000151415723e */ /* 0x004fca00048060ff */
[----:B------:R0:W-:Y:S01]  /*cd6e0*/  STL [R1+0x494], R21 ;  /* 0x0004941501007387 */ /* 0x0001e20000100800 */
[----:B---3--:R-:W-:-:S05]  /*cd6f0*/  IADD3 R20, P2, PT, R26, R0, RZ ;  /* 0x000000001a147210 */ /* 0x008fca0007f5e0ff */
[----:B0-----:R-:W-:-:S05]  /*cd700*/  IMAD.X R21, R22, 0x1, R3, P2 ;  /* 0x0000000116157824 */ /* 0x001fca00010e0603 */
[----:B------:R0:W-:Y:S04]  /*cd710*/  STL.64 [R1+0x1d50], R20 ;  /* 0x001d501401007387 */ /* 0x0001e80000100a00 */
[----:B------:R1:W-:Y:S01]  /*cd720*/  STL [R1+0x488], R9 ;  /* 0x0004880901007387 */ /* 0x0003e20000100800 */
[----:B0-----:R-:W-:Y:S02]  /*cd730*/  IADD3 R20, P2, PT, R26, R2, RZ ;  /* 0x000000021a147210 */ /* 0x001fe40007f5e0ff */
[----:B-1----:R-:W-:-:S03]  /*cd740*/  F2FP.SATFINITE.E5M2.F32.PACK_AB_MERGE_C R9, R17, R28, RZ ;  /* 0x0000001c1109723e */ /* 0x002fc600048060ff */
[----:B------:R-:W-:Y:S02]  /*cd750*/  IMAD.X R21, R22, 0x1, R5, P2 ;  /* 0x0000000116157824 */ /* 0x000fe400010e0605 */
[----:B------:R0:W-:Y:S04]  /*cd760*/  STL [R1+0x464], R9 ;  /* 0x0004640901007387 */ /* 0x0001e80000100800 */
[----:B------:R-:W2:Y:S04]  /*cd770*/  LDL.LU R14, [R1+0x1d10] ;  /* 0x001d1000010e7983 */ /* 0x000ea80000300800 */
[----:B0-----:R-:W2:Y:S04]  /*cd780*/  LDL.LU R9, [R1+0x1d14] ;  /* 0x001d140001097983 */ /* 0x001ea80000300800 */
[----:B------:R-:W3:Y:S04]  /*cd790*/  LDL.LU R28, [R1+0x1d18] ;  /* 0x001d1800011c7983 */ /* 0x000ee80000300800 */
[----:B------:R0:W-:Y:S04]  /*cd7a0*/  STL.64 [R1+0x1d40], R20 ;  /* 0x001d401401007387 */ /* 0x0001e80000100a00 */
[----:B------:R-:W3:Y:S01]  /*cd7b0*/  LDL.LU R17, [R1+0x1d1c] ;  /* 0x001d1c0001117983 */ /* 0x000ee20000300800 */
[----:B0-----:R-:W-:-:S03]  /*cd7c0*/  IADD3 R20, P2, PT, R26, R4, RZ ;  /* 0x000000041a147210 */ /* 0x001fc60007f5e0ff */
[----:B------:R-:W2:Y:S02]  /*cd7d0*/  LDL.LU R26, [R1+0x84] ;  /* 0x00008400011a7983 */ /* 0x000ea40000300800 */
[----:B------:R-:W-:-:S05]  /*cd7e0*/  IMAD.X R21, R22, 0x1, R8, P2 ;  /* 0x0000000116157824 */ /* 0x000fca00010e0608 */
[----:B------:R0:W-:Y:S04]  /*cd7f0*/  STL.64 [R1+0x1d30], R20 ;  /* 0x001d301401007387 */ /* 0x0001e80000100a00 */
[----:B0-----:R-:W2:Y:S01]  /*cd800*/  LDL.LU R21, [R1+0x5b18] ;  /* 0x005b180001157983 */ /* 0x001ea20000300800 */
[----:B------:R-:W-:Y:S02]  /*cd810*/  F2FP.SATFINITE.E5M2.F32.PACK_AB_MERGE_C R19, R19, R16, RZ ;  /* 0x000000101313723e */ /* 0x000fe400048060ff */
[----:B------:R-:W-:Y:S02]  /*cd820*/  F2FP.SATFINITE.E5M2.F32.PACK_AB_MERGE_C R16, R13, R10, RZ ;  /* 0x0000000a0d10723e */ /* 0x000fe400048060ff */
[----:B------:R-:W3:Y:S04]  /*cd830*/  LDL.LU R10, [R1+0x1d00] ;  /* 0x001d0000010a7983 */ /* 0x000ee80000300800 */
[----:B------:R-:W-:Y:S04]  /*cd840*/  STL [R1+0x468], R19 ;  /* 0x0004681301007387 */ /* 0x000fe80000100800 */
[----:B------:R-:W3:Y:S04]  /*cd850*/  LDL.LU R13, [R1+0x1d04] ;  /* 0x001d0400010d7983 */ /* 0x000ee80000300800 */
[----:B------:R-:W-:Y:S04]  /*cd860*/  STL [R1+0x438], R16 ;  /* 0x0004381001007387 */ /* 0x000fe80000100800 */
[----:B------:R-:W-:Y:S01]  /*cd870*/  STL [R1+0x5b08], R15 ;  /* 0x005b080f01007387 */ /* 0x000fe20000100800 */
[----:B--2---:R-:W-:-:S05]  /*cd880*/  F2FP.SATFINITE.E5M2.F32.PACK_AB_MERGE_C R11, R11, R21, RZ ;  /* 0x000000150b0b723e */ /* 0x004fca00048060ff */
[----:B------:R-:W-:Y:S04]  /*cd890*/  STL [R1+0x458], R11 ;  /* 0x0004580b01007387 */ /* 0x000fe80000100800 */
[----:B------:R0:W-:Y:S04]  /*cd8a0*/  STL.64 [R1+0x5b00], R26 ;  /* 0x005b001a01007387 */ /* 0x0001e80000100a00 */
[----:B0-----:R-:W2:Y:S04]  /*cd8b0*/  LDL.LU R26, [R1+0x1d0c] ;  /* 0x001d0c00011a7983 */ /* 0x001ea80000300800 */
[----:B------:R-:W2:Y:S01]  /*cd8c0*/  LDL.LU R27, [R1+0x88] ;  /* 0x00008800011b7983 */ /* 0x000ea20000300800 */
[----:B------:R-:W-:-:S03]  /*cd8d0*/  IMAD.MOV.U32 R22, RZ, RZ, R12 ;  /* 0x000000ffff167224 */ /* 0x000fc600078e000c */
[----:B------:R-:W3:Y:S04]  /*cd8e0*/  LDL.LU R16, [R1+0x1cf0] ;  /* 0x001cf00001107983 */ /* 0x000ee80000300800 */
[----:B------:R-:W3:Y:S04]  /*cd8f0*/  LDL.LU R19, [R1+0x1cfc] ;  /* 0x001cfc0001137983 */ /* 0x000ee80000300800 */
[----:B------:R-:W3:Y:S04]  /*cd900*/  LDL.LU R11, [R1+0x1ce0] ;  /* 0x001ce000010b7983 */ /* 0x000ee80000300800 */
[----:B------:R-:W3:Y:S04]  /*cd910*/  LDL.LU R12, [R1+0x1ce4] ;  /* 0x001ce400010c7983 */ /* 0x000ee80000300800 */
[----:B----4-:R0:W-:Y:S04]  /*cd920*/  STL.64 [R1+0x5b10], R24 ;  /* 0x005b101801007387 */ /* 0x0101e80000100a00 */
[----:B0-----:R-:W4:Y:S01]  /*cd930*/  LDL.LU R25, [R1+0x1d08] ;  /* 0x001d080001197983 */ /* 0x001f220000300800 */
[----:B--2---:R-:W-:-:S02]  /*cd940*/  SHF.R.S32.HI R15, RZ, 0x1f, R27 ;  /* 0x0000001fff0f7819 */ /* 0x004fc4000001141b */
[----:B------:R-:W-:-:S05]  /*cd950*/  IADD3 R20, P2, PT, R27, R6, RZ ;  /* 0x000000061b147210 */ /* 0x000fca0007f5e0ff */
[----:B------:R-:W-:-:S05]  /*cd960*/  IMAD.X R21, R15, 0x1, R7, P2 ;  /* 0x000000010f157824 */ /* 0x000fca00010e0607 */
[----:B------:R0:W-:Y:S02]  /*cd970*/  STL.64 [R1+0x1d20], R20 ;  /* 0x001d201401007387 */ /* 0x0001e40000100a00 */
[----:B0-----:R-:W-:Y:S02]  /*cd980*/  F2FP.SATFINITE.E5M2.F32.PACK_AB_MERGE_C R20, R9, R14, RZ ;  /* 0x0000000e0914723e */ /* 0x001fe400048060ff */
[----:B------:R-:W2:Y:S01]  /*cd990*/  LDL.LU R14, [R1+0x1ce8] ;  /* 0x001ce800010e7983 */ /* 0x000ea20000300800 */
[----:B---3--:R-:W-:-:S03]  /*cd9a0*/  F2FP.SATFINITE.E5M2.F32.PACK_AB_MERGE_C R9, R17, R28, RZ ;  /* 0x0000001c1109723e */ /* 0x008fc600048060ff */
[----:B------:R0:W-:Y:S04]  /*cd9b0*/  STL [R1+0x418], R20 ;  /* 0x0004181401007387 */ /* 0x0001e80000100800 */
[----:B------:R-:W2:Y:S01]  /*cd9c0*/  LDL.LU R17, [R1+0x1cec] ;  /* 0x001cec0001117983 */ /* 0x000ea20000300800 */
[----:B0-----:R-:W-:-:S03]  /*cd9d0*/  IADD3 R20, P2, PT, R27, R0, RZ ;  /* 0x000000001b147210 */ /* 0x001fc60007f5e0ff */
[----:B------:R0:W-:Y:S02]  /*cd9e0*/  STL [R1+0x414], R9 ;  /* 0x0004140901007387 */ /* 0x0001e40000100800 */
[----:B------:R-:W-:Y:S02]  /*cd9f0*/  IMAD.X R21, R15, 0x1, R3, P2 ;  /* 0x000000010f157824 */ /* 0x000fe400010e0603 */
[----:B0-----:R-:W3:Y:S04]  /*cda00*/  LDL.LU R9, [R1+0x11d0] ;  /* 0x0011d00001097983 */ /* 0x001ee80000300800 */
[----:B------:R-:W3:Y:S04]  /*cda10*/  LDL.LU R28, [R1+0x11d4] ;  /* 0x0011d400011c7983 */ /* 0x000ee80000300800 */
[----:B------:R0:W-:Y:S04]  /*cda20*/  STL.64 [R1+0x1d10], R20 ;  /* 0x001d101401007387 */ /* 0x0001e80000100a00 */
[----:B0-----:R-:W2:Y:S04]  /*cda30*/  LDL.LU R20, [R1+0x11d8] ;  /* 0x0011d80001147983 */ /* 0x001ea80000300800 */
[----:B------:R-:W2:Y:S01]  /*cda40*/  LDL.LU R21, [R1+0x11dc] ;  /* 0x0011dc0001157983 */ /* 0x000ea20000300800 */
[----:B------:R-:W-:-:S02]  /*cda50*/  F2FP.SATFINITE.E5M2.F32.PACK_AB_MERGE_C R10, R13, R10, RZ ;  /* 0x0000000a0d0a723e */ /* 0x000fc400048060ff */
[----:B----4-:R-:W-:Y:S02]  /*cda60*/  F2FP.SATFINITE.E5M2.F32.PACK_AB_MERGE_C R26, R26, R25, RZ ;  /* 0x000000191a1a723e */ /* 0x010fe400048060ff */
[----:B------:R-:W-:Y:S01]  /*cda70*/  IADD3 R24, P2, PT, R27, R2, RZ ;  /* 0x000000021b187210 */ /* 0x000fe20007f5e0ff */
[----:B------:R-:W-:Y:S04]  /*cda80*/  STL [R1+0xe0], R10 ;  /* 0x0000e00a01007387 */ /* 0x000fe80000100800 */
[----:B------:R-:W-:Y:S01]  /*cda90*/  IMAD.X R25, R15, 0x1, R5, P2 ;  /* 0x000000010f197824 */ /* 0x000fe200010e0605 */
[----:B--2---:R0:W-:Y:S04]  /*cdaa0*/  STL.64 [R1+0x5af0], R20 ;  /* 0x005af01401007387 */ /* 0x0041e80000100a00 */
[----:B0-----:R-:W2:Y:S04]  /*cdab0*/  LDL.LU R20, [R1+0x1cf4] ;  /* 0x001cf40001147983 */ /* 0x001ea80000300800 */
[----:B------:R-:W4:Y:S04]  /*cdac0*/  LDL.LU R21, [R1+0x1cf8] ;  /* 0x001cf80001157983 */ /* 0x000f280000300800 */
[----:B------:R-:W3:Y:S04]  /*cdad0*/  LDL.LU R10, [R1+0x1cc0] ;  /* 0x001cc000010a7983 */ /* 0x000ee80000300800 */
[----:B------:R-:W3:Y:S04]  /*cdae0*/  LDL.LU R13, [R1+0x1cc4] ;  /* 0x001cc400010d7983 */ /* 0x000ee80000300800 */
[----:B------:R0:W-:Y:S02]  /*cdaf0*/  STL [R1+0xcc], R26 ;  /* 0x0000cc1a01007387 */ /* 0x0001e40000100800 */
[----:B0-----:R-:W-:-:S02]  /*cdb00*/  IADD3 R26, P2, PT, R27, R4, RZ ;  /* 0x000000041b1a7210 */ /* 0x001fc40007f5e0ff */
[----:B------:R0:W-:Y:S03]  /*cdb10*/  STL.64 [R1+0x1d08], R24 ;  /* 0x001d081801007387 */ /* 0x0001e60000100a00 */
[----:B------:R-:W-:Y:S01]  /*cdb20*/  IMAD.X R27, R15, 0x1, R8, P2 ;  /* 0x000000010f1b7824 */ /* 0x000fe200010e0608 */
[----:B0-----:R-:W3:Y:S04]  /*cdb30*/  LDL.LU.64 R24, [R1+0x5b10] ;  /* 0x005b100001187983 */ /* 0x001ee80000300a00 */
[----:B------:R-:W3:Y:S04]  /*cdb40*/  LDL.LU R15, [R1+0x5b08] ;  /* 0x005b0800010f7983 */ /* 0x000ee80000300800 */
[----:B------:R0:W-:Y:S04]  /*cdb50*/  STL.64 [R1+0x1d00], R26 ;  /* 0x001d001a01007387 */ /* 0x0001e80000100a00 */
[----:B0-----:R-:W3:Y:S01]  /*cdb60*/  LDL.LU.64 R26, [R1+0x5b00] ;  /* 0x005b0000011a7983 */ /* 0x001ee20000300a00 */
[----:B------:R-:W-:-:S02]  /*cdb70*/  F2FP.SATFINITE.E5M2.F32.PACK_AB_MERGE_C R11, R12, R11, RZ ;  /* 0x0000000b0c0b723e */ /* 0x000fc400048060ff */
[----:B--2---:R-:W-:Y:S02]  /*cdb80*/  F2FP.SATFINITE.E5M2.F32.PACK_AB_MERGE_C R20, R20, R16, RZ ;  /* 0x000000101414723e */ /* 0x004fe400048060ff */
[----:B------:R-:W2:Y:S01]  /*cdb90*/  LDL.LU R16, [R1+0x5af8] ;  /* 0x005af80001107983 */ /* 0x000ea20000300800 */
[----:B----4-:R-:W-:-:S03]  /*cdba0*/  F2FP.SATFINITE.E5M2.F32.PACK_AB_MERGE_C R19, R19, R21, RZ ;  /* 0x000000151313723e */ /* 0x010fc600048060ff */
[----:B------:R-:W-:Y:S04]  /*cdbb0*/  STL [R1+0xc8], R20 ;  /* 0x0000c81401007387 */ /* 0x000fe80000100800 */
[----:B------:R-:W-:Y:S04]  /*cdbc0*/  STL [R1+0xc4], R19 ;  /* 0x0000c41301007387 */ /* 0x000fe80000100800 */
[----:B------:R0:W-:Y:S04]  /*cdbd0*/  STL [R1+0xbc], R11 ;  /* 0x0000bc0b01007387 */ /* 0x0001e80000100800 */
[----:B0-----:R-:W4:Y:S04]  /*cdbe0*/  LDL.LU R11, [R1+0x1cc8] ;  /* 0x001cc800010b7983 */ /* 0x001f280000300800 */
[----:B------:R-:W4:Y:S01]  /*cdbf0*/  LDL.LU R12, [R1+0x1ccc] ;  /* 0x001ccc00010c7983 */ /* 0x000f220000300800 */
[----:B---3--:R-:W-:-:S02]  /*cdc00*/  SHF.R.S32.HI R19, RZ, 0x1f, R26 ;  /* 0x0000001fff137819 */ /* 0x008fc4000001141a */
[----:B------:R-:W-:-:S05]  /*cdc10*/  IADD3 R20, P2, PT, R26, R6, RZ ;  /* 0x000000061a147210 */ /* 0x000fca0007f5e0ff */
[----:B------:R-:W-:-:S05]  /*cdc20*/  IMAD.X R21, R19, 0x1, R7, P2 ;  /* 0x0000000113157824 */ /* 0x000fca00010e0607 */
[----:B------:R0:W-:Y:S02]  /*cdc30*/  STL.64 [R1+0x1ce0], R20 ;  /* 0x001ce01401007387 */ /* 0x0001e40000100a00 */
[----:B0-----:R-:W-:Y:S02]  /*cdc40*/  F2FP.SATFINITE.E5M2.F32.PACK_AB_MERGE_C R20, R17, R14, RZ ;  /* 0x0000000e1114723e */ /* 0x001fe400048060ff */
[----:B------:R-:W3:Y:S04]  /*cdc50*/  LDL.LU R14, [R1+0x1cb0] ;  /* 0x001cb000010e7983 */ /* 0x000ee80000300800 */
[----:B------:R-:W3:Y:S04]  /*cdc60*/  LDL.LU R17, [R1+0x1cb4] ;  /* 0x001cb40001117983 */ /* 0x000ee80000300800 */
[----:B------:R0:W-:Y:S02]  /*cdc70*/  STL [R1+0xc0], R20 ;  /* 0x0000c01401007387 */ /* 0x0001e40000100800 */
[----:B0-----:R-:W-:-:S02]  /*cdc80*/  F2FP.SATFINITE.E5M2.F32.PACK_AB_MERGE_C R20, R28, R9, RZ ;  /* 0x000000091c14723e */ /* 0x001fc400048060ff */
[----:B------:R-:W2:Y:S04]  /*cdc90*/  LDL.LU R9, [R1+0x1cb8] ;  /* 0x001cb80001097983 */ /* 0x000ea80000300800 */
[----:B------:R-:W2:Y:S04]  /*cdca0*/  LDL.LU R28, [R1+0x1cbc] ;  /* 0x001cbc00011c7983 */ /* 0x000ea80000300800 */
[----:B------:R0:W-:Y:S02]  /*cdcb0*/  STL [R1+0x9c], R20 ;  /* 0x00009c1401007387 */ /* 0x0001e40000100800 */
[----:B0-----:R-:W-:-:S05]  /*cdcc0*/  IADD3 R20, P2, PT, R26, R0, RZ ;  /* 0x000000001a147210 */ /* 0x001fca0007f5e0ff */
[----:B------:R-:W-:-:S05]  /*cdcd0*/  IMAD.X R21, R19, 0x1, R3, P2 ;  /* 0x0000000113157824 */ /* 0x000fca00010e0603 */
[----:B------:R0:W-:Y:S04]  /*cdce0*/  STL.64 [R1+0x1cd8], R20 ;  /* 0x001cd81401007387 */ /* 0x0001e80000100a00 */
[----:B0-----:R-:W2:Y:S01]  /*cdcf0*/  LDL.LU.64 R20, [R1+0x5af0] ;  /* 0x005af00001147983 */ /* 0x001ea20000300a00 */
[----:B------:R-:W-:Y:S02]  /*cdd00*/  F2FP.SATFINITE.E5M2.F32.PACK_AB_MERGE_C R10, R13, R10, RZ ;  /* 0x0000000a0d0a723e */ /* 0x000fe400048060ff */
[----:B----4-:R-:W-:Y:S02]  /*cdd10*/  F2FP.SATFINITE.E5M2.F32.PACK_AB_MERGE_C R11, R12, R11, RZ ;  /* 0x0000000b0c0b723e */ /* 0x010fe400048060ff */
[----:B---3--:R-:W-:Y:S02]  /*cdd20*/  F2FP.SATFINITE.E5M2.F32.PACK_AB_MERGE_C R17, R17, R14, RZ ;  /* 0x0000000e1111723e */ /* 0x008fe400048060ff */
[----:B--2---:R-:W-:-:S02]  /*cdd30*/  F2FP.SATFINITE.E5M2.F32.PACK_AB_MERGE_C R28, R28, R9, RZ ;  /* 0x000000091c1c723e */ /* 0x004fc400048060ff */
[----:B------:R-:W-:Y:S02]  /*cdd40*/  F2FP.SATFINITE.E5M2.F32.PACK_AB_MERGE_C R21, R21, R20, RZ ;  /* 0x000000141515723e */ /* 0x000fe400048060ff */
[----:B------:R-:W-:-:S03]  /*cdd50*/  IADD3 R20, P2, PT, R26, R2, RZ ;  /* 0x000000021a147210 */ /* 0x000fc60007f5e0ff */
[----:B------:R0:W-:Y:S04]  /*cdd60*/  STL [R1+0xb8], R21 ;  /* 0x0000b81501007387 */ /* 0x0001e80000100800 */
[----:B------:R1:W-:Y:S04]  /*cdd70*/  STL.64 [R1+0x5ae8], R2 ;  /* 0x005ae80201007387 */ /* 0x0003e80000100a00 */
[----:B------:R2:W-:Y:S01]  /*cdd80*/  STL [R1+0x948], R10 ;  /* 0x0009480a01007387 */ /* 0x0005e20000100800 */
[----:B0-----:R-:W-:Y:S01]  /*cdd90*/  IMAD.X R21, R19, 0x1, R5, P2 ;  /* 0x0000000113157824 */ /* 0x001fe200010e0605 */
[----:B-1----:R-:W-:-:S02]  /*cdda0*/  IADD3 R2, P2, PT, R26, R4, RZ ;  /* 0x000000041a027210 */ /* 0x002fc40007f5e0ff */
[----:B--2---:R-:W2:Y:S04]  /*cddb0*/  LDL.LU R10, [R1+0x1ca0] ;  /* 0x001ca000010a7983 */ /* 0x004ea80000300800 */
[----:B------:R-:W2:Y:S01]  /*cddc0*/  LDL.LU R13, [R1+0x1ca4] ;  /* 0x001ca400010d7983 */ /* 0x000ea20000300800 */
[----:B------:R-:W-:-:S03]  /*cddd0*/  IMAD.X R3, R19, 0x1, R8, P2 ;  /* 0x0000000113037824 */ /* 0x000fc600010e0608 */
[----:B------:R-:W-:Y:S04]  /*cdde0*/  STL.64 [R1+0x1cd0], R20 ;  /* 0x001cd01401007387 */ /* 0x000fe80000100a00 */
[----:B------:R0:W-:Y:S04]  /*cddf0*/  STL.64 [R1+0x5ae0], R4 ;  /* 0x005ae00401007387 */ /* 0x0001e80000100a00 */
[----:B0-----:R-:W3:Y:S04]  /*cde00*/  LDL.LU R4, [R1+0x1ca8] ;  /* 0x001ca80001047983 */ /* 0x001ee80000300800 */
[----:B------:R-:W3:Y:S04]  /*cde10*/  LDL.LU R5, [R1+0x1cac] ;  /* 0x001cac0001057983 */ /* 0x000ee80000300800 */
[----:B------:R-:W4:Y:S04]  /*cde20*/  LDL.LU R21, [R1+0x1c98] ;  /* 0x001c980001157983 */ /* 0x000f280000300800 */
[----:B------:R-:W4:Y:S04]  /*cde30*/  LDL.LU R26, [R1+0x1c9c] ;  /* 0x001c9c00011a7983 */ /* 0x000f280000300800 */
[----:B------:R0:W-:Y:S04]  /*cde40*/  STL.64 [R1+0x1cc0], R2 ;  /* 0x001cc00201007387 */ /* 0x0001e80000100a00 */
[----:B------:R-:W4:Y:S04]  /*cde50*/  LDL.LU R12, [R1+0x7c] ;  /* 0x00007c00010c7983 */ /* 0x000f280000300800 */
[----:B------:R1:W-:Y:S01]  /*cde60*/  STL [R1+0x559c], R11 ;  /* 0x00559c0b01007387 */ /* 0x0003e20000100800 */
[----:B0-----:R-:W-:-:S03]  /*cde70*/  IADD3 R2, P2, PT, R22, R6, RZ ;  /* 0x0000000616027210 */ /* 0x001fc60007f5e0ff */
[----:B-1----:R-:W4:Y:S04]  /*cde80*/  LDL.LU R11, [R1+0x1c94] ;  /* 0x001c9400010b7983 */ /* 0x002f280000300800 */
[----:B------:R0:W-:Y:S04]  /*cde90*/  STL.64 [R1+0x5560], R16 ;  /* 0x0055601001007387 */ /* 0x0001e80000100a00 */
[----:B0-----:R-:W4:Y:S04]  /*cdea0*/  LDL.LU R17, [R1+0x1c90] ;  /* 0x001c900001117983 */ /* 0x001f280000300800 */
[----:B------:R0:W-:Y:S02]  /*cdeb0*/  STL [R1+0x55ac], R28 ;  /* 0x0055ac1c01007387 */ /* 0x0001e40000100800 */
[----:B0-----:R-:W-:-:S05]  /*cdec0*/  SHF.R.S32.HI R28, RZ, 0x1f, R22 ;  /* 0x0000001fff1c7819 */ /* 0x001fca0000011416 */
[----:B------:R-:W-:-:S05]  /*cded0*/  IMAD.X R3, R28, 0x1, R7, P2 ;  /* 0x000000011c037824 */ /* 0x000fca00010e0607 */
[----:B------:R0:W-:Y:S04]  /*cdee0*/  STL.64 [R1+0x1cb0], R2 ;  /* 0x001cb00201007387 */ /* 0x0001e80000100a00 */
[----:B0-----:R-:W4:Y:S04]  /*cdef0*/  LDL.LU.64 R2, [R1+0x5ae8] ;  /* 0x005ae80001027983 */ /* 0x001f280000300a00 */
[----:B------:R-:W4:Y:S04]  /*cdf00*/  LDL.LU R20, [R1+0x1c80] ;  /* 0x001c800001147983 */ /* 0x000f280000300800 */
[----:B------:R-:W4:Y:S04]  /*cdf10*/  LDL.LU R19, [R1+0x1c84] ;  /* 0x001c840001137983 */ /* 0x000f280000300800 */
[----:B------:R-:W4:Y:S04]  /*cdf20*/  LDL.LU R14, [R1+0x1c88] ;  /* 0x001c8800010e7983 */ /* 0x000f280000300800 */
[----:B------:R-:W4:Y:S01]  /*cdf30*/  LDL.LU R9, [R1+0x1c8c] ;  /* 0x001c8c0001097983 */ /* 0x000f220000300800 */
[----:B--2---:R-:W-:-:S03]  /*cdf40*/  F2FP.SATFINITE.E5M2.F32.PACK_AB_MERGE_C R16, R13, R10, RZ ;  /* 0x0000000a0d10723e */ /* 0x004fc600048060ff */
[----:B------:R-:W2:Y:S04]  /*cdf50*/  LDL.LU R10, [R1+0x1c70] ;  /* 0x001c7000010a7983 */ /* 0x000ea80000300800 */
[----:B------:R-:W2:Y:S04]  /*cdf60*/  LDL.LU R13, [R1+0x1c74] ;  /* 0x001c7400010d7983 */ /* 0x000ea80000300800 */
[----:B------:R3:W-:Y:S02]  /*cdf70*/  STL [R1+0x1cb8], R16 ;  /* 0x001cb81001007387 */ /* 0x0007e40000100800 */
[----:B---3--:R-:W-:-:S02]  /*cdf80*/  F2FP.SATFINITE.E5M2.F32.PACK_AB_MERGE_C R16, R5, R4, RZ ;  /* 0x000000040510723e */ /* 0x008fc400048060ff */
[----:B------:R-:W-:-:S03]  /*cdf90*/  IADD3 R4, P2, PT, R22, R0, RZ ;  /* 0x0000000016047210 */ /* 0x000fc60007f5e0ff */
[----:B------:R-:W-:Y:S01]  /*cdfa0*/  STL [R1+0x1ca8], R16 ;  /* 0x001ca81001007387 */ /* 0x000fe20000100800 */
[----:B----4-:R-:W-:Y:S01]  /*cdfb0*/  F2FP.SATFINITE.E5M2.F32.PACK_AB_MERGE_C R11, R11, R17, RZ ;  /* 0x000000110b0b723e */ /* 0x010fe200048060ff */
[----:B------:R-:W-:-:S05]  /*cdfc0*/  IMAD.X R5, R28, 0x1, R3, P2 ;  /* 0x000000011c057824 */ /* 0x000fca00010e0603 */
[----:B------:R0:W-:Y:S04]  /*cdfd0*/  STL.64 [R1+0x1ca0], R4 ;  /* 0x001ca00401007387 */ /* 0x0001e80000100a00 */
[----:B0-----:R-:W3:Y:S04]  /*cdfe0*/  LDL.LU.64 R4, [R1+0x5ae0] ;  /* 0x005ae00001047983 */ /* 0x001ee80000300a00 */
[----:B------:R0:W-:Y:S04]  /*cdff0*/  STL [R1+0x55b0], R11 ;  /* 0x0055b00b01007387 */ /* 0x0001e80000100800 */
[----:B------:R1:W-:Y:S04]  /*ce000*/  STL.64 [R1+0x5ad8], R24 ;  /* 0x005ad81801007387 */ /* 0x0003e80000100a00 */
[----:B------:R-:W4:Y:S04]  /*ce010*/  LDL.LU R16, [R1+0x1c68] ;  /* 0x001c680001107983 */ /* 0x000f280000300800 */
[----:B------:R-:W4:Y:S01]  /*ce020*/  LDL.LU R17, [R1+0x1c6c] ;  /* 0x001c6c0001117983 */ /* 0x000f220000300800 */
[----:B0-----:R-:W-:Y:S01]  /*ce030*/  IMAD.MOV.U32 R11, RZ, RZ, R22 ;  /* 0x000000ffff0b7224 */ /* 0x001fe200078e0016 */
[----:B------:R-:W-:-:S04]  /*ce040*/  F2FP.SATFINITE.E5M2.F32.PACK_AB_MERGE_C R21, R26, R21, RZ ;  /* 0x000000151a15723e */ /* 0x000fc800048060ff */
[----:B-1----:R-:W-:-:S05]  /*ce050*/  IADD3 R24, P2, PT, R11, R2, RZ ;  /* 0x000000020b187210 */ /* 0x002fca0007f5e0ff */
[----:B---3--:R-:W-:Y:S01]  /*ce060*/  IMAD.X R25, R28, 0x1, R5, P2 ;  /* 0x000000011c197824 */ /* 0x008fe200010e0605 */
[----:B----4-:R0:W-:Y:S04]  /*ce070*/  STL.64 [R1+0x5ad0], R16 ;  /* 0x005ad01001007387 */ /* 0x0101e80000100a00 */
[----:B0-----:R-:W3:Y:S04]  /*ce080*/  LDL.LU R16, [R1+0x1c60] ;  /* 0x001c600001107983 */ /* 0x001ee80000300800 */
[----:B------:R-:W3:Y:S04]  /*ce090*/  LDL.LU R17, [R1+0x1c64] ;  /* 0x001c640001117983 */ /* 0x000ee80000300800 */
[----:B------:R-:W4:Y:S04]  /*ce0a0*/  LDL.LU R22, [R1+0x1c50] ;  /* 0x001c500001167983 */ /* 0x000f280000300800 */
[----:B------:R-:W4:Y:S04]  /*ce0b0*/  LDL.LU R26, [R1+0x1c54] ;  /* 0x001c5400011a7983 */ /* 0x000f280000300800 */
[----:B------:R0:W-:Y:S04]  /*ce0c0*/  STL [R1+0x55b4], R21 ;  /* 0x0055b41501007387 */ /* 0x0001e80000100800 */
[----:B------:R1:W-:Y:S01]  /*ce0d0*/  STL.64 [R1+0x1c98], R24 ;  /* 0x001c981801007387 */ /* 0x0003e20000100a00 */
[----:B0-----:R-:W-:-:S02]  /*ce0e0*/  F2FP.SATFINITE.E5M2.F32.PACK_AB_MERGE_C R21, R9, R14, RZ ;  /* 0x0000000e0915723e */ /* 0x001fc400048060ff */
[----:B-1----:R-:W-:Y:S02]  /*ce0f0*/  IADD3 R24, P2, PT, R11, R4, RZ ;  /* 0x000000040b187210 */ /* 0x002fe40007f5e0ff */
[----:B------:R-:W-:-:S03]  /*ce100*/  F2FP.SATFINITE.E5M2.F32.PACK_AB_MERGE_C R11, R19, R20, RZ ;  /* 0x00000014130b723e */ /* 0x000fc600048060ff */
[----:B------:R-:W-:Y:S01]  /*ce110*/  IMAD.X R25, R28, 0x1, R8, P2 ;  /* 0x000000011c197824 */ /* 0x000fe200010e0608 */
[----:B------:R0:W-:Y:S01]  /*ce120*/  STL [R1+0x55b8], R21 ;  /* 0x0055b81501007387 */ /* 0x0001e20000100800 */
[----:B--2---:R-:W-:-:S03]  /*ce130*/  F2FP.SATFINITE.E5M2.F32.PACK_AB_MERGE_C R9, R13, R10, RZ ;  /* 0x0000000a0d09723e */ /* 0x004fc600048060ff */
[----:B------:R1:W-:Y:S04]  /*ce140*/  STL.64 [R1+0x1c90], R24 ;  /* 0x001c901801007387 */ /* 0x0003e80000100a00 */
[----:B------:R2:W-:Y:S04]  /*ce150*/  STL [R1+0x75c], R11 ;  /* 0x00075c0b01007387 */ /* 0x0005e80000100800 */
[----:B0-----:R-:W3:Y:S01]  /*ce160*/  LDL.LU R21, [R1+0x1c7c] ;  /* 0x001c7c0001157983 */ /* 0x001ee20000300800 */
[----:B-1----:R-:W-:-:S03]  /*ce170*/  IADD3 R24, P2, PT, R12, R6, RZ ;  /* 0x000000060c187210 */ /* 0x002fc60007f5e0ff */
[----:B------:R-:W3:Y:S01]  /*ce180*/  LDL.LU R20, [R1+0x1c58] ;  /* 0x001c580001147983 */ /* 0x000ee20000300800 */
[----:B--2---:R-:W-:-:S03]  /*ce190*/  SHF.R.S32.HI R11, RZ, 0x1f, R12 ;  /* 0x0000001fff0b7819 */ /* 0x004fc6000001140c */
[----:B------:R0:W-:Y:S02]  /*ce1a0*/  STL [R1+0x1c88], R9 ;  /* 0x001c880901007387 */ /* 0x0001e40000100800 */
[----:B------:R-:W-:Y:S02]  /*ce1b0*/  IMAD.X R25, R11, 0x1, R7, P2 ;  /* 0x000000010b197824 */ /* 0x000fe400010e0607 */
[----:B------:R-:W2:Y:S04]  /*ce1c0*/  LDL.LU R19, [R1+0x1c5c] ;  /* 0x001c5c0001137983 */ /* 0x000ea80000300800 */
[----:B------:R-:W2:Y:S04]  /*ce1d0*/  LDL.LU R14, [R1+0x1c40] ;  /* 0x001c4000010e7983 */ /* 0x000ea80000300800 */
[----:B------:R-:W2:Y:S04]  /*ce1e0*/  LDL.LU R13, [R1+0x1c44] ;  /* 0x001c4400010d7983 */ /* 0x000ea80000300800 */
[----:B0-----:R-:W2:Y:S04]  /*ce1f0*/  LDL.LU R9, [R1+0x1c48] ;  /* 0x001c480001097983 */ /* 0x001ea80000300800 */
[----:B------:R-:W2:Y:S04]  /*ce200*/  LDL.LU R10, [R1+0x1c4c] ;  /* 0x001c4c00010a7983 */ /* 0x000ea80000300800 */
[----:B------:R0:W-:Y:S04]  /*ce210*/  STL.64 [R1+0x1c80], R24 ;  /* 0x001c801801007387 */ /* 0x0001e80000100a00 */
[----:B0-----:R-:W2:Y:S04]  /*ce220*/  LDL.LU.64 R24, [R1+0x5ad8] ;  /* 0x005ad80001187983 */ /* 0x001ea80000300a00 */
[----:B------:R-:W2:Y:S04]  /*ce230*/  LDL.LU R28, [R1+0x74] ;  /* 0x00007400011c7983 */ /* 0x000ea80000300800 */
[----:B--2---:R0:W-:Y:S04]  /*ce240*/  STL [R1+0x5ab8], R28 ;  /* 0x005ab81c01007387 */ /* 0x0041e80000100800 */
[----:B0-----:R-:W3:Y:S02]  /*ce250*/  LDL.LU R28, [R1+0x1c78] ;  /* 0x001c7800011c7983 */ /* 0x001ee40000300800 */
[----:B---3--:R-:W-:-:S02]  /*ce260*/  F2FP.SATFINITE.E5M2.F32.PACK_AB_MERGE_C R28, R21, R28, RZ ;  /* 0x0000001c151c723e */ /* 0x008fc400048060ff */
[----:B------:R-:W-:Y:S02]  /*ce270*/  F2FP.SATFINITE.E5M2.F32.PACK_AB_MERGE_C R21, R17, R16, RZ ;  /* 0x000000101115723e */ /* 0x000fe400048060ff */
[----:B------:R-:W-:Y:S01]  /*ce280*/  IADD3 R16, P2, PT, R12, R0, RZ ;  /* 0x000000000c107210 */ /* 0x000fe20007f5e0ff */
[----:B------:R-:W-:Y:S04]  /*ce290*/  STL [R1+0x1c78], R28 ;  /* 0x001c781c01007387 */ /* 0x000fe80000100800 */
[----:B------:R-:W-:Y:S01]  /*ce2a0*/  IMAD.X R17, R11, 0x1, R3, P2 ;  /* 0x000000010b117824 */ /* 0x000fe200010e0603 */
[----:B------:R-:W-:Y:S04]  /*ce2b0*/  STL [R1+0x6ac], R21 ;  /* 0x0006ac1501007387 */ /* 0x000fe80000100800 */
[----:B------:R0:W-:Y:S04]  /*ce2c0*/  STL.64 [R1+0x1c70], R16 ;  /* 0x001c701001007387 */ /* 0x0001e80000100a00 */
[----:B0-----:R-:W2:Y:S01]  /*ce2d0*/  LDL.LU.64 R16, [R1+0x5ad0] ;  /* 0x005ad00001107983 */ /* 0x001ea20000300a00 */
[----:B----4-:R-:W-:-:S02]  /*ce2e0*/  F2FP.SATFINITE.E5M2.F32.PACK_AB_MERGE_C R21, R26, R22, RZ ;  /* 0x000000161a15723e */ /* 0x010fc400048060ff */
[----:B--2---:R-:W-:-:S05]  /*ce2f0*/  F2FP.SATFINITE.E5M2.F32.PACK_AB_MERGE_C R16, R17, R16, RZ ;  /* 0x000000101110723e */ /* 0x004fca00048060ff */
[----:B------:R0:W-:Y:S04]  /*ce300*/  STL [R1+0x6bc], R16 ;  /* 0x0006bc1001007387 */ /* 0x0001e80000100800 */
[----:B------:R-:W-:Y:S01]  /*ce310*/  STL [R1+0x680], R21 ;  /* 0x0006801501007387 */ /* 0x000fe20000100800 */
[----:B0-----:R-:W-:-:S03]  /*ce320*/  IADD3 R16, P2, PT, R12, R2, RZ ;  /* 0x000000020c107210 */ /* 0x001fc60007f5e0ff */
[----:B------:R0:W-:Y:S02]  /*ce330*/  STL.64 [R1+0x5ac8], R2 ;  /* 0x005ac80201007387 */ /* 0x0001e40000100a00 */
[----:B------:R-:W-:Y:S02]  /*ce340*/  IMAD.X R17, R11, 0x1, R5, P2 ;  /* 0x000000010b117824 */ /* 0x000fe400010e0605 */
[----:B------:R-:W2:Y:S01]  /*ce350*/  LDL.LU R26, [R1+0x1c38] ;  /* 0x001c3800011a7983 */ /* 0x000ea20000300800 */
[----:B0-----:R-:W-:-:S03]  /*ce360*/  IADD3 R2, P2, PT, R12, R4, RZ ;  /* 0x000000040c027210 */ /* 0x001fc60007f5e0ff */
[----:B------:R-:W2:Y:S02]  /*ce370*/  LDL.LU R12, [R1+0x1c3c] ;  /* 0x001c3c00010c7983 */ /* 0x000ea40000300800 */
[----:B------:R-:W-:Y:S02]  /*ce380*/  IMAD.X R3, R11, 0x1, R8, P2 ;  /* 0x000000010b037824 */ /* 0x000fe400010e0608 */
[----:B------:R-:W-:Y:S04]  /*ce390*/  STL.64 [R1+0x1c60], R16 ;  /* 0x001c601001007387 */ /* 0x000fe80000100a00 */
[----:B------:R0:W-:Y:S04]  /*ce3a0*/  STL.64 [R1+0x5ac0], R4 ;  /* 0x005ac00401007387 */ /* 0x0001e80000100a00 */
[----:B0-----:R-:W3:Y:S04]  /*ce3b0*/  LDL.LU R4, [R1+0x1c30] ;  /* 0x001c300001047983 */ /* 0x001ee80000300800 */
[----:B------:R-:W3:Y:S04]  /*ce3c0*/  LDL.LU R5, [R1+0x1c34] ;  /* 0x001c340001057983 */ /* 0x000ee80000300800 */
[----:B------:R0:W-:Y:S02]  /*ce3d0*/  STL.64 [R1+0x1c50], R2 ;  /* 0x001c500201007387 */ /* 0x0001e40000100a00 */
[----:B0-----:R-:W-:-:S02]  /*ce3e0*/  F2FP.SATFINITE.E5M2.F32.PACK_AB_MERGE_C R3, R19, R20, RZ ;  /* 0x000000141303723e */ /* 0x001fc400048060ff */
[----:B------:R-:W-:Y:S02]  /*ce3f0*/  F2FP.SATFINITE.E5M2.F32.PACK_AB_MERGE_C R2, R13, R14, RZ ;  /* 0x0000000e0d02723e */ /* 0x000fe400048060ff */
[----:B------:R-:W4:Y:S04]  /*ce400*/  LDL.LU R14, [R1+0x1c20] ;  /* 0x001c2000010e7983 */ /* 0x000f280000300800 */
[----:B------:R-:W-:Y:S04]  /*ce410*/  STL [R1+0x68c], R3 ;  /* 0x00068c0301007387 */ /* 0x000fe80000100800 */
[----:B------:R-:W4:Y:S04]  /*ce420*/  LDL.LU R13, [R1+0x1c24] ;  /* 0x001c2400010d7983 */ /* 0x000f280000300800 */
[----:B------:R0:W-:Y:S04]  /*ce430*/  STL [R1+0x1cf4], R2 ;  /* 0x001cf40201007387 */ /* 0x0001e80000100800 */
[----:B------:R-:W2:Y:S01]  /*ce440*/  LDL.LU R28, [R1+0x1c28] ;  /* 0x001c2800011c7983 */ /* 0x000ea20000300800 */
[----:B0-----:R-:W-:-:S05]  /*ce450*/  F2FP.SATFINITE.E5M2.F32.PACK_AB_MERGE_C R2, R10, R9, RZ ;  /* 0x000000090a02723e */ /* 0x001fca00048060ff */
[----:B------:R-:W-:Y:S04]  /*ce460*/  STL [R1+0x1d9c], R2 ;  /* 0x001d9c0201007387 */ /* 0x000fe80000100800 */
        /* <DEDUP_REMOVED lines=8> */
[----:B------:R0:W-:Y:S04]  /*ce4f0*/  STL [R1+0x5ab4], R23 ;  /* 0x005ab41701007387 */ /* 0x0001e80000100800 */
[----:B0-----:R-:W2:Y:S04]  /*ce500*/  LDL.LU R23, [R1+0x78] ;  /* 0x0000780001177983 */ /* 0x001ea80000300800 */
[----:B------:R-:W3:Y:S04]  /*ce510*/  LDL.LU R9, [R1+0x1c08] ;  /* 0x001c080001097983 */ /* 0x000ee80000300800 */
[----:B------:R-:W3:Y:S01]  /*ce520*/  LDL.LU R10, [R1+0x1c0c] ;  /* 0x001c0c00010a7983 */ /* 0x000ee20000300800 */
[----:B--2---:R-:W-:-:S02]  /*ce530*/  SHF.R.S32.HI R27, RZ, 0x1f, R23 ;  /* 0x0000001fff1b7819 */ /* 0x004fc40000011417 */
[----:B------:R-:W-:-:S05]  /*ce540*/  IADD3 R2, P2, PT, R23, R6, RZ ;  /* 0x0000000617027210 */ /* 0x000fca0007f5e0ff */
[----:B------:R-:W-:-:S05]  /*ce550*/  IMAD.X R3, R27, 0x1, R7, P2 ;  /* 0x000000011b037824 */ /* 0x000fca00010e0607 */
[----:B------:R0:W-:Y:S04]  /*ce560*/  STL.64 [R1+0x1c40], R2 ;  /* 0x001c400201007387 */ /* 0x0001e80000100a00 */
[----:B0-----:R-:W2:Y:S01]  /*ce570*/  LDL.LU.64 R2, [R1+0x5ac8] ;  /* 0x005ac80001027983 */ /* 0x001ea20000300a00 */
[----:B---3--:R-:W-:Y:S02]  /*ce580*/  F2FP.SATFINITE.E5M2.F32.PACK_AB_MERGE_C R5, R5, R4, RZ ;  /* 0x000000040505723e */ /* 0x008fe400048060ff */
[----:B------:R-:W-:Y:S02]  /*ce590*/  F2FP.SATFINITE.E5M2.F32.PACK_AB_MERGE_C R4, R12, R26, RZ ;  /* 0x0000001a0c04723e */ /* 0x000fe400048060ff */
[----:B------:R-:W3:Y:S04]  /*ce5a0*/  LDL.LU R26, [R1+0x1bf0] ;  /* 0x001bf000011a7983 */ /* 0x000ee80000300800 */
[----:B------:R-:W-:Y:S04]  /*ce5b0*/  STL [R1+0x5d4], R5 ;  /* 0x0005d40501007387 */ /* 0x000fe80000100800 */
[----:B------:R-:W3:Y:S04]  /*ce5c0*/  LDL.LU R12, [R1+0x1bf4] ;  /* 0x001bf400010c7983 */ /* 0x000ee80000300800 */
[----:B------:R0:W-:Y:S02]  /*ce5d0*/  STL [R1+0x5d8], R4 ;  /* 0x0005d80401007387 */ /* 0x0001e40000100800 */
[----:B0-----:R-:W-:-:S02]  /*ce5e0*/  IADD3 R4, P2, PT, R23, R0, RZ ;  /* 0x0000000017047210 */ /* 0x001fc40007f5e0ff */
[----:B----4-:R-:W-:Y:S02]  /*ce5f0*/  F2FP.SATFINITE.E5M2.F32.PACK_AB_MERGE_C R13, R13, R14, RZ ;  /* 0x0000000e0d0d723e */ /* 0x010fe400048060ff */
[----:B------:R-:W-:Y:S01]  /*ce600*/  F2FP.SATFINITE.E5M2.F32.PACK_AB_MERGE_C R22, R22, R28, RZ ;  /* 0x0000001c1616723e */ /* 0x000fe200048060ff */
[----:B--2---:R-:W-:-:S05]  /*ce610*/  IMAD.X R5, R27, 0x1, R3, P2 ;  /* 0x000000011b057824 */ /* 0x004fca00010e0603 */
[----:B------:R0:W-:Y:S04]  /*ce620*/  STL.64 [R1+0x1c30], R4 ;  /* 0x001c300401007387 */ /* 0x0001e80000100a00 */
[----:B0-----:R-:W2:Y:S04]  /*ce630*/  LDL.LU.64 R4, [R1+0x5ac0] ;  /* 0x005ac00001047983 */ /* 0x001ea80000300a00 */
[----:B------:R-:W4:Y:S04]  /*ce640*/  LDL.LU R14, [R1+0x1bf8] ;  /* 0x001bf800010e7983 */ /* 0x000f280000300800 */
[----:B------:R0:W-:Y:S04]  /*ce650*/  STL [R1+0x5ac], R13 ;  /* 0x0005ac0d01007387 */ /* 0x0001e80000100800 */
[----:B0-----:R-:W4:Y:S04]  /*ce660*/  LDL.LU R13, [R1+0x1bfc] ;  /* 0x001bfc00010d7983 */ /* 0x001f280000300800 */
[----:B------:R-:W3:Y:S04]  /*ce670*/  LDL.LU R28, [R1+0x5ab8] ;  /* 0x005ab800011c7983 */ /* 0x000ee80000300800 */
[----:B------:R0:W-:Y:S04]  /*ce680*/  STL [R1+0x5b8], R22 ;  /* 0x0005b81601007387 */ /* 0x0001e80000100800 */
[----:B------:R1:W-:Y:S04]  /*ce690*/  STL.64 [R1+0x5aa8], R24 ;  /* 0x005aa81801007387 */ /* 0x0003e80000100a00 */
[----:B0-----:R-:W4:Y:S01]  /*ce6a0*/  LDL.LU R22, [R1+0xf8] ;  /* 0x0000f80001167983 */ /* 0x001f220000300800 */
[----:B-1----:R-:W-:-:S02]  /*ce6b0*/  IADD3 R24, P2, PT, R23, R2, RZ ;  /* 0x0000000217187210 */ /* 0x002fc40007f5e0ff */
[----:B------:R-:W-:Y:S02]  /*ce6c0*/  F2FP.SATFINITE.E5M2.F32.PACK_AB_MERGE_C R21, R11, R21, RZ ;  /* 0x000000150b15723e */ /* 0x000fe400048060ff */
[----:B------:R-:W-:Y:S02]  /*ce6d0*/  F2FP.SATFINITE.E5M2.F32.PACK_AB_MERGE_C R11, R17, R16, RZ ;  /* 0x00000010110b723e */ /* 0x000fe400048060ff */
[----:B------:R-:W-:Y:S02]  /*ce6e0*/  F2FP.SATFINITE.E5M2.F32.PACK_AB_MERGE_C R19, R19, R20, RZ ;  /* 0x000000141313723e */ /* 0x000fe400048060ff */
[----:B------:R-:W-:Y:S01]  /*ce6f0*/  F2FP.SATFINITE.E5M2.F32.PACK_AB_MERGE_C R9, R10, R9, RZ ;  /* 0x000000090a09723e */ /* 0x000fe200048060ff */
[----:B--2---:R-:W-:-:S05]  /*ce700*/  IMAD.X R25, R27, 0x1, R5, P2 ;  /* 0x000000011b197824 */ /* 0x004fca00010e0605 */
[----:B------:R0:W-:Y:S02]  /*ce710*/  STL.64 [R1+0x1c28], R24 ;  /* 0x001c281801007387 */ /* 0x0001e40000100a00 */
[----:B0-----:R-:W-:Y:S02]  /*ce720*/  IADD3 R24, P2, PT, R23, R4, RZ ;  /* 0x0000000417187210 */ /* 0x001fe40007f5e0ff */
[----:B------:R-:W2:Y:S03]  /*ce730*/  LDL.LU R23, [R1+0x5ab4] ;  /* 0x005ab40001177983 */ /* 0x000ea60000300800 */
[----:B------:R-:W-:Y:S02]  /*ce740*/  IMAD.X R25, R27, 0x1, R8, P2 ;  /* 0x000000011b197824 */ /* 0x000fe400010e0608 */
[----:B------:R-:W2:Y:S01]  /*ce750*/  LDL.LU R27, [R1+0x5ab0] ;  /* 0x005ab000011b7983 */ /* 0x000ea20000300800 */
[----:B---3--:R-:W-:-:S03]  /*ce760*/  IADD3 R16, P2, PT, R28, R6, RZ ;  /* 0x000000061c107210 */ /* 0x008fc60007f5e0ff */
[----:B------:R-:W-:Y:S04]  /*ce770*/  STL.64 [R1+0x1c20], R24 ;  /* 0x001c201801007387 */ /* 0x000fe80000100a00 */
[----:B------:R-:W-:Y:S04]  /*ce780*/  STL [R1+0x1ccc], R21 ;  /* 0x001ccc1501007387 */ /* 0x000fe80000100800 */
[----:B------:R0:W-:Y:S02]  /*ce790*/  STL [R1+0x1df8], R11 ;  /* 0x001df80b01007387 */ /* 0x0001e40000100800 */
[----:B0-----:R-:W-:-:S02]  /*ce7a0*/  SHF.R.S32.HI R11, RZ, 0x1f, R28 ;  /* 0x0000001fff0b7819 */ /* 0x001fc4000001141c */
[----:B------:R-:W-:Y:S03]  /*ce7b0*/  STL [R1+0x570], R19 ;  /* 0x0005701301007387 */ /* 0x000fe60000100800 */
[----:B------:R-:W-:Y:S01]  /*ce7c0*/  IMAD.X R17, R11, 0x1, R7, P2 ;  /* 0x000000010b117824 */ /* 0x000fe200010e0607 */
[----:B------:R-:W-:-:S04]  /*ce7d0*/  IADD3 R24, P2, PT, R28, R0, RZ ;  /* 0x000000001c187210 */ /* 0x000fc80007f5e0ff */
[----:B------:R0:W-:Y:S01]  /*ce7e0*/  STL.64 [R1+0x1c10], R16 ;  /* 0x001c101001007387 */ /* 0x0001e20000100a00 */
[----:B------:R-:W-:-:S03]  /*ce7f0*/  IMAD.X R25, R11, 0x1, R3, P2 ;  /* 0x000000010b197824 */ /* 0x000fc600010e0603 */
[----:B0-----:R-:W3:Y:S01]  /*ce800*/  LDL.LU R16, [R1+0x1be8] ;  /* 0x001be80001107983 */ /* 0x001ee20000300800 */
[----:B------:R-:W-:-:S03]  /*ce810*/  F2FP.SATFINITE.E5M2.F32.PACK_AB_MERGE_C R17, R12, R26, RZ ;  /* 0x0000001a0c11723e */ /* 0x000fc600048060ff */
[----:B------:R-:W3:Y:S04]  /*ce820*/  LDL.LU R19, [R1+0x1bec] ;  /* 0x001bec0001137983 */ /* 0x000ee80000300800 */
[----:B------:R0:W-:Y:S04]  /*ce830*/  STL [R1+0x574], R9 ;  /* 0x0005740901007387 */ /* 0x0001e80000100800 */
[----:B0-----:R-:W2:Y:S04]  /*ce840*/  LDL.LU R9, [R1+0x1bd0] ;  /* 0x001bd00001097983 */ /* 0x001ea80000300800 */
[----:B------:R-:W2:Y:S04]  /*ce850*/  LDL.LU R10, [R1+0x1bd4] ;  /* 0x001bd400010a7983 */ /* 0x000ea80000300800 */
[----:B------:R-:W2:Y:S04]  /*ce860*/  LDL.LU R20, [R1+0x1bd8] ;  /* 0x001bd80001147983 */ /* 0x000ea80000300800 */
[----:B------:R-:W2:Y:S04]  /*ce870*/  LDL.LU R12, [R1+0x1bdc] ;  /* 0x001bdc00010c7983 */ /* 0x000ea80000300800 */
[----:B------:R-:W-:Y:S04]  /*ce880*/  STL [R1+0x540], R17 ;  /* 0x0005401101007387 */ /* 0x000fe80000100800 */
[----:B------:R-:W-:Y:S04]  /*ce890*/  STL [R1+0x5a98], R0 ;  /* 0x005a980001007387 */ /* 0x000fe80000100800 */
[----:B------:R0:W-:Y:S04]  /*ce8a0*/  STL.64 [R1+0x1c00], R24 ;  /* 0x001c001801007387 */ /* 0x0001e80000100a00 */
[----:B0-----:R-:W2:Y:S01]  /*ce8b0*/  LDL.LU.64 R24, [R1+0x5aa8] ;  /* 0x005aa80001187983 */ /* 0x001ea20000300a00 */
[----:B----4-:R-:W-:-:S03]  /*ce8c0*/  F2FP.SATFINITE.E5M2.F32.PACK_AB_MERGE_C R0, R13, R14, RZ ;  /* 0x0000000e0d00723e */ /* 0x010fc600048060ff */
[----:B------:R-:W4:Y:S04]  /*ce8d0*/  LDL.LU R21, [R1+0x1bcc] ;  /* 0x001bcc0001157983 */ /* 0x000f280000300800 */
[----:B------:R0:W-:Y:S04]  /*ce8e0*/  STL [R1+0x54c], R0 ;  /* 0x00054c0001007387 */ /* 0x0001e80000100800 */
[----:B0-----:R-:W3:Y:S04]  /*ce8f0*/  LDL.LU R0, [R1+0x1bc0] ;  /* 0x001bc00001007983 */ /* 0x001ee80000300800 */
[----:B--2---:R0:W-:Y:S04]  /*ce900*/  STL.64 [R1+0x5a90], R24 ;  /* 0x005a901801007387 */ /* 0x0041e80000100a00 */
[----:B0-----:R-:W2:Y:S04]  /*ce910*/  LDL.LU R24, [R1+0x1bc4] ;  /* 0x001bc40001187983 */ /* 0x001ea80000300800 */
[----:B------:R-:W2:Y:S04]  /*ce920*/  LDL.LU R25, [R1+0x1bc8] ;  /* 0x001bc80001197983 */ /* 0x000ea80000300800 */
[----:B--2---:R0:W-:Y:S04]  /*ce930*/  STL.64 [R1+0x5aa0], R24 ;  /* 0x005aa01801007387 */ /* 0x0041e80000100a00 */
[----:B0-----:R-:W2:Y:S04]  /*ce940*/  LDL.LU R24, [R1+0x1be0] ;  /* 0x001be00001187983 */ /* 0x001ea80000300800 */
[----:B------:R-:W2:Y:S04]  /*ce950*/  LDL.LU R25, [R1+0x1be4] ;  /* 0x001be40001197983 */ /* 0x000ea80000300800 */
[----:B------:R-:W4:Y:S04]  /*ce960*/  LDL.LU R17, [R1+0x1bb0] ;  /* 0x001bb00001117983 */ /* 0x000f280000300800 */
[----:B------:R-:W4:Y:S04]  /*ce970*/  LDL.LU R26, [R1+0x1bb4] ;  /* 0x001bb400011a7983 */ /* 0x000f280000300800 */
[----:B------:R-:W4:Y:S04]  /*ce980*/  LDL.LU R14, [R1+0x1bb8] ;  /* 0x001bb800010e7983 */ /* 0x000f280000300800 */
[----:B------:R-:W4:Y:S01]  /*ce990*/  LDL.LU R13, [R1+0x1bbc] ;  /* 0x001bbc00010d7983 */ /* 0x000f220000300800 */
[----:B---3--:R-:W-:-:S02]  /*ce9a0*/  F2FP.SATFINITE.E5M2.F32.PACK_AB_MERGE_C R16, R19, R16, RZ ;  /* 0x000000101310723e */ /* 0x008fc400048060ff */
[----:B--2---:R-:W-:Y:S02]  /*ce9b0*/  F2FP.SATFINITE.E5M2.F32.PACK_AB_MERGE_C R25, R25, R24, RZ ;  /* 0x000000181919723e */ /* 0x004fe400048060ff */
[----:B------:R-:W-:-:S03]  /*ce9c0*/  IADD3 R24, P2, PT, R28, R2, RZ ;  /* 0x000000021c187210 */ /* 0x000fc60007f5e0ff */
[----:B------:R0:W-:Y:S02]  /*ce9d0*/  STL [R1+0x1c7c], R25 ;  /* 0x001c7c1901007387 */ /* 0x0001e40000100800 */
[----:B0-----:R-:W-:-:S05]  /*ce9e0*/  IMAD.X R25, R11, 0x1, R5, P2 ;  /* 0x000000010b197824 */ /* 0x001fca00010e0605 */
[----:B------:R0:W-:Y:S02]  /*ce9f0*/  STL.64 [R1+0x1bf0], R24 ;  /* 0x001bf01801007387 */ /* 0x0001e40000100a00 */
[----:B0-----:R-:W-:-:S05]  /*cea00*/  IADD3 R24, P2, PT, R28, R4, RZ ;  /* 0x000000041c187210 */ /* 0x001fca0007f5e0ff */
[----:B------:R-:W-:Y:S01]  /*cea10*/  IMAD.X R25, R11, 0x1, R8, P2 ;  /* 0x000000010b197824 */ /* 0x000fe200010e0608 */
[----:B------:R-:W-:Y:S02]  /*cea20*/  F2FP.SATFINITE.E5M2.F32.PACK_AB_MERGE_C R11, R10, R9, RZ ;  /* 0x000000090a0b723e */ /* 0x000fe400048060ff */
[----:B------:R-:W2:Y:S04]  /*cea30*/  LDL.LU R9, [R1+0x1ba0] ;  /* 0x001ba00001097983 */ /* 0x000ea80000300800 */
[----:B------:R0:W-:Y:S04]  /*cea40*/  STL.64 [R1+0x1be0], R24 ;  /* 0x001be01801007387 */ /* 0x0001e80000100a00 */
[----:B------:R-:W-:Y:S04]  /*cea50*/  STL [R1+0x1e3c], R16 ;  /* 0x001e3c1001007387 */ /* 0x000fe80000100800 */
[----:B------:R-:W2:Y:S04]  /*cea60*/  LDL.LU R10, [R1+0x1ba4] ;  /* 0x001ba400010a7983 */ /* 0x000ea80000300800 */
[----:B------:R1:W-:Y:S04]  /*cea70*/  STL [R1+0x4ec], R11 ;  /* 0x0004ec0b01007387 */ /* 0x0003e80000100800 */
[----:B------:R-:W3:Y:S01]  /*cea80*/  LDL.LU R19, [R1+0xfc] ;  /* 0x0000fc0001137983 */ /* 0x000ee20000300800 */
[----:B0-----:R-:W-:-:S03]  /*cea90*/  IADD3 R24, P2, PT, R22, R6, RZ ;  /* 0x0000000616187210 */ /* 0x001fc60007f5e0ff */
[----:B------:R-:W2:Y:S01]  /*ceaa0*/  LDL.LU R28, [R1+0x1ba8] ;  /* 0x001ba800011c7983 */ /* 0x000ea20000300800 */
[----:B-1----:R-:W-:-:S03]  /*ceab0*/  F2FP.SATFINITE.E5M2.F32.PACK_AB_MERGE_C R11, R12, R20, RZ ;  /* 0x000000140c0b723e */ /* 0x002fc600048060ff */
[----:B------:R-:W2:Y:S04]  /*ceac0*/  LDL.LU R16, [R1+0x1bac] ;  /* 0x001bac0001107983 */ /* 0x000ea80000300800 */
[----:B------:R0:W-:Y:S04]  /*cead0*/  STL [R1+0x4e8], R11 ;  /* 0x0004e80b01007387 */ /* 0x0001e80000100800 */
[----:B------:R-:W2:Y:S04]  /*ceae0*/  LDL.LU R20, [R1+0x1b90] ;  /* 0x001b900001147983 */ /* 0x000ea80000300800 */
[----:B------:R-:W2:Y:S01]  /*ceaf0*/  LDL.LU R12, [R1+0x1b94] ;  /* 0x001b9400010c7983 */ /* 0x000ea20000300800 */
[----:B0-----:R-:W-:-:S05]  /*ceb00*/  SHF.R.S32.HI R11, RZ, 0x1f, R22 ;  /* 0x0000001fff0b7819 */ /* 0x001fca0000011416 */
[----:B------:R-:W-:-:S05]  /*ceb10*/  IMAD.X R25, R11, 0x1, R7, P2 ;  /* 0x000000010b197824 */ /* 0x000fca00010e0607 */
[----:B------:R0:W-:Y:S04]  /*ceb20*/  STL.64 [R1+0x1bd0], R24 ;  /* 0x001bd01801007387 */ /* 0x0001e80000100a00 */
[----:B0-----:R-:W2:Y:S02]  /*ceb30*/  LDL.LU.64 R24, [R1+0x5aa0] ;  /* 0x005aa00001187983 */ /* 0x001ea40000300a00 */
[----:B--2---:R-:W-:Y:S02]  /*ceb40*/  F2FP.SATFINITE.E5M2.F32.PACK_AB_MERGE_C R24, R24, R0, RZ ;  /* 0x000000001818723e */ /* 0x004fe400048060ff */
[----:B------:R-:W2:Y:S04]  /*ceb50*/  LDL.LU R0, [R1+0x5a98] ;  /* 0x005a980001007983 */ /* 0x000ea80000300800 */
[----:B------:R2:W-:Y:S01]  /*ceb60*/  STL [R1+0x4b8], R24 ;  /* 0x0004b81801007387 */ /* 0x0005e20000100800 */
[----:B----4-:R-:W-:-:S02]  /*ceb70*/  F2FP.SATFINITE.E5M2.F32.PACK_AB_MERGE_C R21, R21, R25, RZ ;  /* 0x000000191515723e */ /* 0x010fc400048060ff */
[----:B------:R-:W-:Y:S02]  /*ceb80*/  F2FP.SATFINITE.E5M2.F32.PACK_AB_MERGE_C R17, R26, R17, RZ ;  /* 0x000000111a11723e */ /* 0x000fe400048060ff */
[----:B------:R-:W-:Y:S01]  /*ceb90*/  F2FP.SATFINITE.E5M2.F32.PACK_AB_MERGE_C R14, R13, R14, RZ ;  /* 0x0000000e0d0e723e */ /* 0x000fe200048060ff */
[----:B------:R-:W-:Y:S01]  /*ceba0*/  STL [R1+0x4bc], R21 ;  /* 0x0004bc1501007387 */ /* 0x000fe20000100800 */
[----:B--2---:R-:W-:-:S05]  /*cebb0*/  IADD3 R24, P2, PT, R22, R0, RZ ;  /* 0x0000000016187210 */ /* 0x004fca0007f5e0ff */
[----:B------:R-:W-:-:S05]  /*cebc0*/  IMAD.X R25, R11, 0x1, R3, P2 ;  /* 0x000000010b197824 */ /* 0x000fca00010e0603 */
[----:B------:R0:W-:Y:S04]  /*cebd0*/  STL.64 [R1+0x1bc0], R24 ;  /* 0x001bc01801007387 */ /* 0x0001e80000100a00 */
[----:B0-----:R-:W2:Y:S04]  /*cebe0*/  LDL.LU.64 R24, [R1+0x5a90] ;  /* 0x005a900001187983 */ /* 0x001ea80000300a00 */
[----:B------:R0:W-:Y:S04]  /*cebf0*/  STL [R1+0x1c6c], R17 ;  /* 0x001c6c1101007387 */ /* 0x0001e80000100800 */
[----:B------:R1:W-:Y:S04]  /*cec00*/  STL [R1+0x1eb0], R14 ;  /* 0x001eb00e01007387 */ /* 0x0003e80000100800 */
[----:B0-----:R-:W4:Y:S04]  /*cec10*/  LDL.LU R17, [R1+0x1b80] ;  /* 0x001b800001117983 */ /* 0x001f280000300800 */
[----:B------:R-:W2:Y:S01]  /*cec20*/  LDL.LU R26, [R1+0x1b84] ;  /* 0x001b8400011a7983 */ /* 0x000ea20000300800 */
[----:B------:R-:W-:-:S03]  /*cec30*/  IMAD.MOV.U32 R13, RZ, RZ, R23 ;  /* 0x000000ffff0d7224 */ /* 0x000fc600078e0017 */
[----:B--2---:R0:W-:Y:S04]  /*cec40*/  STL.64 [R1+0x5a88], R26 ;  /* 0x005a881a01007387 */ /* 0x0041e80000100a00 */
[----:B-1----:R-:W2:Y:S04]  /*cec50*/  LDL.LU R14, [R1+0x1b88] ;  /* 0x001b8800010e7983 */ /* 0x002ea80000300800 */
[----:B------:R-:W2:Y:S01]  /*cec60*/  LDL.LU R23, [R1+0x1b8c] ;  /* 0x001b8c0001177983 */ /* 0x000ea20000300800 */
[----:B0-----:R-:W-:-:S05]  /*cec70*/  IADD3 R26, P2, PT, R22, R2, RZ ;  /* 0x00000002161a7210 */ /* 0x001fca0007f5e0ff */
[----:B------:R-:W-:-:S05]  /*cec80*/  IMAD.X R27, R11, 0x1, R5, P2 ;  /* 0x000000010b1b7824 */ /* 0x000fca00010e0605 */
[----:B------:R0:W-:Y:S02]  /*cec90*/  STL.64 [R1+0x1bb8], R26 ;  /* 0x001bb81a01007387 */ /* 0x0001e40000100a00 */
[----:B0-----:R-:W-:-:S05]  /*ceca0*/  IADD3 R26, P2, PT, R22, R4, RZ ;  /* 0x00000004161a7210 */ /* 0x001fca0007f5e0ff */
[----:B------:R-:W-:Y:S01]  /*cecb0*/  IMAD.X R27, R11, 0x1, R8, P2 ;  /* 0x000000010b1b7824 */ /* 0x000fe200010e0608 */
[----:B------:R-:W-:Y:S02]  /*cecc0*/  F2FP.SATFINITE.E5M2.F32.PACK_AB_MERGE_C R11, R10, R9, RZ ;  /* 0x000000090a0b723e */ /* 0x000fe400048060ff */
[----:B------:R-:W2:Y:S04]  /*cecd0*/  LDL.LU R9, [R1+0x1b70] ;  /* 0x001b700001097983 */ /* 0x000ea80000300800 */
[----:B------:R-:W2:Y:S04]  /*cece0*/  LDL.LU R10, [R1+0x1b74] ;  /* 0x001b7400010a7983 */ /* 0x000ea80000300800 */
[----:B------:R3:W-:Y:S04]  /*cecf0*/  STL.64 [R1+0x1bb0], R26 ;  /* 0x001bb01a01007387 */ /* 0x0007e80000100a00 */
[----:B------:R0:W-:Y:S04]  /*ced00*/  STL [R1+0x45c], R11 ;  /* 0x00045c0b01007387 */ /* 0x0001e80000100800 */
[----:B------:R-:W2:Y:S01]  /*ced10*/  LDL.LU R22, [R1+0x100] ;  /* 0x0001000001167983 */ /* 0x000ea20000300800 */
[----:B------:R-:W-:-:S02]  /*ced20*/  F2FP.SATFINITE.E5M2.F32.PACK_AB_MERGE_C R12, R12, R20, RZ ;  /* 0x000000140c0c723e */ /* 0x000fc400048060ff */
[----:B---3--:R-:W-:Y:S02]  /*ced30*/  IADD3 R26, P2, PT, R19, R6, RZ ;  /* 0x00000006131a7210 */ /* 0x008fe40007f5e0ff */
[----:B0-----:R-:W-:Y:S01]  /*ced40*/  F2FP.SATFINITE.E5M2.F32.PACK_AB_MERGE_C R11, R16, R28, RZ ;  /* 0x0000001c100b723e */ /* 0x001fe200048060ff */
[----:B--2---:R0:W-:Y:S04]  /*ced50*/  STL [R1+0x5a80], R22 ;  /* 0x005a801601007387 */ /* 0x0041e80000100800 */
[----:B------:R-:W2:Y:S01]  /*ced60*/  LDL.LU R21, [R1+0x1b78] ;  /* 0x001b780001157983 */ /* 0x000ea20000300800 */
[----:B0-----:R-:W-:-:S03]  /*ced70*/  SHF.R.S32.HI R22, RZ, 0x1f, R19 ;  /* 0x0000001fff167819 */ /* 0x001fc60000011413 */
[----:B------:R0:W-:Y:S02]  /*ced80*/  STL [R1+0x460], R11 ;  /* 0x0004600b01007387 */ /* 0x0001e40000100800 */
[----:B------:R-:W-:Y:S02]  /*ced90*/  IMAD.X R27, R22, 0x1, R7, P2 ;  /* 0x00000001161b7824 */ /* 0x000fe400010e0607 */
[----:B0-----:R-:W2:Y:S04]  /*ceda0*/  LDL.LU R11, [R1+0x1b7c] ;  /* 0x001b7c00010b7983 */ /* 0x001ea80000300800 */
[----:B------:R0:W-:Y:S04]  /*cedb0*/  STL [R1+0x41c], R12 ;  /* 0x00041c0c01007387 */ /* 0x0001e80000100800 */
[----:B------:R-:W3:Y:S04]  /*cedc0*/  LDL.LU R28, [R1+0x1b60] ;  /* 0x001b6000011c7983 */ /* 0x000ee80000300800 */
[----:B------:R-:W3:Y:S04]  /*cedd0*/  LDL.LU R16, [R1+0x1b64] ;  /* 0x001b640001107983 */ /* 0x000ee80000300800 */
[----:B------:R-:W2:Y:S04]  /*cede0*/  LDL.LU R20, [R1+0x1b68] ;  /* 0x001b680001147983 */ /* 0x000ea80000300800 */
[----:B0-----:R-:W2:Y:S04]  /*cedf0*/  LDL.LU R12, [R1+0x1b6c] ;  /* 0x001b6c00010c7983 */ /* 0x001ea80000300800 */
[----:B------:R0:W-:Y:S04]  /*cee00*/  STL.64 [R1+0x1ba0], R26 ;  /* 0x001ba01a01007387 */ /* 0x0001e80000100a00 */
[----:B0-----:R-:W4:Y:S04]  /*cee10*/  LDL.LU.64 R26, [R1+0x5a88] ;  /* 0x005a8800011a7983 */ /* 0x001f280000300a00 */
[----:B------:R0:W-:Y:S04]  /*cee20*/  STL.64 [R1+0x5a78], R6 ;  /* 0x005a780601007387 */ /* 0x0001e80000100a00 */
[----:B0-----:R-:W2:Y:S04]  /*cee30*/  LDL.LU R6, [R1+0x1b98] ;  /* 0x001b980001067983 */ /* 0x001ea80000300800 */
[----:B------:R-:W2:Y:S01]  /*cee40*/  LDL.LU R7, [R1+0x1b9c] ;  /* 0x001b9c0001077983 */ /* 0x000ea20000300800 */
[----:B------:R-:W-:-:S02]  /*cee50*/  F2FP.SATFINITE.E5M2.F32.PACK_AB_MERGE_C R9, R10, R9, RZ ;  /* 0x000000090a09723e */ /* 0x000fc400048060ff */
[----:B----4-:R-:W-:Y:S02]  /*cee60*/  F2FP.SATFINITE.E5M2.F32.PACK_AB_MERGE_C R17, R26, R17, RZ ;  /* 0x000000111a11723e */ /* 0x010fe400048060ff */
[----:B--2---:R-:W-:-:S05]  /*cee70*/  F2FP.SATFINITE.E5M2.F32.PACK_AB_MERGE_C R6, R7, R6, RZ ;  /* 0x000000060706723e */ /* 0x004fca00048060ff */
[----:B------:R0:W-:Y:S02]  /*cee80*/  STL [R1+0x434], R6 ;  /* 0x0004340601007387 */ /* 0x0001e40000100800 */
[----:B0-----:R-:W-:Y:S02]  /*cee90*/  IADD3 R6, P2, PT, R19, R0, RZ ;  /* 0x0000000013067210 */ /* 0x001fe40007f5e0ff */
[----:B------:R0:W-:Y:S03]  /*ceea0*/  STL [R1+0x1c68], R17 ;  /* 0x001c681101007387 */ /* 0x0001e60000100800 */
[----:B------:R-:W-:-:S05]  /*ceeb0*/  IMAD.X R7, R22, 0x1, R3, P2 ;  /* 0x0000000116077824 */ /* 0x000fca00010e0603 */
[----:B------:R1:W-:Y:S04]  /*ceec0*/  STL.64 [R1+0x1b90], R6 ;  /* 0x001b900601007387 */ /* 0x0003e80000100a00 */
[----:B0-----:R-:W2:Y:S04]  /*ceed0*/  LDL.LU R17, [R1+0x1b50] ;  /* 0x001b500001117983 */ /* 0x001ea80000300800 */
[----:B------:R-:W2:Y:S01]  /*ceee0*/  LDL.LU R26, [R1+0x1b54] ;  /* 0x001b5400011a7983 */ /* 0x000ea20000300800 */
[----:B-1----:R-:W-:-:S05]  /*ceef0*/  F2FP.SATFINITE.E5M2.F32.PACK_AB_MERGE_C R6, R23, R14, RZ ;  /* 0x0000000e1706723e */ /* 0x002fca00048060ff */
[----:B------:R0:W-:Y:S04]  /*cef00*/  STL [R1+0x1f0c], R6 ;  /* 0x001f0c0601007387 */ /* 0x0001e80000100800 */
[----:B------:R-:W4:Y:S04]  /*cef10*/  LDL.LU R14, [R1+0x1b58] ;  /* 0x001b5800010e7983 */ /* 0x000f280000300800 */
[----:B------:R-:W4:Y:S01]  /*cef20*/  LDL.LU R23, [R1+0x1b5c] ;  /* 0x001b5c0001177983 */ /* 0x000f220000300800 */
[----:B0-----:R-:W-:-:S03]  /*cef30*/  IADD3 R6, P2, PT, R19, R2, RZ ;  /* 0x0000000213067210 */ /* 0x001fc60007f5e0ff */
[----:B------:R0:W-:Y:S02]  /*cef40*/  STL [R1+0x3f0], R9 ;  /* 0x0003f00901007387 */ /* 0x0001e40000100800 */
[----:B------:R-:W-:Y:S02]  /*cef50*/  IMAD.X R7, R22, 0x1, R5, P2 ;  /* 0x0000000116077824 */ /* 0x000fe400010e0605 */
[----:B0-----:R-:W2:Y:S04]  /*cef60*/  LDL.LU R9, [R1+0x1b40] ;  /* 0x001b400001097983 */ /* 0x001ea80000300800 */
[----:B------:R-:W2:Y:S04]  /*cef70*/  LDL.LU R10, [R1+0x1b44] ;  /* 0x001b4400010a7983 */ /* 0x000ea80000300800 */
[----:B------:R0:W-:Y:S04]  /*cef80*/  STL.64 [R1+0x1b80], R6 ;  /* 0x001b800601007387 */ /* 0x0001e80000100a00 */
[----:B------:R-:W-:Y:S01]  /*cef90*/  STL.64 [R1+0x5a70], R4 ;  /* 0x005a700401007387 */ /* 0x000fe20000100a00 */
[----:B0-----:R-:W-:-:S03]  /*cefa0*/  IADD3 R6, P2, PT, R19, R4, RZ ;  /* 0x0000000413067210 */ /* 0x001fc60007f5e0ff */
[----:B------:R-:W2:Y:S02]  /*cefb0*/  LDL.LU R19, [R1+0x104] ;  /* 0x0001040001137983 */ /* 0x000ea40000300800 */
[----:B------:R-:W-:Y:S02]  /*cefc0*/  IMAD.X R7, R22, 0x1, R8, P2 ;  /* 0x0000000116077824 */ /* 0x000fe400010e0608 */
[----:B------:R-:W2:Y:S04]  /*cefd0*/  LDL.LU R22, [R1+0x5a80] ;  /* 0x005a800001167983 */ /* 0x000ea80000300800 */
[----:B------:R0:W-:Y:S04]  /*cefe0*/  STL.64 [R1+0x1b70], R6 ;  /* 0x001b700601007387 */ /* 0x0001e80000100a00 */
[----:B0-----:R-:W4:Y:S01]  /*ceff0*/  LDL.LU.64 R6, [R1+0x5a78] ;  /* 0x005a780001067983 */ /* 0x001f220000300a00 */
[----:B------:R-:W-:-:S02]  /*cf000*/  F2FP.SATFINITE.E5M2.F32.PACK_AB_MERGE_C R11, R11, R21, RZ ;  /* 0x000000150b0b723e */ /* 0x000fc400048060ff */
[----:B---3--:R-:W-:Y:S02]  /*cf010*/  F2FP.SATFINITE.E5M2.F32.PACK_AB_MERGE_C R5, R16, R28, RZ ;  /* 0x0000001c1005723e */ /* 0x008fe400048060ff */
[----:B------:R-:W-:Y:S01]  /*cf020*/  F2FP.SATFINITE.E5M2.F32.PACK_AB_MERGE_C R4, R12, R20, RZ ;  /* 0x000000140c04723e */ /* 0x000fe200048060ff */
[----:B------:R2:W-:Y:S04]  /*cf030*/  STL [R1+0x3dc], R11 ;  /* 0x0003dc0b01007387 */ /* 0x0005e80000100800 */
[----:B------:R-:W-:Y:S04]  /*cf040*/  STL [R1+0x3bc], R5 ;  /* 0x0003bc0501007387 */ /* 0x000fe80000100800 */
[----:B------:R4:W-:Y:S04]  /*cf050*/  STL [R1+0x3d0], R4 ;  /* 0x0003d00401007387 */ /* 0x0009e80000100800 */
[----:B------:R-:W3:Y:S04]  /*cf060*/  LDL.LU R28, [R1+0x1b30] ;  /* 0x001b3000011c7983 */ /* 0x000ee80000300800 */
[----:B------:R-:W3:Y:S04]  /*cf070*/  LDL.LU R16, [R1+0x1b34] ;  /* 0x001b340001107983 */ /* 0x000ee80000300800 */
[----:B------:R-:W3:Y:S04]  /*cf080*/  LDL.LU R20, [R1+0x1b38] ;  /* 0x001b380001147983 */ /* 0x000ee80000300800 */
[----:B------:R-:W3:Y:S01]  /*cf090*/  LDL.LU R12, [R1+0x1b3c] ;  /* 0x001b3c00010c7983 */ /* 0x000ee20000300800 */
[----:B--2---:R-:W-:-:S02]  /*cf0a0*/  SHF.R.S32.HI R11, RZ, 0x1f, R22 ;  /* 0x0000001fff0b7819 */ /* 0x004fc40000011416 */
[----:B----4-:R-:W-:Y:S01]  /*cf0b0*/  IADD3 R4, P2, PT, R22, R6, RZ ;  /* 0x0000000616047210 */ /* 0x010fe20007f5e0ff */
[----:B------:R0:W-:Y:S04]  /*cf0c0*/  STL.64 [R1+0x5a68], R6 ;  /* 0x005a680601007387 */ /* 0x0001e80000100a00 */
[----:B------:R-:W-:Y:S01]  /*cf0d0*/  IMAD.X R5, R11, 0x1, R7, P2 ;  /* 0x000000010b057824 */ /* 0x000fe200010e0607 */
[----:B0-----:R-:W2:Y:S04]  /*cf0e0*/  LDL.LU R6, [R1+0x1b48] ;  /* 0x001b480001067983 */ /* 0x001ea80000300800 */
[----:B------:R-:W2:Y:S04]  /*cf0f0*/  LDL.LU R7, [R1+0x1b4c] ;  /* 0x001b4c0001077983 */ /* 0x000ea80000300800 */
[----:B------:R0:W-:Y:S02]  /*cf100*/  STL.64 [R1+0x1b60], R4 ;  /* 0x001b600401007387 */ /* 0x0001e40000100a00 */
[----:B0-----:R-:W-:-:S02]  /*cf110*/  F2FP.SATFINITE.E5M2.F32.PACK_AB_MERGE_C R5, R26, R17, RZ ;  /* 0x000000111a05723e */ /* 0x001fc400048060ff */
[----:B------:R-:W-:Y:S01]  /*cf120*/  F2FP.SATFINITE.E5M2.F32.PACK_AB_MERGE_C R4, R23, R14, RZ ;  /* 0x0000000e1704723e */ /* 0x000fe200048060ff */
[----:B------:R-:W4:Y:S04]  /*cf130*/  LDL.LU R26, [R1+0x1b20] ;  /* 0x001b2000011a7983 */ /* 0x000f280000300800 */
[----:B------:R-:W-:Y:S04]  /*cf140*/  STL [R1+0x1c48], R5 ;  /* 0x001c480501007387 */ /* 0x000fe80000100800 */
[----:B------:R-:W4:Y:S04]  /*cf150*/  LDL.LU R23, [R1+0x1b24] ;  /* 0x001b240001177983 */ /* 0x000f280000300800 */
[----:B------:R0:W-:Y:S04]  /*cf160*/  STL [R1+0x1f7c], R4 ;  /* 0x001f7c0401007387 */ /* 0x0001e80000100800 */
[----:B------:R-:W3:Y:S01]  /*cf170*/  LDL.LU R21, [R1+0x108] ;  /* 0x0001080001157983 */ /* 0x000ee20000300800 */
[----:B0-----:R-:W-:-:S05]  /*cf180*/  IADD3 R4, P2, PT, R22, R0, RZ ;  /* 0x0000000016047210 */ /* 0x001fca0007f5e0ff */
[----:B------:R-:W-:-:S05]  /*cf190*/  IMAD.X R5, R11, 0x1, R3, P2 ;  /* 0x000000010b057824 */ /* 0x000fca00010e0603 */
[----:B------:R0:W-:Y:S04]  /*cf1a0*/  STL.64 [R1+0x1b50], R4 ;  /* 0x001b500401007387 */ /* 0x0001e80000100a00 */
[----:B0-----:R-:W3:Y:S01]  /*cf1b0*/  LDL.LU.64 R4, [R1+0x5a70] ;  /* 0x005a700001047983 */ /* 0x001ee20000300a00 */
[----:B------:R-:W-:-:S03]  /*cf1c0*/  F2FP.SATFINITE.E5M2.F32.PACK_AB_MERGE_C R9, R10, R9, RZ ;  /* 0x000000090a09723e */ /* 0x000fc600048060ff */
[----:B------:R-:W4:Y:S04]  /*cf1d0*/  LDL.LU R17, [R1+0x1b28] ;  /* 0x001b280001117983 */ /* 0x000f280000300800 */
[----:B------:R-:W4:Y:S04]  /*cf1e0*/  LDL.LU R14, [R1+0x1b2c] ;  /* 0x001b2c00010e7983 */ /* 0x000f280000300800 */
[----:B------:R0:W-:Y:S04]  /*cf1f0*/  STL [R1+0xb4], R9 ;  /* 0x0000b40901007387 */ /* 0x0001e80000100800 */
[----:B0-----:R-:W4:Y:S04]  /*cf200*/  LDL.LU R9, [R1+0x1b10] ;  /* 0x001b100001097983 */ /* 0x001f280000300800 */
[----:B------:R-:W4:Y:S01]  /*cf210*/  LDL.LU R10, [R1+0x1b14] ;  /* 0x001b1400010a7983 */ /* 0x000f220000300800 */
[----:B--2---:R-:W-:-:S02]  /*cf220*/  F2FP.SATFINITE.E5M2.F32.PACK_AB_MERGE_C R7, R7, R6, RZ ;  /* 0x000000060707723e */ /* 0x004fc400048060ff */
[----:B------:R-:W-:-:S03]  /*cf230*/  IADD3 R6, P2, PT, R22, R2, RZ ;  /* 0x0000000216067210 */ /* 0x000fc60007f5e0ff */
[----:B------:R3:W-:Y:S02]  /*cf240*/  STL [R1+0xb0], R7 ;  /* 0x0000b00701007387 */ /* 0x0007e40000100800 */
[----:B---3--:R-:W-:-:S05]  /*cf250*/  IMAD.X R7, R11, 0x1, R5, P2 ;  /* 0x000000010b077824 */ /* 0x008fca00010e0605 */
[----:B------:R0:W-:Y:S04]  /*cf260*/  STL.64 [R1+0x1b48], R6 ;  /* 0x001b480601007387 */ /* 0x0001e80000100a00 */
[----:B------:R1:W-:Y:S01]  /*cf270*/  STL.64 [R1+0x5a60], R4 ;  /* 0x005a600401007387 */ /* 0x0003e20000100a00 */
[----:B0-----:R-:W-:-:S05]  /*cf280*/  IADD3 R6, P2, PT, R22, R4, RZ ;  /* 0x0000000416067210 */ /* 0x001fca0007f5e0ff */
[----:B------:R-:W-:Y:S01]  /*cf290*/  IMAD.X R7, R11, 0x1, R8, P2 ;  /* 0x000000010b077824 */ /* 0x000fe200010e0608 */
[----:B-1----:R-:W-:Y:S02]  /*cf2a0*/  F2FP.SATFINITE.E5M2.F32.PACK_AB_MERGE_C R5, R16, R28, RZ ;  /* 0x0000001c1005723e */ /* 0x002fe400048060ff */
[----:B------:R-:W-:Y:S02]  /*cf2b0*/  F2FP.SATFINITE.E5M2.F32.PACK_AB_MERGE_C R4, R12, R20, RZ ;  /* 0x000000140c04723e */ /* 0x000fe400048060ff */
[----:B------:R0:W-:Y:S04]  /*cf2c0*/  STL.64 [R1+0x1b40], R6 ;  /* 0x001b400601007387 */ /* 0x0001e80000100a00 */
[----:B0-----:R-:W2:Y:S04]  /*cf2d0*/  LDL.LU.64 R6, [R1+0x5a68] ;  /* 0x005a680001067983 */ /* 0x001ea80000300a00 */
[----:B------:R-:W3:Y:S04]  /*cf2e0*/  LDL.LU R22, [R1+0x1b18] ;  /* 0x001b180001167983 */ /* 0x000ee80000300800 */
[----:B------:R-:W-:Y:S04]  /*cf2f0*/  STL [R1+0x98], R5 ;  /* 0x0000980501007387 */ /* 0x000fe80000100800 */
[----:B------:R-:W2:Y:S04]  /*cf300*/  LDL.LU R28, [R1+0x11c8] ;  /* 0x0011c800011c7983 */ /* 0x000ea80000300800 */
[----:B------:R4:W-:Y:S04]  /*cf310*/  STL [R1+0x94], R4 ;  /* 0x0000940401007387 */ /* 0x0009e80000100800 */
[----:B------:R-:W2:Y:S04]  /*cf320*/  LDL.LU R16, [R1+0x11cc] ;  /* 0x0011cc0001107983 */ /* 0x000ea80000300800 */
[----:B------:R-:W2:Y:S01]  /*cf330*/  LDL.LU R20, [R1+0x1af0] ;  /* 0x001af00001147983 */ /* 0x000ea20000300800 */
[----:B----4-:R-:W-:-:S02]  /*cf340*/  F2FP.SATFINITE.E5M2.F32.PACK_AB_MERGE_C R4, R23, R26, RZ ;  /* 0x0000001a1704723e */ /* 0x010fc400048060ff */
[----:B------:R-:W-:Y:S01]  /*cf350*/  SHF.R.S32.HI R11, RZ, 0x1f, R19 ;  /* 0x0000001fff0b7819 */ /* 0x000fe20000011413 */
[----:B--2---:R0:W-:Y:S04]  /*cf360*/  STL.64 [R1+0x5a50], R20 ;  /* 0x005a501401007387 */ /* 0x0041e80000100a00 */
[----:B0-----:R-:W2:Y:S04]  /*cf370*/  LDL.LU R20, [R1+0x11c0] ;  /* 0x0011c00001147983 */ /* 0x001ea80000300800 */
[----:B------:R-:W2:Y:S04]  /*cf380*/  LDL.LU R21, [R1+0x11c4] ;  /* 0x0011c40001157983 */ /* 0x000ea80000300800 */
[----:B------:R-:W4:Y:S04]  /*cf390*/  LDL.LU R12, [R1+0x1af4] ;  /* 0x001af400010c7983 */ /* 0x000f280000300800 */
[----:B------:R-:W2:Y:S04]  /*cf3a0*/  LDL.LU R26, [R1+0x1af8] ;  /* 0x001af800011a7983 */ /* 0x000ea80000300800 */
[----:B------:R-:W2:Y:S04]  /*cf3b0*/  LDL.LU R23, [R1+0x1afc] ;  /* 0x001afc0001177983 */ /* 0x000ea80000300800 */
[----:B------:R0:W-:Y:S02]  /*cf3c0*/  STL [R1+0x1c18], R4 ;  /* 0x001c180401007387 */ /* 0x0001e40000100800 */
[----:B0-----:R-:W-:-:S05]  /*cf3d0*/  IADD3 R4, P2, PT, R19, R6, RZ ;  /* 0x0000000613047210 */ /* 0x001fca0007f5e0ff */
[----:B------:R-:W-:-:S05]  /*cf3e0*/  IMAD.X R5, R11, 0x1, R7, P2 ;  /* 0x000000010b057824 */ /* 0x000fca00010e0607 */
[----:B------:R0:W-:Y:S02]  /*cf3f0*/  STL.64 [R1+0x1b20], R4 ;  /* 0x001b200401007387 */ /* 0x0001e40000100a00 */
[----:B0-----:R-:W-:Y:S02]  /*cf400*/  F2FP.SATFINITE.E5M2.F32.PACK_AB_MERGE_C R5, R14, R17, RZ ;  /* 0x000000110e05723e */ /* 0x001fe400048060ff */
[----:B------:R-:W2:Y:S01]  /*cf410*/  LDL.LU R17, [R1+0x1ae0] ;  /* 0x001ae00001117983 */ /* 0x000ea20000300800 */
[----:B------:R-:W-:-:S03]  /*cf420*/  F2FP.SATFINITE.E5M2.F32.PACK_AB_MERGE_C R4, R10, R9, RZ ;  /* 0x000000090a04723e */ /* 0x000fc600048060ff */
[----:B------:R-:W-:Y:S04]  /*cf430*/  STL [R1+0x1ffc], R5 ;  /* 0x001ffc0501007387 */ /* 0x000fe80000100800 */
[----:B--2---:R0:W-:Y:S04]  /*cf440*/  STL [R1+0x5a48], R17 ;  /* 0x005a481101007387 */ /* 0x0041e80000100800 */
[----:B------:R1:W-:Y:S04]  /*cf450*/  STL [R1+0x80], R4 ;  /* 0x0000800401007387 */ /* 0x0003e80000100800 */
[----:B0-----:R-:W3:Y:S01]  /*cf460*/  LDL.LU R17, [R1+0x1b1c] ;  /* 0x001b1c0001117983 */ /* 0x001ee20000300800 */
[----:B-1----:R-:W-:-:S03]  /*cf470*/  IADD3 R4, P2, PT, R19, R0, RZ ;  /* 0x0000000013047210 */ /* 0x002fc60007f5e0ff */
[----:B------:R-:W2:Y:S02]  /*cf480*/  LDL.LU R9, [R1+0x1ae4] ;  /* 0x001ae40001097983 */ /* 0x000ea40000300800 */
[----:B------:R-:W-:Y:S02]  /*cf490*/  IMAD.X R5, R11, 0x1, R3, P2 ;  /* 0x000000010b057824 */ /* 0x000fe400010e0603 */
[----:B------:R-:W2:Y:S04]  /*cf4a0*/  LDL.LU R14, [R1+0x1ae8] ;  /* 0x001ae800010e7983 */ /* 0x000ea80000300800 */
[----:B------:R-:W2:Y:S04]  /*cf4b0*/  LDL.LU R10, [R1+0x1aec] ;  /* 0x001aec00010a7983 */ /* 0x000ea80000300800 */
[----:B------:R0:W-:Y:S04]  /*cf4c0*/  STL.64 [R1+0x1b10], R4 ;  /* 0x001b100401007387 */ /* 0x0001e80000100a00 */
[----:B0-----:R-:W2:Y:S01]  /*cf4d0*/  LDL.LU.64 R4, [R1+0x5a60] ;  /* 0x005a600001047983 */ /* 0x001ea20000300a00 */
[----:B---3--:R-:W-:-:S03]  /*cf4e0*/  F2FP.SATFINITE.E5M2.F32.PACK_AB_MERGE_C R17, R17, R22, RZ ;  /* 0x000000161111723e */ /* 0x008fc600048060ff */
[----:B------:R-:W3:Y:S04]  /*cf4f0*/  LDL.LU R22, [R1+0x5a58] ;  /* 0x005a580001167983 */ /* 0x000ee80000300800 */
[----:B------:R0:W-:Y:S02]  /*cf500*/  STL [R1+0x88], R17 ;  /* 0x0000881101007387 */ /* 0x0001e40000100800 */
[----:B0-----:R-:W-:Y:S02]  /*cf510*/  F2FP.SATFINITE.E5M2.F32.PACK_AB_MERGE_C R17, R21, R20, RZ ;  /* 0x000000141511723e */ /* 0x001fe400048060ff */
[----:B------:R-:W-:-:S03]  /*cf520*/  IADD3 R20, P2, PT, R19, R2, RZ ;  /* 0x0000000213147210 */ /* 0x000fc60007f5e0ff */
[----:B------:R-:W-:Y:S02]  /*cf530*/  STL [R1+0x1fbc], R17 ;  /* 0x001fbc1101007387 */ /* 0x000fe40000100800 */
[----:B--2---:R-:W-:-:S05]  /*cf540*/  IMAD.X R21, R11, 0x1, R5, P2 ;  /* 0x000000010b157824 */ /* 0x004fca00010e0605 */
[----:B------:R0:W-:Y:S02]  /*cf550*/  STL.64 [R1+0x1b08], R20 ;  /* 0x001b081401007387 */ /* 0x0001e40000100a00 */
[----:B0-----:R-:W-:Y:S02]  /*cf560*/  IADD3 R20, P2, PT, R19, R4, RZ ;  /* 0x0000000413147210 */ /* 0x001fe40007f5e0ff */
[----:B------:R-:W2:Y:S03]  /*cf570*/  LDL.LU R19, [R1+0x1adc] ;  /* 0x001adc0001137983 */ /* 0x000ea60000300800 */
[----:B------:R-:W-:-:S05]  /*cf580*/  IMAD.X R21, R11, 0x1, R8, P2 ;  /* 0x000000010b157824 */ /* 0x000fca00010e0608 */
[----:B------:R0:W-:Y:S04]  /*cf590*/  STL.64 [R1+0x1b00], R20 ;  /* 0x001b001401007387 */ /* 0x0001e80000100a00 */
[----:B0-----:R-:W4:Y:S01]  /*cf5a0*/  LDL.LU.64 R20, [R1+0x5a50] ;  /* 0x005a500001147983 */ /* 0x001f220000300a00 */
[----:B------:R-:W-:Y:S02]  /*cf5b0*/  F2FP.SATFINITE.E5M2.F32.PACK_AB_MERGE_C R11, R16, R28, RZ ;  /* 0x0000001c100b723e */ /* 0x000fe400048060ff */
[----:B------:R-:W-:-:S03]  /*cf5c0*/  F2FP.SATFINITE.E5M2.F32.PACK_AB_MERGE_C R23, R23, R26, RZ ;  /* 0x0000001a1717723e */ /* 0x000fc600048060ff */
[----:B------:R-:W-:Y:S01]  /*cf5d0*/  STL [R1+0x1f9c], R11 ;  /* 0x001f9c0b01007387 */ /* 0x000fe20000100800 */
[----:B----4-:R-:W-:Y:S02]  /*cf5e0*/  F2FP.SATFINITE.E5M2.F32.PACK_AB_MERGE_C R12, R12, R20, RZ ;  /* 0x000000140c0c723e */ /* 0x010fe400048060ff */
[----:B------:R-:W-:Y:S02]  /*cf5f0*/  SHF.R.S32.HI R20, RZ, 0x1f, R21 ;  /* 0x0000001fff147819 */ /* 0x000fe40000011415 */
[----:B------:R-:W-:Y:S01]  /*cf600*/  IADD3 R16, P2, PT, R21, R6, RZ ;  /* 0x0000000615107210 */ /* 0x000fe20007f5e0ff */
[----:B------:R0:W-:Y:S04]  /*cf610*/  STL [R1+0x59a0], R12 ;  /* 0x0059a00c01007387 */ /* 0x0001e80000100800 */
[----:B------:R-:W-:Y:S01]  /*cf620*/  IMAD.X R17, R20, 0x1, R7, P2 ;  /* 0x0000000114117824 */ /* 0x000fe200010e0607 */
[----:B0-----:R-:W2:Y:S04]  /*cf630*/  LDL.LU R12, [R1+0x1ad8] ;  /* 0x001ad800010c7983 */ /* 0x001ea80000300800 */
[----:B------:R-:W4:Y:S04]  /*cf640*/  LDL.LU R26, [R1+0x10c] ;  /* 0x00010c00011a7983 */ /* 0x000f280000300800 */
[----:B---3--:R0:W-:Y:S04]  /*cf650*/  STL.64 [R1+0x5580], R22 ;  /* 0x0055801601007387 */ /* 0x0081e80000100a00 */
[----:B0-----:R-:W3:Y:S04]  /*cf660*/  LDL.LU R22, [R1+0x1ad0] ;  /* 0x001ad00001167983 */ /* 0x001ee80000300800 */
[----:B------:R-:W3:Y:S04]  /*cf670*/  LDL.LU R23, [R1+0x1ad4] ;  /* 0x001ad40001177983 */ /* 0x000ee80000300800 */
[----:B------:R0:W-:Y:S04]  /*cf680*/  STL.64 [R1+0x1af0], R16 ;  /* 0x001af01001007387 */ /* 0x0001e80000100a00 */
[----:B0-----:R-:W2:Y:S01]  /*cf690*/  LDL.LU R17, [R1+0x5a48] ;  /* 0x005a480001117983 */ /* 0x001ea20000300800 */
[----:B------:R-:W-:-:S02]  /*cf6a0*/  F2FP.SATFINITE.E5M2.F32.PACK_AB_MERGE_C R16, R10, R14, RZ ;  /* 0x0000000e0a10723e */ /* 0x000fc400048060ff */
[----:B--2---:R-:W-:-:S05]  /*cf6b0*/  F2FP.SATFINITE.E5M2.F32.PACK_AB_MERGE_C R9, R9, R17, RZ ;  /* 0x000000110909723e */ /* 0x004fca00048060ff */
[----:B------:R0:W-:Y:S04]  /*cf6c0*/  STL [R1+0x55bc], R9 ;  /* 0x0055bc0901007387 */ /* 0x0001e80000100800 */
[----:B------:R-:W2:Y:S04]  /*cf6d0*/  LDL.LU R11, [R1+0x1ac0] ;  /* 0x001ac000010b7983 */ /* 0x000ea80000300800 */
[----:B------:R-:W2:Y:S04]  /*cf6e0*/  LDL.LU R28, [R1+0x1ac4] ;  /* 0x001ac400011c7983 */ /* 0x000ea80000300800 */
[----:B------:R-:W4:Y:S04]  /*cf6f0*/  LDL.LU R14, [R1+0x1ac8] ;  /* 0x001ac800010e7983 */ /* 0x000f280000300800 */
[----:B------:R-:W4:Y:S04]  /*cf700*/  LDL.LU R10, [R1+0x1acc] ;  /* 0x001acc00010a7983 */ /* 0x000f280000300800 */
[----:B------:R1:W-:Y:S01]  /*cf710*/  STL [R1+0x55c0], R16 ;  /* 0x0055c01001007387 */ /* 0x0003e20000100800 */
[----:B---3--:R-:W-:-:S03]  /*cf720*/  F2FP.SATFINITE.E5M2.F32.PACK_AB_MERGE_C R23, R23, R22, RZ ;  /* 0x000000161717723e */ /* 0x008fc600048060ff */
[----:B0-----:R-:W3:Y:S01]  /*cf730*/  LDL.LU R9, [R1+0x1ab0] ;  /* 0x001ab00001097983 */ /* 0x001ee20000300800 */
[----:B-1----:R-:W-:-:S05]  /*cf740*/  IADD3 R16, P2, PT, R21, R0, RZ ;  /* 0x0000000015107210 */ /* 0x002fca0007f5e0ff */
[----:B------:R-:W-:Y:S01]  /*cf750*/  IMAD.X R17, R20, 0x1, R3, P2 ;  /* 0x0000000114117824 */ /* 0x000fe200010e0603 */
[----:B------:R-:W-:-:S04]  /*cf760*/  F2FP.SATFINITE.E5M2.F32.PACK_AB_MERGE_C R22, R19, R12, RZ ;  /* 0x0000000c1316723e */ /* 0x000fc800048060ff */
[----:B------:R0:W-:Y:S04]  /*cf770*/  STL.64 [R1+0x1ae0], R16 ;  /* 0x001ae01001007387 */ /* 0x0001e80000100a00 */
[----:B0-----:R-:W3:Y:S04]  /*cf780*/  LDL.LU R17, [R1+0x1ab4] ;  /* 0x001ab40001117983 */ /* 0x001ee80000300800 */
[----:B------:R-:W3:Y:S04]  /*cf790*/  LDL.LU R12, [R1+0x1ab8] ;  /* 0x001ab800010c7983 */ /* 0x000ee80000300800 */
[----:B------:R-:W3:Y:S01]  /*cf7a0*/  LDL.LU R19, [R1+0x1abc] ;  /* 0x001abc0001137983 */ /* 0x000ee20000300800 */
[----:B--2---:R-:W-:-:S02]  /*cf7b0*/  F2FP.SATFINITE.E5M2.F32.PACK_AB_MERGE_C R11, R28, R11, RZ ;  /* 0x0000000b1c0b723e */ /* 0x004fc400048060ff */
[----:B----4-:R-:W-:Y:S01]  /*cf7c0*/  F2FP.SATFINITE.E5M2.F32.PACK_AB_MERGE_C R28, R10, R14, RZ ;  /* 0x0000000e0a1c723e */ /* 0x010fe200048060ff */
[----:B---3--:R0:W-:Y:S02]  /*cf7d0*/  STL.64 [R1+0x5a40], R12 ;  /* 0x005a400c01007387 */ /* 0x0081e40000100a00 */
[----:B0-----:R-:W-:Y:S02]  /*cf7e0*/  IADD3 R12, P2, PT, R21, R2, RZ ;  /* 0x00000002150c7210 */ /* 0x001fe40007f5e0ff */
[----:B------:R-:W-:Y:S03]  /*cf7f0*/  STL.64 [R1+0x55a0], R22 ;  /* 0x0055a01601007387 */ /* 0x000fe60000100a00 */
[----:B------:R-:W-:-:S05]  /*cf800*/  IMAD.X R13, R20, 0x1, R5, P2 ;  /* 0x00000001140d7824 */ /* 0x000fca00010e0605 */
[----:B------:R0:W-:Y:S04]  /*cf810*/  STL.64 [R1+0x1ad8], R12 ;  /* 0x001ad80c01007387 */ /* 0x0001e80000100a00 */
[----:B------:R1:W-:Y:S01]  /*cf820*/  STL.64 [R1+0x5a38], R4 ;  /* 0x005a380401007387 */ /* 0x0003e20000100a00 */
[----:B0-----:R-:W-:-:S03]  /*cf830*/  IADD3 R12, P2, PT, R21, R4, RZ ;  /* 0x00000004150c7210 */ /* 0x001fc60007f5e0ff */
[----:B-1----:R-:W2:Y:S02]  /*cf840*/  LDL.LU R4, [R1+0x1aa0] ;  /* 0x001aa00001047983 */ /* 0x002ea40000300800 */
[----:B------:R-:W-:Y:S02]  /*cf850*/  IMAD.X R13, R20, 0x1, R8, P2 ;  /* 0x00000001140d7824 */ /* 0x000fe400010e0608 */
[----:B------:R-:W2:Y:S04]  /*cf860*/  LDL.LU R5, [R1+0x1aa4] ;  /* 0x001aa40001057983 */ /* 0x000ea80000300800 */
[----:B------:R-:W3:Y:S04]  /*cf870*/  LDL.LU R23, [R1+0x1aac] ;  /* 0x001aac0001177983 */ /* 0x000ee80000300800 */
[----:B------:R-:W4:Y:S04]  /*cf880*/  LDL.LU R21, [R1+0x1a90] ;  /* 0x001a900001157983 */ /* 0x000f280000300800 */
[----:B------:R-:W4:Y:S04]  /*cf890*/  LDL.LU R20, [R1+0x1a94] ;  /* 0x001a940001147983 */ /* 0x000f280000300800 */
[----:B------:R0:W-:Y:S04]  /*cf8a0*/  STL.64 [R1+0x1ad0], R12 ;  /* 0x001ad00c01007387 */ /* 0x0001e80000100a00 */
[----:B------:R1:W-:Y:S04]  /*cf8b0*/  STL [R1+0x55c4], R11 ;  /* 0x0055c40b01007387 */ /* 0x0003e80000100800 */
[----:B------:R-:W3:Y:S01]  /*cf8c0*/  LDL.LU R14, [R1+0x1a98] ;  /* 0x001a9800010e7983 */ /* 0x000ee20000300800 */
[----:B0-----:R-:W-:-:S03]  /*cf8d0*/  IADD3 R12, P2, PT, R26, R6, RZ ;  /* 0x000000061a0c7210 */ /* 0x001fc60007f5e0ff */
[----:B------:R-:W3:Y:S01]  /*cf8e0*/  LDL.LU R10, [R1+0x1a9c] ;  /* 0x001a9c00010a7983 */ /* 0x000ee20000300800 */
[----:B-1----:R-:W-:Y:S02]  /*cf8f0*/  F2FP.SATFINITE.E5M2.F32.PACK_AB_MERGE_C R11, R17, R9, RZ ;  /* 0x00000009110b723e */ /* 0x002fe400048060ff */
[----:B------:R-:W-:Y:S01]  /*cf900*/  SHF.R.S32.HI R17, RZ, 0x1f, R26 ;  /* 0x0000001fff117819 */ /* 0x000fe2000001141a */
[----:B------:R0:W-:Y:S04]  /*cf910*/  STL [R1+0x55c8], R28 ;  /* 0x0055c81c01007387 */ /* 0x0001e80000100800 */
[----:B------:R-:W-:Y:S01]  /*cf920*/  IMAD.X R13, R17, 0x1, R7, P2 ;  /* 0x00000001110d7824 */ /* 0x000fe200010e0607 */
[----:B0-----:R-:W3:Y:S04]  /*cf930*/  LDL.LU R28, [R1+0x1aa8] ;  /* 0x001aa800011c7983 */ /* 0x001ee80000300800 */
[----:B------:R-:W-:Y:S04]  /*cf940*/  STL [R1+0x55cc], R11 ;  /* 0x0055cc0b01007387 */ /* 0x000fe80000100800 */
[----:B------:R0:W-:Y:S04]  /*cf950*/  STL.64 [R1+0x1ac0], R12 ;  /* 0x001ac00c01007387 */ /* 0x0001e80000100a00 */
[----:B0-----:R-:W3:Y:S04]  /*cf960*/  LDL.LU.64 R12, [R1+0x5a40] ;  /* 0x005a4000010c7983 */ /* 0x001ee80000300a00 */
[----:B------:R-:W4:Y:S04]  /*cf970*/  LDL.LU R22, [R1+0x1a80] ;  /* 0x001a800001167983 */ /* 0x000f280000300800 */
[----:B------:R-:W4:Y:S01]  /*cf980*/  LDL.LU R9, [R1+0x1a84] ;  /* 0x001a840001097983 */ /* 0x000f220000300800 */
[----:B--2---:R-:W-:-:S02]  /*cf990*/  F2FP.SATFINITE.E5M2.F32.PACK_AB_MERGE_C R11, R5, R4, RZ ;  /* 0x00000004050b723e */ /* 0x004fc400048060ff */
[----:B------:R-:W-:-:S05]  /*cf9a0*/  IADD3 R4, P2, PT, R26, R0, RZ ;  /* 0x000000001a047210 */ /* 0x000fca0007f5e0ff */
[----:B------:R-:W-:Y:S01]  /*cf9b0*/  IMAD.X R5, R17, 0x1, R3, P2 ;  /* 0x0000000111057824 */ /* 0x000fe200010e0603 */
[----:B---3--:R-:W-:Y:S02]  /*cf9c0*/  F2FP.SATFINITE.E5M2.F32.PACK_AB_MERGE_C R16, R19, R12, RZ ;  /* 0x0000000c1310723e */ /* 0x008fe400048060ff */
[----:B------:R-:W2:Y:S04]  /*cf9d0*/  LDL.LU R12, [R1+0x1a88] ;  /* 0x001a8800010c7983 */ /* 0x000ea80000300800 */
[----:B------:R-:W2:Y:S04]  /*cf9e0*/  LDL.LU R19, [R1+0x1a8c] ;  /* 0x001a8c0001137983 */ /* 0x000ea80000300800 */
[----:B------:R-:W-:Y:S04]  /*cf9f0*/  STL [R1+0x55e0], R16 ;  /* 0x0055e01001007387 */ /* 0x000fe80000100800 */
[----:B------:R-:W-:Y:S04]  /*cfa00*/  STL [R1+0x55e4], R11 ;  /* 0x0055e40b01007387 */ /* 0x000fe80000100800 */
[----:B------:R-:W-:Y:S04]  /*cfa10*/  STL [R1+0x5a30], R0 ;  /* 0x005a300001007387 */ /* 0x000fe80000100800 */
[----:B------:R0:W-:Y:S04]  /*cfa20*/  STL.64 [R1+0x1ab0], R4 ;  /* 0x001ab00401007387 */ /* 0x0001e80000100a00 */
[----:B0-----:R-:W3:Y:S01]  /*cfa30*/  LDL.LU.64 R4, [R1+0x5a38] ;  /* 0x005a380001047983 */ /* 0x001ee20000300a00 */
[----:B------:R-:W-:-:S02]  /*cfa40*/  F2FP.SATFINITE.E5M2.F32.PACK_AB_MERGE_C R23, R23, R28, RZ ;  /* 0x0000001c1717723e */ /* 0x000fc400048060ff */
[----:B----4-:R-:W-:Y:S02]  /*cfa50*/  F2FP.SATFINITE.E5M2.F32.PACK_AB_MERGE_C R11, R20, R21, RZ ;  /* 0x00000015140b723e */ /* 0x010fe400048060ff */
[----:B------:R-:W-:Y:S01]  /*cfa60*/  IADD3 R20, P2, PT, R26, R2, RZ ;  /* 0x000000021a147210 */ /* 0x000fe20007f5e0ff */
[----:B------:R-:W-:Y:S04]  /*cfa70*/  STL [R1+0x59b0], R23 ;  /* 0x0059b01701007387 */ /* 0x000fe80000100800 */
[----:B------:R-:W-:Y:S04]  /*cfa80*/  STL [R1+0x55e8], R11 ;  /* 0x0055e80b01007387 */ /* 0x000fe80000100800 */
[----:B------:R0:W-:Y:S01]  /*cfa90*/  STL.64 [R1+0x5a28], R2 ;  /* 0x005a280201007387 */ /* 0x0001e20000100a00 */
[----:B------:R-:W-:-:S02]  /*cfaa0*/  F2FP.SATFINITE.E5M2.F32.PACK_AB_MERGE_C R16, R10, R14, RZ ;  /* 0x0000000e0a10723e */ /* 0x000fc400048060ff */
[----:B--2---:R-:W-:Y:S01]  /*cfab0*/  F2FP.SATFINITE.E5M2.F32.PACK_AB_MERGE_C R0, R19, R12, RZ ;  /* 0x0000000c1300723e */ /* 0x004fe200048060ff */
[----:B---3--:R-:W-:Y:S01]  /*cfac0*/  IMAD.X R21, R17, 0x1, R5, P2 ;  /* 0x0000000111157824 */ /* 0x008fe200010e0605 */
[----:B0-----:R-:W-:-:S05]  /*cfad0*/  IADD3 R2, P2, PT, R26, R4, RZ ;  /* 0x000000041a027210 */ /* 0x001fca0007f5e0ff */
[----:B------:R-:W-:Y:S01]  /*cfae0*/  IMAD.X R3, R17, 0x1, R8, P2 ;  /* 0x0000000111037824 */ /* 0x000fe200010e0608 */
[----:B------:R0:W-:Y:S04]  /*cfaf0*/  STL.64 [R1+0x1aa0], R20 ;  /* 0x001aa01401007387 */ /* 0x0001e80000100a00 */
[----:B------:R1:W-:Y:S04]  /*cfb00*/  STL.64 [R1+0x1a90], R2 ;  /* 0x001a900201007387 */ /* 0x0003e80000100a00 */
[----:B------:R-:W2:Y:S04]  /*cfb10*/  LDL.LU R17, [R1+0x1a74] ;  /* 0x001a740001117983 */ /* 0x000ea80000300800 */
[----:B------:R-:W3:Y:S04]  /*cfb20*/  LDL.LU R26, [R1+0x1a7c] ;  /* 0x001a7c00011a7983 */ /* 0x000ee80000300800 */
[----:B0-----:R-:W4:Y:S01]  /*cfb30*/  LDL.LU R21, [R1+0x1a60] ;  /* 0x001a600001157983 */ /* 0x001f220000300800 */
[----:B-1----:R-:W-:-:S03]  /*cfb40*/  F2FP.SATFINITE.E5M2.F32.PACK_AB_MERGE_C R2, R9, R22, RZ ;  /* 0x000000160902723e */ /* 0x002fc600048060ff */
[----:B------:R-:W4:Y:S04]  /*cfb50*/  LDL.LU R20, [R1+0x1a64] ;  /* 0x001a640001147983 */ /* 0x000f280000300800 */
[----:B------:R-:W2:Y:S04]  /*cfb60*/  LDL.LU R14, [R1+0x1a68] ;  /* 0x001a6800010e7983 */ /* 0x000ea80000300800 */
[----:B------:R-:W2:Y:S04]  /*cfb70*/  LDL.LU R10, [R1+0x1a6c] ;  /* 0x001a6c00010a7983 */ /* 0x000ea80000300800 */
[----:B------:R0:W-:Y:S04]  /*cfb80*/  STL [R1+0x55ec], R16 ;  /* 0x0055ec1001007387 */ /* 0x0001e80000100800 */
[----:B0-----:R-:W2:Y:S04]  /*cfb90*/  LDL.LU R16, [R1+0x110] ;  /* 0x0001100001107983 */ /* 0x001ea80000300800 */
[----:B------:R-:W-:Y:S04]  /*cfba0*/  STL [R1+0x578], R2 ;  /* 0x0005780201007387 */ /* 0x000fe80000100800 */
[----:B------:R-:W-:Y:S04]  /*cfbb0*/  STL [R1+0x57c], R0 ;  /* 0x00057c0001007387 */ /* 0x000fe80000100800 */
[----:B------:R-:W2:Y:S04]  /*cfbc0*/  LDL.LU R11, [R1+0x1a50] ;  /* 0x001a5000010b7983 */ /* 0x000ea80000300800 */
[----:B------:R-:W2:Y:S04]  /*cfbd0*/  LDL.LU R23, [R1+0x1a54] ;  /* 0x001a540001177983 */ /* 0x000ea80000300800 */
[----:B------:R-:W2:Y:S04]  /*cfbe0*/  LDL.LU R28, [R1+0x1a58] ;  /* 0x001a5800011c7983 */ /* 0x000ea80000300800 */
[----:B------:R-:W2:Y:S04]  /*cfbf0*/  LDL.LU R22, [R1+0x1a5c] ;  /* 0x001a5c0001167983 */ /* 0x000ea80000300800 */
[----:B--2---:R0:W-:Y:S04]  /*cfc00*/  STL.64 [R1+0x5a20], R22 ;  /* 0x005a201601007387 */ /* 0x0041e80000100a00 */
[----:B0-----:R-:W2:Y:S04]  /*cfc10*/  LDL.LU R22, [R1+0x1a70] ;  /* 0x001a700001167983 */ /* 0x001ea80000300800 */
[----:B------:R-:W3:Y:S01]  /*cfc20*/  LDL.LU R23, [R1+0x1a78] ;  /* 0x001a780001177983 */ /* 0x000ee20000300800 */
[----:B------:R-:W-:-:S02]  /*cfc30*/  SHF.R.S32.HI R0, RZ, 0x1f, R16 ;  /* 0x0000001fff007819 */ /* 0x000fc40000011410 */
[----:B------:R-:W-:Y:S01]  /*cfc40*/  IADD3 R2, P2, PT, R16, R6, RZ ;  /* 0x0000000610027210 */ /* 0x000fe20007f5e0ff */
[----:B------:R-:W3:Y:S04]  /*cfc50*/  LDL.LU R9, [R1+0x1a40] ;  /* 0x001a400001097983 */ /* 0x000ee80000300800 */
[----:B------:R-:W-:Y:S01]  /*cfc60*/  IMAD.X R3, R0, 0x1, R7, P2 ;  /* 0x0000000100037824 */ /* 0x000fe200010e0607 */
[----:B------:R-:W3:Y:S04]  /*cfc70*/  LDL.LU R12, [R1+0x1a44] ;  /* 0x001a4400010c7983 */ /* 0x000ee80000300800 */
[----:B------:R-:W4:Y:S04]  /*cfc80*/  LDL R19, [R1+0x114] ;  /* 0x0001140001137983 */ /* 0x000f280000100800 */
[----:B------:R0:W-:Y:S04]  /*cfc90*/  STL [R1], R0 ;  /* 0x0000000001007387 */ /* 0x0001e80000100800 */
[----:B0-----:R-:W4:Y:S04]  /*cfca0*/  LDL.LU R0, [R1+0x5a30] ;  /* 0x005a300001007983 */ /* 0x001f280000300800 */
[----:B------:R0:W-:Y:S04]  /*cfcb0*/  STL.64 [R1+0x1a80], R2 ;  /* 0x001a800201007387 */ /* 0x0001e80000100a00 */
[----:B0-----:R-:W4:Y:S04]  /*cfcc0*/  LDL.LU.64 R2, [R1+0x5a28] ;  /* 0x005a280001027983 */ /* 0x001f280000300a00 */
[----:B------:R0:W-:Y:S04]  /*cfcd0*/  STL [R1+0x5a18], R18 ;  /* 0x005a181201007387 */ /* 0x0001e80000100800 */
[----:B0-----:R-:W4:Y:S01]  /*cfce0*/  LDL.LU R18, [R1] ;  /* 0x0000000001127983 */ /* 0x001f220000300800 */
[----:B--2---:R-:W-:-:S05]  /*cfcf0*/  F2FP.SATFINITE.E5M2.F32.PACK_AB_MERGE_C R17, R17, R22, RZ ;  /* 0x000000161111723e */ /* 0x004fca00048060ff */
[----:B------:R3:W-:Y:S02]  /*cfd00*/  STL [R1+0x59d4], R17 ;  /* 0x0059d41101007387 */ /* 0x0007e40000100800 */
[----:B---3--:R-:W-:-:S05]  /*cfd10*/  F2FP.SATFINITE.E5M2.F32.PACK_AB_MERGE_C R17, R26, R23, RZ ;  /* 0x000000171a11723e */ /* 0x008fca00048060ff */
[----:B------:R0:W-:Y:S04]  /*cfd20*/  STL [R1+0x554], R17 ;  /* 0x0005541101007387 */ /* 0x0001e80000100800 */
[----:B------:R-:W2:Y:S01]  /*cfd30*/  LDL.LU R26, [R1+0x118] ;  /* 0x00011800011a7983 */ /* 0x000ea20000300800 */
[----:B----4-:R-:W-:Y:S02]  /*cfd40*/  IADD3 R22, P2, PT, R16, R0, RZ ;  /* 0x0000000010167210 */ /* 0x010fe40007f5e0ff */
[----:B0-----:R-:W-:Y:S02]  /*cfd50*/  F2FP.SATFINITE.E5M2.F32.PACK_AB_MERGE_C R17, R20, R21, RZ ;  /* 0x000000151411723e */ /* 0x001fe400048060ff */
[----:B------:R-:W-:Y:S01]  /*cfd60*/  F2FP.SATFINITE.E5M2.F32.PACK_AB_MERGE_C R10, R10, R14, RZ ;  /* 0x0000000e0a0a723e */ /* 0x000fe200048060ff */
[----:B------:R-:W-:Y:S01]  /*cfd70*/  IMAD.X R23, R18, 0x1, R3, P2 ;  /* 0x0000000112177824 */ /* 0x000fe200010e0603 */
[----:B--2---:R-:W-:Y:S04]  /*cfd80*/  STL [R1+0x5a00], R26 ;  /* 0x005a001a01007387 */ /* 0x004fe80000100800 */
[----:B------:R0:W-:Y:S04]  /*cfd90*/  STL.64 [R1+0x1a70], R22 ;  /* 0x001a701601007387 */ /* 0x0001e80000100a00 */
[----:B------:R-:W-:Y:S04]  /*cfda0*/  STL [R1+0x524], R17 ;  /* 0x0005241101007387 */ /* 0x000fe80000100800 */
[----:B------:R-:W2:Y:S01]  /*cfdb0*/  LDL.LU R21, [R1+0x1a48] ;  /* 0x001a480001157983 */ /* 0x000ea20000300800 */
[----:B0-----:R-:W-:-:S03]  /*cfdc0*/  IADD3 R22, P2, PT, R16, R2, RZ ;  /* 0x0000000210167210 */ /* 0x001fc60007f5e0ff */
[----:B------:R0:W-:Y:S02]  /*cfdd0*/  STL [R1+0x528], R10 ;  /* 0x0005280a01007387 */ /* 0x0001e40000100800 */
[----:B------:R-:W-:Y:S02]  /*cfde0*/  IMAD.X R23, R18, 0x1, R5, P2 ;  /* 0x0000000112177824 */ /* 0x000fe400010e0605 */
[----:B------:R-:W2:Y:S04]  /*cfdf0*/  LDL.LU R20, [R1+0x1a4c] ;  /* 0x001a4c0001147983 */ /* 0x000ea80000300800 */
[----:B------:R-:W3:Y:S04]  /*cfe00*/  LDL.LU R14, [R1+0x1a30] ;  /* 0x001a3000010e7983 */ /* 0x000ee80000300800 */
[----:B0-----:R-:W3:Y:S04]  /*cfe10*/  LDL.LU R10, [R1+0x1a34] ;  /* 0x001a3400010a7983 */ /* 0x001ee80000300800 */
[----:B------:R0:W-:Y:S04]  /*cfe20*/  STL.64 [R1+0x1a68], R22 ;  /* 0x001a681601007387 */ /* 0x0001e80000100a00 */
[----:B0-----:R-:W4:Y:S01]  /*cfe30*/  LDL.LU.64 R22, [R1+0x5a20] ;  /* 0x005a200001167983 */ /* 0x001f220000300a00 */
[----:B------:R-:W-:-:S03]  /*cfe40*/  IADD3 R16, P2, PT, R16, R4, RZ ;  /* 0x0000000410107210 */ /* 0x000fc60007f5e0ff */
[----:B------:R4:W-:Y:S02]  /*cfe50*/  STL.64 [R1+0x5a10], R4 ;  /* 0x005a100401007387 */ /* 0x0009e40000100a00 */
[----:B------:R-:W-:Y:S02]  /*cfe60*/  IMAD.X R17, R18, 0x1, R8, P2 ;  /* 0x0000000112117824 */ /* 0x000fe400010e0608 */
[----:B------:R-:W2:Y:S01]  /*cfe70*/  LDL.LU R18, [R1+0x5a18] ;  /* 0x005a180001127983 */ /* 0x000ea20000300800 */
[----:B------:R-:W-:-:S03]  /*cfe80*/  SHF.R.S32.HI R26, RZ, 0x1f, R19 ;  /* 0x0000001fff1a7819 */ /* 0x000fc60000011413 */
[----:B------:R-:W-:Y:S01]  /*cfe90*/  STL.64 [R1+0x1a60], R16 ;  /* 0x001a601001007387 */ /* 0x000fe20000100a00 */
[----:B------:R-:W-:Y:S02]  /*cfea0*/  F2FP.SATFINITE.E5M2.F32.PACK_AB_MERGE_C R9, R12, R9, RZ ;  /* 0x000000090c09723e */ /* 0x000fe400048060ff */
[----:B----4-:R-:W-:Y:S02]  /*cfeb0*/  F2FP.SATFINITE.E5M2.F32.PACK_AB_MERGE_C R5, R23, R11, RZ ;  /* 0x0000000b1705723e */ /* 0x010fe400048060ff */
[----:B------:R-:W-:-:S03]  /*cfec0*/  F2FP.SATFINITE.E5M2.F32.PACK_AB_MERGE_C R4, R22, R28, RZ ;  /* 0x0000001c1604723e */ /* 0x000fc600048060ff */
[----:B------:R-:W-:Y:S04]  /*cfed0*/  STL [R1+0x4f0], R5 ;  /* 0x0004f00501007387 */ /* 0x000fe80000100800 */
[----:B------:R0:W-:Y:S02]  /*cfee0*/  STL [R1+0x4f4], R4 ;  /* 0x0004f40401007387 */ /* 0x0001e40000100800 */
[----:B0-----:R-:W-:Y:S02]  /*cfef0*/  IADD3 R4, P2, PT, R19, R6, RZ ;  /* 0x0000000613047210 */ /* 0x001fe40007f5e0ff */
[----:B------:R-:W-:Y:S03]  /*cff00*/  STL [R1+0x4c4], R9 ;  /* 0x0004c40901007387 */ /* 0x000fe60000100800 */
[----:B------:R-:W-:Y:S01]  /*cff10*/  IMAD.X R5, R26, 0x1, R7, P2 ;  /* 0x000000011a057824 */ /* 0x000fe200010e0607 */
[----:B------:R-:W4:Y:S04]  /*cff20*/  LDL.LU R17, [R1+0x1a24] ;  /* 0x001a240001117983 */ /* 0x000f280000300800 */
[----:B------:R-:W-:Y:S04]  /*cff30*/  STL.64 [R1+0x1a50], R4 ;  /* 0x001a500401007387 */ /* 0x000fe80000100a00 */
[----:B------:R0:W-:Y:S04]  /*cff40*/  STL.64 [R1+0x59f8], R6 ;  /* 0x0059f80601007387 */ /* 0x0001e80000100a00 */
[----:B0-----:R-:W4:Y:S04]  /*cff50*/  LDL.LU R6, [R1+0x1a20] ;  /* 0x001a200001067983 */ /* 0x001f280000300800 */
[----:B------:R-:W4:Y:S04]  /*cff60*/  LDL.LU R7, [R1+0x114] ;  /* 0x0001140001077983 */ /* 0x000f280000300800 */
[----:B------:R-:W4:Y:S04]  /*cff70*/  LDL.LU R11, [R1+0x1a2c] ;  /* 0x001a2c00010b7983 */ /* 0x000f280000300800 */
[----:B------:R-:W4:Y:S04]  /*cff80*/  LDL.LU R23, [R1+0x1a10] ;  /* 0x001a100001177983 */ /* 0x000f280000300800 */
[----:B------:R-:W4:Y:S01]  /*cff90*/  LDL.LU R28, [R1+0x1a14] ;  /* 0x001a1400011c7983 */ /* 0x000f220000300800 */
[----:B--2---:R-:W-:-:S02]  /*cffa0*/  F2FP.SATFINITE.E5M2.F32.PACK_AB_MERGE_C R5, R20, R21, RZ ;  /* 0x000000151405723e */ /* 0x004fc400048060ff */
[----:B---3--:R-:W-:Y:S01]  /*cffb0*/  F2FP.SATFINITE.E5M2.F32.PACK_AB_MERGE_C R4, R10, R14, RZ ;  /* 0x0000000e0a04723e */ /* 0x008fe200048060ff */
[----:B----4-:R0:W-:Y:S04]  /*cffc0*/  STL.64 [R1+0x5a08], R28 ;  /* 0x005a081c01007387 */ /* 0x0101e80000100a00 */
[----:B0-----:R-:W2:Y:S04]  /*cffd0*/  LDL.LU R28, [R1+0x1a38] ;  /* 0x001a3800011c7983 */ /* 0x001ea80000300800 */
[----:B------:R-:W2:Y:S04]  /*cffe0*/  LDL.LU R29, [R1+0x1a3c] ;  /* 0x001a3c00011d7983 */ /* 0x000ea80000300800 */
[----:B------:R-:W3:Y:S04]  /*cfff0*/  LDL.LU R12, [R1+0x1a18] ;  /* 0x001a1800010c7983 */ /* 0x000ee80000300800 */
[----:B------:R-:W3:Y:S04]  /*d0000*/  LDL.LU R19, [R1+0x1a1c] ;  /* 0x001a1c0001137983 */ /* 0x000ee80000300800 */
[----:B------:R-:W-:Y:S04]  /*d0010*/  STL [R1+0x4c8], R5 ;  /* 0x0004c80501007387 */ /* 0x000fe80000100800 */
[----:B------:R0:W-:Y:S04]  /*d0020*/  STL [R1+0x498], R4 ;  /* 0x0004980401007387 */ /* 0x0001e80000100800 */
[----:B------:R-:W4:Y:S04]  /*d0030*/  LDL.LU R16, [R1+0x1a04] ;  /* 0x001a040001107983 */ /* 0x000f280000300800 */
[----:B------:R-:W2:Y:S04]  /*d0040*/  LDL.LU R22, [R1+0x1a08] ;  /* 0x001a080001167983 */ /* 0x000ea80000300800 */
[----:B------:R-:W2:Y:S04]  /*d0050*/  LDL.LU R9, [R1+0x1a0c] ;  /* 0x001a0c0001097983 */ /* 0x000ea80000300800 */
[----:B------:R-:W2:Y:S04]  /*d0060*/  LDL.LU R21, [R1+0x19f0] ;  /* 0x0019f00001157983 */ /* 0x000ea80000300800 */
[----:B------:R-:W2:Y:S01]  /*d0070*/  LDL.LU R20, [R1+0x19f4] ;  /* 0x0019f40001147983 */ /* 0x000ea20000300800 */
[----:B0-----:R-:W-:-:S03]  /*d0080*/  IADD3 R4, P2, PT, R7, R0, RZ ;  /* 0x0000000007047210 */ /* 0x001fc60007f5e0ff */
[----:B--2---:R0:W-:Y:S04]  /*d0090*/  STL.64 [R1+0x59e8], R20 ;  /* 0x0059e81401007387 */ /* 0x0041e80000100a00 */
[----:B0-----:R-:W2:Y:S04]  /*d00a0*/  LDL.LU R20, [R1+0x1a28] ;  /* 0x001a280001147983 */ /* 0x001ea80000300800 */
[----:B------:R-:W2:Y:S01]  /*d00b0*/  LDL.LU R21, [R1+0x1a00] ;  /* 0x001a000001157983 */ /* 0x000ea20000300800 */
[----:B------:R-:W-:-:S03]  /*d00c0*/  IMAD.X R5, R26, 0x1, R3, P2 ;  /* 0x000000011a057824 */ /* 0x000fc600010e0603 */
[----:B--2---:R-:W-:Y:S04]  /*d00d0*/  STL [R1+0x59f0], R21 ;  /* 0x0059f01501007387 */ /* 0x004fe80000100800 */
[----:B------:R-:W2:Y:S04]  /*d00e0*/  LDL.LU R14, [R1+0x19f8] ;  /* 0x0019f800010e7983 */ /* 0x000ea80000300800 */
[----:B------:R-:W2:Y:S04]  /*d00f0*/  LDL.LU R10, [R1+0x19fc] ;  /* 0x0019fc00010a7983 */ /* 0x000ea80000300800 */
[----:B------:R0:W-:Y:S04]  /*d0100*/  STL.64 [R1+0x1a40], R4 ;  /* 0x001a400401007387 */ /* 0x0001e80000100a00 */
[----:B0-----:R-:W2:Y:S01]  /*d0110*/  LDL.LU.64 R4, [R1+0x5a10] ;  /* 0x005a100001047983 */ /* 0x001ea20000300a00 */
[----:B------:R-:W-:-:S02]  /*d0120*/  F2FP.SATFINITE.E5M2.F32.PACK_AB_MERGE_C R21, R29, R28, RZ ;  /* 0x0000001c1d15723e */ /* 0x000fc400048060ff */
[----:B------:R-:W-:Y:S02]  /*d0130*/  IADD3 R28, P2, PT, R7, R2, RZ ;  /* 0x00000002071c7210 */ /* 0x000fe40007f5e0ff */
[----:B------:R-:W-:Y:S01]  /*d0140*/  F2FP.SATFINITE.E5M2.F32.PACK_AB_MERGE_C R6, R17, R6, RZ ;  /* 0x000000061106723e */ /* 0x000fe200048060ff */
[----:B------:R-:W-:Y:S04]  /*d0150*/  STL [R1+0x4a0], R21 ;  /* 0x0004a01501007387 */ /* 0x000fe80000100800 */
[----:B------:R0:W-:Y:S01]  /*d0160*/  STL [R1+0x480], R6 ;  /* 0x0004800601007387 */ /* 0x0001e20000100800 */
[----:B--2---:R-:W-:Y:S01]  /*d0170*/  IMAD.X R29, R26, 0x1, R5, P2 ;  /* 0x000000011a1d7824 */ /* 0x004fe200010e0605 */
[----:B0-----:R-:W-:-:S04]  /*d0180*/  IADD3 R6, P2, PT, R7, R4, RZ ;  /* 0x0000000407067210 */ /* 0x001fc80007f5e0ff */
[----:B------:R0:W-:Y:S01]  /*d0190*/  STL.64 [R1+0x1a30], R28 ;  /* 0x001a301c01007387 */ /* 0x0001e20000100a00 */
[----:B------:R-:W-:-:S03]  /*d01a0*/  IMAD.X R7, R26, 0x1, R8, P2 ;  /* 0x000000011a077824 */ /* 0x000fc600010e0608 */
[----:B0-----:R-:W2:Y:S04]  /*d01b0*/  LDL.LU.64 R28, [R1+0x5a08] ;  /* 0x005a0800011c7983 */ /* 0x001ea80000300a00 */
[----:B------:R-:W4:Y:S04]  /*d01c0*/  LDL.LU R17, [R1+0x11c] ;  /* 0x00011c0001117983 */ /* 0x000f280000300800 */
[----:B------:R-:W4:Y:S04]  /*d01d0*/  LDL.LU R26, [R1+0x5a00] ;  /* 0x005a0000011a7983 */ /* 0x000f280000300800 */
[----:B------:R0:W-:Y:S04]  /*d01e0*/  STL.64 [R1+0x1a20], R6 ;  /* 0x001a200601007387 */ /* 0x0001e80000100a00 */
[----:B0-----:R-:W4:Y:S01]  /*d01f0*/  LDL.LU.64 R6, [R1+0x59f8] ;  /* 0x0059f80001067983 */ /* 0x001f220000300a00 */
[----:B------:R-:W-:-:S02]  /*d0200*/  F2FP.SATFINITE.E5M2.F32.PACK_AB_MERGE_C R21, R11, R20, RZ ;  /* 0x000000140b15723e */ /* 0x000fc400048060ff */
[----:B---3--:R-:W-:-:S03]  /*d0210*/  F2FP.SATFINITE.E5M2.F32.PACK_AB_MERGE_C R11, R19, R12, RZ ;  /* 0x0000000c130b723e */ /* 0x008fc600048060ff */
[----:B------:R-:W-:Y:S01]  /*d0220*/  STL [R1+0x46c], R21 ;  /* 0x00046c1501007387 */ /* 0x000fe20000100800 */
[----:B--2---:R-:W-:-:S03]  /*d0230*/  F2FP.SATFINITE.E5M2.F32.PACK_AB_MERGE_C R20, R28, R23, RZ ;  /* 0x000000171c14723e */ /* 0x004fc600048060ff */
[----:B------:R-:W2:Y:S04]  /*d0240*/  LDL.LU R23, [R1+0x19e0] ;  /* 0x0019e00001177983 */ /* 0x000ea80000300800 */
[----:B------:R-:W-:Y:S04]  /*d0250*/  STL [R1+0x43c], R20 ;  /* 0x00043c1401007387 */ /* 0x000fe80000100800 */
[----:B------:R-:W2:Y:S04]  /*d0260*/  LDL.LU R28, [R1+0x19e4] ;  /* 0x0019e400011c7983 */ /* 0x000ea80000300800 */
[----:B------:R4:W-:Y:S04]  /*d0270*/  STL [R1+0x430], R11 ;  /* 0x0004300b01007387 */ /* 0x0009e80000100800 */
[----:B------:R-:W3:Y:S04]  /*d0280*/  LDL.LU R12, [R1+0x19e8] ;  /* 0x0019e800010c7983 */ /* 0x000ee80000300800 */
[----:B------:R-:W3:Y:S01]  /*d0290*/  LDL.LU R19, [R1+0x19ec] ;  /* 0x0019ec0001137983 */ /* 0x000ee20000300800 */
[----:B----4-:R-:W-:-:S02]  /*d02a0*/  SHF.R.S32.HI R11, RZ, 0x1f, R26 ;  /* 0x0000001fff0b7819 */ /* 0x010fc4000001141a */
[----:B------:R-:W-:-:S05]  /*d02b0*/  IADD3 R20, P2, PT, R26, R6, RZ ;  /* 0x000000061a147210 */ /* 0x000fca0007f5e0ff */
[----:B------:R-:W-:-:S05]  /*d02c0*/  IMAD.X R21, R11, 0x1, R7, P2 ;  /* 0x000000010b157824 */ /* 0x000fca00010e0607 */
[----:B------:R0:W-:Y:S04]  /*d02d0*/  STL.64 [R1+0x1a10], R20 ;  /* 0x001a101401007387 */ /* 0x0001e80000100a00 */
[----:B0-----:R-:W4:Y:S01]  /*d02e0*/  LDL.LU R21, [R1+0x59f0] ;  /* 0x0059f00001157983 */ /* 0x001f220000300800 */
[----:B------:R-:W-:Y:S02]  /*d02f0*/  IADD3 R20, P2, PT, R26, R0, RZ ;  /* 0x000000001a147210 */ /* 0x000fe40007f5e0ff */
[----:B------:R-:W-:Y:S02]  /*d0300*/  F2FP.SATFINITE.E5M2.F32.PACK_AB_MERGE_C R9, R9, R22, RZ ;  /* 0x000000160909723e */ /* 0x000fe400048060ff */
[----:B----4-:R-:W-:Y:S01]  /*d0310*/  F2FP.SATFINITE.E5M2.F32.PACK_AB_MERGE_C R16, R16, R21, RZ ;  /* 0x000000151010723e */ /* 0x010fe200048060ff */
[----:B------:R-:W-:-:S04]  /*d0320*/  IMAD.X R21, R11, 0x1, R3, P2 ;  /* 0x000000010b157824 */ /* 0x000fc800010e0603 */
[----:B------:R-:W-:Y:S04]  /*d0330*/  STL [R1+0x3f4], R16 ;  /* 0x0003f41001007387 */ /* 0x000fe80000100800 */
[----:B------:R-:W-:Y:S04]  /*d0340*/  STL [R1+0x3f8], R9 ;  /* 0x0003f80901007387 */ /* 0x000fe80000100800 */
[----:B------:R0:W-:Y:S04]  /*d0350*/  STL.64 [R1+0x1a00], R20 ;  /* 0x001a001401007387 */ /* 0x0001e80000100a00 */
[----:B0-----:R-:W4:Y:S01]  /*d0360*/  LDL.LU.64 R20, [R1+0x59e8] ;  /* 0x0059e80001147983 */ /* 0x001f220000300a00 */
[----:B------:R-:W-:-:S02]  /*d0370*/  F2FP.SATFINITE.E5M2.F32.PACK_AB_MERGE_C R9, R10, R14, RZ ;  /* 0x0000000e0a09723e */ /* 0x000fc400048060ff */
[----:B----4-:R-:W-:-:S05]  /*d0380*/  F2FP.SATFINITE.E5M2.F32.PACK_AB_MERGE_C R16, R20, R21, RZ ;  /* 0x000000151410723e */ /* 0x010fca00048060ff */
[----:B------:R-:W-:Y:S04]  /*d0390*/  STL [R1+0x3d4], R16 ;  /* 0x0003d41001007387 */ /* 0x000fe80000100800 */
[----:B------:R-:W4:Y:S04]  /*d03a0*/  LDL.LU R22, [R1+0x19d0] ;  /* 0x0019d00001167983 */ /* 0x000f280000300800 */
[----:B------:R0:W-:Y:S04]  /*d03b0*/  STL [R1+0x3d8], R9 ;  /* 0x0003d80901007387 */ /* 0x0001e80000100800 */
[----:B0-----:R-:W4:Y:S04]  /*d03c0*/  LDL.LU R9, [R1+0x19d4] ;  /* 0x0019d40001097983 */ /* 0x001f280000300800 */
[----:B------:R-:W2:Y:S04]  /*d03d0*/  LDL.LU R21, [R1+0x19d8] ;  /* 0x0019d80001157983 */ /* 0x000ea80000300800 */
[----:B------:R-:W2:Y:S01]  /*d03e0*/  LDL.LU R20, [R1+0x19dc] ;  /* 0x0019dc0001147983 */ /* 0x000ea20000300800 */
[----:B------:R-:W-:-:S03]  /*d03f0*/  IMAD.MOV.U32 R10, RZ, RZ, R13 ;  /* 0x000000ffff0a7224 */ /* 0x000fc600078e000d */
[----:B--2---:R0:W-:Y:S04]  /*d0400*/  STL.64 [R1+0x59e0], R20 ;  /* 0x0059e01401007387 */ /* 0x0041e80000100a00 */
[----:B------:R-:W2:Y:S04]  /*d0410*/  LDL.LU R14, [R1+0x19c0] ;  /* 0x0019c000010e7983 */ /* 0x000ea80000300800 */
[----:B------:R-:W2:Y:S01]  /*d0420*/  LDL.LU R13, [R1+0x19c4] ;  /* 0x0019c400010d7983 */ /* 0x000ea20000300800 */
[----:B0-----:R-:W-:-:S03]  /*d0430*/  IADD3 R20, P2, PT, R26, R2, RZ ;  /* 0x000000021a147210 */ /* 0x001fc60007f5e0ff */
[----:B------:R-:W-:Y:S02]  /*d0440*/  STL [R1+0x59d8], R2 ;  /* 0x0059d80201007387 */ /* 0x000fe40000100800 */
[----:B------:R-:W-:Y:S02]  /*d0450*/  IMAD.X R21, R11, 0x1, R5, P2 ;  /* 0x000000010b157824 */ /* 0x000fe400010e0605 */
[----:B------:R-:W-:Y:S04]  /*d0460*/  STL [R1+0x59dc], R5 ;  /* 0x0059dc0501007387 */ /* 0x000fe80000100800 */
[----:B------:R0:W-:Y:S02]  /*d0470*/  STL.64 [R1+0x19f8], R20 ;  /* 0x0019f81401007387 */ /* 0x0001e40000100a00 */
[----:B0-----:R-:W-:-:S02]  /*d0480*/  IADD3 R20, P2, PT, R26, R4, RZ ;  /* 0x000000041a147210 */ /* 0x001fc40007f5e0ff */
[----:B------:R-:W2:Y:S01]  /*d0490*/  LDL.LU R26, [R1+0x120] ;  /* 0x00012000011a7983 */ /* 0x000ea20000300800 */
[----:B------:R-:W-:Y:S02]  /*d04a0*/  F2FP.SATFINITE.E5M2.F32.PACK_AB_MERGE_C R2, R28, R23, RZ ;  /* 0x000000171c02723e */ /* 0x000fe400048060ff */
[----:B------:R-:W-:Y:S01]  /*d04b0*/  IMAD.X R21, R11, 0x1, R8, P2 ;  /* 0x000000010b157824 */ /* 0x000fe200010e0608 */
[----:B---3--:R-:W-:Y:S02]  /*d04c0*/  F2FP.SATFINITE.E5M2.F32.PACK_AB_MERGE_C R11, R19, R12, RZ ;  /* 0x0000000c130b723e */ /* 0x008fe400048060ff */
[----:B----4-:R-:W-:Y:S01]  /*d04d0*/  F2FP.SATFINITE.E5M2.F32.PACK_AB_MERGE_C R9, R9, R22, RZ ;  /* 0x000000160909723e */ /* 0x010fe200048060ff */
[----:B--2---:R0:W-:Y:S04]  /*d04e0*/  STL [R1+0x59d0], R26 ;  /* 0x0059d01a01007387 */ /* 0x0041e80000100800 */
[----:B------:R1:W-:Y:S04]  /*d04f0*/  STL.64 [R1+0x19f0], R20 ;  /* 0x0019f01401007387 */ /* 0x0003e80000100a00 */
[----:B------:R-:W2:Y:S01]  /*d0500*/  LDL.LU R5, [R1+0x19c8] ;  /* 0x0019c80001057983 */ /* 0x000ea20000300800 */
[----:B0-----:R-:W-:-:S03]  /*d0510*/  SHF.R.S32.HI R26, RZ, 0x1f, R17 ;  /* 0x0000001fff1a7819 */ /* 0x001fc60000011411 */
[----:B------:R0:W-:Y:S01]  /*d0520*/  STL [R1+0x39c], R2 ;  /* 0x00039c0201007387 */ /* 0x0001e20000100800 */
[----:B-1----:R-:W-:-:S03]  /*d0530*/  IADD3 R20, P2, PT, R17, R6, RZ ;  /* 0x0000000611147210 */ /* 0x002fc60007f5e0ff */
[----:B0-----:R-:W2:Y:S02]  /*d0540*/  LDL.LU R2, [R1+0x19cc] ;  /* 0x0019cc0001027983 */ /* 0x001ea40000300800 */
[----:B------:R-:W-:Y:S02]  /*d0550*/  IMAD.X R21, R26, 0x1, R7, P2 ;  /* 0x000000011a157824 */ /* 0x000fe400010e0607 */
[----:B------:R0:W-:Y:S04]  /*d0560*/  STL [R1+0x3b4], R11 ;  /* 0x0003b40b01007387 */ /* 0x0001e80000100800 */
[----:B------:R-:W3:Y:S04]  /*d0570*/  LDL.LU R16, [R1+0x19b8] ;  /* 0x0019b80001107983 */ /* 0x000ee80000300800 */
[----:B0-----:R-:W3:Y:S04]  /*d0580*/  LDL.LU R11, [R1+0x19bc] ;  /* 0x0019bc00010b7983 */ /* 0x001ee80000300800 */
[----:B------:R-:W4:Y:S04]  /*d0590*/  LDL.LU R23, [R1+0x19a0] ;  /* 0x0019a00001177983 */ /* 0x000f280000300800 */
[----:B------:R-:W4:Y:S04]  /*d05a0*/  LDL.LU R28, [R1+0x19a4] ;  /* 0x0019a400011c7983 */ /* 0x000f280000300800 */
[----:B------:R-:W2:Y:S04]  /*d05b0*/  LDL.LU R12, [R1+0x19a8] ;  /* 0x0019a800010c7983 */ /* 0x000ea80000300800 */
[----:B------:R-:W2:Y:S04]  /*d05c0*/  LDL.LU R19, [R1+0x19ac] ;  /* 0x0019ac0001137983 */ /* 0x000ea80000300800 */
[----:B------:R-:W-:Y:S04]  /*d05d0*/  STL [R1+0x390], R9 ;  /* 0x0003900901007387 */ /* 0x000fe80000100800 */
[----:B------:R0:W-:Y:S04]  /*d05e0*/  STL.64 [R1+0x19e0], R20 ;  /* 0x0019e01401007387 */ /* 0x0001e80000100a00 */
[----:B0-----:R-:W2:Y:S01]  /*d05f0*/  LDL.LU.64 R20, [R1+0x59e0] ;  /* 0x0059e00001147983 */ /* 0x001ea20000300a00 */
[----:B------:R-:W-:-:S02]  /*d0600*/  F2FP.SATFINITE.E5M2.F32.PACK_AB_MERGE_C R9, R13, R14, RZ ;  /* 0x0000000e0d09723e */ /* 0x000fc400048060ff */
[----:B--2---:R-:W-:Y:S02]  /*d0610*/  F2FP.SATFINITE.E5M2.F32.PACK_AB_MERGE_C R22, R20, R21, RZ ;  /* 0x000000151416723e */ /* 0x004fe400048060ff */
[----:B------:R-:W-:-:S05]  /*d0620*/  IADD3 R20, P2, PT, R17, R0, RZ ;  /* 0x0000000011147210 */ /* 0x000fca0007f5e0ff */
[----:B------:R-:W-:Y:S01]  /*d0630*/  IMAD.X R21, R26, 0x1, R3, P2 ;  /* 0x000000011a157824 */ /* 0x000fe200010e0603 */
[----:B------:R0:W-:Y:S04]  /*d0640*/  STL [R1+0x37c], R22 ;  /* 0x00037c1601007387 */ /* 0x0001e80000100800 */
[----:B------:R1:W-:Y:S04]  /*d0650*/  STL [R1+0x370], R9 ;  /* 0x0003700901007387 */ /* 0x0003e80000100800 */
[----:B------:R2:W-:Y:S04]  /*d0660*/  STL.64 [R1+0x19d0], R20 ;  /* 0x0019d01401007387 */ /* 0x0005e80000100a00 */
[----:B0-----:R-:W3:Y:S04]  /*d0670*/  LDL.LU R22, [R1+0x1998] ;  /* 0x0019980001167983 */ /* 0x001ee80000300800 */
[----:B-1----:R-:W3:Y:S04]  /*d0680*/  LDL.LU R9, [R1+0x199c] ;  /* 0x00199c0001097983 */ /* 0x002ee80000300800 */
[----:B--2---:R-:W2:Y:S04]  /*d0690*/  LDL.LU R21, [R1+0x1980] ;  /* 0x0019800001157983 */ /* 0x004ea80000300800 */
[----:B------:R-:W2:Y:S01]  /*d06a0*/  LDL.LU R20, [R1+0x1984] ;  /* 0x0019840001147983 */ /* 0x000ea20000300800 */
[----:B------:R-:W-:Y:S01]  /*d06b0*/  F2FP.SATFINITE.E5M2.F32.PACK_AB_MERGE_C R2, R2, R5, RZ ;  /* 0x000000050202723e */ /* 0x000fe200048060ff */
[----:B------:R-:W-:-:S02]  /*d06c0*/  IMAD.MOV.U32 R14, RZ, RZ, R15 ;  /* 0x000000ffff0e7224 */ /* 0x000fc400078e000f */
[----:B------:R-:W-:Y:S01]  /*d06d0*/  IMAD.MOV.U32 R15, RZ, RZ, R24 ;  /* 0x000000ffff0f7224 */ /* 0x000fe200078e0018 */
[----:B--2---:R0:W-:Y:S04]  /*d06e0*/  STL.64 [R1+0x59c8], R20 ;  /* 0x0059c81401007387 */ /* 0x0041e80000100a00 */
[----:B0-----:R-:W2:Y:S04]  /*d06f0*/  LDL.LU R20, [R1+0x19b0] ;  /* 0x0019b00001147983 */ /* 0x001ea80000300800 */
[----:B------:R-:W2:Y:S04]  /*d0700*/  LDL.LU R21, [R1+0x19b4] ;  /* 0x0019b40001157983 */ /* 0x000ea80000300800 */
[----:B------:R-:W3:Y:S04]  /*d0710*/  LDL.LU R13, [R1+0x1988] ;  /* 0x00198800010d7983 */ /* 0x000ee80000300800 */
[----:B------:R-:W3:Y:S04]  /*d0720*/  LDL.LU R24, [R1+0x198c] ;  /* 0x00198c0001187983 */ /* 0x000ee80000300800 */
[----:B------:R-:W3:Y:S04]  /*d0730*/  LDL.LU R5, [R1+0x59dc] ;  /* 0x0059dc0001057983 */ /* 0x000ee80000300800 */
[----:B------:R0:W-:Y:S04]  /*d0740*/  STL [R1+0x374], R2 ;  /* 0x0003740201007387 */ /* 0x0001e80000100800 */
[----:B0-----:R-:W3:Y:S01]  /*d0750*/  LDL.LU R2, [R1+0x59d8] ;  /* 0x0059d80001027983 */ /* 0x001ee20000300800 */
[----:B--2---:R-:W-:-:S05]  /*d0760*/  F2FP.SATFINITE.E5M2.F32.PACK_AB_MERGE_C R21, R21, R20, RZ ;  /* 0x000000141515723e */ /* 0x004fca00048060ff */
[----:B------:R0:W-:Y:S01]  /*d0770*/  STL [R1+0x360], R21 ;  /* 0x0003601501007387 */ /* 0x0001e20000100800 */
[----:B---3--:R-:W-:-:S05]  /*d0780*/  IADD3 R20, P2, PT, R17, R2, RZ ;  /* 0x0000000211147210 */ /* 0x008fca0007f5e0ff */
[----:B0-----:R-:W-:-:S05]  /*d0790*/  IMAD.X R21, R26, 0x1, R5, P2 ;  /* 0x000000011a157824 */ /* 0x001fca00010e0605 */
[----:B------:R0:W-:Y:S02]  /*d07a0*/  STL.64 [R1+0x19c0], R20 ;  /* 0x0019c01401007387 */ /* 0x0001e40000100a00 */
[----:B0-----:R-:W-:Y:S02]  /*d07b0*/  IADD3 R20, P2, PT, R17, R4, RZ ;  /* 0x0000000411147210 */ /* 0x001fe40007f5e0ff */
[----:B------:R-:W2:Y:S03]  /*d07c0*/  LDL.LU R17, [R1+0x59d4] ;  /* 0x0059d40001117983 */ /* 0x000ea60000300800 */
[----:B------:R-:W-:Y:S02]  /*d07d0*/  IMAD.X R21, R26, 0x1, R8, P2 ;  /* 0x000000011a157824 */ /* 0x000fe400010e0608 */
[----:B------:R-:W3:Y:S04]  /*d07e0*/  LDL.LU R26, [R1+0x59d0] ;  /* 0x0059d000011a7983 */ /* 0x000ee80000300800 */
[----:B------:R0:W-:Y:S02]  /*d07f0*/  STL.64 [R1+0x19b0], R20 ;  /* 0x0019b01401007387 */ /* 0x0001e40000100a00 */
[----:B0-----:R-:W-:-:S02]  /*d0800*/  F2FP.SATFINITE.E5M2.F32.PACK_AB_MERGE_C R20, R11, R16, RZ ;  /* 0x000000100b14723e */ /* 0x001fc400048060ff */
[----:B----4-:R-:W-:-:S03]  /*d0810*/  F2FP.SATFINITE.E5M2.F32.PACK_AB_MERGE_C R16, R28, R23, RZ ;  /* 0x000000171c10723e */ /* 0x010fc600048060ff */
[----:B------:R-:W-:Y:S04]  /*d0820*/  STL [R1+0x364], R20 ;  /* 0x0003641401007387 */ /* 0x000fe80000100800 */
[----:B------:R0:W-:Y:S04]  /*d0830*/  STL [R1+0x354], R16 ;  /* 0x0003541001007387 */ /* 0x0001e80000100800 */
[----:B0-----:R-:W2:Y:S01]  /*d0840*/  LDL.LU R16, [R1+0x1974] ;  /* 0x0019740001107983 */ /* 0x001ea20000300800 */
[----:B------:R-:W-:-:S05]  /*d0850*/  F2FP.SATFINITE.E5M2.F32.PACK_AB_MERGE_C R11, R19, R12, RZ ;  /* 0x0000000c130b723e */ /* 0x000fca00048060ff */
[----:B------:R-:W-:Y:S01]  /*d0860*/  STL [R1+0x358], R11 ;  /* 0x0003580b01007387 */ /* 0x000fe20000100800 */
[----:B---3--:R-:W-:Y:S02]  /*d0870*/  SHF.R.S32.HI R19, RZ, 0x1f, R26 ;  /* 0x0000001fff137819 */ /* 0x008fe4000001141a */
[----:B------:R-:W-:-:S05]  /*d0880*/  IADD3 R20, P2, PT, R26, R6, RZ ;  /* 0x000000061a147210 */ /* 0x000fca0007f5e0ff */
[----:B------:R-:W-:Y:S01]  /*d0890*/  IMAD.X R21, R19, 0x1, R7, P2 ;  /* 0x0000000113157824 */ /* 0x000fe200010e0607 */
[----:B--2---:R0:W-:Y:S04]  /*d08a0*/  STL.64 [R1+0x59c0], R16 ;  /* 0x0059c01001007387 */ /* 0x0041e80000100a00 */
[----:B0-----:R-:W2:Y:S04]  /*d08b0*/  LDL.LU R16, [R1+0x1990] ;  /* 0x0019900001107983 */ /* 0x001ea80000300800 */
[----:B------:R-:W2:Y:S04]  /*d08c0*/  LDL.LU R17, [R1+0x1994] ;  /* 0x0019940001117983 */ /* 0x000ea80000300800 */
[----:B------:R-:W3:Y:S04]  /*d08d0*/  LDL.LU R11, [R1+0x1978] ;  /* 0x00197800010b7983 */ /* 0x000ee80000300800 */
[----:B------:R-:W3:Y:S04]  /*d08e0*/  LDL.LU R23, [R1+0x197c] ;  /* 0x00197c0001177983 */ /* 0x000ee80000300800 */
[----:B------:R-:W4:Y:S04]  /*d08f0*/  LDL.LU R28, [R1+0x1960] ;  /* 0x00196000011c7983 */ /* 0x000f280000300800 */
[----:B------:R-:W4:Y:S04]  /*d0900*/  LDL.LU R12, [R1+0x1964] ;  /* 0x00196400010c7983 */ /* 0x000f280000300800 */
[----:B------:R0:W-:Y:S04]  /*d0910*/  STL.64 [R1+0x19a0], R20 ;  /* 0x0019a01401007387 */ /* 0x0001e80000100a00 */
[----:B0-----:R-:W3:Y:S01]  /*d0920*/  LDL.LU.64 R20, [R1+0x59c8] ;  /* 0x0059c80001147983 */ /* 0x001ee20000300a00 */
[----:B------:R-:W-:-:S02]  /*d0930*/  F2FP.SATFINITE.E5M2.F32.PACK_AB_MERGE_C R9, R9, R22, RZ ;  /* 0x000000160909723e */ /* 0x000fc400048060ff */
[----:B------:R-:W-:Y:S02]  /*d0940*/  F2FP.SATFINITE.E5M2.F32.PACK_AB_MERGE_C R13, R24, R13, RZ ;  /* 0x0000000d180d723e */ /* 0x000fe400048060ff */
[----:B--2---:R-:W-:Y:S02]  /*d0950*/  F2FP.SATFINITE.E5M2.F32.PACK_AB_MERGE_C R17, R17, R16, RZ ;  /* 0x000000101111723e */ /* 0x004fe400048060ff */
[----:B------:R-:W-:-:S03]  /*d0960*/  IADD3 R16, P2, PT, R26, R0, RZ ;  /* 0x000000001a107210 */ /* 0x000fc60007f5e0ff */
[----:B------:R0:W-:Y:S04]  /*d0970*/  STL [R1+0x84], R17 ;  /* 0x0000841101007387 */ /* 0x0001e80000100800 */
[----:B------:R3:W-:Y:S04]  /*d0980*/  STL [R1+0x8c], R9 ;  /* 0x00008c0901007387 */ /* 0x0007e80000100800 */
[----:B------:R-:W2:Y:S01]  /*d0990*/  LDL.LU R22, [R1+0x1968] ;  /* 0x0019680001167983 */ /* 0x000ea20000300800 */
[----:B0-----:R-:W-:-:S05]  /*d09a0*/  IMAD.X R17, R19, 0x1, R3, P2 ;  /* 0x0000000113117824 */ /* 0x001fca00010e0603 */
[----:B------:R0:W-:Y:S01]  /*d09b0*/  STL.64 [R1+0x1990], R16 ;  /* 0x0019901001007387 */ /* 0x0001e20000100a00 */
[----:B---3--:R-:W-:Y:S02]  /*d09c0*/  F2FP.SATFINITE.E5M2.F32.PACK_AB_MERGE_C R9, R20, R21, RZ ;  /* 0x000000151409723e */ /* 0x008fe400048060ff */
[----:B0-----:R-:W-:-:S03]  /*d09d0*/  IADD3 R16, P2, PT, R26, R2, RZ ;  /* 0x000000021a107210 */ /* 0x001fc60007f5e0ff */
[----:B------:R0:W-:Y:S02]  /*d09e0*/  STL [R1+0x78], R9 ;  /* 0x0000780901007387 */ /* 0x0001e40000100800 */
[----:B------:R-:W-:Y:S02]  /*d09f0*/  IMAD.X R17, R19, 0x1, R5, P2 ;  /* 0x0000000113117824 */ /* 0x000fe400010e0605 */
[----:B0-----:R-:W2:Y:S04]  /*d0a00*/  LDL.LU R9, [R1+0x196c] ;  /* 0x00196c0001097983 */ /* 0x001ea80000300800 */
[----:B------:R0:W-:Y:S04]  /*d0a10*/  STL [R1+0x74], R13 ;  /* 0x0000740d01007387 */ /* 0x0001e80000100800 */
[----:B0-----:R-:W3:Y:S04]  /*d0a20*/  LDL.LU R13, [R1+0x1950] ;  /* 0x00195000010d7983 */ /* 0x001ee80000300800 */
[----:B------:R-:W3:Y:S04]  /*d0a30*/  LDL.LU R24, [R1+0x1954] ;  /* 0x0019540001187983 */ /* 0x000ee80000300800 */
[----:B------:R0:W-:Y:S04]  /*d0a40*/  STL.64 [R1+0x1980], R16 ;  /* 0x0019801001007387 */ /* 0x0001e80000100a00 */
[----:B------:R1:W-:Y:S01]  /*d0a50*/  STL.64 [R1+0x59b8], R4 ;  /* 0x0059b80401007387 */ /* 0x0003e20000100a00 */
[----:B0-----:R-:W-:Y:S01]  /*d0a60*/  IADD3 R16, P2, PT, R26, R4, RZ ;  /* 0x000000041a107210 */ /* 0x001fe20007f5e0ff */
[----:B------:R-:W-:-:S02]  /*d0a70*/  IMAD.MOV.U32 R17, RZ, RZ, R19 ;  /* 0x000000ffff117224 */ /* 0x000fc400078e0013 */
[----:B-1----:R-:W2:Y:S02]  /*d0a80*/  LDL.LU R5, [R1+0x1970] ;  /* 0x0019700001057983 */ /* 0x002ea40000300800 */
[----:B------:R-:W-:Y:S02]  /*d0a90*/  IMAD.X R17, R17, 0x1, R8, P2 ;  /* 0x0000000111117824 */ /* 0x000fe400010e0608 */
[----:B------:R-:W2:Y:S04]  /*d0aa0*/  LDL.LU R21, [R1+0x1958] ;  /* 0x0019580001157983 */ /* 0x000ea80000300800 */
[----:B------:R-:W2:Y:S04]  /*d0ab0*/  LDL.LU R20, [R1+0x195c] ;  /* 0x00195c0001147983 */ /* 0x000ea80000300800 */
[----:B------:R-:W2:Y:S04]  /*d0ac0*/  LDL.LU R19, [R1+0x1940] ;  /* 0x0019400001137983 */ /* 0x000ea80000300800 */
[----:B------:R-:W2:Y:S04]  /*d0ad0*/  LDL.LU R26, [R1+0x1944] ;  /* 0x00194400011a7983 */ /* 0x000ea80000300800 */
[----:B------:R0:W-:Y:S04]  /*d0ae0*/  STL.64 [R1+0x1988], R16 ;  /* 0x0019881001007387 */ /* 0x0001e80000100a00 */
[----:B0-----:R-:W2:Y:S01]  /*d0af0*/  LDL.LU.64 R16, [R1+0x59c0] ;  /* 0x0059c00001107983 */ /* 0x001ea20000300a00 */
[----:B----4-:R-:W-:-:S02]  /*d0b00*/  F2FP.SATFINITE.E5M2.F32.PACK_AB_MERGE_C R4, R12, R28, RZ ;  /* 0x0000001c0c04723e */ /* 0x010fc400048060ff */
[----:B--2---:R-:W-:Y:S02]  /*d0b10*/  F2FP.SATFINITE.E5M2.F32.PACK_AB_MERGE_C R16, R16, R5, RZ ;  /* 0x000000051010723e */ /* 0x004fe400048060ff */
[----:B------:R-:W-:-:S03]  /*d0b20*/  F2FP.SATFINITE.E5M2.F32.PACK_AB_MERGE_C R5, R23, R11, RZ ;  /* 0x0000000b1705723e */ /* 0x000fc600048060ff */
[----:B------:R0:W-:Y:S04]  /*d0b30*/  STL [R1+0x64], R16 ;  /* 0x0000641001007387 */ /* 0x0001e80000100800 */
[----:B------:R-:W-:Y:S04]  /*d0b40*/  STL [R1+0x68], R5 ;  /* 0x0000680501007387 */ /* 0x000fe80000100800 */
[----:B------:R-:W-:Y:S04]  /*d0b50*/  STL [R1+0x54], R4 ;  /* 0x0000540401007387 */ /* 0x000fe80000100800 */
[----:B------:R-:W-:Y:S04]  /*d0b60*/  STL [R1+0x59b4], R18 ;  /* 0x0059b41201007387 */ /* 0x000fe80000100800 */
[----:B------:R-:W2:Y:S04]  /*d0b70*/  LDL.LU R12, [R1+0x1948] ;  /* 0x00194800010c7983 */ /* 0x000ea80000300800 */
[----:B0-----:R-:W4:Y:S04]  /*d0b80*/  LDL.LU R16, [R1+0x11b4] ;  /* 0x0011b40001107983 */ /* 0x001f280000300800 */
[----:B----4-:R0:W-:Y:S04]  /*d0b90*/  STL.64 [R1+0x59a8], R16 ;  /* 0x0059a81001007387 */ /* 0x0101e80000100a00 */
[----:B0-----:R-:W4:Y:S01]  /*d0ba0*/  LDL.LU R17, [R1+0x124] ;  /* 0x0001240001117983 */ /* 0x001f220000300800 */
[----:B------:R-:W-:-:S02]  /*d0bb0*/  IMAD.MOV.U32 R28, RZ, RZ, R14 ;  /* 0x000000ffff1c7224 */ /* 0x000fc400078e000e */
[----:B------:R-:W-:Y:S01]  /*d0bc0*/  IMAD.MOV.U32 R14, RZ, RZ, R10 ;  /* 0x000000ffff0e7224 */ /* 0x000fe200078e000a */
[----:B------:R-:W2:Y:S04]  /*d0bd0*/  LDL.LU R11, [R1+0x11b8] ;  /* 0x0011b800010b7983 */ /* 0x000ea80000300800 */
[----:B------:R-:W2:Y:S01]  /*d0be0*/  LDL.LU R10, [R1+0x11bc] ;  /* 0x0011bc00010a7983 */ /* 0x000ea20000300800 */
[----:B----4-:R-:W-:Y:S02]  /*d0bf0*/  SHF.R.S32.HI R23, RZ, 0x1f, R17 ;  /* 0x0000001fff177819 */ /* 0x010fe40000011411 */
[----:B------:R-:W-:-:S05]  /*d0c00*/  IADD3 R4, P2, PT, R17, R6, RZ ;  /* 0x0000000611047210 */ /* 0x000fca0007f5e0ff */
[----:B------:R-:W-:-:S05]  /*d0c10*/  IMAD.X R5, R23, 0x1, R7, P2 ;  /* 0x0000000117057824 */ /* 0x000fca00010e0607 */
[----:B------:R0:W-:Y:S02]  /*d0c20*/  STL.64 [R1+0x1960], R4 ;  /* 0x0019600401007387 */ /* 0x0001e40000100a00 */
[----:B0-----:R-:W-:Y:S02]  /*d0c30*/  F2FP.SATFINITE.E5M2.F32.PACK_AB_MERGE_C R5, R9, R22, RZ ;  /* 0x000000160905723e */ /* 0x001fe400048060ff */
[----:B---3--:R-:W-:-:S03]  /*d0c40*/  F2FP.SATFINITE.E5M2.F32.PACK_AB_MERGE_C R4, R24, R13, RZ ;  /* 0x0000000d1804723e */ /* 0x008fc600048060ff */
[----:B------:R-:W-:Y:S04]  /*d0c50*/  STL [R1+0x58], R5 ;  /* 0x0000580501007387 */ /* 0x000fe80000100800 */
[----:B------:R0:W-:Y:S02]  /*d0c60*/  STL [R1+0x44], R4 ;  /* 0x0000440401007387 */ /* 0x0001e40000100800 */
[----:B0-----:R-:W-:-:S05]  /*d0c70*/  IADD3 R4, P2, PT, R17, R0, RZ ;  /* 0x0000000011047210 */ /* 0x001fca0007f5e0ff */
[----:B------:R-:W-:-:S05]  /*d0c80*/  IMAD.X R5, R23, 0x1, R3, P2 ;  /* 0x0000000117057824 */ /* 0x000fca00010e0603 */
[----:B------:R0:W-:Y:S04]  /*d0c90*/  STL.64 [R1+0x1950], R4 ;  /* 0x0019500401007387 */ /* 0x0001e80000100a00 */
[----:B0-----:R-:W3:Y:S01]  /*d0ca0*/  LDL.LU.64 R4, [R1+0x59b8] ;  /* 0x0059b80001047983 */ /* 0x001ee20000300a00 */
[----:B------:R-:W-:Y:S01]  /*d0cb0*/  IMAD.MOV.U32 R24, RZ, RZ, R25 ;  /* 0x000000ffff187224 */ /* 0x000fe200078e0019 */
[----:B------:R-:W-:Y:S02]  /*d0cc0*/  F2FP.SATFINITE.E5M2.F32.PACK_AB_MERGE_C R18, R20, R21, RZ ;  /* 0x000000151412723e */ /* 0x000fe400048060ff */
[----:B------:R-:W4:Y:S04]  /*d0cd0*/  LDL.LU R22, [R1+0x1920] ;  /* 0x0019200001167983 */ /* 0x000f280000300800 */
[----:B------:R-:W4:Y:S04]  /*d0ce0*/  LDL.LU R25, [R1+0x1924] ;  /* 0x0019240001197983 */ /* 0x000f280000300800 */
        /* <DEDUP_REMOVED lines=8> */
[----:B---3--:R-:W-:-:S05]  /*d0d70*/  IMAD.X R19, R23, 0x1, R5, P2 ;  /* 0x0000000117137824 */ /* 0x008fca00010e0605 */
[----:B------:R0:W-:Y:S04]  /*d0d80*/  STL.64 [R1+0x1940], R18 ;  /* 0x0019401201007387 */ /* 0x0001e80000100a00 */
[----:B0-----:R-:W3:Y:S04]  /*d0d90*/  LDL.LU R18, [R1+0x59b4] ;  /* 0x0059b40001127983 */ /* 0x001ee80000300800 */
[----:B------:R-:W2:Y:S01]  /*d0da0*/  LDL.LU R20, [R1+0x1918] ;  /* 0x0019180001147983 */ /* 0x000ea20000300800 */
[----:B------:R-:W-:-:S05]  /*d0db0*/  IADD3 R16, P2, PT, R17, R4, RZ ;  /* 0x0000000411107210 */ /* 0x000fca0007f5e0ff */
[----:B------:R-:W-:Y:S01]  /*d0dc0*/  IMAD.X R17, R23, 0x1, R8, P2 ;  /* 0x0000000117117824 */ /* 0x000fe200010e0608 */
[----:B--2---:R0:W-:Y:S04]  /*d0dd0*/  STL.64 [R1+0x5998], R20 ;  /* 0x0059981401007387 */ /* 0x0041e80000100a00 */
[----:B0-----:R-:W2:Y:S04]  /*d0de0*/  LDL.LU R20, [R1+0x194c] ;  /* 0x00194c0001147983 */ /* 0x001ea80000300800 */
[----:B------:R-:W3:Y:S04]  /*d0df0*/  LDL.LU R21, [R1+0x11b0] ;  /* 0x0011b00001157983 */ /* 0x000ee80000300800 */
[----:B------:R-:W3:Y:S04]  /*d0e00*/  LDL.LU R19, [R1+0x191c] ;  /* 0x00191c0001137983 */ /* 0x000ee80000300800 */
[----:B------:R-:W3:Y:S04]  /*d0e10*/  LDL.LU R23, [R1+0x59b0] ;  /* 0x0059b00001177983 */ /* 0x000ee80000300800 */
[----:B------:R0:W-:Y:S04]  /*d0e20*/  STL.64 [R1+0x1938], R16 ;  /* 0x0019381001007387 */ /* 0x0001e80000100a00 */
[----:B0-----:R-:W3:Y:S01]  /*d0e30*/  LDL.LU.64 R16, [R1+0x59a8] ;  /* 0x0059a80001107983 */ /* 0x001ee20000300a00 */
[----:B------:R-:W-:-:S02]  /*d0e40*/  F2FP.SATFINITE.E5M2.F32.PACK_AB_MERGE_C R11, R10, R11, RZ ;  /* 0x0000000b0a0b723e */ /* 0x000fc400048060ff */
[----:B------:R-:W-:Y:S02]  /*d0e50*/  SHF.R.S32.HI R10, RZ, 0x1f, R28 ;  /* 0x0000001fff0a7819 */ /* 0x000fe4000001141c */
[----:B--2---:R-:W-:Y:S02]  /*d0e60*/  F2FP.SATFINITE.E5M2.F32.PACK_AB_MERGE_C R20, R20, R12, RZ ;  /* 0x0000000c1414723e */ /* 0x004fe400048060ff */
[----:B------:R-:W2:Y:S04]  /*d0e70*/  LDL.LU R12, [R1+0x59a0] ;  /* 0x0059a000010c7983 */ /* 0x000ea80000300800 */
[----:B------:R0:W-:Y:S02]  /*d0e80*/  STL [R1+0x34], R20 ;  /* 0x0000341401007387 */ /* 0x0001e40000100800 */
[----:B0-----:R-:W-:-:S02]  /*d0e90*/  IADD3 R20, P2, PT, R28, R6, RZ ;  /* 0x000000061c147210 */ /* 0x001fc40007f5e0ff */
[----:B---3--:R-:W-:-:S03]  /*d0ea0*/  F2FP.SATFINITE.E5M2.F32.PACK_AB_MERGE_C R16, R16, R21, RZ ;  /* 0x000000151010723e */ /* 0x008fc600048060ff */
[----:B------:R-:W-:Y:S02]  /*d0eb0*/  IMAD.X R21, R10, 0x1, R7, P2 ;  /* 0x000000010a157824 */ /* 0x000fe400010e0607 */
[----:B------:R-:W-:Y:S04]  /*d0ec0*/  STL [R1+0x4], R16 ;  /* 0x0000041001007387 */ /* 0x000fe80000100800 */
[----:B------:R0:W-:Y:S04]  /*d0ed0*/  STL [R1+0x2c], R11 ;  /* 0x00002c0b01007387 */ /* 0x0001e80000100800 */
[----:B------:R1:W-:Y:S04]  /*d0ee0*/  STL.64 [R1+0x5988], R6 ;  /* 0x0059880601007387 */ /* 0x0003e80000100a00 */
[----:B------:R3:W-:Y:S04]  /*d0ef0*/  STL.64 [R1+0x1930], R20 ;  /* 0x0019301401007387 */ /* 0x0007e80000100a00 */
[----:B0-----:R-:W2:Y:S01]  /*d0f00*/  LDL.LU R11, [R1+0x1908] ;  /* 0x00190800010b7983 */ /* 0x001ea20000300800 */
[----:B-1----:R-:W-:Y:S01]  /*d0f10*/  IMAD.MOV.U32 R7, RZ, RZ, R28 ;  /* 0x000000ffff077224 */ /* 0x002fe200078e001c */
[----:B----4-:R-:W-:-:S04]  /*d0f20*/  F2FP.SATFINITE.E5M2.F32.PACK_AB_MERGE_C R25, R25, R22, RZ ;  /* 0x000000161919723e */ /* 0x010fc800048060ff */
[----:B---3--:R-:W-:Y:S02]  /*d0f30*/  IADD3 R20, P2, PT, R7, R0, RZ ;  /* 0x0000000007147210 */ /* 0x008fe40007f5e0ff */
[----:B------:R-:W-:-:S03]  /*d0f40*/  F2FP.SATFINITE.E5M2.F32.PACK_AB_MERGE_C R13, R13, R9, RZ ;  /* 0x000000090d0d723e */ /* 0x000fc600048060ff */
[----:B------:R-:W-:Y:S01]  /*d0f50*/  IMAD.X R21, R10, 0x1, R3, P2 ;  /* 0x000000010a157824 */ /* 0x000fe200010e0603 */
[----:B--2---:R-:W-:Y:S04]  /*d0f60*/  STL [R1+0x5990], R11 ;  /* 0x0059900b01007387 */ /* 0x004fe80000100800 */
[----:B------:R-:W2:Y:S04]  /*d0f70*/  LDL.LU R28, [R1+0x190c] ;  /* 0x00190c00011c7983 */ /* 0x000ea80000300800 */
[----:B------:R-:W-:Y:S04]  /*d0f80*/  STL [R1+0x5908], R25 ;  /* 0x0059081901007387 */ /* 0x000fe80000100800 */
[----:B------:R-:W3:Y:S04]  /*d0f90*/  LDL.LU R16, [R1+0x18f0] ;  /* 0x0018f00001107983 */ /* 0x000ee80000300800 */
[----:B------:R-:W3:Y:S04]  /*d0fa0*/  LDL.LU R22, [R1+0x18f4] ;  /* 0x0018f40001167983 */ /* 0x000ee80000300800 */
[----:B------:R-:W-:Y:S04]  /*d0fb0*/  STL [R1+0x53dc], R13 ;  /* 0x0053dc0d01007387 */ /* 0x000fe80000100800 */
[----:B------:R0:W-:Y:S04]  /*d0fc0*/  STL.64 [R1+0x1920], R20 ;  /* 0x0019201401007387 */ /* 0x0001e80000100a00 */
[----:B0-----:R-:W4:Y:S02]  /*d0fd0*/  LDL.LU.64 R20, [R1+0x5998] ;  /* 0x0059980001147983 */ /* 0x001f240000300a00 */
[----:B----4-:R-:W-:-:S02]  /*d0fe0*/  F2FP.SATFINITE.E5M2.F32.PACK_AB_MERGE_C R26, R26, R21, RZ ;  /* 0x000000151a1a723e */ /* 0x010fc400048060ff */
[----:B------:R-:W-:-:S03]  /*d0ff0*/  F2FP.SATFINITE.E5M2.F32.PACK_AB_MERGE_C R13, R19, R20, RZ ;  /* 0x00000014130d723e */ /* 0x000fc600048060ff */
[----:B------:R0:W-:Y:S04]  /*d1000*/  STL [R1+0x5750], R26 ;  /* 0x0057501a01007387 */ /* 0x0001e80000100800 */
[----:B0-----:R-:W4:Y:S04]  /*d1010*/  LDL.LU R26, [R1+0x1904] ;  /* 0x00190400011a7983 */ /* 0x001f280000300800 */
[----:B------:R-:W2:Y:S04]  /*d1020*/  LDL.LU R9, [R1+0x18fc] ;  /* 0x0018fc0001097983 */ /* 0x000ea80000300800 */
[----:B------:R-:W2:Y:S04]  /*d1030*/  LDL.LU R21, [R1+0x18e0] ;  /* 0x0018e00001157983 */ /* 0x000ea80000300800 */
[----:B------:R-:W2:Y:S04]  /*d1040*/  LDL.LU R20, [R1+0x18e4] ;  /* 0x0018e40001147983 */ /* 0x000ea80000300800 */
[----:B------:R-:W2:Y:S04]  /*d1050*/  LDL.LU R25, [R1+0x130] ;  /* 0x0001300001197983 */ /* 0x000ea80000300800 */
[----:B--2---:R0:W-:Y:S04]  /*d1060*/  STL [R1+0x5980], R25 ;  /* 0x0059801901007387 */ /* 0x0041e80000100800 */
[----:B0-----:R-:W2:Y:S04]  /*d1070*/  LDL.LU R25, [R1+0x12c] ;  /* 0x00012c0001197983 */ /* 0x001ea80000300800 */
[----:B------:R0:W-:Y:S02]  /*d1080*/  STL.64 [R1+0x5570], R12 ;  /* 0x0055700c01007387 */ /* 0x0001e40000100a00 */
[----:B0-----:R-:W-:Y:S01]  /*d1090*/  IMAD.MOV.U32 R12, RZ, RZ, R10 ;  /* 0x000000ffff0c7224 */ /* 0x001fe200078e000a */
[----:B------:R-:W-:Y:S01]  /*d10a0*/  IADD3 R10, P2, PT, R7, R2, RZ ;  /* 0x00000002070a7210 */ /* 0x000fe20007f5e0ff */
[----:B------:R-:W4:Y:S04]  /*d10b0*/  LDL.LU R13, [R1+0x1900] ;  /* 0x00190000010d7983 */ /* 0x000f280000300800 */
[----:B------:R-:W-:-:S05]  /*d10c0*/  IMAD.X R11, R12, 0x1, R5, P2 ;  /* 0x000000010c0b7824 */ /* 0x000fca00010e0605 */
[----:B------:R0:W-:Y:S04]  /*d10d0*/  STL.64 [R1+0x1918], R10 ;  /* 0x0019180a01007387 */ /* 0x0001e80000100a00 */
[----:B0-----:R-:W2:Y:S01]  /*d10e0*/  LDL.LU R11, [R1+0x5990] ;  /* 0x00599000010b7983 */ /* 0x001ea20000300800 */
[----:B------:R-:W-:Y:S01]  /*d10f0*/  IADD3 R6, P2, PT, R7, R4, RZ ;  /* 0x0000000407067210 */ /* 0x000fe20007f5e0ff */
[----:B------:R-:W-:Y:S02]  /*d1100*/  IMAD.MOV.U32 R19, RZ, RZ, R14 ;  /* 0x000000ffff137224 */ /* 0x000fe400078e000e */
[----:B------:R-:W-:Y:S01]  /*d1110*/  IMAD.MOV.U32 R14, RZ, RZ, R15 ;  /* 0x000000ffff0e7224 */ /* 0x000fe200078e000f */
[----:B------:R-:W3:Y:S01]  /*d1120*/  LDL.LU R10, [R1+0x18e8] ;  /* 0x0018e800010a7983 */ /* 0x000ee20000300800 */
[----:B------:R-:W-:-:S02]  /*d1130*/  IMAD.X R7, R12, 0x1, R8, P2 ;  /* 0x000000010c077824 */ /* 0x000fc400010e0608 */
[----:B------:R-:W-:Y:S02]  /*d1140*/  IMAD.MOV.U32 R15, RZ, RZ, R18 ;  /* 0x000000ffff0f7224 */ /* 0x000fe400078e0012 */
[----:B------:R-:W3:Y:S04]  /*d1150*/  LDL.LU R18, [R1+0x18ec] ;  /* 0x0018ec0001127983 */ /* 0x000ee80000300800 */
[----:B------:R0:W-:Y:S04]  /*d1160*/  STL.64 [R1+0x1910], R6 ;  /* 0x0019100601007387 */ /* 0x0001e80000100a00 */
[----:B0-----:R-:W3:Y:S01]  /*d1170*/  LDL.LU.64 R6, [R1+0x5988] ;  /* 0x0059880001067983 */ /* 0x001ee20000300a00 */
[----:B----4-:R-:W-:-:S02]  /*d1180*/  F2FP.SATFINITE.E5M2.F32.PACK_AB_MERGE_C R12, R26, R13, RZ ;  /* 0x0000000d1a0c723e */ /* 0x010fc400048060ff */
[----:B--2---:R-:W-:Y:S02]  /*d1190*/  F2FP.SATFINITE.E5M2.F32.PACK_AB_MERGE_C R13, R28, R11, RZ ;  /* 0x0000000b1c0d723e */ /* 0x004fe400048060ff */
[----:B------:R-:W2:Y:S04]  /*d11a0*/  LDL.LU R28, [R1+0x18d4] ;  /* 0x0018d400011c7983 */ /* 0x000ea80000300800 */
[----:B------:R-:W4:Y:S04]  /*d11b0*/  LDL.LU R11, [R1+0x18dc] ;  /* 0x0018dc00010b7983 */ /* 0x000f280000300800 */
[----:B------:R0:W-:Y:S04]  /*d11c0*/  STL.64 [R1+0x5588], R12 ;  /* 0x0055880c01007387 */ /* 0x0001e80000100a00 */
[----:B0-----:R-:W2:Y:S01]  /*d11d0*/  LDL.LU R13, [R1+0x18f8] ;  /* 0x0018f800010d7983 */ /* 0x001ea20000300800 */
[----:B---3--:R-:W-:-:S03]  /*d11e0*/  F2FP.SATFINITE.E5M2.F32.PACK_AB_MERGE_C R22, R22, R16, RZ ;  /* 0x000000101616723e */ /* 0x008fc600048060ff */
[----:B------:R-:W4:Y:S01]  /*d11f0*/  LDL.LU R12, [R1+0x18d8] ;  /* 0x0018d800010c7983 */ /* 0x000f220000300800 */
[----:B------:R-:W-:-:S03]  /*d1200*/  SHF.R.S32.HI R16, RZ, 0x1f, R25 ;  /* 0x0000001fff107819 */ /* 0x000fc60000011419 */
[----:B------:R0:W-:Y:S04]  /*d1210*/  STL.64 [R1+0x55d0], R22 ;  /* 0x0055d01601007387 */ /* 0x0001e80000100a00 */
[----:B------:R1:W-:Y:S01]  /*d1220*/  STL.64 [R1+0x5978], R6 ;  /* 0x0059780601007387 */ /* 0x0003e20000100a00 */
[----:B0-----:R-:W-:-:S05]  /*d1230*/  IADD3 R22, P2, PT, R25, R6, RZ ;  /* 0x0000000619167210 */ /* 0x001fca0007f5e0ff */
[----:B------:R-:W-:Y:S02]  /*d1240*/  IMAD.X R23, R16, 0x1, R7, P2 ;  /* 0x0000000110177824 */ /* 0x000fe400010e0607 */
[----:B-1----:R-:W3:Y:S04]  /*d1250*/  LDL.LU R7, [R1+0x18d0] ;  /* 0x0018d00001077983 */ /* 0x002ee80000300800 */
[----:B------:R0:W-:Y:S04]  /*d1260*/  STL.64 [R1+0x1900], R22 ;  /* 0x0019001601007387 */ /* 0x0001e80000100a00 */
[----:B0-----:R-:W4:Y:S04]  /*d1270*/  LDL.LU R22, [R1+0x18c4] ;  /* 0x0018c40001167983 */ /* 0x001f280000300800 */
[----:B------:R-:W4:Y:S04]  /*d1280*/  LDL.LU R23, [R1+0x18c8] ;  /* 0x0018c80001177983 */ /* 0x000f280000300800 */
[----:B------:R-:W4:Y:S01]  /*d1290*/  LDL.LU R26, [R1+0x18cc] ;  /* 0x0018cc00011a7983 */ /* 0x000f220000300800 */
[----:B--2---:R-:W-:-:S02]  /*d12a0*/  F2FP.SATFINITE.E5M2.F32.PACK_AB_MERGE_C R6, R9, R13, RZ ;  /* 0x0000000d0906723e */ /* 0x004fc400048060ff */
[----:B------:R-:W-:Y:S02]  /*d12b0*/  F2FP.SATFINITE.E5M2.F32.PACK_AB_MERGE_C R9, R20, R21, RZ ;  /* 0x000000151409723e */ /* 0x000fe400048060ff */
[----:B------:R-:W-:-:S03]  /*d12c0*/  IADD3 R20, P2, PT, R25, R0, RZ ;  /* 0x0000000019147210 */ /* 0x000fc60007f5e0ff */
[----:B------:R0:W-:Y:S02]  /*d12d0*/  STL [R1+0x55f0], R9 ;  /* 0x0055f00901007387 */ /* 0x0001e40000100800 */
[----:B0-----:R-:W-:-:S04]  /*d12e0*/  IMAD.MOV.U32 R9, RZ, RZ, R16 ;  /* 0x000000ffff097224 */ /* 0x001fc800078e0010 */
[----:B------:R-:W-:Y:S01]  /*d12f0*/  IMAD.X R21, R9, 0x1, R3, P2 ;  /* 0x0000000109157824 */ /* 0x000fe200010e0603 */
[----:B------:R0:W-:Y:S04]  /*d1300*/  STL [R1+0x19e8], R6 ;  /* 0x0019e80601007387 */ /* 0x0001e80000100800 */
[----:B------:R1:W-:Y:S04]  /*d1310*/  STL.64 [R1+0x18f0], R20 ;  /* 0x0018f01401007387 */ /* 0x0003e80000100a00 */
[----:B------:R-:W2:Y:S04]  /*d1320*/  LDL.LU R13, [R1+0x18b0] ;  /* 0x0018b000010d7983 */ /* 0x000ea80000300800 */
[----:B------:R-:W2:Y:S01]  /*d1330*/  LDL.LU R16, [R1+0x18b4] ;  /* 0x0018b40001107983 */ /* 0x000ea20000300800 */
[----:B0-----:R-:W-:-:S02]  /*d1340*/  IADD3 R6, P2, PT, R25, R2, RZ ;  /* 0x0000000219067210 */ /* 0x001fc40007f5e0ff */
[----:B---3--:R-:W-:Y:S02]  /*d1350*/  F2FP.SATFINITE.E5M2.F32.PACK_AB_MERGE_C R28, R28, R7, RZ ;  /* 0x000000071c1c723e */ /* 0x008fe400048060ff */
[----:B-1----:R-:W-:Y:S01]  /*d1360*/  F2FP.SATFINITE.E5M2.F32.PACK_AB_MERGE_C R21, R18, R10, RZ ;  /* 0x0000000a1215723e */ /* 0x002fe200048060ff */
[----:B------:R-:W-:Y:S01]  /*d1370*/  IMAD.X R7, R9, 0x1, R5, P2 ;  /* 0x0000000109077824 */ /* 0x000fe200010e0605 */
[----:B--2---:R0:W-:Y:S04]  /*d1380*/  STL.64 [R1+0x5970], R16 ;  /* 0x0059701001007387 */ /* 0x0041e80000100a00 */
[----:B0-----:R-:W2:Y:S04]  /*d1390*/  LDL.LU R17, [R1+0x18c0] ;  /* 0x0018c00001117983 */ /* 0x001ea80000300800 */
[----:B------:R-:W3:Y:S04]  /*d13a0*/  LDL.LU R20, [R1+0x18b8] ;  /* 0x0018b80001147983 */ /* 0x000ee80000300800 */
[----:B------:R-:W3:Y:S04]  /*d13b0*/  LDL.LU R18, [R1+0x18bc] ;  /* 0x0018bc0001127983 */ /* 0x000ee80000300800 */
[----:B------:R-:W3:Y:S04]  /*d13c0*/  LDL.LU R10, [R1+0x134] ;  /* 0x00013400010a7983 */ /* 0x000ee80000300800 */
[----:B------:R-:W-:Y:S04]  /*d13d0*/  STL [R1+0x5608], R21 ;  /* 0x0056081501007387 */ /* 0x000fe80000100800 */
[----:B------:R-:W-:Y:S04]  /*d13e0*/  STL [R1+0x5610], R28 ;  /* 0x0056101c01007387 */ /* 0x000fe80000100800 */
[----:B------:R0:W-:Y:S02]  /*d13f0*/  STL.64 [R1+0x18e0], R6 ;  /* 0x0018e00601007387 */ /* 0x0001e40000100a00 */
[----:B0-----:R-:W-:-:S02]  /*d1400*/  IADD3 R6, P2, PT, R25, R4, RZ ;  /* 0x0000000419067210 */ /* 0x001fc40007f5e0ff */
[----:B------:R-:W3:Y:S03]  /*d1410*/  LDL.LU R25, [R1+0x5980] ;  /* 0x0059800001197983 */ /* 0x000ee60000300800 */
[----:B------:R-:W-:-:S05]  /*d1420*/  IMAD.X R7, R9, 0x1, R8, P2 ;  /* 0x0000000109077824 */ /* 0x000fca00010e0608 */
[----:B------:R0:W-:Y:S04]  /*d1430*/  STL.64 [R1+0x18d0], R6 ;  /* 0x0018d00601007387 */ /* 0x0001e80000100a00 */
[----:B0-----:R-:W3:Y:S01]  /*d1440*/  LDL.LU.64 R6, [R1+0x5978] ;  /* 0x0059780001067983 */ /* 0x001ee20000300a00 */
[----:B----4-:R-:W-:Y:S02]  /*d1450*/  F2FP.SATFINITE.E5M2.F32.PACK_AB_MERGE_C R21, R26, R23, RZ ;  /* 0x000000171a15723e */ /* 0x010fe400048060ff */
[----:B------:R-:W-:Y:S01]  /*d1460*/  F2FP.SATFINITE.E5M2.F32.PACK_AB_MERGE_C R12, R11, R12, RZ ;  /* 0x0000000c0b0c723e */ /* 0x000fe200048060ff */
[----:B------:R-:W4:Y:S04]  /*d1470*/  LDL.LU R9, [R1+0x18a4] ;  /* 0x0018a40001097983 */ /* 0x000f280000300800 */
[----:B------:R-:W4:Y:S01]  /*d1480*/  LDL.LU R11, [R1+0x18ac] ;  /* 0x0018ac00010b7983 */ /* 0x000f220000300800 */
[----:B--2---:R-:W-:-:S05]  /*d1490*/  F2FP.SATFINITE.E5M2.F32.PACK_AB_MERGE_C R22, R22, R17, RZ ;  /* 0x000000111616723e */ /* 0x004fca00048060ff */
[----:B------:R-:W-:Y:S04]  /*d14a0*/  STL [R1+0x5628], R22 ;  /* 0x0056281601007387 */ /* 0x000fe80000100800 */
[----:B------:R-:W-:Y:S01]  /*d14b0*/  STL [R1+0x1ae8], R21 ;  /* 0x001ae81501007387 */ /* 0x000fe20000100800 */
[----:B---3--:R-:W-:Y:S02]  /*d14c0*/  SHF.R.S32.HI R23, RZ, 0x1f, R25 ;  /* 0x0000001fff177819 */ /* 0x008fe40000011419 */
[----:B------:R-:W-:-:S05]  /*d14d0*/  IADD3 R16, P2, PT, R25, R6, RZ ;  /* 0x0000000619107210 */ /* 0x000fca0007f5e0ff */
[----:B------:R-:W-:-:S05]  /*d14e0*/  IMAD.X R17, R23, 0x1, R7, P2 ;  /* 0x0000000117117824 */ /* 0x000fca00010e0607 */
[----:B------:R0:W-:Y:S04]  /*d14f0*/  STL.64 [R1+0x18c0], R16 ;  /* 0x0018c01001007387 */ /* 0x0001e80000100a00 */
[----:B0-----:R-:W2:Y:S04]  /*d1500*/  LDL.LU.64 R16, [R1+0x5970] ;  /* 0x0059700001107983 */ /* 0x001ea80000300a00 */
[----:B------:R0:W-:Y:S04]  /*d1510*/  STL.64 [R1+0x5968], R6 ;  /* 0x0059680601007387 */ /* 0x0001e80000100a00 */
[----:B0-----:R-:W4:Y:S04]  /*d1520*/  LDL.LU R6, [R1+0x18a0] ;  /* 0x0018a00001067983 */ /* 0x001f280000300800 */
[----:B------:R-:W3:Y:S04]  /*d1530*/  LDL.LU R7, [R1+0x18a8] ;  /* 0x0018a80001077983 */ /* 0x000ee80000300800 */
[----:B------:R-:W3:Y:S04]  /*d1540*/  LDL.LU R22, [R1+0x1898] ;  /* 0x0018980001167983 */ /* 0x000ee80000300800 */
[----:B------:R-:W3:Y:S04]  /*d1550*/  LDL.LU R28, [R1+0x189c] ;  /* 0x00189c00011c7983 */ /* 0x000ee80000300800 */
[----:B------:R-:W3:Y:S04]  /*d1560*/  LDL.LU R21, [R1+0x1880] ;  /* 0x0018800001157983 */ /* 0x000ee80000300800 */
[----:B------:R-:W3:Y:S01]  /*d1570*/  LDL.LU R26, [R1+0x1884] ;  /* 0x00188400011a7983 */ /* 0x000ee20000300800 */
[----:B--2---:R-:W-:-:S02]  /*d1580*/  F2FP.SATFINITE.E5M2.F32.PACK_AB_MERGE_C R13, R16, R13, RZ ;  /* 0x0000000d100d723e */ /* 0x004fc400048060ff */
[----:B------:R-:W-:-:S03]  /*d1590*/  F2FP.SATFINITE.E5M2.F32.PACK_AB_MERGE_C R16, R18, R20, RZ ;  /* 0x000000141210723e */ /* 0x000fc600048060ff */
[----:B------:R0:W-:Y:S04]  /*d15a0*/  STL.64 [R1+0x55f8], R12 ;  /* 0x0055f80c01007387 */ /* 0x0001e80000100a00 */
[----:B0-----:R-:W2:Y:S04]  /*d15b0*/  LDL.LU R12, [R1+0x1890] ;  /* 0x00189000010c7983 */ /* 0x001ea80000300800 */
[----:B------:R-:W2:Y:S04]  /*d15c0*/  LDL.LU R13, [R1+0x1894] ;  /* 0x00189400010d7983 */ /* 0x000ea80000300800 */
[----:B------:R-:W2:Y:S01]  /*d15d0*/  LDL.LU R20, [R1+0x1888] ;  /* 0x0018880001147983 */ /* 0x000ea20000300800 */
[----:B----4-:R-:W-:-:S02]  /*d15e0*/  F2FP.SATFINITE.E5M2.F32.PACK_AB_MERGE_C R9, R9, R6, RZ ;  /* 0x000000060909723e */ /* 0x010fc400048060ff */
[----:B---3--:R-:W-:Y:S01]  /*d15f0*/  F2FP.SATFINITE.E5M2.F32.PACK_AB_MERGE_C R11, R11, R7, RZ ;  /* 0x000000070b0b723e */ /* 0x008fe200048060ff */
[----:B--2---:R-:W-:Y:S04]  /*d1600*/  STL [R1+0x5960], R20 ;  /* 0x0059601401007387 */ /* 0x004fe80000100800 */
[----:B------:R-:W2:Y:S04]  /*d1610*/  LDL.LU R18, [R1+0x188c] ;  /* 0x00188c0001127983 */ /* 0x000ea80000300800 */
[----:B------:R0:W-:Y:S02]  /*d1620*/  STL.64 [R1+0x5600], R16 ;  /* 0x0056001001007387 */ /* 0x0001e40000100a00 */
[----:B0-----:R-:W-:-:S02]  /*d1630*/  IADD3 R16, P2, PT, R25, R0, RZ ;  /* 0x0000000019107210 */ /* 0x001fc40007f5e0ff */
[----:B------:R-:W-:Y:S03]  /*d1640*/  STL [R1+0x5654], R9 ;  /* 0x0056540901007387 */ /* 0x000fe60000100800 */
[----:B------:R-:W-:Y:S01]  /*d1650*/  IMAD.X R17, R23, 0x1, R3, P2 ;  /* 0x0000000117117824 */ /* 0x000fe200010e0603 */
[----:B------:R-:W-:-:S04]  /*d1660*/  IADD3 R6, P2, PT, R25, R2, RZ ;  /* 0x0000000219067210 */ /* 0x000fc80007f5e0ff */
[----:B------:R0:W-:Y:S01]  /*d1670*/  STL.64 [R1+0x18b0], R16 ;  /* 0x0018b01001007387 */ /* 0x0001e20000100a00 */
[----:B------:R-:W-:-:S03]  /*d1680*/  IMAD.X R7, R23, 0x1, R5, P2 ;  /* 0x0000000117077824 */ /* 0x000fc600010e0605 */
[----:B0-----:R-:W3:Y:S04]  /*d1690*/  LDL.LU R17, [R1+0x1874] ;  /* 0x0018740001117983 */ /* 0x001ee80000300800 */
[----:B------:R-:W4:Y:S04]  /*d16a0*/  LDL.LU R16, [R1+0x187c] ;  /* 0x00187c0001107983 */ /* 0x000f280000300800 */
[----:B------:R0:W-:Y:S04]  /*d16b0*/  STL.64 [R1+0x5958], R14 ;  /* 0x0059580e01007387 */ /* 0x0001e80000100a00 */
[----:B0-----:R-:W3:Y:S04]  /*d16c0*/  LDL.LU R15, [R1+0x1870] ;  /* 0x00187000010f7983 */ /* 0x001ee80000300800 */
[----:B------:R-:W-:Y:S04]  /*d16d0*/  STL [R1+0x5650], R11 ;  /* 0x0056500b01007387 */ /* 0x000fe80000100800 */
[----:B------:R0:W-:Y:S02]  /*d16e0*/  STL.64 [R1+0x18a8], R6 ;  /* 0x0018a80601007387 */ /* 0x0001e40000100a00 */
[----:B0-----:R-:W-:-:S05]  /*d16f0*/  IADD3 R6, P2, PT, R25, R4, RZ ;  /* 0x0000000419067210 */ /* 0x001fca0007f5e0ff */
[----:B------:R-:W-:-:S05]  /*d1700*/  IMAD.X R7, R23, 0x1, R8, P2 ;  /* 0x0000000117077824 */ /* 0x000fca00010e0608 */
[----:B------:R0:W-:Y:S04]  /*d1710*/  STL.64 [R1+0x18a0], R6 ;  /* 0x0018a00601007387 */ /* 0x0001e80000100a00 */
[----:B0-----:R-:W2:Y:S01]  /*d1720*/  LDL.LU.64 R6, [R1+0x5968] ;  /* 0x0059680001067983 */ /* 0x001ea20000300a00 */
[----:B------:R-:W-:Y:S02]  /*d1730*/  SHF.R.S32.HI R11, RZ, 0x1f, R10 ;  /* 0x0000001fff0b7819 */ /* 0x000fe4000001140a */
[----:B------:R-:W-:Y:S01]  /*d1740*/  F2FP.SATFINITE.E5M2.F32.PACK_AB_MERGE_C R9, R28, R22, RZ ;  /* 0x000000161c09723e */ /* 0x000fe200048060ff */
[----:B------:R-:W3:Y:S01]  /*d1750*/  LDL.LU R23, [R1+0x1860] ;  /* 0x0018600001177983 */ /* 0x000ee20000300800 */
[----:B------:R-:W-:-:S03]  /*d1760*/  F2FP.SATFINITE.E5M2.F32.PACK_AB_MERGE_C R28, R26, R21, RZ ;  /* 0x000000151a1c723e */ /* 0x000fc600048060ff */
[----:B------:R-:W3:Y:S04]  /*d1770*/  LDL.LU R25, [R1+0x1864] ;  /* 0x0018640001197983 */ /* 0x000ee80000300800 */
[----:B------:R0:W-:Y:S04]  /*d1780*/  STL [R1+0x5658], R28 ;  /* 0x0056581c01007387 */ /* 0x0001e80000100800 */
[----:B------:R-:W-:Y:S04]  /*d1790*/  STL [R1+0x1afc], R9 ;  /* 0x001afc0901007387 */ /* 0x000fe80000100800 */
[----:B0-----:R-:W4:Y:S01]  /*d17a0*/  LDL.LU R28, [R1+0x1878] ;  /* 0x00187800011c7983 */ /* 0x001f220000300800 */
[----:B--2---:R-:W-:-:S05]  /*d17b0*/  IADD3 R20, P2, PT, R10, R6, RZ ;  /* 0x000000060a147210 */ /* 0x004fca0007f5e0ff */
[----:B------:R-:W-:-:S05]  /*d17c0*/  IMAD.X R21, R11, 0x1, R7, P2 ;  /* 0x000000010b157824 */ /* 0x000fca00010e0607 */
[----:B------:R0:W-:Y:S04]  /*d17d0*/  STL.64 [R1+0x1890], R20 ;  /* 0x0018901401007387 */ /* 0x0001e80000100a00 */
[----:B0-----:R-:W2:Y:S01]  /*d17e0*/  LDL.LU R20, [R1+0x5960] ;  /* 0x0059600001147983 */ /* 0x001ea20000300800 */
[----:B------:R-:W-:Y:S02]  /*d17f0*/  IADD3 R14, P2, PT, R10, R0, RZ ;  /* 0x000000000a0e7210 */ /* 0x000fe40007f5e0ff */
[----:B------:R-:W-:Y:S01]  /*d1800*/  F2FP.SATFINITE.E5M2.F32.PACK_AB_MERGE_C R13, R13, R12, RZ ;  /* 0x0000000c0d0d723e */ /* 0x000fe200048060ff */
[----:B------:R-:W4:Y:S01]  /*d1810*/  LDL.LU R9, [R1+0x1868] ;  /* 0x0018680001097983 */ /* 0x000f220000300800 */
[----:B---3--:R-:W-:Y:S01]  /*d1820*/  F2FP.SATFINITE.E5M2.F32.PACK_AB_MERGE_C R17, R17, R15, RZ ;  /* 0x0000000f1111723e */ /* 0x008fe200048060ff */
[----:B------:R-:W-:Y:S01]  /*d1830*/  IMAD.X R15, R11, 0x1, R3, P2 ;  /* 0x000000010b0f7824 */ /* 0x000fe200010e0603 */
[----:B--2---:R-:W-:Y:S01]  /*d1840*/  F2FP.SATFINITE.E5M2.F32.PACK_AB_MERGE_C R21, R18, R20, RZ ;  /* 0x000000141215723e */ /* 0x004fe200048060ff */
[----:B------:R-:W-:-:S02]  /*d1850*/  IMAD.MOV.U32 R18, RZ, RZ, R24 ;  /* 0x000000ffff127224 */ /* 0x000fc400078e0018 */
[----:B------:R-:W2:Y:S04]  /*d1860*/  LDL.LU R24, [R1+0x186c] ;  /* 0x00186c0001187983 */ /* 0x000ea80000300800 */
[----:B------:R-:W3:Y:S04]  /*d1870*/  LDL.LU R12, [R1+0x1850] ;  /* 0x00185000010c7983 */ /* 0x000ee80000300800 */
[----:B------:R-:W3:Y:S04]  /*d1880*/  LDL.LU R22, [R1+0x1854] ;  /* 0x0018540001167983 */ /* 0x000ee80000300800 */
[----:B------:R-:W2:Y:S04]  /*d1890*/  LDL.LU R26, [R1+0x1858] ;  /* 0x00185800011a7983 */ /* 0x000ea80000300800 */
[----:B------:R-:W2:Y:S04]  /*d18a0*/  LDL.LU R20, [R1+0x185c] ;  /* 0x00185c0001147983 */ /* 0x000ea80000300800 */
[----:B------:R-:W-:Y:S04]  /*d18b0*/  STL [R1+0x560c], R21 ;  /* 0x00560c1501007387 */ /* 0x000fe80000100800 */
[----:B------:R0:W-:Y:S04]  /*d18c0*/  STL.64 [R1+0x1880], R14 ;  /* 0x0018800e01007387 */ /* 0x0001e80000100a00 */
[----:B0-----:R-:W2:Y:S01]  /*d18d0*/  LDL.LU.64 R14, [R1+0x5958] ;  /* 0x00595800010e7983 */ /* 0x001ea20000300a00 */
[----:B----4-:R-:W-:-:S02]  /*d18e0*/  F2FP.SATFINITE.E5M2.F32.PACK_AB_MERGE_C R16, R16, R28, RZ ;  /* 0x0000001c1010723e */ /* 0x010fc400048060ff */
[----:B------:R-:W-:Y:S02]  /*d18f0*/  F2FP.SATFINITE.E5M2.F32.PACK_AB_MERGE_C R21, R25, R23, RZ ;  /* 0x000000171915723e */ /* 0x000fe400048060ff */
[----:B---3--:R-:W-:Y:S01]  /*d1900*/  F2FP.SATFINITE.E5M2.F32.PACK_AB_MERGE_C R12, R22, R12, RZ ;  /* 0x0000000c160c723e */ /* 0x008fe200048060ff */
[----:B--2---:R0:W-:Y:S04]  /*d1910*/  STL.64 [R1+0x5950], R14 ;  /* 0x0059500e01007387 */ /* 0x0041e80000100a00 */
[----:B------:R-:W2:Y:S01]  /*d1920*/  LDL.LU R28, [R1+0x184c] ;  /* 0x00184c00011c7983 */ /* 0x000ea20000300800 */
[----:B0-----:R-:W-:-:S03]  /*d1930*/  IADD3 R14, P2, PT, R10, R2, RZ ;  /* 0x000000020a0e7210 */ /* 0x001fc60007f5e0ff */
[----:B------:R0:W-:Y:S02]  /*d1940*/  STL.64 [R1+0x5618], R16 ;  /* 0x0056181001007387 */ /* 0x0001e40000100a00 */
[----:B------:R-:W-:Y:S02]  /*d1950*/  IMAD.X R15, R11, 0x1, R5, P2 ;  /* 0x000000010b0f7824 */ /* 0x000fe400010e0605 */
[----:B0-----:R-:W3:Y:S04]  /*d1960*/  LDL.LU R16, [R1+0x1844] ;  /* 0x0018440001107983 */ /* 0x001ee80000300800 */
[----:B------:R-:W2:Y:S04]  /*d1970*/  LDL.LU R17, [R1+0x1848] ;  /* 0x0018480001117983 */ /* 0x000ea80000300800 */
[----:B------:R-:W-:Y:S04]  /*d1980*/  STL [R1+0x5678], R21 ;  /* 0x0056781501007387 */ /* 0x000fe80000100800 */
[----:B------:R0:W-:Y:S04]  /*d1990*/  STL.64 [R1+0x1870], R14 ;  /* 0x0018700e01007387 */ /* 0x0001e80000100a00 */
[----:B------:R1:W-:Y:S01]  /*d19a0*/  STL.64 [R1+0x5948], R4 ;  /* 0x0059480401007387 */ /* 0x0003e20000100a00 */
[----:B0-----:R-:W-:-:S03]  /*d19b0*/  IADD3 R14, P2, PT, R10, R4, RZ ;  /* 0x000000040a0e7210 */ /* 0x001fc60007f5e0ff */
[----:B-1----:R-:W3:Y:S02]  /*d19c0*/  LDL.LU R5, [R1+0x1840] ;  /* 0x0018400001057983 */ /* 0x002ee40000300800 */
[----:B------:R-:W-:Y:S01]  /*d19d0*/  IMAD.X R15, R11, 0x1, R8, P2 ;  /* 0x000000010b0f7824 */ /* 0x000fe200010e0608 */
[----:B------:R-:W-:Y:S01]  /*d19e0*/  F2FP.SATFINITE.E5M2.F32.PACK_AB_MERGE_C R4, R24, R9, RZ ;  /* 0x000000091804723e */ /* 0x000fe200048060ff */
[----:B------:R-:W4:Y:S01]  /*d19f0*/  LDL.LU R23, [R1+0x1834] ;  /* 0x0018340001177983 */ /* 0x000f220000300800 */
[----:B------:R-:W-:-:S03]  /*d1a00*/  F2FP.SATFINITE.E5M2.F32.PACK_AB_MERGE_C R22, R20, R26, RZ ;  /* 0x0000001a1416723e */ /* 0x000fc600048060ff */
[----:B------:R-:W4:Y:S04]  /*d1a10*/  LDL.LU R25, [R1+0x1838] ;  /* 0x0018380001197983 */ /* 0x000f280000300800 */
[----:B------:R-:W4:Y:S04]  /*d1a20*/  LDL.LU R10, [R1+0x183c] ;  /* 0x00183c00010a7983 */ /* 0x000f280000300800 */
[----:B------:R-:W4:Y:S04]  /*d1a30*/  LDL.LU R24, [R1+0x13c] ;  /* 0x00013c0001187983 */ /* 0x000f280000300800 */
[----:B------:R-:W-:Y:S04]  /*d1a40*/  STL.64 [R1+0x1860], R14 ;  /* 0x0018600e01007387 */ /* 0x000fe80000100a00 */
[----:B------:R-:W-:Y:S04]  /*d1a50*/  STL [R1+0x1b38], R4 ;  /* 0x001b380401007387 */ /* 0x000fe80000100800 */
[----:B------:R0:W-:Y:S04]  /*d1a60*/  STL.64 [R1+0x5630], R12 ;  /* 0x0056300c01007387 */ /* 0x0001e80000100a00 */
[----:B0-----:R-:W4:Y:S04]  /*d1a70*/  LDL.LU R13, [R1+0x1830] ;  /* 0x00183000010d7983 */ /* 0x001f280000300800 */
[----:B------:R0:W-:Y:S04]  /*d1a80*/  STL [R1+0x567c], R22 ;  /* 0x00567c1601007387 */ /* 0x0001e80000100800 */
[----:B0-----:R-:W4:Y:S01]  /*d1a90*/  LDL.LU R22, [R1+0x138] ;  /* 0x0001380001167983 */ /* 0x001f220000300800 */
[----:B--2---:R-:W-:-:S02]  /*d1aa0*/  F2FP.SATFINITE.E5M2.F32.PACK_AB_MERGE_C R17, R28, R17, RZ ;  /* 0x000000111c11723e */ /* 0x004fc400048060ff */
[----:B---3--:R-:W-:Y:S02]  /*d1ab0*/  F2FP.SATFINITE.E5M2.F32.PACK_AB_MERGE_C R12, R16, R5, RZ ;  /* 0x00000005100c723e */ /* 0x008fe400048060ff */
[----:B----4-:R-:W-:Y:S02]  /*d1ac0*/  SHF.R.S32.HI R21, RZ, 0x1f, R22 ;  /* 0x0000001fff157819 */ /* 0x010fe40000011416 */
[----:B------:R-:W-:-:S05]  /*d1ad0*/  IADD3 R14, P2, PT, R22, R6, RZ ;  /* 0x00000006160e7210 */ /* 0x000fca0007f5e0ff */
[----:B------:R-:W-:Y:S01]  /*d1ae0*/  IMAD.X R15, R21, 0x1, R7, P2 ;  /* 0x00000001150f7824 */ /* 0x000fe200010e0607 */
[----:B------:R-:W-:-:S04]  /*d1af0*/  IADD3 R4, P2, PT, R22, R0, RZ ;  /* 0x0000000016047210 */ /* 0x000fc80007f5e0ff */
[----:B------:R0:W-:Y:S01]  /*d1b00*/  STL.64 [R1+0x1850], R14 ;  /* 0x0018500e01007387 */ /* 0x0001e20000100a00 */
[----:B------:R-:W-:-:S03]  /*d1b10*/  IMAD.X R5, R21, 0x1, R3, P2 ;  /* 0x0000000115057824 */ /* 0x000fc600010e0603 */
[----:B0-----:R-:W2:Y:S04]  /*d1b20*/  LDL.LU.64 R14, [R1+0x5950] ;  /* 0x00595000010e7983 */ /* 0x001ea80000300a00 */
[----:B------:R-:W3:Y:S04]  /*d1b30*/  LDL.LU R11, [R1+0x1820] ;  /* 0x00182000010b7983 */ /* 0x000ee80000300800 */
[----:B------:R-:W3:Y:S04]  /*d1b40*/  LDL.LU R9, [R1+0x1824] ;  /* 0x0018240001097983 */ /* 0x000ee80000300800 */
        /* <DEDUP_REMOVED lines=8> */
[----:B------:R-:W-:-:S03]  /*d1bd0*/  F2FP.SATFINITE.E5M2.F32.PACK_AB_MERGE_C R10, R10, R25, RZ ;  /* 0x000000190a0a723e */ /* 0x000fc600048060ff */
[----:B------:R0:W-:Y:S04]  /*d1be0*/  STL.64 [R1+0x5640], R12 ;  /* 0x0056400c01007387 */ /* 0x0001e80000100a00 */
[----:B------:R1:W-:Y:S04]  /*d1bf0*/  STL [R1+0x1b6c], R10 ;  /* 0x001b6c0a01007387 */ /* 0x0003e80000100800 */
[----:B------:R-:W2:Y:S01]  /*d1c00*/  LDL.LU R23, [R1+0x1818] ;  /* 0x0018180001177983 */ /* 0x000ea20000300800 */
[----:B0-----:R-:W-:-:S03]  /*d1c10*/  IADD3 R12, P2, PT, R22, R2, RZ ;  /* 0x00000002160c7210 */ /* 0x001fc60007f5e0ff */
[----:B------:R-:W2:Y:S04]  /*d1c20*/  LDL.LU R25, [R1+0x181c] ;  /* 0x00181c0001197983 */ /* 0x000ea80000300800 */
[----:B-1----:R-:W2:Y:S04]  /*d1c30*/  LDL.LU R10, [R1+0x140] ;  /* 0x00014000010a7983 */ /* 0x002ea80000300800 */
[----:B------:R0:W-:Y:S01]  /*d1c40*/  STL.64 [R1+0x5940], R2 ;  /* 0x0059400201007387 */ /* 0x0001e20000100a00 */
[----:B---3--:R-:W-:Y:S02]  /*d1c50*/  F2FP.SATFINITE.E5M2.F32.PACK_AB_MERGE_C R9, R9, R11, RZ ;  /* 0x0000000b0909723e */ /* 0x008fe400048060ff */
[----:B----4-:R-:W-:-:S02]  /*d1c60*/  F2FP.SATFINITE.E5M2.F32.PACK_AB_MERGE_C R11, R20, R26, RZ ;  /* 0x0000001a140b723e */ /* 0x010fc400048060ff */
[----:B--2---:R-:W-:Y:S02]  /*d1c70*/  F2FP.SATFINITE.E5M2.F32.PACK_AB_MERGE_C R28, R28, R16, RZ ;  /* 0x000000101c1c723e */ /* 0x004fe400048060ff */
[----:B------:R-:W-:Y:S01]  /*d1c80*/  SHF.R.S32.HI R16, RZ, 0x1f, R24 ;  /* 0x0000001fff107819 */ /* 0x000fe20000011418 */
[----:B------:R-:W-:Y:S01]  /*d1c90*/  IMAD.X R13, R21, 0x1, R5, P2 ;  /* 0x00000001150d7824 */ /* 0x000fe200010e0605 */
[----:B0-----:R-:W-:-:S04]  /*d1ca0*/  IADD3 R2, P2, PT, R22, R4, RZ ;  /* 0x0000000416027210 */ /* 0x001fc80007f5e0ff */
[----:B------:R0:W-:Y:S01]  /*d1cb0*/  STL.64 [R1+0x1838], R12 ;  /* 0x0018380c01007387 */ /* 0x0001e20000100a00 */
[----:B------:R-:W-:-:S03]  /*d1cc0*/  IMAD.X R3, R21, 0x1, R8, P2 ;  /* 0x0000000115037824 */ /* 0x000fc600010e0608 */
[----:B0-----:R-:W2:Y:S04]  /*d1cd0*/  LDL.LU R13, [R1+0x1804] ;  /* 0x00180400010d7983 */ /* 0x001ea80000300800 */
[----:B------:R0:W-:Y:S04]  /*d1ce0*/  STL.64 [R1+0x5938], R4 ;  /* 0x0059380401007387 */ /* 0x0001e80000100a00 */
[----:B0-----:R-:W2:Y:S04]  /*d1cf0*/  LDL.LU R5, [R1+0x1800] ;  /* 0x0018000001057983 */ /* 0x001ea80000300800 */
[----:B------:R-:W3:Y:S04]  /*d1d00*/  LDL.LU R21, [R1+0x17f4] ;  /* 0x0017f40001157983 */ /* 0x000ee80000300800 */
[----:B------:R0:W-:Y:S04]  /*d1d10*/  STL.64 [R1+0x1830], R2 ;  /* 0x0018300201007387 */ /* 0x0001e80000100a00 */
[----:B------:R-:W-:Y:S04]  /*d1d20*/  STL [R1+0x568c], R9 ;  /* 0x00568c0901007387 */ /* 0x000fe80000100800 */
[----:B------:R-:W4:Y:S01]  /*d1d30*/  LDL.LU R26, [R1+0x17f8] ;  /* 0x0017f800011a7983 */ /* 0x000f220000300800 */
[----:B0-----:R-:W-:-:S03]  /*d1d40*/  IADD3 R2, P2, PT, R24, R6, RZ ;  /* 0x0000000618027210 */ /* 0x001fc60007f5e0ff */
[----:B------:R-:W4:Y:S02]  /*d1d50*/  LDL.LU R20, [R1+0x17fc] ;  /* 0x0017fc0001147983 */ /* 0x000f240000300800 */
[----:B------:R-:W-:Y:S02]  /*d1d60*/  IMAD.X R3, R16, 0x1, R7, P2 ;  /* 0x0000000110037824 */ /* 0x000fe400010e0607 */
[----:B------:R-:W3:Y:S04]  /*d1d70*/  LDL.LU R22, [R1+0x17e4] ;  /* 0x0017e40001167983 */ /* 0x000ee80000300800 */
[----:B------:R-:W-:Y:S04]  /*d1d80*/  STL [R1+0x5694], R11 ;  /* 0x0056940b01007387 */ /* 0x000fe80000100800 */
[----:B------:R-:W-:Y:S04]  /*d1d90*/  STL [R1+0x5698], R28 ;  /* 0x0056981c01007387 */ /* 0x000fe80000100800 */
[----:B------:R0:W-:Y:S04]  /*d1da0*/  STL.64 [R1+0x1820], R2 ;  /* 0x0018200201007387 */ /* 0x0001e80000100a00 */
[----:B0-----:R-:W3:Y:S04]  /*d1db0*/  LDL.LU.64 R2, [R1+0x5940] ;  /* 0x0059400001027983 */ /* 0x001ee80000300a00 */
[----:B------:R0:W-:Y:S01]  /*d1dc0*/  STL.64 [R1+0x5930], R6 ;  /* 0x0059300601007387 */ /* 0x0001e20000100a00 */
[----:B------:R-:W-:-:S02]  /*d1dd0*/  F2FP.SATFINITE.E5M2.F32.PACK_AB_MERGE_C R12, R25, R23, RZ ;  /* 0x00000017190c723e */ /* 0x000fc400048060ff */
[----:B------:R-:W-:Y:S01]  /*d1de0*/  IADD3 R4, P2, PT, R24, R0, RZ ;  /* 0x0000000018047210 */ /* 0x000fe20007f5e0ff */
[----:B0-----:R-:W4:Y:S04]  /*d1df0*/  LDL.LU R6, [R1+0x180c] ;  /* 0x00180c0001067983 */ /* 0x001f280000300800 */
[----:B------:R-:W4:Y:S04]  /*d1e00*/  LDL.LU R7, [R1+0x17f0] ;  /* 0x0017f00001077983 */ /* 0x000f280000300800 */
[----:B------:R-:W4:Y:S04]  /*d1e10*/  LDL.LU R28, [R1+0x17e8] ;  /* 0x0017e800011c7983 */ /* 0x000f280000300800 */
[----:B------:R-:W4:Y:S04]  /*d1e20*/  LDL.LU R9, [R1+0x17ec] ;  /* 0x0017ec0001097983 */ /* 0x000f280000300800 */
[----:B------:R-:W4:Y:S04]  /*d1e30*/  LDL.LU R11, [R1+0x17d0] ;  /* 0x0017d000010b7983 */ /* 0x000f280000300800 */
[----:B------:R-:W4:Y:S04]  /*d1e40*/  LDL.LU R17, [R1+0x17d4] ;  /* 0x0017d40001117983 */ /* 0x000f280000300800 */
[----:B------:R-:W4:Y:S04]  /*d1e50*/  LDL.LU R23, [R1+0x17d8] ;  /* 0x0017d80001177983 */ /* 0x000f280000300800 */
[----:B------:R-:W4:Y:S01]  /*d1e60*/  LDL.LU R25, [R1+0x17dc] ;  /* 0x0017dc0001197983 */ /* 0x000f220000300800 */
[----:B--2---:R-:W-:-:S05]  /*d1e70*/  F2FP.SATFINITE.E5M2.F32.PACK_AB_MERGE_C R13, R13, R5, RZ ;  /* 0x000000050d0d723e */ /* 0x004fca00048060ff */
[----:B------:R0:W-:Y:S04]  /*d1e80*/  STL.64 [R1+0x5668], R12 ;  /* 0x0056680c01007387 */ /* 0x0001e80000100a00 */
[----:B0-----:R-:W2:Y:S04]  /*d1e90*/  LDL.LU R12, [R1+0x1808] ;  /* 0x00180800010c7983 */ /* 0x001ea80000300800 */
[----:B------:R-:W2:Y:S01]  /*d1ea0*/  LDL.LU R13, [R1+0x17e0] ;  /* 0x0017e000010d7983 */ /* 0x000ea20000300800 */
[----:B---3--:R-:W-:-:S05]  /*d1eb0*/  IMAD.X R5, R16, 0x1, R3, P2 ;  /* 0x0000000110057824 */ /* 0x008fca00010e0603 */
[----:B------:R0:W-:Y:S04]  /*d1ec0*/  STL.64 [R1+0x1810], R4 ;  /* 0x0018100401007387 */ /* 0x0001e80000100a00 */
[----:B0-----:R-:W3:Y:S01]  /*d1ed0*/  LDL.LU.64 R4, [R1+0x5938] ;  /* 0x0059380001047983 */ /* 0x001ee20000300a00 */
[----:B----4-:R-:W-:Y:S02]  /*d1ee0*/  F2FP.SATFINITE.E5M2.F32.PACK_AB_MERGE_C R21, R21, R7, RZ ;  /* 0x000000071515723e */ /* 0x010fe400048060ff */
[----:B------:R-:W-:Y:S02]  /*d1ef0*/  F2FP.SATFINITE.E5M2.F32.PACK_AB_MERGE_C R20, R20, R26, RZ ;  /* 0x0000001a1414723e */ /* 0x000fe400048060ff */
[----:B--2---:R-:W-:-:S05]  /*d1f00*/  F2FP.SATFINITE.E5M2.F32.PACK_AB_MERGE_C R6, R6, R12, RZ ;  /* 0x0000000c0606723e */ /* 0x004fca00048060ff */
[----:B------:R0:W-:Y:S02]  /*d1f10*/  STL [R1+0x1bac], R6 ;  /* 0x001bac0601007387 */ /* 0x0001e40000100800 */
[----:B0-----:R-:W-:-:S05]  /*d1f20*/  IADD3 R6, P2, PT, R24, R2, RZ ;  /* 0x0000000218067210 */ /* 0x001fca0007f5e0ff */
[----:B---3--:R-:W-:-:S05]  /*d1f30*/  IMAD.X R7, R16, 0x1, R5, P2 ;  /* 0x0000000110077824 */ /* 0x008fca00010e0605 */
[----:B------:R0:W-:Y:S02]  /*d1f40*/  STL.64 [R1+0x1800], R6 ;  /* 0x0018000601007387 */ /* 0x0001e40000100a00 */
[----:B0-----:R-:W-:-:S05]  /*d1f50*/  IADD3 R6, P2, PT, R24, R4, RZ ;  /* 0x0000000418067210 */ /* 0x001fca0007f5e0ff */
[----:B------:R-:W-:-:S05]  /*d1f60*/  IMAD.X R7, R16, 0x1, R8, P2 ;  /* 0x0000000110077824 */ /* 0x000fca00010e0608 */
[----:B------:R0:W-:Y:S04]  /*d1f70*/  STL.64 [R1+0x17f0], R6 ;  /* 0x0017f00601007387 */ /* 0x0001e80000100a00 */
[----:B0-----:R-:W2:Y:S01]  /*d1f80*/  LDL.LU.64 R6, [R1+0x5930] ;  /* 0x0059300001067983 */ /* 0x001ea20000300a00 */
[----:B------:R-:W-:-:S03]  /*d1f90*/  F2FP.SATFINITE.E5M2.F32.PACK_AB_MERGE_C R22, R22, R13, RZ ;  /* 0x0000000d1616723e */ /* 0x000fc600048060ff */
[----:B------:R-:W3:Y:S04]  /*d1fa0*/  LDL.LU R24, [R1+0x144] ;  /* 0x0001440001187983 */ /* 0x000ee80000300800 */
[----:B------:R-:W4:Y:S04]  /*d1fb0*/  LDL.LU R16, [R1+0x17c8] ;  /* 0x0017c80001107983 */ /* 0x000f280000300800 */
[----:B------:R-:W4:Y:S04]  /*d1fc0*/  LDL.LU R26, [R1+0x17cc] ;  /* 0x0017cc00011a7983 */ /* 0x000f280000300800 */
[----:B------:R0:W-:Y:S04]  /*d1fd0*/  STL.64 [R1+0x5680], R20 ;  /* 0x0056801401007387 */ /* 0x0001e80000100a00 */
[----:B0-----:R-:W3:Y:S04]  /*d1fe0*/  LDL.LU R21, [R1+0x17c4] ;  /* 0x0017c40001157983 */ /* 0x001ee80000300800 */
[----:B------:R0:W-:Y:S04]  /*d1ff0*/  STL [R1+0x5690], R22 ;  /* 0x0056901601007387 */ /* 0x0001e80000100800 */
[----:B0-----:R-:W3:Y:S01]  /*d2000*/  LDL.LU R22, [R1+0x17c0] ;  /* 0x0017c00001167983 */ /* 0x001ee20000300800 */
[----:B------:R-:W-:-:S02]  /*d2010*/  F2FP.SATFINITE.E5M2.F32.PACK_AB_MERGE_C R12, R9, R28, RZ ;  /* 0x0000001c090c723e */ /* 0x000fc400048060ff */
[----:B------:R-:W-:-:S03]  /*d2020*/  SHF.R.S32.HI R9, RZ, 0x1f, R10 ;  /* 0x0000001fff097819 */ /* 0x000fc6000001140a */
[----:B------:R2:W-:Y:S01]  /*d2030*/  STL [R1+0x56a8], R12 ;  /* 0x0056a80c01007387 */ /* 0x0005e20000100800 */
[----:B------:R-:W-:Y:S02]  /*d2040*/  F2FP.SATFINITE.E5M2.F32.PACK_AB_MERGE_C R17, R17, R11, RZ ;  /* 0x0000000b1111723e */ /* 0x000fe400048060ff */
[----:B--2---:R-:W-:Y:S01]  /*d2050*/  IADD3 R12, P2, PT, R10, R6, RZ ;  /* 0x000000060a0c7210 */ /* 0x004fe20007f5e0ff */
[----:B------:R0:W-:Y:S04]  /*d2060*/  STL.64 [R1+0x5928], R6 ;  /* 0x0059280601007387 */ /* 0x0001e80000100a00 */
[----:B------:R-:W-:Y:S01]  /*d2070*/  IMAD.X R13, R9, 0x1, R7, P2 ;  /* 0x00000001090d7824 */ /* 0x000fe200010e0607 */
[----:B------:R-:W-:Y:S04]  /*d2080*/  STL [R1+0x56ac], R17 ;  /* 0x0056ac1101007387 */ /* 0x000fe80000100800 */
[----:B------:R1:W-:Y:S01]  /*d2090*/  STL.64 [R1+0x17e0], R12 ;  /* 0x0017e00c01007387 */ /* 0x0003e20000100a00 */
[----:B0-----:R-:W-:-:S03]  /*d20a0*/  F2FP.SATFINITE.E5M2.F32.PACK_AB_MERGE_C R6, R25, R23, RZ ;  /* 0x000000171906723e */ /* 0x001fc600048060ff */
[----:B------:R-:W2:Y:S04]  /*d20b0*/  LDL.LU R11, [R1+0x17b4] ;  /* 0x0017b400010b7983 */ /* 0x000ea80000300800 */
[----:B------:R-:W2:Y:S04]  /*d20c0*/  LDL.LU R20, [R1+0x17b8] ;  /* 0x0017b80001147983 */ /* 0x000ea80000300800 */
[----:B------:R0:W-:Y:S01]  /*d20d0*/  STL [R1+0x1bfc], R6 ;  /* 0x001bfc0601007387 */ /* 0x0001e20000100800 */
[----:B------:R-:W-:-:S03]  /*d20e0*/  IMAD.MOV.U32 R25, RZ, RZ, R19 ;  /* 0x000000ffff197224 */ /* 0x000fc600078e0013 */
[----:B-1----:R-:W2:Y:S04]  /*d20f0*/  LDL.LU R13, [R1+0x17bc] ;  /* 0x0017bc00010d7983 */ /* 0x002ea80000300800 */
[----:B------:R-:W2:Y:S01]  /*d2100*/  LDL.LU R12, [R1+0x17a0] ;  /* 0x0017a000010c7983 */ /* 0x000ea20000300800 */
[----:B0-----:R-:W-:-:S03]  /*d2110*/  IADD3 R6, P2, PT, R10, R0, RZ ;  /* 0x000000000a067210 */ /* 0x001fc60007f5e0ff */
[----:B------:R-:W2:Y:S02]  /*d2120*/  LDL.LU R19, [R1+0x17a4] ;  /* 0x0017a40001137983 */ /* 0x000ea40000300800 */
[----:B------:R-:W-:-:S05]  /*d2130*/  IMAD.X R7, R9, 0x1, R3, P2 ;  /* 0x0000000109077824 */ /* 0x000fca00010e0603 */
[----:B------:R-:W-:Y:S04]  /*d2140*/  STL.64 [R1+0x17d0], R6 ;  /* 0x0017d00601007387 */ /* 0x000fe80000100a00 */
[----:B------:R-:W2:Y:S04]  /*d2150*/  LDL.LU R28, [R1+0x17a8] ;  /* 0x0017a800011c7983 */ /* 0x000ea80000300800 */
[----:B------:R-:W2:Y:S01]  /*d2160*/  LDL.LU R23, [R1+0x17ac] ;  /* 0x0017ac0001177983 */ /* 0x000ea20000300800 */
[----:B---3--:R-:W-:-:S05]  /*d2170*/  F2FP.SATFINITE.E5M2.F32.PACK_AB_MERGE_C R22, R21, R22, RZ ;  /* 0x000000161516723e */ /* 0x008fca00048060ff */
[----:B------:R0:W-:Y:S04]  /*d2180*/  STL [R1+0x56b0], R22 ;  /* 0x0056b01601007387 */ /* 0x0001e80000100800 */
[----:B0-----:R-:W3:Y:S01]  /*d2190*/  LDL.LU R22, [R1+0x17b0] ;  /* 0x0017b00001167983 */ /* 0x001ee20000300800 */
[----:B------:R-:W-:-:S03]  /*d21a0*/  IADD3 R6, P2, PT, R10, R2, RZ ;  /* 0x000000020a067210 */ /* 0x000fc60007f5e0ff */
[----:B--2---:R0:W-:Y:S02]  /*d21b0*/  STL [R1+0x5920], R23 ;  /* 0x0059201701007387 */ /* 0x0041e40000100800 */
[----:B0-----:R-:W-:Y:S01]  /*d21c0*/  IMAD.MOV.U32 R23, RZ, RZ, R9 ;  /* 0x000000ffff177224 */ /* 0x001fe200078e0009 */
[----:B----4-:R-:W-:Y:S02]  /*d21d0*/  F2FP.SATFINITE.E5M2.F32.PACK_AB_MERGE_C R9, R26, R16, RZ ;  /* 0x000000101a09723e */ /* 0x010fe400048060ff */
[----:B------:R-:W2:Y:S01]  /*d21e0*/  LDL.LU R16, [R1+0x1794] ;  /* 0x0017940001107983 */ /* 0x000ea20000300800 */
[----:B------:R-:W-:-:S03]  /*d21f0*/  IMAD.X R7, R23, 0x1, R5, P2 ;  /* 0x0000000117077824 */ /* 0x000fc600010e0605 */
[----:B------:R-:W4:Y:S04]  /*d2200*/  LDL.LU R17, [R1+0x1798] ;  /* 0x0017980001117983 */ /* 0x000f280000300800 */
[----:B------:R-:W4:Y:S04]  /*d2210*/  LDL.LU R21, [R1+0x179c] ;  /* 0x00179c0001157983 */ /* 0x000f280000300800 */
[----:B------:R-:W-:Y:S04]  /*d2220*/  STL [R1+0x56d8], R9 ;  /* 0x0056d80901007387 */ /* 0x000fe80000100800 */
[----:B------:R0:W-:Y:S01]  /*d2230*/  STL.64 [R1+0x17c8], R6 ;  /* 0x0017c80601007387 */ /* 0x0001e20000100a00 */
[----:B---3--:R-:W-:-:S03]  /*d2240*/  F2FP.SATFINITE.E5M2.F32.PACK_AB_MERGE_C R11, R11, R22, RZ ;  /* 0x000000160b0b723e */ /* 0x008fc600048060ff */
[----:B------:R1:W-:Y:S01]  /*d2250*/  STL.64 [R1+0x5918], R4 ;  /* 0x0059180401007387 */ /* 0x0003e20000100a00 */
[----:B0-----:R-:W-:-:S03]  /*d2260*/  IADD3 R6, P2, PT, R10, R4, RZ ;  /* 0x000000040a067210 */ /* 0x001fc60007f5e0ff */
[----:B-1----:R-:W2:Y:S02]  /*d2270*/  LDL.LU R5, [R1+0x1790] ;  /* 0x0017900001057983 */ /* 0x002ea40000300800 */
[----:B------:R-:W-:Y:S02]  /*d2280*/  IMAD.X R7, R23, 0x1, R8, P2 ;  /* 0x0000000117077824 */ /* 0x000fe400010e0608 */
[----:B------:R-:W3:Y:S04]  /*d2290*/  LDL.LU R26, [R1+0x1780] ;  /* 0x00178000011a7983 */ /* 0x000ee80000300800 */
[----:B------:R-:W3:Y:S04]  /*d22a0*/  LDL.LU R10, [R1+0x1784] ;  /* 0x00178400010a7983 */ /* 0x000ee80000300800 */
[----:B------:R0:W-:Y:S04]  /*d22b0*/  STL.64 [R1+0x17c0], R6 ;  /* 0x0017c00601007387 */ /* 0x0001e80000100a00 */
[----:B0-----:R-:W2:Y:S04]  /*d22c0*/  LDL.LU.64 R6, [R1+0x5928] ;  /* 0x0059280001067983 */ /* 0x001ea80000300a00 */
[----:B------:R0:W-:Y:S02]  /*d22d0*/  STL [R1+0x56dc], R11 ;  /* 0x0056dc0b01007387 */ /* 0x0001e40000100800 */
[----:B0-----:R-:W-:-:S05]  /*d22e0*/  IMAD.MOV.U32 R11, RZ, RZ, R25 ;  /* 0x000000ffff0b7224 */ /* 0x001fca00078e0019 */
[----:B------:R-:W-:Y:S04]  /*d22f0*/  STL [R1+0x5910], R11 ;  /* 0x0059100b01007387 */ /* 0x000fe80000100800 */
[----:B------:R-:W3:Y:S01]  /*d2300*/  LDL.LU R25, [R1+0x1788] ;  /* 0x0017880001197983 */ /* 0x000ee20000300800 */
[----:B------:R-:W-:Y:S02]  /*d2310*/  F2FP.SATFINITE.E5M2.F32.PACK_AB_MERGE_C R12, R19, R12, RZ ;  /* 0x0000000c130c723e */ /* 0x000fe400048060ff */
[----:B------:R-:W-:Y:S02]  /*d2320*/  SHF.R.S32.HI R19, RZ, 0x1f, R24 ;  /* 0x0000001fff137819 */ /* 0x000fe40000011418 */
[----:B------:R-:W-:Y:S02]  /*d2330*/  F2FP.SATFINITE.E5M2.F32.PACK_AB_MERGE_C R20, R13, R20, RZ ;  /* 0x000000140d14723e */ /* 0x000fe400048060ff */
[----:B--2---:R-:W-:-:S05]  /*d2340*/  IADD3 R22, P2, PT, R24, R6, RZ ;  /* 0x0000000618167210 */ /* 0x004fca0007f5e0ff */
[----:B------:R-:W-:Y:S01]  /*d2350*/  IMAD.X R23, R19, 0x1, R7, P2 ;  /* 0x0000000113177824 */ /* 0x000fe200010e0607 */
[----:B---3--:R-:W-:Y:S04]  /*d2360*/  STL [R1+0x590c], R25 ;  /* 0x00590c1901007387 */ /* 0x008fe80000100800 */
[----:B------:R-:W2:Y:S04]  /*d2370*/  LDL.LU R13, [R1+0x178c] ;  /* 0x00178c00010d7983 */ /* 0x000ea80000300800 */
[----:B------:R0:W-:Y:S04]  /*d2380*/  STL.64 [R1+0x17b0], R22 ;  /* 0x0017b01601007387 */ /* 0x0001e80000100a00 */
[----:B0-----:R-:W3:Y:S04]  /*d2390*/  LDL.LU R23, [R1+0x5920] ;  /* 0x0059200001177983 */ /* 0x001ee80000300800 */
[----:B------:R-:W2:Y:S01]  /*d23a0*/  LDL.LU R9, [R1+0x11a0] ;  /* 0x0011a00001097983 */ /* 0x000ea20000300800 */
[----:B------:R-:W-:-:S02]  /*d23b0*/  F2FP.SATFINITE.E5M2.F32.PACK_AB_MERGE_C R16, R16, R5, RZ ;  /* 0x000000051010723e */ /* 0x000fc400048060ff */
[----:B---3--:R-:W-:-:S05]  /*d23c0*/  F2FP.SATFINITE.E5M2.F32.PACK_AB_MERGE_C R4, R23, R28, RZ ;  /* 0x0000001c1704723e */ /* 0x008fca00048060ff */
[----:B------:R0:W-:Y:S04]  /*d23d0*/  STL [R1+0x1c5c], R4 ;  /* 0x001c5c0401007387 */ /* 0x0001e80000100800 */
[----:B------:R-:W3:Y:S04]  /*d23e0*/  LDL.LU R22, [R1+0x11a4] ;  /* 0x0011a40001167983 */ /* 0x000ee80000300800 */
[----:B------:R-:W2:Y:S01]  /*d23f0*/  LDL.LU R28, [R1+0x11a8] ;  /* 0x0011a800011c7983 */ /* 0x000ea20000300800 */
[----:B0-----:R-:W-:-:S03]  /*d2400*/  IADD3 R4, P2, PT, R24, R0, RZ ;  /* 0x0000000018047210 */ /* 0x001fc60007f5e0ff */
[----:B------:R-:W2:Y:S02]  /*d2410*/  LDL.LU R23, [R1+0x11ac] ;  /* 0x0011ac0001177983 */ /* 0x000ea40000300800 */
[----:B------:R-:W-:-:S05]  /*d2420*/  IMAD.X R5, R19, 0x1, R3, P2 ;  /* 0x0000000113057824 */ /* 0x000fca00010e0603 */
[----:B------:R0:W-:Y:S04]  /*d2430*/  STL.64 [R1+0x17a0], R4 ;  /* 0x0017a00401007387 */ /* 0x0001e80000100a00 */
[----:B0-----:R-:W2:Y:S01]  /*d2440*/  LDL.LU.64 R4, [R1+0x5918] ;  /* 0x0059180001047983 */ /* 0x001ea20000300a00 */
[----:B----4-:R-:W-:Y:S02]  /*d2450*/  F2FP.SATFINITE.E5M2.F32.PACK_AB_MERGE_C R17, R21, R17, RZ ;  /* 0x000000111511723e */ /* 0x010fe400048060ff */
[----:B------:R-:W-:Y:S02]  /*d2460*/  F2FP.SATFINITE.E5M2.F32.PACK_AB_MERGE_C R21, R10, R26, RZ ;  /* 0x0000001a0a15723e */ /* 0x000fe400048060ff */
[C---:B------:R-:W-:Y:S01]  /*d2470*/  IADD3 R10, P2, PT, R24.reuse, R2, RZ ;  /* 0x00000002180a7210 */ /* 0x040fe20007f5e0ff */
[----:B------:R0:W-:Y:S04]  /*d2480*/  STL.64 [R1+0x56b8], R16 ;  /* 0x0056b81001007387 */ /* 0x0001e80000100a00 */
[----:B0-----:R-:W4:Y:S04]  /*d2490*/  LDL.LU R16, [R1+0x1774] ;  /* 0x0017740001107983 */ /* 0x001f280000300800 */
[----:B------:R-:W3:Y:S04]  /*d24a0*/  LDL.LU R17, [R1+0x177c] ;  /* 0x00177c0001117983 */ /* 0x000ee80000300800 */
[----:B------:R0:W-:Y:S04]  /*d24b0*/  STL.64 [R1+0x56c0], R20 ;  /* 0x0056c01401007387 */ /* 0x0001e80000100a00 */
[----:B0-----:R-:W4:Y:S04]  /*d24c0*/  LDL.LU R20, [R1+0x1770] ;  /* 0x0017700001147983 */ /* 0x001f280000300800 */
[----:B------:R-:W3:Y:S01]  /*d24d0*/  LDL.LU R21, [R1+0x1778] ;  /* 0x0017780001157983 */ /* 0x000ee20000300800 */
        /* <DEDUP_REMOVED lines=9> */
[----:B------:R-:W3:Y:S04]  /*d2570*/  LDL.LU R19, [R1+0x1758] ;  /* 0x0017580001137983 */ /* 0x000ee80000300800 */
[----:B------:R-:W3:Y:S01]  /*d2580*/  LDL.LU R24, [R1+0x175c] ;  /* 0x00175c0001187983 */ /* 0x000ee20000300800 */
[----:B----4-:R-:W-:-:S02]  /*d2590*/  F2FP.SATFINITE.E5M2.F32.PACK_AB_MERGE_C R16, R16, R20, RZ ;  /* 0x000000141010723e */ /* 0x010fc400048060ff */
[----:B--2---:R-:W-:Y:S02]  /*d25a0*/  F2FP.SATFINITE.E5M2.F32.PACK_AB_MERGE_C R13, R13, R25, RZ ;  /* 0x000000190d0d723e */ /* 0x004fe400048060ff */
[----:B------:R-:W2:Y:S01]  /*d25b0*/  LDL.LU R25, [R1+0x5908] ;  /* 0x0059080001197983 */ /* 0x000ea20000300800 */
[----:B------:R-:W-:-:S03]  /*d25c0*/  IADD3 R20, P2, PT, R11, R6, RZ ;  /* 0x000000060b147210 */ /* 0x000fc60007f5e0ff */
[----:B------:R3:W-:Y:S02]  /*d25d0*/  STL.64 [R1+0x56c8], R12 ;  /* 0x0056c80c01007387 */ /* 0x0007e40000100a00 */
[----:B---3--:R-:W-:Y:S02]  /*d25e0*/  F2FP.SATFINITE.E5M2.F32.PACK_AB_MERGE_C R13, R17, R21, RZ ;  /* 0x00000015110d723e */ /* 0x008fe400048060ff */
[----:B------:R-:W-:-:S03]  /*d25f0*/  SHF.R.S32.HI R12, RZ, 0x1f, R11 ;  /* 0x0000001fff0c7819 */ /* 0x000fc6000001140b */
[----:B------:R-:W-:Y:S02]  /*d2600*/  STL [R1+0x1cf8], R13 ;  /* 0x001cf80d01007387 */ /* 0x000fe40000100800 */
[----:B------:R-:W-:Y:S02]  /*d2610*/  IMAD.X R21, R12, 0x1, R7, P2 ;  /* 0x000000010c157824 */ /* 0x000fe400010e0607 */
[----:B------:R0:W-:Y:S04]  /*d2620*/  STL.64 [R1+0x5900], R6 ;  /* 0x0059000601007387 */ /* 0x0001e80000100a00 */
[----:B------:R1:W-:Y:S01]  /*d2630*/  STL.64 [R1+0x1768], R20 ;  /* 0x0017681401007387 */ /* 0x0003e20000100a00 */
[----:B------:R-:W-:Y:S01]  /*d2640*/  F2FP.SATFINITE.E5M2.F32.PACK_AB_MERGE_C R17, R23, R28, RZ ;  /* 0x0000001c1711723e */ /* 0x000fe200048060ff */
[----:B0-----:R-:W-:Y:S01]  /*d2650*/  IMAD.MOV.U32 R7, RZ, RZ, R11 ;  /* 0x000000ffff077224 */ /* 0x001fe200078e000b */
[----:B-1----:R-:W-:-:S04]  /*d2660*/  F2FP.SATFINITE.E5M2.F32.PACK_AB_MERGE_C R21, R22, R9, RZ ;  /* 0x000000091615723e */ /* 0x002fc800048060ff */
[----:B------:R-:W-:Y:S01]  /*d2670*/  IADD3 R20, P2, PT, R7, R0, RZ ;  /* 0x0000000007147210 */ /* 0x000fe20007f5e0ff */
[----:B------:R0:W-:Y:S04]  /*d2680*/  STL [R1+0x56e8], R21 ;  /* 0x0056e81501007387 */ /* 0x0001e80000100800 */
[----:B------:R1:W-:Y:S01]  /*d2690*/  STL.64 [R1+0x56d0], R16 ;  /* 0x0056d01001007387 */ /* 0x0003e20000100a00 */
[----:B0-----:R-:W-:Y:S01]  /*d26a0*/  IMAD.X R21, R12, 0x1, R3, P2 ;  /* 0x000000010c157824 */ /* 0x001fe200010e0603 */
[----:B------:R-:W-:Y:S02]  /*d26b0*/  F2FP.SATFINITE.E5M2.F32.PACK_AB_MERGE_C R10, R10, R26, RZ ;  /* 0x0000001a0a0a723e */ /* 0x000fe400048060ff */
[----:B-1----:R-:W3:Y:S04]  /*d26c0*/  LDL.LU R17, [R1+0x14c] ;  /* 0x00014c0001117983 */ /* 0x002ee80000300800 */
[----:B------:R-:W-:Y:S04]  /*d26d0*/  STL [R1+0x58f0], R0 ;  /* 0x0058f00001007387 */ /* 0x000fe80000100800 */
[----:B------:R0:W-:Y:S01]  /*d26e0*/  STL.64 [R1+0x1760], R20 ;  /* 0x0017601401007387 */ /* 0x0001e20000100a00 */
[----:B------:R-:W-:-:S03]  /*d26f0*/  F2FP.SATFINITE.E5M2.F32.PACK_AB_MERGE_C R24, R24, R19, RZ ;  /* 0x000000131818723e */ /* 0x000fc600048060ff */
[----:B0-----:R-:W4:Y:S04]  /*d2700*/  LDL.LU R20, [R1+0x1748] ;  /* 0x0017480001147983 */ /* 0x001f280000300800 */
[----:B------:R-:W4:Y:S04]  /*d2710*/  LDL.LU R11, [R1+0x174c] ;  /* 0x00174c00010b7983 */ /* 0x000f280000300800 */
[----:B------:R-:W3:Y:S04]  /*d2720*/  LDL.LU R9, [R1+0x1730] ;  /* 0x0017300001097983 */ /* 0x000ee80000300800 */
[----:B------:R-:W3:Y:S04]  /*d2730*/  LDL.LU R22, [R1+0x1734] ;  /* 0x0017340001167983 */ /* 0x000ee80000300800 */
[----:B------:R-:W-:Y:S04]  /*d2740*/  STL [R1+0x58f4], R3 ;  /* 0x0058f40301007387 */ /* 0x000fe80000100800 */
[----:B------:R0:W-:Y:S04]  /*d2750*/  STL [R1+0x53e0], R10 ;  /* 0x0053e00a01007387 */ /* 0x0001e80000100800 */
[----:B0-----:R-:W3:Y:S04]  /*d2760*/  LDL.LU R10, [R1+0x1744] ;  /* 0x00174400010a7983 */ /* 0x001ee80000300800 */
[----:B------:R-:W3:Y:S04]  /*d2770*/  LDL.LU R3, [R1+0x1738] ;  /* 0x0017380001037983 */ /* 0x000ee80000300800 */
[----:B------:R-:W3:Y:S04]  /*d2780*/  LDL.LU R0, [R1+0x173c] ;  /* 0x00173c0001007983 */ /* 0x000ee80000300800 */
[----:B------:R-:W3:Y:S04]  /*d2790*/  LDL.LU R16, [R1+0x1710] ;  /* 0x0017100001107983 */ /* 0x000ee80000300800 */
[----:B------:R-:W3:Y:S04]  /*d27a0*/  LDL.LU R21, [R1+0x1714] ;  /* 0x0017140001157983 */ /* 0x000ee80000300800 */
[----:B--2---:R0:W-:Y:S04]  /*d27b0*/  STL.64 [R1+0x5540], R24 ;  /* 0x0055401801007387 */ /* 0x0041e80000100a00 */
[----:B0-----:R-:W2:Y:S04]  /*d27c0*/  LDL.LU R24, [R1+0x1728] ;  /* 0x0017280001187983 */ /* 0x001ea80000300800 */
[----:B------:R-:W2:Y:S04]  /*d27d0*/  LDL.LU R25, [R1+0x172c] ;  /* 0x00172c0001197983 */ /* 0x000ea80000300800 */
[----:B--2---:R0:W-:Y:S04]  /*d27e0*/  STL.64 [R1+0x58e8], R24 ;  /* 0x0058e81801007387 */ /* 0x0041e80000100a00 */
[----:B0-----:R-:W2:Y:S04]  /*d27f0*/  LDL.LU R24, [R1+0x1720] ;  /* 0x0017200001187983 */ /* 0x001ea80000300800 */
[----:B------:R-:W2:Y:S01]  /*d2800*/  LDL.LU R25, [R1+0x1724] ;  /* 0x0017240001197983 */ /* 0x000ea20000300800 */
[----:B------:R-:W-:-:S03]  /*d2810*/  IMAD.MOV.U32 R26, RZ, RZ, R14 ;  /* 0x000000ffff1a7224 */ /* 0x000fc600078e000e */
[----:B--2---:R0:W-:Y:S02]  /*d2820*/  STL.64 [R1+0x58f8], R24 ;  /* 0x0058f81801007387 */ /* 0x0041e40000100a00 */
[----:B0-----:R-:W-:Y:S01]  /*d2830*/  IMAD.MOV.U32 R24, RZ, RZ, R12 ;  /* 0x000000ffff187224 */ /* 0x001fe200078e000c */
[C---:B------:R-:W-:Y:S01]  /*d2840*/  IADD3 R12, P2, PT, R7.reuse, R2, RZ ;  /* 0x00000002070c7210 */ /* 0x040fe20007f5e0ff */
[----:B------:R-:W2:Y:S04]  /*d2850*/  LDL.LU R25, [R1+0x1740] ;  /* 0x0017400001197983 */ /* 0x000ea80000300800 */
[----:B------:R-:W-:Y:S01]  /*d2860*/  IMAD.X R13, R24, 0x1, R5, P2 ;  /* 0x00000001180d7824 */ /* 0x000fe200010e0605 */
[----:B------:R-:W-:-:S04]  /*d2870*/  IADD3 R6, P2, PT, R7, R4, RZ ;  /* 0x0000000407067210 */ /* 0x000fc80007f5e0ff */
[----:B------:R0:W-:Y:S01]  /*d2880*/  STL.64 [R1+0x1758], R12 ;  /* 0x0017580c01007387 */ /* 0x0001e20000100a00 */
[----:B------:R-:W-:-:S03]  /*d2890*/  IMAD.X R7, R24, 0x1, R8, P2 ;  /* 0x0000000118077824 */ /* 0x000fc600010e0608 */
[----:B0-----:R-:W4:Y:S04]  /*d28a0*/  LDL.LU R12, [R1+0x1718] ;  /* 0x00171800010c7983 */ /* 0x001f280000300800 */
[----:B------:R-:W4:Y:S04]  /*d28b0*/  LDL.LU R13, [R1+0x171c] ;  /* 0x00171c00010d7983 */ /* 0x000f280000300800 */
[----:B------:R-:W4:Y:S04]  /*d28c0*/  LDL.LU R28, [R1+0x1700] ;  /* 0x00170000011c7983 */ /* 0x000f280000300800 */
[----:B------:R-:W4:Y:S04]  /*d28d0*/  LDL.LU R23, [R1+0x1704] ;  /* 0x0017040001177983 */ /* 0x000f280000300800 */
[----:B------:R-:W4:Y:S04]  /*d28e0*/  LDL.LU R19, [R1+0x1708] ;  /* 0x0017080001137983 */ /* 0x000f280000300800 */
[----:B------:R-:W4:Y:S04]  /*d28f0*/  LDL.LU R14, [R1+0x170c] ;  /* 0x00170c00010e7983 */ /* 0x000f280000300800 */
[----:B------:R0:W-:Y:S04]  /*d2900*/  STL.64 [R1+0x1750], R6 ;  /* 0x0017500601007387 */ /* 0x0001e80000100a00 */
[----:B0-----:R-:W4:Y:S01]  /*d2910*/  LDL.LU.64 R6, [R1+0x5900] ;  /* 0x0059000001067983 */ /* 0x001f220000300a00 */
[----:B---3--:R-:W-:-:S02]  /*d2920*/  F2FP.SATFINITE.E5M2.F32.PACK_AB_MERGE_C R9, R22, R9, RZ ;  /* 0x000000091609723e */ /* 0x008fc400048060ff */
[----:B------:R-:W-:Y:S02]  /*d2930*/  F2FP.SATFINITE.E5M2.F32.PACK_AB_MERGE_C R0, R0, R3, RZ ;  /* 0x000000030000723e */ /* 0x000fe400048060ff */
[----:B--2---:R-:W-:Y:S02]  /*d2940*/  F2FP.SATFINITE.E5M2.F32.PACK_AB_MERGE_C R24, R10, R25, RZ ;  /* 0x000000190a18723e */ /* 0x004fe400048060ff */
[----:B----4-:R-:W-:-:S03]  /*d2950*/  F2FP.SATFINITE.E5M2.F32.PACK_AB_MERGE_C R10, R11, R20, RZ ;  /* 0x000000140b0a723e */ /* 0x010fc600048060ff */
[----:B------:R-:W-:Y:S04]  /*d2960*/  STL [R1+0x1770], R24 ;  /* 0x0017701801007387 */ /* 0x000fe80000100800 */
[----:B------:R0:W-:Y:S04]  /*d2970*/  STL [R1+0x1748], R10 ;  /* 0x0017480a01007387 */ /* 0x0001e80000100800 */
[----:B------:R-:W2:Y:S01]  /*d2980*/  LDL.LU R20, [R1+0x16f0] ;  /* 0x0016f00001147983 */ /* 0x000ea20000300800 */
[----:B0-----:R-:W-:-:S03]  /*d2990*/  SHF.R.S32.HI R10, RZ, 0x1f, R17 ;  /* 0x0000001fff0a7819 */ /* 0x001fc60000011411 */
[----:B------:R0:W-:Y:S04]  /*d29a0*/  STL [R1+0x174c], R9 ;  /* 0x00174c0901007387 */ /* 0x0001e80000100800 */
[----:B------:R-:W2:Y:S04]  /*d29b0*/  LDL.LU R11, [R1+0x16f4] ;  /* 0x0016f400010b7983 */ /* 0x000ea80000300800 */
[----:B0-----:R-:W3:Y:S04]  /*d29c0*/  LDL.LU R9, [R1+0x16f8] ;  /* 0x0016f80001097983 */ /* 0x001ee80000300800 */
[----:B------:R-:W3:Y:S01]  /*d29d0*/  LDL.LU R22, [R1+0x16fc] ;  /* 0x0016fc0001167983 */ /* 0x000ee20000300800 */
[----:B------:R-:W-:-:S05]  /*d29e0*/  IADD3 R24, P2, PT, R17, R6, RZ ;  /* 0x0000000611187210 */ /* 0x000fca0007f5e0ff */
[----:B------:R-:W-:-:S05]  /*d29f0*/  IMAD.X R25, R10, 0x1, R7, P2 ;  /* 0x000000010a197824 */ /* 0x000fca00010e0607 */
[----:B------:R0:W-:Y:S04]  /*d2a00*/  STL.64 [R1+0x1740], R24 ;  /* 0x0017401801007387 */ /* 0x0001e80000100a00 */
[----:B0-----:R-:W4:Y:S04]  /*d2a10*/  LDL.LU.64 R24, [R1+0x58f8] ;  /* 0x0058f80001187983 */ /* 0x001f280000300a00 */
[----:B------:R-:W2:Y:S04]  /*d2a20*/  LDL.LU R3, [R1+0x58f4] ;  /* 0x0058f40001037983 */ /* 0x000ea80000300800 */
[----:B------:R0:W-:Y:S04]  /*d2a30*/  STL [R1+0x173c], R0 ;  /* 0x00173c0001007387 */ /* 0x0001e80000100800 */
[----:B0-----:R-:W2:Y:S01]  /*d2a40*/  LDL.LU R0, [R1+0x58f0] ;  /* 0x0058f00001007983 */ /* 0x001ea20000300800 */
[----:B------:R-:W-:-:S02]  /*d2a50*/  F2FP.SATFINITE.E5M2.F32.PACK_AB_MERGE_C R16, R21, R16, RZ ;  /* 0x000000101510723e */ /* 0x000fc400048060ff */
[----:B----4-:R-:W-:-:S05]  /*d2a60*/  F2FP.SATFINITE.E5M2.F32.PACK_AB_MERGE_C R25, R25, R24, RZ ;  /* 0x000000181919723e */ /* 0x010fca00048060ff */
[----:B------:R0:W-:Y:S01]  /*d2a70*/  STL [R1+0x1738], R25 ;  /* 0x0017381901007387 */ /* 0x0001e20000100800 */
[----:B--2---:R-:W-:-:S05]  /*d2a80*/  IADD3 R24, P2, PT, R17, R0, RZ ;  /* 0x0000000011187210 */ /* 0x004fca0007f5e0ff */
[----:B0-----:R-:W-:-:S05]  /*d2a90*/  IMAD.X R25, R10, 0x1, R3, P2 ;  /* 0x000000010a197824 */ /* 0x001fca00010e0603 */
[----:B------:R0:W-:Y:S04]  /*d2aa0*/  STL.64 [R1+0x1730], R24 ;  /* 0x0017301801007387 */ /* 0x0001e80000100a00 */
[----:B0-----:R-:W2:Y:S04]  /*d2ab0*/  LDL.LU.64 R24, [R1+0x58e8] ;  /* 0x0058e80001187983 */ /* 0x001ea80000300a00 */
[----:B------:R-:W4:Y:S01]  /*d2ac0*/  LDL.LU R21, [R1+0x154] ;  /* 0x0001540001157983 */ /* 0x000f220000300800 */
[----:B------:R-:W-:Y:S02]  /*d2ad0*/  F2FP.SATFINITE.E5M2.F32.PACK_AB_MERGE_C R13, R13, R12, RZ ;  /* 0x0000000c0d0d723e */ /* 0x000fe400048060ff */
[----:B------:R-:W-:-:S02]  /*d2ae0*/  F2FP.SATFINITE.E5M2.F32.PACK_AB_MERGE_C R12, R23, R28, RZ ;  /* 0x0000001c170c723e */ /* 0x000fc400048060ff */
[----:B--2---:R-:W-:-:S05]  /*d2af0*/  F2FP.SATFINITE.E5M2.F32.PACK_AB_MERGE_C R24, R25, R24, RZ ;  /* 0x000000181918723e */ /* 0x004fca00048060ff */
[----:B------:R0:W-:Y:S04]  /*d2b00*/  STL [R1+0x1728], R24 ;  /* 0x0017281801007387 */ /* 0x0001e80000100800 */
[----:B----4-:R-:W-:Y:S01]  /*d2b10*/  STL [R1+0x58c8], R21 ;  /* 0x0058c81501007387 */ /* 0x010fe20000100800 */
[----:B0-----:R-:W-:-:S03]  /*d2b20*/  IADD3 R24, P2, PT, R17, R2, RZ ;  /* 0x0000000211187210 */ /* 0x001fc60007f5e0ff */
[----:B------:R0:W-:Y:S02]  /*d2b30*/  STL [R1+0x8bc], R16 ;  /* 0x0008bc1001007387 */ /* 0x0001e40000100800 */
[----:B------:R-:W-:Y:S01]  /*d2b40*/  IMAD.X R25, R10, 0x1, R5, P2 ;  /* 0x000000010a197824 */ /* 0x000fe200010e0605 */
[----:B0-----:R-:W-:-:S04]  /*d2b50*/  IADD3 R16, P2, PT, R17, R4, RZ ;  /* 0x0000000411107210 */ /* 0x001fc80007f5e0ff */
[----:B------:R-:W-:Y:S01]  /*d2b60*/  STL.64 [R1+0x1720], R24 ;  /* 0x0017201801007387 */ /* 0x000fe20000100a00 */
[----:B------:R-:W-:Y:S01]  /*d2b70*/  IMAD.X R17, R10, 0x1, R8, P2 ;  /* 0x000000010a117824 */ /* 0x000fe200010e0608 */
[----:B------:R-:W-:-:S04]  /*d2b80*/  F2FP.SATFINITE.E5M2.F32.PACK_AB_MERGE_C R10, R14, R19, RZ ;  /* 0x000000130e0a723e */ /* 0x000fc800048060ff */
[----:B------:R-:W-:Y:S04]  /*d2b90*/  STL.64 [R1+0x1710], R16 ;  /* 0x0017101001007387 */ /* 0x000fe80000100a00 */
[----:B------:R-:W-:Y:S04]  /*d2ba0*/  STL [R1+0x8ac], R13 ;  /* 0x0008ac0d01007387 */ /* 0x000fe80000100800 */
[----:B------:R-:W2:Y:S04]  /*d2bb0*/  LDL.LU R28, [R1+0x16e0] ;  /* 0x0016e000011c7983 */ /* 0x000ea80000300800 */
[----:B------:R0:W-:Y:S04]  /*d2bc0*/  STL [R1+0x19b8], R12 ;  /* 0x0019b80c01007387 */ /* 0x0001e80000100800 */
[----:B------:R-:W2:Y:S04]  /*d2bd0*/  LDL.LU R23, [R1+0x16e4] ;  /* 0x0016e40001177983 */ /* 0x000ea80000300800 */
[----:B------:R1:W-:Y:S01]  /*d2be0*/  STL [R1+0x1718], R10 ;  /* 0x0017180a01007387 */ /* 0x0003e20000100800 */
[----:B0-----:R-:W-:-:S03]  /*d2bf0*/  IADD3 R12, P2, PT, R26, R6, RZ ;  /* 0x000000061a0c7210 */ /* 0x001fc60007f5e0ff */
[----:B------:R-:W4:Y:S04]  /*d2c00*/  LDL.LU R19, [R1+0x16e8] ;  /* 0x0016e80001137983 */ /* 0x000f280000300800 */
[----:B------:R-:W4:Y:S01]  /*d2c10*/  LDL.LU R14, [R1+0x16ec] ;  /* 0x0016ec00010e7983 */ /* 0x000f220000300800 */
[----:B-1----:R-:W-:-:S03]  /*d2c20*/  SHF.R.S32.HI R10, RZ, 0x1f, R26 ;  /* 0x0000001fff0a7819 */ /* 0x002fc6000001141a */
[----:B------:R0:W-:Y:S02]  /*d2c30*/  STL [R1+0x58cc], R6 ;  /* 0x0058cc0601007387 */ /* 0x0001e40000100800 */
[----:B------:R-:W-:Y:S02]  /*d2c40*/  IMAD.X R13, R10, 0x1, R7, P2 ;  /* 0x000000010a0d7824 */ /* 0x000fe400010e0607 */
[----:B------:R-:W-:Y:S01]  /*d2c50*/  STL [R1], R10 ;  /* 0x0000000a01007387 */ /* 0x000fe20000100800 */
[----:B0-----:R-:W-:-:S03]  /*d2c60*/  F2FP.SATFINITE.E5M2.F32.PACK_AB_MERGE_C R6, R11, R20, RZ ;  /* 0x000000140b06723e */ /* 0x001fc600048060ff */
[----:B------:R0:W-:Y:S04]  /*d2c70*/  STL [R1+0x58d0], R7 ;  /* 0x0058d00701007387 */ /* 0x0001e80000100800 */
[----:B------:R-:W-:Y:S04]  /*d2c80*/  STL.64 [R1+0x1700], R12 ;  /* 0x0017000c01007387 */ /* 0x000fe80000100a00 */
[----:B------:R1:W-:Y:S04]  /*d2c90*/  STL [R1+0x1eb8], R6 ;  /* 0x001eb80601007387 */ /* 0x0003e80000100800 */
[----:B0-----:R-:W2:Y:S04]  /*d2ca0*/  LDL.LU R7, [R1+0x16d0] ;  /* 0x0016d00001077983 */ /* 0x001ea80000300800 */
[----:B-1----:R-:W2:Y:S01]  /*d2cb0*/  LDL.LU R6, [R1+0x16d4] ;  /* 0x0016d40001067983 */ /* 0x002ea20000300800 */
[----:B---3--:R-:W-:-:S05]  /*d2cc0*/  F2FP.SATFINITE.E5M2.F32.PACK_AB_MERGE_C R9, R22, R9, RZ ;  /* 0x000000091609723e */ /* 0x008fca00048060ff */
[----:B------:R-:W-:Y:S04]  /*d2cd0*/  STL [R1+0x1eb4], R9 ;  /* 0x001eb40901007387 */ /* 0x000fe80000100800 */
[----:B--2---:R-:W-:Y:S04]  /*d2ce0*/  STL.64 [R1+0x58d8], R6 ;  /* 0x0058d80601007387 */ /* 0x004fe80000100a00 */
[----:B------:R-:W2:Y:S04]  /*d2cf0*/  LDL.LU R21, [R1+0x16d8] ;  /* 0x0016d80001157983 */ /* 0x000ea80000300800 */
[----:B------:R-:W3:Y:S04]  /*d2d00*/  LDL.LU R10, [R1+0x16c4] ;  /* 0x0016c400010a7983 */ /* 0x000ee80000300800 */
[----:B------:R-:W2:Y:S04]  /*d2d10*/  LDL.LU R24, [R1+0x16c8] ;  /* 0x0016c80001187983 */ /* 0x000ea80000300800 */
[----:B------:R-:W2:Y:S04]  /*d2d20*/  LDL.LU R25, [R1+0x16cc] ;  /* 0x0016cc0001197983 */ /* 0x000ea80000300800 */
[----:B--2---:R0:W-:Y:S04]  /*d2d30*/  STL.64 [R1+0x58c0], R24 ;  /* 0x0058c01801007387 */ /* 0x0041e80000100a00 */
[----:B0-----:R-:W2:Y:S04]  /*d2d40*/  LDL.LU R24, [R1+0x16dc] ;  /* 0x0016dc0001187983 */ /* 0x001ea80000300800 */
[----:B------:R-:W3:Y:S04]  /*d2d50*/  LDL.LU R25, [R1+0x16c0] ;  /* 0x0016c00001197983 */ /* 0x000ee80000300800 */
[----:B------:R-:W2:Y:S01]  /*d2d60*/  LDL.LU R9, [R1+0x16b0] ;  /* 0x0016b00001097983 */ /* 0x000ea20000300800 */
[----:B------:R-:W-:-:S03]  /*d2d70*/  IMAD.MOV.U32 R7, RZ, RZ, R26 ;  /* 0x000000ffff077224 */ /* 0x000fc600078e001a */
[----:B--2---:R0:W-:Y:S04]  /*d2d80*/  STL [R1+0x58e0], R9 ;  /* 0x0058e00901007387 */ /* 0x0041e80000100800 */
[----:B0-----:R-:W2:Y:S01]  /*d2d90*/  LDL.LU R9, [R1] ;  /* 0x0000000001097983 */ /* 0x001ea20000300800 */
[----:B------:R-:W-:Y:S02]  /*d2da0*/  IADD3 R12, P2, PT, R7, R0, RZ ;  /* 0x00000000070c7210 */ /* 0x000fe40007f5e0ff */
[----:B------:R-:W-:Y:S01]  /*d2db0*/  F2FP.SATFINITE.E5M2.F32.PACK_AB_MERGE_C R6, R23, R28, RZ ;  /* 0x0000001c1706723e */ /* 0x000fe200048060ff */
[----:B------:R-:W3:Y:S04]  /*d2dc0*/  LDL.LU R26, [R1+0x16b4] ;  /* 0x0016b400011a7983 */ /* 0x000ee80000300800 */
[----:B------:R-:W3:Y:S04]  /*d2dd0*/  LDL.LU R22, [R1+0x16b8] ;  /* 0x0016b80001167983 */ /* 0x000ee80000300800 */
[----:B------:R-:W3:Y:S01]  /*d2de0*/  LDL.LU R28, [R1+0x16bc] ;  /* 0x0016bc00011c7983 */ /* 0x000ee20000300800 */
[----:B--2---:R-:W-:-:S05]  /*d2df0*/  IMAD.X R13, R9, 0x1, R3, P2 ;  /* 0x00000001090d7824 */ /* 0x004fca00010e0603 */
[----:B------:R0:W-:Y:S04]  /*d2e00*/  STL.64 [R1+0x16f0], R12 ;  /* 0x0016f00c01007387 */ /* 0x0001e80000100a00 */
[----:B------:R4:W-:Y:S01]  /*d2e10*/  STL [R1+0x1f28], R6 ;  /* 0x001f280601007387 */ /* 0x0009e20000100800 */
[----:B0-----:R-:W-:Y:S02]  /*d2e20*/  IADD3 R12, P2, PT, R7, R2, RZ ;  /* 0x00000002070c7210 */ /* 0x001fe40007f5e0ff */
[----:B----4-:R-:W-:-:S03]  /*d2e30*/  F2FP.SATFINITE.E5M2.F32.PACK_AB_MERGE_C R6, R14, R19, RZ ;  /* 0x000000130e06723e */ /* 0x010fc600048060ff */
[----:B------:R-:W-:Y:S02]  /*d2e40*/  IMAD.X R13, R9, 0x1, R5, P2 ;  /* 0x00000001090d7824 */ /* 0x000fe400010e0605 */
[----:B------:R0:W-:Y:S04]  /*d2e50*/  STL [R1+0x1f1c], R6 ;  /* 0x001f1c0601007387 */ /* 0x0001e80000100800 */
[----:B------:R-:W2:Y:S04]  /*d2e60*/  LDL.LU R16, [R1+0x16a0] ;  /* 0x0016a00001107983 */ /* 0x000ea80000300800 */
[----:B------:R-:W2:Y:S01]  /*d2e70*/  LDL.LU R23, [R1+0x16a4] ;  /* 0x0016a40001177983 */ /* 0x000ea20000300800 */
[----:B0-----:R-:W-:-:S03]  /*d2e80*/  IADD3 R6, P2, PT, R7, R4, RZ ;  /* 0x0000000407067210 */ /* 0x001fc60007f5e0ff */
[----:B------:R-:W4:Y:S04]  /*d2e90*/  LDL.LU R17, [R1+0x158] ;  /* 0x0001580001117983 */ /* 0x000f280000300800 */
[----:B------:R0:W-:Y:S01]  /*d2ea0*/  STL.64 [R1+0x16e8], R12 ;  /* 0x0016e80c01007387 */ /* 0x0001e20000100a00 */
[----:B------:R-:W-:-:S03]  /*d2eb0*/  IMAD.X R7, R9, 0x1, R8, P2 ;  /* 0x0000000109077824 */ /* 0x000fc600010e0608 */
[----:B0-----:R-:W2:Y:S04]  /*d2ec0*/  LDL.LU R12, [R1+0x16a8] ;  /* 0x0016a800010c7983 */ /* 0x001ea80000300800 */
        /* <DEDUP_REMOVED lines=8> */
[----:B------:R-:W-:-:S02]  /*d2f50*/  F2FP.SATFINITE.E5M2.F32.PACK_AB_MERGE_C R24, R24, R21, RZ ;  /* 0x000000151818723e */ /* 0x000fc400048060ff */
[----:B--2---:R-:W-:Y:S02]  /*d2f60*/  F2FP.SATFINITE.E5M2.F32.PACK_AB_MERGE_C R6, R6, R7, RZ ;  /* 0x000000070606723e */ /* 0x004fe400048060ff */
[----:B------:R-:W2:Y:S04]  /*d2f70*/  LDL.LU R7, [R1+0x58d0] ;  /* 0x0058d00001077983 */ /* 0x000ea80000300800 */
[----:B------:R0:W-:Y:S04]  /*d2f80*/  STL [R1+0x1f98], R6 ;  /* 0x001f980601007387 */ /* 0x0001e80000100800 */
[----:B0-----:R-:W2:Y:S04]  /*d2f90*/  LDL.LU R6, [R1+0x58cc] ;  /* 0x0058cc0001067983 */ /* 0x001ea80000300800 */
[----:B------:R-:W2:Y:S01]  /*d2fa0*/  LDL.LU R21, [R1+0x58c8] ;  /* 0x0058c80001157983 */ /* 0x000ea20000300800 */
[----:B---3--:R-:W-:-:S03]  /*d2fb0*/  F2FP.SATFINITE.E5M2.F32.PACK_AB_MERGE_C R25, R10, R25, RZ ;  /* 0x000000190a19723e */ /* 0x008fc600048060ff */
[----:B------:R0:W-:Y:S04]  /*d2fc0*/  STL [R1+0x1f8c], R24 ;  /* 0x001f8c1801007387 */ /* 0x0001e80000100800 */
[----:B------:R1:W-:Y:S01]  /*d2fd0*/  STL [R1+0x200c], R25 ;  /* 0x00200c1901007387 */ /* 0x0003e20000100800 */
[----:B--2---:R-:W-:Y:S02]  /*d2fe0*/  SHF.R.S32.HI R10, RZ, 0x1f, R21 ;  /* 0x0000001fff0a7819 */ /* 0x004fe40000011415 */
[----:B0-----:R-:W-:-:S05]  /*d2ff0*/  IADD3 R24, P2, PT, R21, R6, RZ ;  /* 0x0000000615187210 */ /* 0x001fca0007f5e0ff */
[----:B-1----:R-:W-:-:S05]  /*d3000*/  IMAD.X R25, R10, 0x1, R7, P2 ;  /* 0x000000010a197824 */ /* 0x002fca00010e0607 */
[----:B------:R0:W-:Y:S04]  /*d3010*/  STL.64 [R1+0x16d0], R24 ;  /* 0x0016d01801007387 */ /* 0x0001e80000100a00 */
[----:B0-----:R-:W2:Y:S01]  /*d3020*/  LDL.LU.64 R24, [R1+0x58c0] ;  /* 0x0058c00001187983 */ /* 0x001ea20000300a00 */
[----:B------:R-:W-:Y:S02]  /*d3030*/  F2FP.SATFINITE.E5M2.F32.PACK_AB_MERGE_C R9, R26, R9, RZ ;  /* 0x000000091a09723e */ /* 0x000fe400048060ff */
[----:B------:R-:W-:Y:S02]  /*d3040*/  F2FP.SATFINITE.E5M2.F32.PACK_AB_MERGE_C R16, R23, R16, RZ ;  /* 0x000000101710723e */ /* 0x000fe400048060ff */
[----:B--2---:R-:W-:Y:S02]  /*d3050*/  F2FP.SATFINITE.E5M2.F32.PACK_AB_MERGE_C R25, R25, R24, RZ ;  /* 0x000000181919723e */ /* 0x004fe400048060ff */
[----:B------:R-:W-:-:S03]  /*d3060*/  IADD3 R24, P2, PT, R21, R0, RZ ;  /* 0x0000000015187210 */ /* 0x000fc60007f5e0ff */
[----:B------:R0:W-:Y:S04]  /*d3070*/  STL [R1+0x2008], R25 ;  /* 0x0020081901007387 */ /* 0x0001e80000100800 */
[----:B------:R1:W-:Y:S01]  /*d3080*/  STL [R1+0x209c], R9 ;  /* 0x00209c0901007387 */ /* 0x0003e20000100800 */
[----:B0-----:R-:W-:-:S03]  /*d3090*/  IMAD.X R25, R10, 0x1, R3, P2 ;  /* 0x000000010a197824 */ /* 0x001fc600010e0603 */
[----:B-1----:R-:W2:Y:S04]  /*d30a0*/  LDL.LU R9, [R1+0x1680] ;  /* 0x0016800001097983 */ /* 0x002ea80000300800 */
[----:B------:R-:W2:Y:S04]  /*d30b0*/  LDL.LU R26, [R1+0x1684] ;  /* 0x00168400011a7983 */ /* 0x000ea80000300800 */
[----:B------:R0:W-:Y:S02]  /*d30c0*/  STL.64 [R1+0x16c0], R24 ;  /* 0x0016c01801007387 */ /* 0x0001e40000100a00 */
[----:B0-----:R-:W-:-:S02]  /*d30d0*/  F2FP.SATFINITE.E5M2.F32.PACK_AB_MERGE_C R24, R28, R22, RZ ;  /* 0x000000161c18723e */ /* 0x001fc400048060ff */
[----:B------:R-:W3:Y:S04]  /*d30e0*/  LDL.LU R22, [R1+0x1688] ;  /* 0x0016880001167983 */ /* 0x000ee80000300800 */
[----:B------:R-:W3:Y:S04]  /*d30f0*/  LDL.LU R28, [R1+0x168c] ;  /* 0x00168c00011c7983 */ /* 0x000ee80000300800 */
[----:B------:R0:W-:Y:S04]  /*d3100*/  STL [R1+0x2098], R24 ;  /* 0x0020981801007387 */ /* 0x0001e80000100800 */
[----:B------:R-:W2:Y:S01]  /*d3110*/  LDL.LU R23, [R1+0x15c] ;  /* 0x00015c0001177983 */ /* 0x000ea20000300800 */
[----:B0-----:R-:W-:-:S03]  /*d3120*/  IADD3 R24, P2, PT, R21, R2, RZ ;  /* 0x0000000215187210 */ /* 0x001fc60007f5e0ff */
[----:B------:R-:W-:Y:S02]  /*d3130*/  STL [R1+0x220c], R16 ;  /* 0x00220c1001007387 */ /* 0x000fe40000100800 */
[----:B------:R-:W-:-:S05]  /*d3140*/  IMAD.X R25, R10, 0x1, R5, P2 ;  /* 0x000000010a197824 */ /* 0x000fca00010e0605 */
[----:B------:R0:W-:Y:S04]  /*d3150*/  STL.64 [R1+0x16b0], R24 ;  /* 0x0016b01801007387 */ /* 0x0001e80000100a00 */
[----:B------:R1:W-:Y:S01]  /*d3160*/  STL.64 [R1+0x58b8], R4 ;  /* 0x0058b80401007387 */ /* 0x0003e20000100a00 */
[----:B0-----:R-:W-:-:S05]  /*d3170*/  IADD3 R24, P2, PT, R21, R4, RZ ;  /* 0x0000000415187210 */ /* 0x001fca0007f5e0ff */
[----:B------:R-:W-:Y:S01]  /*d3180*/  IMAD.X R25, R10, 0x1, R8, P2 ;  /* 0x000000010a197824 */ /* 0x000fe200010e0608 */
[----:B------:R-:W-:Y:S02]  /*d3190*/  F2FP.SATFINITE.E5M2.F32.PACK_AB_MERGE_C R10, R13, R12, RZ ;  /* 0x0000000c0d0a723e */ /* 0x000fe400048060ff */
[----:B-1----:R-:W-:Y:S02]  /*d31a0*/  F2FP.SATFINITE.E5M2.F32.PACK_AB_MERGE_C R5, R11, R20, RZ ;  /* 0x000000140b05723e */ /* 0x002fe400048060ff */
[----:B------:R-:W-:Y:S01]  /*d31b0*/  F2FP.SATFINITE.E5M2.F32.PACK_AB_MERGE_C R4, R14, R19, RZ ;  /* 0x000000130e04723e */ /* 0x000fe200048060ff */
[----:B------:R-:W-:Y:S04]  /*d31c0*/  STL.64 [R1+0x16a0], R24 ;  /* 0x0016a01801007387 */ /* 0x000fe80000100a00 */
[----:B------:R4:W-:Y:S04]  /*d31d0*/  STL [R1+0x2108], R10 ;  /* 0x0021080a01007387 */ /* 0x0009e80000100800 */
[----:B------:R-:W2:Y:S04]  /*d31e0*/  LDL.LU R16, [R1+0x167c] ;  /* 0x00167c0001107983 */ /* 0x000ea80000300800 */
[----:B------:R-:W-:Y:S04]  /*d31f0*/  STL [R1+0x4f60], R5 ;  /* 0x004f600501007387 */ /* 0x000fe80000100800 */
[----:B------:R-:W2:Y:S04]  /*d3200*/  LDL.LU R21, [R1+0x1660] ;  /* 0x0016600001157983 */ /* 0x000ea80000300800 */
[----:B------:R0:W-:Y:S04]  /*d3210*/  STL [R1+0x4f5c], R4 ;  /* 0x004f5c0401007387 */ /* 0x0001e80000100800 */
[----:B------:R-:W2:Y:S04]  /*d3220*/  LDL.LU R12, [R1+0x1664] ;  /* 0x00166400010c7983 */ /* 0x000ea80000300800 */
[----:B------:R-:W2:Y:S01]  /*d3230*/  LDL.LU R13, [R1+0x1668] ;  /* 0x00166800010d7983 */ /* 0x000ea20000300800 */
[----:B----4-:R-:W-:-:S02]  /*d3240*/  SHF.R.S32.HI R10, RZ, 0x1f, R17 ;  /* 0x0000001fff0a7819 */ /* 0x010fc40000011411 */
[----:B0-----:R-:W-:-:S05]  /*d3250*/  IADD3 R4, P2, PT, R17, R6, RZ ;  /* 0x0000000611047210 */ /* 0x001fca0007f5e0ff */
[----:B------:R-:W-:Y:S01]  /*d3260*/  IMAD.X R5, R10, 0x1, R7, P2 ;  /* 0x000000010a057824 */ /* 0x000fe200010e0607 */
[----:B--2---:R0:W-:Y:S04]  /*d3270*/  STL.64 [R1+0x58b0], R12 ;  /* 0x0058b00c01007387 */ /* 0x0041e80000100a00 */
[----:B0-----:R-:W2:Y:S04]  /*d3280*/  LDL.LU R12, [R1+0x1674] ;  /* 0x00167400010c7983 */ /* 0x001ea80000300800 */
[----:B------:R-:W4:Y:S04]  /*d3290*/  LDL.LU R13, [R1+0x1678] ;  /* 0x00167800010d7983 */ /* 0x000f280000300800 */
[----:B------:R-:W2:Y:S04]  /*d32a0*/  LDL.LU R20, [R1+0x166c] ;  /* 0x00166c0001147983 */ /* 0x000ea80000300800 */
[----:B------:R-:W2:Y:S04]  /*d32b0*/  LDL.LU R19, [R1+0x1650] ;  /* 0x0016500001137983 */ /* 0x000ea80000300800 */
[----:B------:R-:W2:Y:S04]  /*d32c0*/  LDL.LU R14, [R1+0x1654] ;  /* 0x00165400010e7983 */ /* 0x000ea80000300800 */
[----:B------:R0:W-:Y:S02]  /*d32d0*/  STL.64 [R1+0x1690], R4 ;  /* 0x0016900401007387 */ /* 0x0001e40000100a00 */
[----:B0-----:R-:W-:-:S02]  /*d32e0*/  F2FP.SATFINITE.E5M2.F32.PACK_AB_MERGE_C R4, R26, R9, RZ ;  /* 0x000000091a04723e */ /* 0x001fc400048060ff */
[----:B------:R-:W2:Y:S04]  /*d32f0*/  LDL.LU R26, [R1+0x160] ;  /* 0x00016000011a7983 */ /* 0x000ea80000300800 */
[----:B--2---:R-:W-:Y:S04]  /*d3300*/  STL [R1+0x58a0], R26 ;  /* 0x0058a01a01007387 */ /* 0x004fe80000100800 */
[----:B------:R3:W-:Y:S02]  /*d3310*/  STL [R1+0x4f84], R4 ;  /* 0x004f840401007387 */ /* 0x0007e40000100800 */
[----:B---3--:R-:W-:-:S05]  /*d3320*/  F2FP.SATFINITE.E5M2.F32.PACK_AB_MERGE_C R4, R28, R22, RZ ;  /* 0x000000161c04723e */ /* 0x008fca00048060ff */
[----:B------:R0:W-:Y:S04]  /*d3330*/  STL [R1+0x4f80], R4 ;  /* 0x004f800401007387 */ /* 0x0001e80000100800 */
[----:B------:R-:W-:Y:S04]  /*d3340*/  STL [R1+0x58a4], R27 ;  /* 0x0058a41b01007387 */ /* 0x000fe80000100800 */
[----:B------:R1:W-:Y:S01]  /*d3350*/  STL [R1+0x58a8], R18 ;  /* 0x0058a81201007387 */ /* 0x0003e20000100800 */
[----:B0-----:R-:W-:-:S03]  /*d3360*/  IADD3 R4, P2, PT, R17, R0, RZ ;  /* 0x0000000011047210 */ /* 0x001fc60007f5e0ff */
[----:B-1----:R-:W2:Y:S02]  /*d3370*/  LDL.LU R18, [R1+0x1670] ;  /* 0x0016700001127983 */ /* 0x002ea40000300800 */
[----:B------:R-:W-:Y:S02]  /*d3380*/  IMAD.X R5, R10, 0x1, R3, P2 ;  /* 0x000000010a057824 */ /* 0x000fe400010e0603 */
        /* <DEDUP_REMOVED lines=8> */
[----:B------:R0:W-:Y:S04]  /*d3410*/  STL.64 [R1+0x1680], R4 ;  /* 0x0016800401007387 */ /* 0x0001e80000100a00 */
[----:B0-----:R-:W3:Y:S01]  /*d3420*/  LDL.LU.64 R4, [R1+0x58b8] ;  /* 0x0058b80001047983 */ /* 0x001ee20000300a00 */
[----:B----4-:R-:W-:-:S02]  /*d3430*/  F2FP.SATFINITE.E5M2.F32.PACK_AB_MERGE_C R16, R16, R13, RZ ;  /* 0x0000000d1010723e */ /* 0x010fc400048060ff */
[----:B--2---:R-:W-:Y:S02]  /*d3440*/  F2FP.SATFINITE.E5M2.F32.PACK_AB_MERGE_C R18, R12, R18, RZ ;  /* 0x000000120c12723e */ /* 0x004fe400048060ff */
[----:B------:R-:W-:-:S03]  /*d3450*/  IADD3 R12, P2, PT, R17, R2, RZ ;  /* 0x00000002110c7210 */ /* 0x000fc60007f5e0ff */
[----:B------:R-:W-:Y:S04]  /*d3460*/  STL [R1+0x4fbc], R18 ;  /* 0x004fbc1201007387 */ /* 0x000fe80000100800 */
[----:B------:R-:W-:Y:S01]  /*d3470*/  STL [R1+0x4fb8], R16 ;  /* 0x004fb81001007387 */ /* 0x000fe20000100800 */
[----:B---3--:R-:W-:-:S05]  /*d3480*/  IMAD.X R13, R10, 0x1, R5, P2 ;  /* 0x000000010a0d7824 */ /* 0x008fca00010e0605 */
[----:B------:R0:W-:Y:S04]  /*d3490*/  STL.64 [R1+0x1678], R12 ;  /* 0x0016780c01007387 */ /* 0x0001e80000100a00 */
[----:B0-----:R-:W2:Y:S01]  /*d34a0*/  LDL.LU.64 R12, [R1+0x58b0] ;  /* 0x0058b000010c7983 */ /* 0x001ea20000300a00 */
[----:B------:R-:W-:-:S05]  /*d34b0*/  IADD3 R16, P2, PT, R17, R4, RZ ;  /* 0x0000000411107210 */ /* 0x000fca0007f5e0ff */
[----:B------:R-:W-:Y:S01]  /*d34c0*/  IMAD.X R17, R10, 0x1, R8, P2 ;  /* 0x000000010a117824 */ /* 0x000fe200010e0608 */
[----:B------:R-:W-:-:S04]  /*d34d0*/  F2FP.SATFINITE.E5M2.F32.PACK_AB_MERGE_C R10, R14, R19, RZ ;  /* 0x000000130e0a723e */ /* 0x000fc800048060ff */
[----:B------:R-:W-:Y:S01]  /*d34e0*/  STL.64 [R1+0x1670], R16 ;  /* 0x0016701001007387 */ /* 0x000fe20000100a00 */
[----:B------:R-:W-:Y:S02]  /*d34f0*/  IADD3 R18, P2, PT, R23, R6, RZ ;  /* 0x0000000617127210 */ /* 0x000fe40007f5e0ff */
[----:B------:R-:W-:Y:S02]  /*d3500*/  F2FP.SATFINITE.E5M2.F32.PACK_AB_MERGE_C R26, R26, R27, RZ ;  /* 0x0000001b1a1a723e */ /* 0x000fe400048060ff */
[----:B------:R-:W-:Y:S02]  /*d3510*/  F2FP.SATFINITE.E5M2.F32.PACK_AB_MERGE_C R25, R25, R24, RZ ;  /* 0x000000181919723e */ /* 0x000fe400048060ff */
[----:B------:R-:W-:Y:S02]  /*d3520*/  F2FP.SATFINITE.E5M2.F32.PACK_AB_MERGE_C R11, R9, R11, RZ ;  /* 0x0000000b090b723e */ /* 0x000fe400048060ff */
[----:B------:R-:W-:Y:S02]  /*d3530*/  F2FP.SATFINITE.E5M2.F32.PACK_AB_MERGE_C R9, R28, R22, RZ ;  /* 0x000000161c09723e */ /* 0x000fe400048060ff */
[----:B--2---:R-:W-:-:S02]  /*d3540*/  F2FP.SATFINITE.E5M2.F32.PACK_AB_MERGE_C R12, R12, R21, RZ ;  /* 0x000000150c0c723e */ /* 0x004fc400048060ff */
[----:B------:R-:W-:-:S03]  /*d3550*/  F2FP.SATFINITE.E5M2.F32.PACK_AB_MERGE_C R13, R20, R13, RZ ;  /* 0x0000000d140d723e */ /* 0x000fc600048060ff */
[----:B------:R0:W-:Y:S04]  /*d3560*/  STL [R1+0x4fe4], R12 ;  /* 0x004fe40c01007387 */ /* 0x0001e80000100800 */
[----:B0-----:R-:W2:Y:S04]  /*d3570*/  LDL.LU R12, [R1+0x1638] ;  /* 0x00163800010c7983 */ /* 0x001ea80000300800 */
[----:B------:R0:W-:Y:S04]  /*d3580*/  STL [R1+0x4fe0], R13 ;  /* 0x004fe00d01007387 */ /* 0x0001e80000100800 */
[----:B0-----:R-:W2:Y:S04]  /*d3590*/  LDL.LU R13, [R1+0x163c] ;  /* 0x00163c00010d7983 */ /* 0x001ea80000300800 */
[----:B------:R0:W-:Y:S04]  /*d35a0*/  STL [R1+0x5000], R10 ;  /* 0x0050000a01007387 */ /* 0x0001e80000100800 */
[----:B------:R-:W3:Y:S04]  /*d35b0*/  LDL.LU R16, [R1+0x1620] ;  /* 0x0016200001107983 */ /* 0x000ee80000300800 */
[----:B------:R-:W3:Y:S01]  /*d35c0*/  LDL.LU R17, [R1+0x1624] ;  /* 0x0016240001117983 */ /* 0x000ee20000300800 */
[----:B0-----:R-:W-:-:S03]  /*d35d0*/  SHF.R.S32.HI R10, RZ, 0x1f, R23 ;  /* 0x0000001fff0a7819 */ /* 0x001fc60000011417 */
[----:B------:R-:W4:Y:S02]  /*d35e0*/  LDL.LU R21, [R1+0x1628] ;  /* 0x0016280001157983 */ /* 0x000f240000300800 */
[----:B------:R-:W-:Y:S02]  /*d35f0*/  IMAD.X R19, R10, 0x1, R7, P2 ;  /* 0x000000010a137824 */ /* 0x000fe400010e0607 */
[----:B------:R-:W4:Y:S01]  /*d3600*/  LDL.LU R14, [R1+0x162c] ;  /* 0x00162c00010e7983 */ /* 0x000f220000300800 */
[----:B------:R-:W-:-:S03]  /*d3610*/  IADD3 R24, P2, PT, R23, R0, RZ ;  /* 0x0000000017187210 */ /* 0x000fc60007f5e0ff */
[----:B------:R0:W-:Y:S04]  /*d3620*/  STL.64 [R1+0x1660], R18 ;  /* 0x0016601201007387 */ /* 0x0001e80000100a00 */
[----:B0-----:R-:W4:Y:S04]  /*d3630*/  LDL.LU R18, [R1+0x58a8] ;  /* 0x0058a80001127983 */ /* 0x001f280000300800 */
[----:B------:R-:W4:Y:S04]  /*d3640*/  LDL.LU R20, [R1+0x1610] ;  /* 0x0016100001147983 */ /* 0x000f280000300800 */
[----:B------:R-:W4:Y:S04]  /*d3650*/  LDL.LU R19, [R1+0x1614] ;  /* 0x0016140001137983 */ /* 0x000f280000300800 */
[----:B------:R-:W4:Y:S04]  /*d3660*/  LDL.LU R27, [R1+0x58a4] ;  /* 0x0058a400011b7983 */ /* 0x000f280000300800 */
[----:B------:R0:W-:Y:S04]  /*d3670*/  STL [R1+0x4ffc], R26 ;  /* 0x004ffc1a01007387 */ /* 0x0001e80000100800 */
[----:B0-----:R-:W4:Y:S04]  /*d3680*/  LDL.LU R26, [R1+0x58a0] ;  /* 0x0058a000011a7983 */ /* 0x001f280000300800 */
[----:B------:R0:W-:Y:S02]  /*d3690*/  STL [R1+0x5024], R25 ;  /* 0x0050241901007387 */ /* 0x0001e40000100800 */
[----:B0-----:R-:W-:-:S05]  /*d36a0*/  IMAD.X R25, R10, 0x1, R3, P2 ;  /* 0x000000010a197824 */ /* 0x001fca00010e0603 */
[----:B------:R0:W-:Y:S04]  /*d36b0*/  STL.64 [R1+0x1650], R24 ;  /* 0x0016501801007387 */ /* 0x0001e80000100a00 */
[----:B------:R1:W-:Y:S01]  /*d36c0*/  STL [R1+0x5020], R11 ;  /* 0x0050200b01007387 */ /* 0x0003e20000100800 */
[----:B0-----:R-:W-:-:S03]  /*d36d0*/  IADD3 R24, P2, PT, R23, R2, RZ ;  /* 0x0000000217187210 */ /* 0x001fc60007f5e0ff */
[----:B------:R0:W-:Y:S02]  /*d36e0*/  STL [R1+0x5050], R9 ;  /* 0x0050500901007387 */ /* 0x0001e40000100800 */
[----:B------:R-:W-:-:S05]  /*d36f0*/  IMAD.X R25, R10, 0x1, R5, P2 ;  /* 0x000000010a197824 */ /* 0x000fca00010e0605 */
[----:B------:R0:W-:Y:S04]  /*d3700*/  STL.64 [R1+0x1640], R24 ;  /* 0x0016401801007387 */ /* 0x0001e80000100a00 */
[----:B-1----:R-:W4:Y:S04]  /*d3710*/  LDL.LU R11, [R1+0x1618] ;  /* 0x00161800010b7983 */ /* 0x002f280000300800 */
[----:B0-----:R-:W4:Y:S01]  /*d3720*/  LDL.LU R9, [R1+0x161c] ;  /* 0x00161c0001097983 */ /* 0x001f220000300800 */
[----:B------:R-:W-:-:S03]  /*d3730*/  IADD3 R24, P2, PT, R23, R4, RZ ;  /* 0x0000000417187210 */ /* 0x000fc60007f5e0ff */
[----:B------:R2:W-:Y:S04]  /*d3740*/  STL.64 [R1+0x5898], R4 ;  /* 0x0058980401007387 */ /* 0x0005e80000100a00 */
[----:B------:R-:W4:Y:S01]  /*d3750*/  LDL.LU R23, [R1+0x164] ;  /* 0x0001640001177983 */ /* 0x000f220000300800 */
[----:B------:R-:W-:Y:S01]  /*d3760*/  IMAD.X R25, R10, 0x1, R8, P2 ;  /* 0x000000010a197824 */ /* 0x000fe200010e0608 */
[----:B--2---:R-:W-:Y:S02]  /*d3770*/  F2FP.SATFINITE.E5M2.F32.PACK_AB_MERGE_C R4, R13, R12, RZ ;  /* 0x0000000c0d04723e */ /* 0x004fe400048060ff */
[----:B---3--:R-:W-:Y:S01]  /*d3780*/  F2FP.SATFINITE.E5M2.F32.PACK_AB_MERGE_C R5, R17, R16, RZ ;  /* 0x000000101105723e */ /* 0x008fe200048060ff */
[----:B----4-:R-:W-:Y:S04]  /*d3790*/  STL [R1+0x588c], R23 ;  /* 0x00588c1701007387 */ /* 0x010fe80000100800 */
[----:B------:R-:W2:Y:S04]  /*d37a0*/  LDL.LU R22, [R1+0x1600] ;  /* 0x0016000001167983 */ /* 0x000ea80000300800 */
[----:B------:R-:W2:Y:S04]  /*d37b0*/  LDL.LU R28, [R1+0x1604] ;  /* 0x00160400011c7983 */ /* 0x000ea80000300800 */
[----:B------:R-:W-:Y:S04]  /*d37c0*/  STL.64 [R1+0x1630], R24 ;  /* 0x0016301801007387 */ /* 0x000fe80000100a00 */
[----:B------:R-:W3:Y:S04]  /*d37d0*/  LDL.LU R12, [R1+0x1608] ;  /* 0x00160800010c7983 */ /* 0x000ee80000300800 */
[----:B------:R-:W3:Y:S04]  /*d37e0*/  LDL.LU R13, [R1+0x160c] ;  /* 0x00160c00010d7983 */ /* 0x000ee80000300800 */
[----:B------:R0:W-:Y:S04]  /*d37f0*/  STL [R1+0x504c], R4 ;  /* 0x00504c0401007387 */ /* 0x0001e80000100800 */
[----:B------:R-:W-:Y:S01]  /*d3800*/  STL [R1+0x5068], R5 ;  /* 0x0050680501007387 */ /* 0x000fe20000100800 */
[----:B0-----:R-:W-:Y:S01]  /*d3810*/  F2FP.SATFINITE.E5M2.F32.PACK_AB_MERGE_C R4, R14, R21, RZ ;  /* 0x000000150e04723e */ /* 0x001fe200048060ff */
[----:B------:R-:W-:Y:S01]  /*d3820*/  IMAD.MOV.U32 R14, RZ, RZ, R15 ;  /* 0x000000ffff0e7224 */ /* 0x000fe200078e000f */
[----:B------:R-:W-:-:S03]  /*d3830*/  SHF.R.S32.HI R15, RZ, 0x1f, R26 ;  /* 0x0000001fff0f7819 */ /* 0x000fc6000001141a */
[----:B------:R0:W-:Y:S02]  /*d3840*/  STL [R1+0x5064], R4 ;  /* 0x0050640401007387 */ /* 0x0001e40000100800 */
[----:B0-----:R-:W-:Y:S02]  /*d3850*/  IADD3 R4, P2, PT, R26, R6, RZ ;  /* 0x000000061a047210 */ /* 0x001fe40007f5e0ff */
[----:B------:R-:W-:Y:S03]  /*d3860*/  STL [R1+0x5890], R6 ;  /* 0x0058900601007387 */ /* 0x000fe60000100800 */
[----:B------:R-:W-:-:S05]  /*d3870*/  IMAD.X R5, R15, 0x1, R7, P2 ;  /* 0x000000010f057824 */ /* 0x000fca00010e0607 */
[----:B------:R0:W-:Y:S04]  /*d3880*/  STL.64 [R1+0x1620], R4 ;  /* 0x0016200401007387 */ /* 0x0001e80000100a00 */
[----:B------:R-:W4:Y:S01]  /*d3890*/  LDL.LU R10, [R1+0x15e4] ;  /* 0x0015e400010a7983 */ /* 0x000f220000300800 */
[----:B0-----:R-:W-:-:S05]  /*d38a0*/  F2FP.SATFINITE.E5M2.F32.PACK_AB_MERGE_C R4, R19, R20, RZ ;  /* 0x000000141304723e */ /* 0x001fca00048060ff */
[----:B------:R0:W-:Y:S04]  /*d38b0*/  STL [R1+0x508c], R4 ;  /* 0x00508c0401007387 */ /* 0x0001e80000100800 */
[----:B------:R-:W2:Y:S04]  /*d38c0*/  LDL.LU R6, [R1+0x15f0] ;  /* 0x0015f00001067983 */ /* 0x000ea80000300800 */
[----:B------:R-:W2:Y:S04]  /*d38d0*/  LDL.LU R23, [R1+0x15f4] ;  /* 0x0015f40001177983 */ /* 0x000ea80000300800 */
[----:B------:R-:W2:Y:S04]  /*d38e0*/  LDL.LU R19, [R1+0x15f8] ;  /* 0x0015f80001137983 */ /* 0x000ea80000300800 */
[----:B------:R-:W2:Y:S04]  /*d38f0*/  LDL.LU R24, [R1+0x15e8] ;  /* 0x0015e80001187983 */ /* 0x000ea80000300800 */
[----:B------:R-:W2:Y:S01]  /*d3900*/  LDL.LU R25, [R1+0x15ec] ;  /* 0x0015ec0001197983 */ /* 0x000ea20000300800 */
[----:B0-----:R-:W-:-:S02]  /*d3910*/  IADD3 R4, P2, PT, R26, R0, RZ ;  /* 0x000000001a047210 */ /* 0x001fc40007f5e0ff */
[----:B------:R-:W-:-:S03]  /*d3920*/  F2FP.SATFINITE.E5M2.F32.PACK_AB_MERGE_C R9, R9, R11, RZ ;  /* 0x0000000b0909723e */ /* 0x000fc600048060ff */
[----:B------:R-:W-:Y:S01]  /*d3930*/  IMAD.X R5, R15, 0x1, R3, P2 ;  /* 0x000000010f057824 */ /* 0x000fe200010e0603 */
[----:B--2---:R0:W-:Y:S04]  /*d3940*/  STL.64 [R1+0x5880], R24 ;  /* 0x0058801801007387 */ /* 0x0041e80000100a00 */
[----:B0-----:R-:W2:Y:S04]  /*d3950*/  LDL.LU R24, [R1+0x15fc] ;  /* 0x0015fc0001187983 */ /* 0x001ea80000300800 */
[----:B------:R-:W4:Y:S04]  /*d3960*/  LDL.LU R25, [R1+0x15e0] ;  /* 0x0015e00001197983 */ /* 0x000f280000300800 */
[----:B------:R-:W2:Y:S04]  /*d3970*/  LDL.LU R17, [R1+0x15d0] ;  /* 0x0015d00001117983 */ /* 0x000ea80000300800 */
[----:B------:R-:W2:Y:S04]  /*d3980*/  LDL.LU R20, [R1+0x15d4] ;  /* 0x0015d40001147983 */ /* 0x000ea80000300800 */
[----:B------:R-:W-:Y:S04]  /*d3990*/  STL [R1+0x5088], R9 ;  /* 0x0050880901007387 */ /* 0x000fe80000100800 */
[----:B------:R0:W-:Y:S04]  /*d39a0*/  STL.64 [R1+0x1610], R4 ;  /* 0x0016100401007387 */ /* 0x0001e80000100a00 */
[----:B0-----:R-:W2:Y:S01]  /*d39b0*/  LDL.LU.64 R4, [R1+0x5898] ;  /* 0x0058980001047983 */ /* 0x001ea20000300a00 */
[----:B------:R-:W-:-:S03]  /*d39c0*/  F2FP.SATFINITE.E5M2.F32.PACK_AB_MERGE_C R16, R28, R22, RZ ;  /* 0x000000161c10723e */ /* 0x000fc600048060ff */
[----:B------:R-:W4:Y:S04]  /*d39d0*/  LDL.LU R11, [R1+0x15d8] ;  /* 0x0015d800010b7983 */ /* 0x000f280000300800 */
[----:B------:R-:W4:Y:S04]  /*d39e0*/  LDL.LU R9, [R1+0x15dc] ;  /* 0x0015dc0001097983 */ /* 0x000f280000300800 */
[----:B------:R-:W4:Y:S04]  /*d39f0*/  LDL.LU R22, [R1+0x15c0] ;  /* 0x0015c00001167983 */ /* 0x000f280000300800 */
[----:B------:R-:W4:Y:S04]  /*d3a00*/  LDL.LU R28, [R1+0x15c4] ;  /* 0x0015c400011c7983 */ /* 0x000f280000300800 */
[----:B------:R3:W-:Y:S02]  /*d3a10*/  STL [R1+0x50c8], R16 ;  /* 0x0050c81001007387 */ /* 0x0007e40000100800 */
[----:B---3--:R-:W-:-:S02]  /*d3a20*/  F2FP.SATFINITE.E5M2.F32.PACK_AB_MERGE_C R16, R13, R12, RZ ;  /* 0x0000000c0d10723e */ /* 0x008fc400048060ff */
[----:B------:R-:W-:-:S03]  /*d3a30*/  IADD3 R12, P2, PT, R26, R2, RZ ;  /* 0x000000021a0c7210 */ /* 0x000fc60007f5e0ff */
[----:B------:R0:W-:Y:S01]  /*d3a40*/  STL [R1+0x50c0], R16 ;  /* 0x0050c01001007387 */ /* 0x0001e20000100800 */
[----:B------:R-:W-:Y:S01]  /*d3a50*/  F2FP.SATFINITE.E5M2.F32.PACK_AB_MERGE_C R23, R23, R6, RZ ;  /* 0x000000061717723e */ /* 0x000fe200048060ff */
[----:B--2---:R-:W-:-:S05]  /*d3a60*/  IMAD.X R13, R15, 0x1, R5, P2 ;  /* 0x000000010f0d7824 */ /* 0x004fca00010e0605 */
[----:B------:R1:W-:Y:S04]  /*d3a70*/  STL.64 [R1+0x1608], R12 ;  /* 0x0016080c01007387 */ /* 0x0003e80000100a00 */
[----:B0-----:R-:W2:Y:S04]  /*d3a80*/  LDL.LU R16, [R1+0x15c8] ;  /* 0x0015c80001107983 */ /* 0x001ea80000300800 */
[----:B------:R-:W2:Y:S01]  /*d3a90*/  LDL.LU R21, [R1+0x15cc] ;  /* 0x0015cc0001157983 */ /* 0x000ea20000300800 */
[----:B-1----:R-:W-:-:S05]  /*d3aa0*/  IADD3 R12, P2, PT, R26, R4, RZ ;  /* 0x000000041a0c7210 */ /* 0x002fca0007f5e0ff */
[----:B------:R-:W-:-:S05]  /*d3ab0*/  IMAD.X R13, R15, 0x1, R8, P2 ;  /* 0x000000010f0d7824 */ /* 0x000fca00010e0608 */
[----:B------:R0:W-:Y:S04]  /*d3ac0*/  STL.64 [R1+0x1600], R12 ;  /* 0x0016000c01007387 */ /* 0x0001e80000100a00 */
[----:B0-----:R-:W3:Y:S04]  /*d3ad0*/  LDL.LU R12, [R1+0x15b0] ;  /* 0x0015b000010c7983 */ /* 0x001ee80000300800 */
[----:B------:R-:W3:Y:S04]  /*d3ae0*/  LDL.LU R13, [R1+0x15b4] ;  /* 0x0015b400010d7983 */ /* 0x000ee80000300800 */
[----:B------:R-:W2:Y:S04]  /*d3af0*/  LDL.LU R26, [R1+0x15b8] ;  /* 0x0015b800011a7983 */ /* 0x000ea80000300800 */
[----:B------:R-:W2:Y:S04]  /*d3b00*/  LDL.LU R15, [R1+0x15bc] ;  /* 0x0015bc00010f7983 */ /* 0x000ea80000300800 */
[----:B------:R-:W2:Y:S04]  /*d3b10*/  LDL.LU R6, [R1+0x5890] ;  /* 0x0058900001067983 */ /* 0x000ea80000300800 */
[----:B------:R0:W-:Y:S04]  /*d3b20*/  STL [R1+0x50e4], R23 ;  /* 0x0050e41701007387 */ /* 0x0001e80000100800 */
[----:B0-----:R-:W2:Y:S01]  /*d3b30*/  LDL.LU R23, [R1+0x588c] ;  /* 0x00588c0001177983 */ /* 0x001ea20000300800 */
[----:B------:R-:W-:-:S03]  /*d3b40*/  F2FP.SATFINITE.E5M2.F32.PACK_AB_MERGE_C R24, R24, R19, RZ ;  /* 0x000000131818723e */ /* 0x000fc600048060ff */
[----:B------:R-:W3:Y:S04]  /*d3b50*/  LDL.LU R19, [R1+0x5888] ;  /* 0x0058880001137983 */ /* 0x000ee80000300800 */
[----:B------:R4:W-:Y:S02]  /*d3b60*/  STL [R1+0x50e0], R24 ;  /* 0x0050e01801007387 */ /* 0x0009e40000100800 */
[----:B----4-:R-:W-:-:S05]  /*d3b70*/  F2FP.SATFINITE.E5M2.F32.PACK_AB_MERGE_C R24, R10, R25, RZ ;  /* 0x000000190a18723e */ /* 0x010fca00048060ff */
[----:B------:R0:W-:Y:S01]  /*d3b80*/  STL [R1+0x50fc], R24 ;  /* 0x0050fc1801007387 */ /* 0x0001e20000100800 */
[----:B--2---:R-:W-:Y:S02]  /*d3b90*/  SHF.R.S32.HI R10, RZ, 0x1f, R23 ;  /* 0x0000001fff0a7819 */ /* 0x004fe40000011417 */
[----:B0-----:R-:W-:-:S05]  /*d3ba0*/  IADD3 R24, P2, PT, R23, R6, RZ ;  /* 0x0000000617187210 */ /* 0x001fca0007f5e0ff */
[----:B------:R-:W-:-:S05]  /*d3bb0*/  IMAD.X R25, R10, 0x1, R7, P2 ;  /* 0x000000010a197824 */ /* 0x000fca00010e0607 */
[----:B------:R0:W-:Y:S04]  /*d3bc0*/  STL.64 [R1+0x15f0], R24 ;  /* 0x0015f01801007387 */ /* 0x0001e80000100a00 */
[----:B0-----:R-:W2:Y:S01]  /*d3bd0*/  LDL.LU.64 R24, [R1+0x5880] ;  /* 0x0058800001187983 */ /* 0x001ea20000300a00 */
[----:B------:R-:W-:Y:S02]  /*d3be0*/  F2FP.SATFINITE.E5M2.F32.PACK_AB_MERGE_C R17, R20, R17, RZ ;  /* 0x000000111411723e */ /* 0x000fe400048060ff */
[----:B--2---:R-:W-:-:S05]  /*d3bf0*/  F2FP.SATFINITE.E5M2.F32.PACK_AB_MERGE_C R25, R25, R24, RZ ;  /* 0x000000181919723e */ /* 0x004fca00048060ff */
[----:B------:R-:W-:Y:S04]  /*d3c00*/  STL [R1+0x50f8], R25 ;  /* 0x0050f81901007387 */ /* 0x000fe80000100800 */
[----:B------:R0:W-:Y:S04]  /*d3c10*/  STL [R1+0x1b78], R17 ;  /* 0x001b781101007387 */ /* 0x0001e80000100800 */
[----:B0-----:R-:W2:Y:S01]  /*d3c20*/  LDL.LU R17, [R1+0x16c] ;  /* 0x00016c0001117983 */ /* 0x001ea20000300800 */
[----:B------:R-:W-:-:S05]  /*d3c30*/  IADD3 R24, P2, PT, R23, R0, RZ ;  /* 0x0000000017187210 */ /* 0x000fca0007f5e0ff */
[----:B------:R-:W-:Y:S01]  /*d3c40*/  IMAD.X R25, R10, 0x1, R3, P2 ;  /* 0x000000010a197824 */ /* 0x000fe200010e0603 */
[----:B------:R-:W-:Y:S02]  /*d3c50*/  F2FP.SATFINITE.E5M2.F32.PACK_AB_MERGE_C R9, R9, R11, RZ ;  /* 0x0000000b0909723e */ /* 0x000fe400048060ff */
[----:B------:R-:W-:Y:S02]  /*d3c60*/  F2FP.SATFINITE.E5M2.F32.PACK_AB_MERGE_C R16, R21, R16, RZ ;  /* 0x000000101510723e */ /* 0x000fe400048060ff */
[----:B---3--:R-:W-:Y:S01]  /*d3c70*/  F2FP.SATFINITE.E5M2.F32.PACK_AB_MERGE_C R12, R13, R12, RZ ;  /* 0x0000000c0d0c723e */ /* 0x008fe200048060ff */
[----:B--2---:R-:W-:Y:S04]  /*d3c80*/  STL [R1+0x5878], R17 ;  /* 0x0058781101007387 */ /* 0x004fe80000100800 */
[----:B------:R0:W-:Y:S04]  /*d3c90*/  STL.64 [R1+0x15e0], R24 ;  /* 0x0015e01801007387 */ /* 0x0001e80000100a00 */
[----:B------:R-:W2:Y:S04]  /*d3ca0*/  LDL.LU R20, [R1+0x15a0] ;  /* 0x0015a00001147983 */ /* 0x000ea80000300800 */
[----:B------:R-:W2:Y:S01]  /*d3cb0*/  LDL.LU R11, [R1+0x15a4] ;  /* 0x0015a400010b7983 */ /* 0x000ea20000300800 */
[----:B0-----:R-:W-:-:S03]  /*d3cc0*/  IADD3 R24, P2, PT, R23, R2, RZ ;  /* 0x0000000217187210 */ /* 0x001fc60007f5e0ff */
[----:B------:R0:W-:Y:S02]  /*d3cd0*/  STL [R1+0x1b7c], R9 ;  /* 0x001b7c0901007387 */ /* 0x0001e40000100800 */
[----:B------:R-:W-:Y:S01]  /*d3ce0*/  IMAD.X R25, R10, 0x1, R5, P2 ;  /* 0x000000010a197824 */ /* 0x000fe200010e0605 */
[----:B0-----:R-:W-:-:S05]  /*d3cf0*/  F2FP.SATFINITE.E5M2.F32.PACK_AB_MERGE_C R9, R28, R22, RZ ;  /* 0x000000161c09723e */ /* 0x001fca00048060ff */
[----:B------:R0:W-:Y:S04]  /*d3d00*/  STL [R1+0x1ab8], R9 ;  /* 0x001ab80901007387 */ /* 0x0001e80000100800 */
[----:B------:R1:W-:Y:S04]  /*d3d10*/  STL.64 [R1+0x15d0], R24 ;  /* 0x0015d01801007387 */ /* 0x0003e80000100a00 */
[----:B0-----:R-:W3:Y:S01]  /*d3d20*/  LDL.LU R9, [R1+0x1190] ;  /* 0x0011900001097983 */ /* 0x001ee20000300800 */
[----:B-1----:R-:W-:-:S03]  /*d3d30*/  IADD3 R24, P2, PT, R23, R4, RZ ;  /* 0x0000000417187210 */ /* 0x002fc60007f5e0ff */
[----:B------:R-:W3:Y:S02]  /*d3d40*/  LDL.LU R23, [R1+0x1194] ;  /* 0x0011940001177983 */ /* 0x000ee40000300800 */
[----:B------:R-:W-:Y:S02]  /*d3d50*/  IMAD.X R25, R10, 0x1, R8, P2 ;  /* 0x000000010a197824 */ /* 0x000fe400010e0608 */
[----:B------:R-:W4:Y:S01]  /*d3d60*/  LDL.LU R22, [R1+0x1198] ;  /* 0x0011980001167983 */ /* 0x000f220000300800 */
[----:B------:R-:W-:Y:S01]  /*d3d70*/  F2FP.SATFINITE.E5M2.F32.PACK_AB_MERGE_C R10, R15, R26, RZ ;  /* 0x0000001a0f0a723e */ /* 0x000fe200048060ff */
[----:B------:R-:W-:Y:S02]  /*d3d80*/  IMAD.MOV.U32 R26, RZ, RZ, R18 ;  /* 0x000000ffff1a7224 */ /* 0x000fe400078e0012 */
[----:B------:R-:W4:Y:S04]  /*d3d90*/  LDL.LU R28, [R1+0x119c] ;  /* 0x00119c00011c7983 */ /* 0x000f280000300800 */
[----:B------:R-:W-:Y:S04]  /*d3da0*/  STL.64 [R1+0x15c0], R24 ;  /* 0x0015c01801007387 */ /* 0x000fe80000100a00 */
[----:B------:R-:W-:Y:S04]  /*d3db0*/  STL [R1+0x1b18], R16 ;  /* 0x001b181001007387 */ /* 0x000fe80000100800 */
[----:B------:R-:W-:Y:S04]  /*d3dc0*/  STL [R1+0x1a5c], R12 ;  /* 0x001a5c0c01007387 */ /* 0x000fe80000100800 */
[----:B------:R-:W-:Y:S04]  /*d3dd0*/  STL [R1+0x1a58], R10 ;  /* 0x001a580a01007387 */ /* 0x000fe80000100800 */
[----:B------:R0:W-:Y:S04]  /*d3de0*/  STL.64 [R1+0x5868], R26 ;  /* 0x0058681a01007387 */ /* 0x0001e80000100a00 */
[----:B0-----:R-:W2:Y:S04]  /*d3df0*/  LDL.LU R26, [R1+0x15ac] ;  /* 0x0015ac00011a7983 */ /* 0x001ea80000300800 */
[----:B------:R-:W2:Y:S04]  /*d3e00*/  LDL.LU R27, [R1+0x168] ;  /* 0x00016800011b7983 */ /* 0x000ea80000300800 */
[----:B------:R-:W2:Y:S04]  /*d3e10*/  LDL.LU R21, [R1+0x1580] ;  /* 0x0015800001157983 */ /* 0x000ea80000300800 */
[----:B------:R-:W2:Y:S04]  /*d3e20*/  LDL.LU R18, [R1+0x1584] ;  /* 0x0015840001127983 */ /* 0x000ea80000300800 */
[----:B--2---:R0:W-:Y:S04]  /*d3e30*/  STL.64 [R1+0x5870], R18 ;  /* 0x0058701201007387 */ /* 0x0041e80000100a00 */
[----:B0-----:R-:W2:Y:S01]  /*d3e40*/  LDL.LU R19, [R1+0x15a8] ;  /* 0x0015a80001137983 */ /* 0x001ea20000300800 */
[----:B------:R-:W-:-:S02]  /*d3e50*/  SHF.R.S32.HI R24, RZ, 0x1f, R27 ;  /* 0x0000001fff187819 */ /* 0x000fc4000001141b */
[C---:B------:R-:W-:Y:S01]  /*d3e60*/  IADD3 R16, P2, PT, R27.reuse, R6, RZ ;  /* 0x000000061b107210 */ /* 0x040fe20007f5e0ff */
[----:B------:R-:W3:Y:S04]  /*d3e70*/  LDL.LU R12, [R1+0x1588] ;  /* 0x00158800010c7983 */ /* 0x000ee80000300800 */
[----:B------:R-:W-:Y:S01]  /*d3e80*/  IMAD.X R17, R24, 0x1, R7, P2 ;  /* 0x0000000118117824 */ /* 0x000fe200010e0607 */
[----:B------:R-:W3:Y:S01]  /*d3e90*/  LDL.LU R15, [R1+0x158c] ;  /* 0x00158c00010f7983 */ /* 0x000ee20000300800 */
[----:B------:R-:W-:Y:S02]  /*d3ea0*/  IADD3 R18, P2, PT, R27, R0, RZ ;  /* 0x000000001b127210 */ /* 0x000fe40007f5e0ff */
[----:B------:R-:W-:Y:S01]  /*d3eb0*/  F2FP.SATFINITE.E5M2.F32.PACK_AB_MERGE_C R11, R11, R20, RZ ;  /* 0x000000140b0b723e */ /* 0x000fe200048060ff */
[----:B------:R0:W-:Y:S04]  /*d3ec0*/  STL.64 [R1+0x15b0], R16 ;  /* 0x0015b01001007387 */ /* 0x0001e80000100a00 */
[----:B0-----:R-:W4:Y:S04]  /*d3ed0*/  LDL.LU R17, [R1+0x5878] ;  /* 0x0058780001117983 */ /* 0x001f280000300800 */
[----:B------:R-:W4:Y:S04]  /*d3ee0*/  LDL.LU R25, [R1+0x1570] ;  /* 0x0015700001197983 */ /* 0x000f280000300800 */
[----:B------:R-:W4:Y:S04]  /*d3ef0*/  LDL.LU R10, [R1+0x1574] ;  /* 0x00157400010a7983 */ /* 0x000f280000300800 */
[----:B------:R-:W4:Y:S04]  /*d3f00*/  LDL.LU R16, [R1+0x1578] ;  /* 0x0015780001107983 */ /* 0x000f280000300800 */
[----:B------:R-:W4:Y:S04]  /*d3f10*/  LDL.LU R13, [R1+0x157c] ;  /* 0x00157c00010d7983 */ /* 0x000f280000300800 */
[----:B------:R0:W-:Y:S04]  /*d3f20*/  STL [R1+0x1a1c], R11 ;  /* 0x001a1c0b01007387 */ /* 0x0001e80000100800 */
[----:B------:R-:W4:Y:S04]  /*d3f30*/  LDL.LU R20, [R1+0x1560] ;  /* 0x0015600001147983 */ /* 0x000f280000300800 */
[----:B0-----:R-:W4:Y:S01]  /*d3f40*/  LDL.LU R11, [R1+0x1564] ;  /* 0x00156400010b7983 */ /* 0x001f220000300800 */
[----:B--2---:R-:W-:Y:S01]  /*d3f50*/  F2FP.SATFINITE.E5M2.F32.PACK_AB_MERGE_C R26, R26, R19, RZ ;  /* 0x000000131a1a723e */ /* 0x004fe200048060ff */
[----:B------:R-:W-:-:S04]  /*d3f60*/  IMAD.X R19, R24, 0x1, R3, P2 ;  /* 0x0000000118137824 */ /* 0x000fc800010e0603 */
[----:B------:R-:W-:Y:S04]  /*d3f70*/  STL [R1+0x1a2c], R26 ;  /* 0x001a2c1a01007387 */ /* 0x000fe80000100800 */
[----:B------:R3:W-:Y:S02]  /*d3f80*/  STL.64 [R1+0x15a0], R18 ;  /* 0x0015a01201007387 */ /* 0x0007e40000100a00 */
[----:B---3--:R-:W-:Y:S02]  /*d3f90*/  F2FP.SATFINITE.E5M2.F32.PACK_AB_MERGE_C R18, R23, R9, RZ ;  /* 0x000000091712723e */ /* 0x008fe400048060ff */
[----:B------:R-:W2:Y:S04]  /*d3fa0*/  LDL.LU R9, [R1+0x1568] ;  /* 0x0015680001097983 */ /* 0x000ea80000300800 */
[----:B------:R-:W2:Y:S04]  /*d3fb0*/  LDL.LU R23, [R1+0x156c] ;  /* 0x00156c0001177983 */ /* 0x000ea80000300800 */
[----:B------:R4:W-:Y:S02]  /*d3fc0*/  STL [R1+0x5128], R18 ;  /* 0x0051281201007387 */ /* 0x0009e40000100800 */
[----:B----4-:R-:W-:-:S02]  /*d3fd0*/  F2FP.SATFINITE.E5M2.F32.PACK_AB_MERGE_C R18, R28, R22, RZ ;  /* 0x000000161c12723e */ /* 0x010fc400048060ff */
[----:B------:R-:W3:Y:S04]  /*d3fe0*/  LDL.LU R22, [R1+0x1550] ;  /* 0x0015500001167983 */ /* 0x000ee80000300800 */
[----:B------:R-:W3:Y:S04]  /*d3ff0*/  LDL.LU R28, [R1+0x1554] ;  /* 0x00155400011c7983 */ /* 0x000ee80000300800 */
[----:B------:R0:W-:Y:S02]  /*d4000*/  STL [R1+0x5124], R18 ;  /* 0x0051241201007387 */ /* 0x0001e40000100800 */
[----:B0-----:R-:W-:-:S05]  /*d4010*/  IADD3 R18, P2, PT, R27, R2, RZ ;  /* 0x000000021b127210 */ /* 0x001fca0007f5e0ff */
[----:B------:R-:W-:Y:S01]  /*d4020*/  IMAD.X R19, R24, 0x1, R5, P2 ;  /* 0x0000000118137824 */ /* 0x000fe200010e0605 */
[----:B------:R-:W-:-:S04]  /*d4030*/  IADD3 R26, P2, PT, R27, R4, RZ ;  /* 0x000000041b1a7210 */ /* 0x000fc80007f5e0ff */
[----:B------:R0:W-:Y:S01]  /*d4040*/  STL.64 [R1+0x1598], R18 ;  /* 0x0015981201007387 */ /* 0x0001e20000100a00 */
[----:B------:R-:W-:-:S03]  /*d4050*/  IMAD.X R27, R24, 0x1, R8, P2 ;  /* 0x00000001181b7824 */ /* 0x000fc600010e0608 */
[----:B0-----:R-:W4:Y:S04]  /*d4060*/  LDL.LU.64 R18, [R1+0x5870] ;  /* 0x0058700001127983 */ /* 0x001f280000300a00 */
[----:B------:R0:W-:Y:S04]  /*d4070*/  STL.64 [R1+0x1590], R26 ;  /* 0x0015901a01007387 */ /* 0x0001e80000100a00 */
[----:B0-----:R-:W4:Y:S01]  /*d4080*/  LDL.LU.64 R26, [R1+0x5868] ;  /* 0x00586800011a7983 */ /* 0x001f220000300a00 */
[----:B------:R-:W-:Y:S02]  /*d4090*/  F2FP.SATFINITE.E5M2.F32.PACK_AB_MERGE_C R15, R15, R12, RZ ;  /* 0x0000000c0f0f723e */ /* 0x000fe400048060ff */
[----:B------:R-:W-:-:S02]  /*d40a0*/  IADD3 R24, P2, PT, R17, R6, RZ ;  /* 0x0000000611187210 */ /* 0x000fc40007f5e0ff */
[----:B------:R-:W-:Y:S02]  /*d40b0*/  F2FP.SATFINITE.E5M2.F32.PACK_AB_MERGE_C R13, R13, R16, RZ ;  /* 0x000000100d0d723e */ /* 0x000fe400048060ff */
[----:B------:R-:W-:Y:S02]  /*d40c0*/  F2FP.SATFINITE.E5M2.F32.PACK_AB_MERGE_C R11, R11, R20, RZ ;  /* 0x000000140b0b723e */ /* 0x000fe400048060ff */
[----:B--2---:R-:W-:Y:S02]  /*d40d0*/  F2FP.SATFINITE.E5M2.F32.PACK_AB_MERGE_C R9, R23, R9, RZ ;  /* 0x000000091709723e */ /* 0x004fe400048060ff */
[----:B---3--:R-:W-:Y:S02]  /*d40e0*/  F2FP.SATFINITE.E5M2.F32.PACK_AB_MERGE_C R16, R28, R22, RZ ;  /* 0x000000161c10723e */ /* 0x008fe400048060ff */
[----:B----4-:R-:W-:Y:S01]  /*d40f0*/  F2FP.SATFINITE.E5M2.F32.PACK_AB_MERGE_C R18, R18, R21, RZ ;  /* 0x000000151212723e */ /* 0x010fe200048060ff */
[----:B------:R-:W-:Y:S04]  /*d4100*/  STL.64 [R1+0x5860], R26 ;  /* 0x0058601a01007387 */ /* 0x000fe80000100a00 */
[----:B------:R0:W-:Y:S04]  /*d4110*/  STL.64 [R1+0x5548], R18 ;  /* 0x0055481201007387 */ /* 0x0001e80000100a00 */
[----:B0-----:R-:W2:Y:S04]  /*d4120*/  LDL.LU R18, [R1+0x170] ;  /* 0x0001700001127983 */ /* 0x001ea80000300800 */
[----:B------:R-:W3:Y:S04]  /*d4130*/  LDL.LU R21, [R1+0x1558] ;  /* 0x0015580001157983 */ /* 0x000ee80000300800 */
[----:B------:R-:W3:Y:S04]  /*d4140*/  LDL.LU R12, [R1+0x155c] ;  /* 0x00155c00010c7983 */ /* 0x000ee80000300800 */
[----:B------:R0:W-:Y:S02]  /*d4150*/  STL [R1+0x5808], R15 ;  /* 0x0058080f01007387 */ /* 0x0001e40000100800 */
[----:B0-----:R-:W-:-:S02]  /*d4160*/  F2FP.SATFINITE.E5M2.F32.PACK_AB_MERGE_C R15, R10, R25, RZ ;  /* 0x000000190a0f723e */ /* 0x001fc400048060ff */
[----:B------:R-:W-:-:S05]  /*d4170*/  SHF.R.S32.HI R10, RZ, 0x1f, R17 ;  /* 0x0000001fff0a7819 */ /* 0x000fca0000011411 */
[----:B------:R-:W-:Y:S01]  /*d4180*/  IMAD.X R25, R10, 0x1, R7, P2 ;  /* 0x000000010a197824 */ /* 0x000fe200010e0607 */
[----:B------:R0:W-:Y:S04]  /*d4190*/  STL [R1+0x158c], R15 ;  /* 0x00158c0f01007387 */ /* 0x0001e80000100800 */
[----:B------:R1:W-:Y:S04]  /*d41a0*/  STL.64 [R1+0x1580], R24 ;  /* 0x0015801801007387 */ /* 0x0003e80000100a00 */
[----:B------:R4:W-:Y:S04]  /*d41b0*/  STL [R1+0x15bc], R13 ;  /* 0x0015bc0d01007387 */ /* 0x0009e80000100800 */
[----:B0-----:R-:W2:Y:S01]  /*d41c0*/  LDL.LU R15, [R1+0x1544] ;  /* 0x00154400010f7983 */ /* 0x001ea20000300800 */
[----:B-1----:R-:W-:-:S03]  /*d41d0*/  IADD3 R24, P2, PT, R17, R0, RZ ;  /* 0x0000000011187210 */ /* 0x002fc60007f5e0ff */
[----:B------:R-:W-:Y:S02]  /*d41e0*/  STL [R1+0x15cc], R11 ;  /* 0x0015cc0b01007387 */ /* 0x000fe40000100800 */
[----:B------:R-:W-:Y:S02]  /*d41f0*/  IMAD.X R25, R10, 0x1, R3, P2 ;  /* 0x000000010a197824 */ /* 0x000fe400010e0603 */
[----:B------:R-:W2:Y:S01]  /*d4200*/  LDL.LU R19, [R1+0x1548] ;  /* 0x0015480001137983 */ /* 0x000ea20000300800 */
[----:B------:R-:W-:-:S03]  /*d4210*/  IADD3 R26, P2, PT, R17, R2, RZ ;  /* 0x00000002111a7210 */ /* 0x000fc60007f5e0ff */
[----:B----4-:R-:W2:Y:S04]  /*d4220*/  LDL.LU R13, [R1+0x154c] ;  /* 0x00154c00010d7983 */ /* 0x010ea80000300800 */
[----:B------:R-:W4:Y:S01]  /*d4230*/  LDL.LU R20, [R1+0x1530] ;  /* 0x0015300001147983 */ /* 0x000f220000300800 */
[----:B------:R-:W-:-:S03]  /*d4240*/  IMAD.X R27, R10, 0x1, R5, P2 ;  /* 0x000000010a1b7824 */ /* 0x000fc600010e0605 */
[----:B------:R-:W4:Y:S04]  /*d4250*/  LDL.LU R23, [R1+0x1534] ;  /* 0x0015340001177983 */ /* 0x000f280000300800 */
[----:B------:R0:W-:Y:S04]  /*d4260*/  STL.64 [R1+0x1570], R24 ;  /* 0x0015701801007387 */ /* 0x0001e80000100a00 */
[----:B------:R1:W-:Y:S04]  /*d4270*/  STL [R1+0x15c8], R9 ;  /* 0x0015c80901007387 */ /* 0x0003e80000100800 */
[----:B0-----:R-:W2:Y:S04]  /*d4280*/  LDL.LU R24, [R1+0x174] ;  /* 0x0001740001187983 */ /* 0x001ea80000300800 */
[----:B------:R-:W2:Y:S04]  /*d4290*/  LDL.LU R11, [R1+0x1538] ;  /* 0x00153800010b7983 */ /* 0x000ea80000300800 */
[----:B-1----:R-:W2:Y:S04]  /*d42a0*/  LDL.LU R9, [R1+0x153c] ;  /* 0x00153c0001097983 */ /* 0x002ea80000300800 */
[----:B------:R-:W-:Y:S04]  /*d42b0*/  STL [R1+0x88c], R16 ;  /* 0x00088c1001007387 */ /* 0x000fe80000100800 */
[----:B------:R0:W-:Y:S04]  /*d42c0*/  STL.64 [R1+0x1550], R26 ;  /* 0x0015501a01007387 */ /* 0x0001e80000100a00 */
[----:B0-----:R-:W2:Y:S04]  /*d42d0*/  LDL.LU.64 R26, [R1+0x5860] ;  /* 0x00586000011a7983 */ /* 0x001ea80000300a00 */
[----:B------:R-:W2:Y:S04]  /*d42e0*/  LDL.LU R22, [R1+0x1520] ;  /* 0x0015200001167983 */ /* 0x000ea80000300800 */
[----:B------:R-:W2:Y:S01]  /*d42f0*/  LDL.LU R28, [R1+0x1524] ;  /* 0x00152400011c7983 */ /* 0x000ea20000300800 */
[----:B------:R-:W-:-:S03]  /*d4300*/  IADD3 R16, P2, PT, R17, R4, RZ ;  /* 0x0000000411107210 */ /* 0x000fc60007f5e0ff */
[----:B--2---:R0:W-:Y:S04]  /*d4310*/  STL.64 [R1+0x5858], R28 ;  /* 0x0058581c01007387 */ /* 0x0041e80000100a00 */
[----:B0-----:R-:W2:Y:S04]  /*d4320*/  LDL.LU R29, [R1+0x1540] ;  /* 0x00154000011d7983 */ /* 0x001ea80000300800 */
[----:B------:R-:W2:Y:S01]  /*d4330*/  LDL.LU R25, [R1+0x1510] ;  /* 0x0015100001197983 */ /* 0x000ea20000300800 */
[----:B------:R-:W-:Y:S01]  /*d4340*/  IMAD.X R17, R10, 0x1, R8, P2 ;  /* 0x000000010a117824 */ /* 0x000fe200010e0608 */
[----:B---3--:R-:W-:-:S02]  /*d4350*/  F2FP.SATFINITE.E5M2.F32.PACK_AB_MERGE_C R10, R12, R21, RZ ;  /* 0x000000150c0a723e */ /* 0x008fc400048060ff */
[----:B------:R-:W-:Y:S01]  /*d4360*/  F2FP.SATFINITE.E5M2.F32.PACK_AB_MERGE_C R13, R13, R19, RZ ;  /* 0x000000130d0d723e */ /* 0x000fe200048060ff */
[----:B--2---:R0:W-:Y:S04]  /*d4370*/  STL.64 [R1+0x5850], R24 ;  /* 0x0058501801007387 */ /* 0x0041e80000100a00 */
[----:B------:R-:W-:Y:S01]  /*d4380*/  STL.64 [R1+0x1560], R16 ;  /* 0x0015601001007387 */ /* 0x000fe20000100a00 */
[----:B------:R-:W-:-:S03]  /*d4390*/  F2FP.SATFINITE.E5M2.F32.PACK_AB_MERGE_C R28, R15, R29, RZ ;  /* 0x0000001d0f1c723e */ /* 0x000fc600048060ff */
[----:B------:R1:W-:Y:S04]  /*d43a0*/  STL [R1+0x15d8], R10 ;  /* 0x0015d80a01007387 */ /* 0x0003e80000100800 */
[----:B0-----:R-:W2:Y:S04]  /*d43b0*/  LDL.LU R24, [R1+0x1528] ;  /* 0x0015280001187983 */ /* 0x001ea80000300800 */
[----:B------:R-:W2:Y:S04]  /*d43c0*/  LDL.LU R25, [R1+0x152c] ;  /* 0x00152c0001197983 */ /* 0x000ea80000300800 */
[----:B-1----:R-:W3:Y:S04]  /*d43d0*/  LDL.LU R10, [R1+0x1514] ;  /* 0x00151400010a7983 */ /* 0x002ee80000300800 */
[----:B------:R-:W2:Y:S04]  /*d43e0*/  LDL.LU R16, [R1+0x1518] ;  /* 0x0015180001107983 */ /* 0x000ea80000300800 */
[----:B------:R-:W2:Y:S04]  /*d43f0*/  LDL.LU R17, [R1+0x151c] ;  /* 0x00151c0001117983 */ /* 0x000ea80000300800 */
[----:B------:R-:W2:Y:S04]  /*d4400*/  LDL.LU R21, [R1+0x1500] ;  /* 0x0015000001157983 */ /* 0x000ea80000300800 */
[----:B------:R-:W2:Y:S04]  /*d4410*/  LDL.LU R12, [R1+0x1504] ;  /* 0x00150400010c7983 */ /* 0x000ea80000300800 */
[----:B------:R0:W-:Y:S04]  /*d4420*/  STL [R1+0x884], R28 ;  /* 0x0008841c01007387 */ /* 0x0001e80000100800 */
[----:B------:R4:W-:Y:S04]  /*d4430*/  STL [R1+0x166c], R13 ;  /* 0x00166c0d01007387 */ /* 0x0009e80000100800 */
[----:B------:R-:W2:Y:S01]  /*d4440*/  LDL.LU R19, [R1+0x1508] ;  /* 0x0015080001137983 */ /* 0x000ea20000300800 */
[----:B------:R-:W-:-:S02]  /*d4450*/  SHF.R.S32.HI R15, RZ, 0x1f, R18 ;  /* 0x0000001fff0f7819 */ /* 0x000fc40000011412 */
[----:B0-----:R-:W-:-:S05]  /*d4460*/  IADD3 R28, P2, PT, R18, R6, RZ ;  /* 0x00000006121c7210 */ /* 0x001fca0007f5e0ff */
[----:B------:R-:W-:Y:S01]  /*d4470*/  IMAD.X R29, R15, 0x1, R7, P2 ;  /* 0x000000010f1d7824 */ /* 0x000fe200010e0607 */
[----:B----4-:R-:W-:Y:S02]  /*d4480*/  F2FP.SATFINITE.E5M2.F32.PACK_AB_MERGE_C R13, R23, R20, RZ ;  /* 0x00000014170d723e */ /* 0x010fe400048060ff */
[----:B------:R-:W-:Y:S01]  /*d4490*/  F2FP.SATFINITE.E5M2.F32.PACK_AB_MERGE_C R9, R9, R11, RZ ;  /* 0x0000000b0909723e */ /* 0x000fe200048060ff */
[----:B--2---:R-:W-:Y:S04]  /*d44a0*/  STL [R1+0x5848], R19 ;  /* 0x0058481301007387 */ /* 0x004fe80000100800 */
[----:B------:R0:W-:Y:S04]  /*d44b0*/  STL.64 [R1+0x1540], R28 ;  /* 0x0015401c01007387 */ /* 0x0001e80000100a00 */
[----:B------:R1:W-:Y:S04]  /*d44c0*/  STL [R1+0x169c], R13 ;  /* 0x00169c0d01007387 */ /* 0x0003e80000100800 */
[----:B------:R-:W2:Y:S01]  /*d44d0*/  LDL.LU R23, [R1+0x150c] ;  /* 0x00150c0001177983 */ /* 0x000ea20000300800 */
[----:B0-----:R-:W-:-:S03]  /*d44e0*/  IADD3 R28, P2, PT, R18, R0, RZ ;  /* 0x00000000121c7210 */ /* 0x001fc60007f5e0ff */
[----:B-1----:R-:W4:Y:S02]  /*d44f0*/  LDL.LU R13, [R1+0x14f0] ;  /* 0x0014f000010d7983 */ /* 0x002f240000300800 */
[----:B------:R-:W-:Y:S02]  /*d4500*/  IMAD.X R29, R15, 0x1, R3, P2 ;  /* 0x000000010f1d7824 */ /* 0x000fe400010e0603 */
[----:B------:R-:W4:Y:S04]  /*d4510*/  LDL.LU R20, [R1+0x14f4] ;  /* 0x0014f40001147983 */ /* 0x000f280000300800 */
[----:B------:R-:W-:Y:S04]  /*d4520*/  STL [R1+0x168c], R9 ;  /* 0x00168c0901007387 */ /* 0x000fe80000100800 */
[----:B------:R0:W-:Y:S04]  /*d4530*/  STL.64 [R1+0x1530], R28 ;  /* 0x0015301c01007387 */ /* 0x0001e80000100a00 */
[----:B0-----:R-:W2:Y:S04]  /*d4540*/  LDL.LU.64 R28, [R1+0x5858] ;  /* 0x00585800011c7983 */ /* 0x001ea80000300a00 */
[----:B------:R-:W3:Y:S04]  /*d4550*/  LDL.LU R11, [R1+0x14f8] ;  /* 0x0014f800010b7983 */ /* 0x000ee80000300800 */
[----:B------:R-:W3:Y:S01]  /*d4560*/  LDL.LU R9, [R1+0x14fc] ;  /* 0x0014fc0001097983 */ /* 0x000ee20000300800 */
[----:B--2---:R-:W-:-:S05]  /*d4570*/  F2FP.SATFINITE.E5M2.F32.PACK_AB_MERGE_C R19, R28, R22, RZ ;  /* 0x000000161c13723e */ /* 0x004fca00048060ff */
[----:B------:R0:W-:Y:S04]  /*d4580*/  STL [R1+0x1d58], R19 ;  /* 0x001d581301007387 */ /* 0x0001e80000100800 */
[----:B------:R-:W2:Y:S04]  /*d4590*/  LDL.LU R22, [R1+0x14e0] ;  /* 0x0014e00001167983 */ /* 0x000ea80000300800 */
[----:B------:R-:W2:Y:S01]  /*d45a0*/  LDL.LU R28, [R1+0x14e4] ;  /* 0x0014e400011c7983 */ /* 0x000ea20000300800 */
[----:B0-----:R-:W-:Y:S02]  /*d45b0*/  F2FP.SATFINITE.E5M2.F32.PACK_AB_MERGE_C R19, R25, R24, RZ ;  /* 0x000000181913723e */ /* 0x001fe400048060ff */
[----:B------:R-:W-:-:S05]  /*d45c0*/  IADD3 R24, P2, PT, R18, R2, RZ ;  /* 0x0000000212187210 */ /* 0x000fca0007f5e0ff */
[----:B------:R-:W-:Y:S01]  /*d45d0*/  IMAD.X R25, R15, 0x1, R5, P2 ;  /* 0x000000010f197824 */ /* 0x000fe200010e0605 */
[----:B------:R-:W-:Y:S04]  /*d45e0*/  STL [R1+0x1d4c], R19 ;  /* 0x001d4c1301007387 */ /* 0x000fe80000100800 */
[----:B------:R0:W-:Y:S04]  /*d45f0*/  STL.64 [R1+0x1528], R24 ;  /* 0x0015281801007387 */ /* 0x0001e80000100a00 */
[----:B0-----:R-:W3:Y:S01]  /*d4600*/  LDL.LU.64 R24, [R1+0x5850] ;  /* 0x0058500001187983 */ /* 0x001ee20000300a00 */
[----:B------:R-:W-:-:S05]  /*d4610*/  IADD3 R18, P2, PT, R18, R4, RZ ;  /* 0x0000000412127210 */ /* 0x000fca0007f5e0ff */
[----:B------:R-:W-:Y:S01]  /*d4620*/  IMAD.X R19, R15, 0x1, R8, P2 ;  /* 0x000000010f137824 */ /* 0x000fe200010e0608 */
[----:B------:R-:W-:-:S04]  /*d4630*/  F2FP.SATFINITE.E5M2.F32.PACK_AB_MERGE_C R15, R17, R16, RZ ;  /* 0x00000010110f723e */ /* 0x000fc800048060ff */
[----:B------:R3:W-:Y:S02]  /*d4640*/  STL.64 [R1+0x1520], R18 ;  /* 0x0015201201007387 */ /* 0x0007e40000100a00 */
[----:B---3--:R-:W-:Y:S02]  /*d4650*/  F2FP.SATFINITE.E5M2.F32.PACK_AB_MERGE_C R18, R10, R25, RZ ;  /* 0x000000190a12723e */ /* 0x008fe400048060ff */
[----:B------:R-:W-:-:S03]  /*d4660*/  F2FP.SATFINITE.E5M2.F32.PACK_AB_MERGE_C R10, R12, R21, RZ ;  /* 0x000000150c0a723e */ /* 0x000fc600048060ff */
[----:B------:R0:W-:Y:S04]  /*d4670*/  STL [R1+0x1dac], R18 ;  /* 0x001dac1201007387 */ /* 0x0001e80000100800 */
[----:B------:R-:W-:Y:S04]  /*d4680*/  STL [R1+0x1da8], R15 ;  /* 0x001da80f01007387 */ /* 0x000fe80000100800 */
[----:B------:R-:W3:Y:S01]  /*d4690*/  LDL.LU R16, [R1+0x14e8] ;  /* 0x0014e80001107983 */ /* 0x000ee20000300800 */
[----:B0-----:R-:W-:-:S03]  /*d46a0*/  IADD3 R18, P2, PT, R24, R6, RZ ;  /* 0x0000000618127210 */ /* 0x001fc60007f5e0ff */
[----:B------:R0:W-:Y:S04]  /*d46b0*/  STL [R1+0x1e18], R10 ;  /* 0x001e180a01007387 */ /* 0x0001e80000100800 */
[----:B------:R-:W3:Y:S04]  /*d46c0*/  LDL.LU R17, [R1+0x14ec] ;  /* 0x0014ec0001117983 */ /* 0x000ee80000300800 */
[----:B------:R-:W2:Y:S01]  /*d46d0*/  LDL.LU R21, [R1+0x14d0] ;  /* 0x0014d00001157983 */ /* 0x000ea20000300800 */
[----:B0-----:R-:W-:-:S03]  /*d46e0*/  SHF.R.S32.HI R10, RZ, 0x1f, R24 ;  /* 0x0000001fff0a7819 */ /* 0x001fc60000011418 */
[----:B------:R-:W2:Y:S02]  /*d46f0*/  LDL.LU R12, [R1+0x14d4] ;  /* 0x0014d400010c7983 */ /* 0x000ea40000300800 */
[----:B------:R-:W-:Y:S02]  /*d4700*/  IMAD.X R19, R10, 0x1, R7, P2 ;  /* 0x000000010a137824 */ /* 0x000fe400010e0607 */
[----:B------:R-:W2:Y:S04]  /*d4710*/  LDL.LU R25, [R1+0x178] ;  /* 0x0001780001197983 */ /* 0x000ea80000300800 */
[----:B------:R0:W-:Y:S04]  /*d4720*/  STL.64 [R1+0x1510], R18 ;  /* 0x0015101201007387 */ /* 0x0001e80000100a00 */
[----:B0-----:R-:W2:Y:S02]  /*d4730*/  LDL.LU R19, [R1+0x5848] ;  /* 0x0058480001137983 */ /* 0x001ea40000300800 */
[----:B--2---:R-:W-:-:S02]  /*d4740*/  F2FP.SATFINITE.E5M2.F32.PACK_AB_MERGE_C R15, R23, R19, RZ ;  /* 0x00000013170f723e */ /* 0x004fc400048060ff */
[----:B------:R-:W2:Y:S01]  /*d4750*/  LDL.LU R23, [R1+0x17c] ;  /* 0x00017c0001177983 */ /* 0x000ea20000300800 */
[----:B------:R-:W-:Y:S02]  /*d4760*/  IADD3 R18, P2, PT, R24, R0, RZ ;  /* 0x0000000018127210 */ /* 0x000fe40007f5e0ff */
[----:B------:R-:W-:-:S03]  /*d4770*/  F2FP.SATFINITE.E5M2.F32.PACK_AB_MERGE_C R11, R9, R11, RZ ;  /* 0x0000000b090b723e */ /* 0x000fc600048060ff */
[----:B------:R-:W-:Y:S01]  /*d4780*/  IMAD.X R19, R10, 0x1, R3, P2 ;  /* 0x000000010a137824 */ /* 0x000fe200010e0603 */
[----:B------:R-:W-:Y:S01]  /*d4790*/  F2FP.SATFINITE.E5M2.F32.PACK_AB_MERGE_C R9, R28, R22, RZ ;  /* 0x000000161c09723e */ /* 0x000fe200048060ff */
[----:B--2---:R-:W-:Y:S04]  /*d47a0*/  STL [R1+0x5838], R23 ;  /* 0x0058381701007387 */ /* 0x004fe80000100800 */
[----:B------:R4:W-:Y:S02]  /*d47b0*/  STL [R1+0x1e0c], R15 ;  /* 0x001e0c0f01007387 */ /* 0x0009e40000100800 */
[----:B----4-:R-:W-:Y:S02]  /*d47c0*/  F2FP.SATFINITE.E5M2.F32.PACK_AB_MERGE_C R15, R20, R13, RZ ;  /* 0x0000000d140f723e */ /* 0x010fe400048060ff */
[----:B------:R-:W2:Y:S04]  /*d47d0*/  LDL.LU R13, [R1+0x14d8] ;  /* 0x0014d800010d7983 */ /* 0x000ea80000300800 */
[----:B------:R-:W-:Y:S04]  /*d47e0*/  STL [R1+0x1e6c], R15 ;  /* 0x001e6c0f01007387 */ /* 0x000fe80000100800 */
[----:B------:R-:W2:Y:S04]  /*d47f0*/  LDL.LU R20, [R1+0x14dc] ;  /* 0x0014dc0001147983 */ /* 0x000ea80000300800 */
[----:B------:R0:W-:Y:S04]  /*d4800*/  STL [R1+0x583c], R0 ;  /* 0x00583c0001007387 */ /* 0x0001e80000100800 */
[----:B0-----:R-:W4:Y:S04]  /*d4810*/  LDL.LU R0, [R1+0x14c0] ;  /* 0x0014c00001007983 */ /* 0x001f280000300800 */
[----:B------:R0:W-:Y:S04]  /*d4820*/  STL.64 [R1+0x1500], R18 ;  /* 0x0015001201007387 */ /* 0x0001e80000100a00 */
[----:B------:R1:W-:Y:S04]  /*d4830*/  STL [R1+0x1e68], R11 ;  /* 0x001e680b01007387 */ /* 0x0003e80000100800 */
[----:B------:R-:W4:Y:S01]  /*d4840*/  LDL.LU R23, [R1+0x14c4] ;  /* 0x0014c40001177983 */ /* 0x000f220000300800 */
[----:B0-----:R-:W-:-:S03]  /*d4850*/  IADD3 R18, P2, PT, R24, R2, RZ ;  /* 0x0000000218127210 */ /* 0x001fc60007f5e0ff */
[----:B------:R0:W-:Y:S04]  /*d4860*/  STL [R1+0x1eec], R9 ;  /* 0x001eec0901007387 */ /* 0x0001e80000100800 */
[----:B-1----:R-:W4:Y:S01]  /*d4870*/  LDL.LU R11, [R1+0x14b0] ;  /* 0x0014b000010b7983 */ /* 0x002f220000300800 */
[----:B------:R-:W-:-:S03]  /*d4880*/  IMAD.X R19, R10, 0x1, R5, P2 ;  /* 0x000000010a137824 */ /* 0x000fc600010e0605 */
[----:B0-----:R-:W4:Y:S04]  /*d4890*/  LDL.LU R9, [R1+0x14b4] ;  /* 0x0014b40001097983 */ /* 0x001f280000300800 */
[----:B------:R0:W-:Y:S04]  /*d48a0*/  STL.64 [R1+0x5840], R2 ;  /* 0x0058400201007387 */ /* 0x0001e80000100a00 */
[----:B------:R-:W4:Y:S04]  /*d48b0*/  LDL.LU R22, [R1+0x14b8] ;  /* 0x0014b80001167983 */ /* 0x000f280000300800 */
[----:B------:R-:W4:Y:S01]  /*d48c0*/  LDL.LU R28, [R1+0x14bc] ;  /* 0x0014bc00011c7983 */ /* 0x000f220000300800 */
[----:B0-----:R-:W-:-:S03]  /*d48d0*/  IADD3 R2, P2, PT, R24, R4, RZ ;  /* 0x0000000418027210 */ /* 0x001fc60007f5e0ff */
[----:B------:R0:W-:Y:S02]  /*d48e0*/  STL.64 [R1+0x14f8], R18 ;  /* 0x0014f81201007387 */ /* 0x0001e40000100a00 */
[----:B------:R-:W-:-:S05]  /*d48f0*/  IMAD.X R3, R10, 0x1, R8, P2 ;  /* 0x000000010a037824 */ /* 0x000fca00010e0608 */
[----:B------:R3:W-:Y:S04]  /*d4900*/  STL.64 [R1+0x14f0], R2 ;  /* 0x0014f00201007387 */ /* 0x0007e80000100a00 */
[----:B0-----:R-:W4:Y:S01]  /*d4910*/  LDL.LU R18, [R1+0x14a0] ;  /* 0x0014a00001127983 */ /* 0x001f220000300800 */
[----:B---3--:R-:W-:-:S05]  /*d4920*/  F2FP.SATFINITE.E5M2.F32.PACK_AB_MERGE_C R3, R17, R16, RZ ;  /* 0x000000101103723e */ /* 0x008fca00048060ff */
[----:B------:R-:W-:Y:S04]  /*d4930*/  STL [R1+0x1edc], R3 ;  /* 0x001edc0301007387 */ /* 0x000fe80000100800 */
[----:B------:R-:W3:Y:S01]  /*d4940*/  LDL.LU R19, [R1+0x14a4] ;  /* 0x0014a40001137983 */ /* 0x000ee20000300800 */
[----:B------:R-:W-:-:S05]  /*d4950*/  F2FP.SATFINITE.E5M2.F32.PACK_AB_MERGE_C R2, R12, R21, RZ ;  /* 0x000000150c02723e */ /* 0x000fca00048060ff */
[----:B------:R2:W-:Y:S01]  /*d4960*/  STL [R1+0x1f4c], R2 ;  /* 0x001f4c0201007387 */ /* 0x0005e20000100800 */
[----:B------:R-:W-:Y:S02]  /*d4970*/  SHF.R.S32.HI R15, RZ, 0x1f, R25 ;  /* 0x0000001fff0f7819 */ /* 0x000fe40000011419 */
[----:B--2---:R-:W-:Y:S02]  /*d4980*/  F2FP.SATFINITE.E5M2.F32.PACK_AB_MERGE_C R2, R20, R13, RZ ;  /* 0x0000000d1402723e */ /* 0x004fe400048060ff */
[----:B----4-:R-:W-:Y:S01]  /*d4990*/  F2FP.SATFINITE.E5M2.F32.PACK_AB_MERGE_C R23, R23, R0, RZ ;  /* 0x000000001717723e */ /* 0x010fe200048060ff */
[----:B---3--:R0:W-:Y:S04]  /*d49a0*/  STL.64 [R1+0x5830], R18 ;  /* 0x0058301201007387 */ /* 0x0081e80000100a00 */
[----:B0-----:R-:W2:Y:S04]  /*d49b0*/  LDL.LU R18, [R1+0x14c8] ;  /* 0x0014c80001127983 */ /* 0x001ea80000300800 */
[----:B------:R-:W2:Y:S04]  /*d49c0*/  LDL.LU R19, [R1+0x14cc] ;  /* 0x0014cc0001137983 */ /* 0x000ea80000300800 */
[----:B------:R-:W3:Y:S04]  /*d49d0*/  LDL.LU R24, [R1+0x14a8] ;  /* 0x0014a80001187983 */ /* 0x000ee80000300800 */
[----:B------:R-:W3:Y:S04]  /*d49e0*/  LDL.LU R10, [R1+0x14ac] ;  /* 0x0014ac00010a7983 */ /* 0x000ee80000300800 */
[----:B------:R-:W4:Y:S04]  /*d49f0*/  LDL.LU R16, [R1+0x1490] ;  /* 0x0014900001107983 */ /* 0x000f280000300800 */
[----:B------:R-:W4:Y:S04]  /*d4a00*/  LDL.LU R17, [R1+0x1494] ;  /* 0x0014940001117983 */ /* 0x000f280000300800 */
[----:B------:R0:W-:Y:S04]  /*d4a10*/  STL [R1+0x1f48], R2 ;  /* 0x001f480201007387 */ /* 0x0001e80000100800 */
[----:B------:R-:W3:Y:S04]  /*d4a20*/  LDL.LU R21, [R1+0x1498] ;  /* 0x0014980001157983 */ /* 0x000ee80000300800 */
[----:B------:R-:W3:Y:S01]  /*d4a30*/  LDL.LU R12, [R1+0x149c] ;  /* 0x00149c00010c7983 */ /* 0x000ee20000300800 */
[----:B0-----:R-:W-:-:S03]  /*d4a40*/  IADD3 R2, P2, PT, R25, R6, RZ ;  /* 0x0000000619027210 */ /* 0x001fc60007f5e0ff */
[----:B------:R-:W3:Y:S02]  /*d4a50*/  LDL.LU R13, [R1+0x1480] ;  /* 0x00148000010d7983 */ /* 0x000ee40000300800 */
[----:B------:R-:W-:Y:S02]  /*d4a60*/  IMAD.X R3, R15, 0x1, R7, P2 ;  /* 0x000000010f037824 */ /* 0x000fe400010e0607 */
[----:B------:R-:W3:Y:S04]  /*d4a70*/  LDL.LU R20, [R1+0x1484] ;  /* 0x0014840001147983 */ /* 0x000ee80000300800 */
[----:B------:R0:W-:Y:S04]  /*d4a80*/  STL.64 [R1+0x14e8], R2 ;  /* 0x0014e80201007387 */ /* 0x0001e80000100a00 */
[----:B0-----:R-:W3:Y:S04]  /*d4a90*/  LDL.LU.64 R2, [R1+0x5840] ;  /* 0x0058400001027983 */ /* 0x001ee80000300a00 */
[----:B------:R-:W3:Y:S04]  /*d4aa0*/  LDL.LU R0, [R1+0x583c] ;  /* 0x00583c0001007983 */ /* 0x000ee80000300800 */
[----:B------:R0:W-:Y:S04]  /*d4ab0*/  STL [R1+0x1fcc], R23 ;  /* 0x001fcc1701007387 */ /* 0x0001e80000100800 */
[----:B0-----:R-:W4:Y:S01]  /*d4ac0*/  LDL.LU R23, [R1+0x5838] ;  /* 0x0058380001177983 */ /* 0x001f220000300800 */
[----:B------:R-:W-:-:S02]  /*d4ad0*/  F2FP.SATFINITE.E5M2.F32.PACK_AB_MERGE_C R22, R28, R22, RZ ;  /* 0x000000161c16723e */ /* 0x000fc400048060ff */
[----:B--2---:R-:W-:-:S05]  /*d4ae0*/  F2FP.SATFINITE.E5M2.F32.PACK_AB_MERGE_C R19, R19, R18, RZ ;  /* 0x000000121313723e */ /* 0x004fca00048060ff */
[----:B------:R0:W-:Y:S01]  /*d4af0*/  STL [R1+0x1fc8], R19 ;  /* 0x001fc81301007387 */ /* 0x0001e20000100800 */
[----:B---3--:R-:W-:-:S05]  /*d4b00*/  IADD3 R18, P2, PT, R25, R0, RZ ;  /* 0x0000000019127210 */ /* 0x008fca0007f5e0ff */
[----:B0-----:R-:W-:-:S05]  /*d4b10*/  IMAD.X R19, R15, 0x1, R3, P2 ;  /* 0x000000010f137824 */ /* 0x001fca00010e0603 */
[----:B------:R0:W-:Y:S02]  /*d4b20*/  STL.64 [R1+0x14e0], R18 ;  /* 0x0014e01201007387 */ /* 0x0001e40000100a00 */
[----:B0-----:R-:W-:Y:S02]  /*d4b30*/  F2FP.SATFINITE.E5M2.F32.PACK_AB_MERGE_C R18, R9, R11, RZ ;  /* 0x0000000b0912723e */ /* 0x001fe400048060ff */
[----:B------:R-:W2:Y:S04]  /*d4b40*/  LDL.LU R11, [R1+0x1488] ;  /* 0x00148800010b7983 */ /* 0x000ea80000300800 */
[----:B------:R-:W2:Y:S04]  /*d4b50*/  LDL.LU R9, [R1+0x148c] ;  /* 0x00148c0001097983 */ /* 0x000ea80000300800 */
[----:B------:R0:W-:Y:S02]  /*d4b60*/  STL [R1+0x202c], R18 ;  /* 0x00202c1201007387 */ /* 0x0001e40000100800 */
[----:B0-----:R-:W-:-:S02]  /*d4b70*/  IADD3 R18, P2, PT, R25, R2, RZ ;  /* 0x0000000219127210 */ /* 0x001fc40007f5e0ff */
[----:B------:R0:W-:Y:S03]  /*d4b80*/  STL [R1+0x2028], R22 ;  /* 0x0020281601007387 */ /* 0x0001e60000100800 */
[----:B------:R-:W-:Y:S01]  /*d4b90*/  IMAD.X R19, R15, 0x1, R5, P2 ;  /* 0x000000010f137824 */ /* 0x000fe200010e0605 */
[----:B0-----:R-:W3:Y:S04]  /*d4ba0*/  LDL.LU R22, [R1+0x1470] ;  /* 0x0014700001167983 */ /* 0x001ee80000300800 */
[----:B------:R-:W3:Y:S04]  /*d4bb0*/  LDL.LU R28, [R1+0x1474] ;  /* 0x00147400011c7983 */ /* 0x000ee80000300800 */
[----:B------:R0:W-:Y:S02]  /*d4bc0*/  STL.64 [R1+0x14d8], R18 ;  /* 0x0014d81201007387 */ /* 0x0001e40000100a00 */
[----:B0-----:R-:W-:-:S02]  /*d4bd0*/  IADD3 R18, P2, PT, R25, R4, RZ ;  /* 0x0000000419127210 */ /* 0x001fc40007f5e0ff */
[----:B------:R-:W2:Y:S03]  /*d4be0*/  LDL.LU R25, [R1+0x180] ;  /* 0x0001800001197983 */ /* 0x000ea60000300800 */
[----:B------:R-:W-:Y:S01]  /*d4bf0*/  IMAD.X R19, R15, 0x1, R8, P2 ;  /* 0x000000010f137824 */ /* 0x000fe200010e0608 */
[----:B--2---:R-:W-:Y:S04]  /*d4c00*/  STL [R1+0x581c], R25 ;  /* 0x00581c1901007387 */ /* 0x004fe80000100800 */
[----:B------:R0:W-:Y:S04]  /*d4c10*/  STL.64 [R1+0x14d0], R18 ;  /* 0x0014d01201007387 */ /* 0x0001e80000100a00 */
[----:B0-----:R-:W2:Y:S01]  /*d4c20*/  LDL.LU.64 R18, [R1+0x5830] ;  /* 0x0058300001127983 */ /* 0x001ea20000300a00 */
[----:B----4-:R-:W-:-:S02]  /*d4c30*/  F2FP.SATFINITE.E5M2.F32.PACK_AB_MERGE_C R15, R17, R16, RZ ;  /* 0x00000010110f723e */ /* 0x010fc400048060ff */
[----:B------:R-:W-:Y:S02]  /*d4c40*/  IADD3 R16, P2, PT, R23, R6, RZ ;  /* 0x0000000617107210 */ /* 0x000fe40007f5e0ff */
[----:B--2---:R-:W-:Y:S02]  /*d4c50*/  F2FP.SATFINITE.E5M2.F32.PACK_AB_MERGE_C R19, R19, R18, RZ ;  /* 0x000000121313723e */ /* 0x004fe400048060ff */
[----:B------:R-:W-:Y:S02]  /*d4c60*/  F2FP.SATFINITE.E5M2.F32.PACK_AB_MERGE_C R18, R10, R24, RZ ;  /* 0x000000180a12723e */ /* 0x000fe400048060ff */
[----:B------:R-:W-:Y:S01]  /*d4c70*/  SHF.R.S32.HI R10, RZ, 0x1f, R23 ;  /* 0x0000001fff0a7819 */ /* 0x000fe20000011417 */
[----:B------:R-:W-:Y:S04]  /*d4c80*/  STL [R1+0x20bc], R19 ;  /* 0x0020bc1301007387 */ /* 0x000fe80000100800 */
[----:B------:R-:W-:Y:S01]  /*d4c90*/  STL [R1+0x20b8], R18 ;  /* 0x0020b81201007387 */ /* 0x000fe20000100800 */
[----:B------:R-:W-:-:S03]  /*d4ca0*/  IMAD.X R17, R10, 0x1, R7, P2 ;  /* 0x000000010a117824 */ /* 0x000fc600010e0607 */
[----:B------:R-:W-:Y:S04]  /*d4cb0*/  STL [R1+0x4f48], R15 ;  /* 0x004f480f01007387 */ /* 0x000fe80000100800 */
[----:B------:R0:W-:Y:S04]  /*d4cc0*/  STL [R1+0x5820], R6 ;  /* 0x0058200601007387 */ /* 0x0001e80000100800 */
[----:B------:R-:W-:Y:S01]  /*d4cd0*/  STL.64 [R1+0x14c8], R16 ;  /* 0x0014c81001007387 */ /* 0x000fe20000100a00 */
[----:B0-----:R-:W-:-:S05]  /*d4ce0*/  F2FP.SATFINITE.E5M2.F32.PACK_AB_MERGE_C R6, R12, R21, RZ ;  /* 0x000000150c06723e */ /* 0x001fca00048060ff */
[----:B------:R0:W-:Y:S04]  /*d4cf0*/  STL [R1+0x4f44], R6 ;  /* 0x004f440601007387 */ /* 0x0001e80000100800 */
[----:B0-----:R-:W2:Y:S01]  /*d4d00*/  LDL.LU R6, [R1+0x1478] ;  /* 0x0014780001067983 */ /* 0x001ea20000300800 */
[----:B------:R-:W-:-:S05]  /*d4d10*/  F2FP.SATFINITE.E5M2.F32.PACK_AB_MERGE_C R12, R20, R13, RZ ;  /* 0x0000000d140c723e */ /* 0x000fca00048060ff */
[----:B------:R0:W-:Y:S04]  /*d4d20*/  STL [R1+0x4f70], R12 ;  /* 0x004f700c01007387 */ /* 0x0001e80000100800 */
[----:B--2---:R1:W-:Y:S04]  /*d4d30*/  STL.64 [R1+0x5828], R6 ;  /* 0x0058280601007387 */ /* 0x0043e80000100a00 */
[----:B------:R-:W2:Y:S04]  /*d4d40*/  LDL.LU R25, [R1+0x147c] ;  /* 0x00147c0001197983 */ /* 0x000ea80000300800 */
[----:B------:R-:W4:Y:S04]  /*d4d50*/  LDL.LU R24, [R1+0x1464] ;  /* 0x0014640001187983 */ /* 0x000f280000300800 */
[----:B------:R-:W2:Y:S04]  /*d4d60*/  LDL.LU R21, [R1+0x1468] ;  /* 0x0014680001157983 */ /* 0x000ea80000300800 */
[----:B0-----:R-:W2:Y:S04]  /*d4d70*/  LDL.LU R12, [R1+0x146c] ;  /* 0x00146c00010c7983 */ /* 0x001ea80000300800 */
[----:B------:R-:W2:Y:S01]  /*d4d80*/  LDL.LU R13, [R1+0x1458] ;  /* 0x00145800010d7983 */ /* 0x000ea20000300800 */
[----:B------:R-:W-:-:S02]  /*d4d90*/  IADD3 R16, P2, PT, R23, R0, RZ ;  /* 0x0000000017107210 */ /* 0x000fc40007f5e0ff */
[----:B-1----:R-:W-:-:S03]  /*d4da0*/  F2FP.SATFINITE.E5M2.F32.PACK_AB_MERGE_C R6, R9, R11, RZ ;  /* 0x0000000b0906723e */ /* 0x002fc600048060ff */
[----:B------:R-:W-:Y:S01]  /*d4db0*/  IMAD.X R17, R10, 0x1, R3, P2 ;  /* 0x000000010a117824 */ /* 0x000fe200010e0603 */
[----:B--2---:R0:W-:Y:S04]  /*d4dc0*/  STL [R1+0x5818], R13 ;  /* 0x0058180d01007387 */ /* 0x0041e80000100800 */
[----:B------:R-:W-:Y:S04]  /*d4dd0*/  STL.64 [R1+0x14c0], R16 ;  /* 0x0014c01001007387 */ /* 0x000fe80000100a00 */
[----:B------:R3:W-:Y:S04]  /*d4de0*/  STL [R1+0x4f6c], R6 ;  /* 0x004f6c0601007387 */ /* 0x0007e80000100800 */
[----:B0-----:R-:W4:Y:S04]  /*d4df0*/  LDL.LU R13, [R1+0x1460] ;  /* 0x00146000010d7983 */ /* 0x001f280000300800 */
[----:B------:R-:W2:Y:S01]  /*d4e00*/  LDL.LU R9, [R1+0x145c] ;  /* 0x00145c0001097983 */ /* 0x000ea20000300800 */
[----:B---3--:R-:W-:-:S03]  /*d4e10*/  F2FP.SATFINITE.E5M2.F32.PACK_AB_MERGE_C R6, R28, R22, RZ ;  /* 0x000000161c06723e */ /* 0x008fc600048060ff */
[----:B------:R-:W3:Y:S04]  /*d4e20*/  LDL.LU R15, [R1+0x1440] ;  /* 0x00144000010f7983 */ /* 0x000ee80000300800 */
[----:B------:R-:W2:Y:S04]  /*d4e30*/  LDL.LU R18, [R1+0x1444] ;  /* 0x0014440001127983 */ /* 0x000ea80000300800 */
[----:B------:R0:W-:Y:S04]  /*d4e40*/  STL [R1+0x4f98], R6 ;  /* 0x004f980601007387 */ /* 0x0001e80000100800 */
[----:B------:R-:W2:Y:S01]  /*d4e50*/  LDL.LU R19, [R1+0x1448] ;  /* 0x0014480001137983 */ /* 0x000ea20000300800 */
[----:B0-----:R-:W-:-:S05]  /*d4e60*/  IADD3 R6, P2, PT, R23, R2, RZ ;  /* 0x0000000217067210 */ /* 0x001fca0007f5e0ff */
[----:B------:R-:W-:Y:S02]  /*d4e70*/  IMAD.X R7, R10, 0x1, R5, P2 ;  /* 0x000000010a077824 */ /* 0x000fe400010e0605 */
[----:B------:R-:W-:Y:S01]  /*d4e80*/  IMAD.MOV.U32 R20, RZ, RZ, R26 ;  /* 0x000000ffff147224 */ /* 0x000fe200078e001a */
[----:B--2---:R0:W-:Y:S04]  /*d4e90*/  STL.64 [R1+0x5810], R18 ;  /* 0x0058101201007387 */ /* 0x0041e80000100a00 */
[----:B0-----:R-:W2:Y:S04]  /*d4ea0*/  LDL.LU R18, [R1+0x1450] ;  /* 0x0014500001127983 */ /* 0x001ea80000300800 */
[----:B------:R-:W2:Y:S04]  /*d4eb0*/  LDL.LU R19, [R1+0x1454] ;  /* 0x0014540001137983 */ /* 0x000ea80000300800 */
[----:B------:R-:W2:Y:S04]  /*d4ec0*/  LDL.LU R11, [R1+0x144c] ;  /* 0x00144c00010b7983 */ /* 0x000ea80000300800 */
[----:B------:R0:W-:Y:S02]  /*d4ed0*/  STL.64 [R1+0x14b8], R6 ;  /* 0x0014b80601007387 */ /* 0x0001e40000100a00 */
[----:B0-----:R-:W-:Y:S01]  /*d4ee0*/  IADD3 R6, P2, PT, R23, R4, RZ ;  /* 0x0000000417067210 */ /* 0x001fe20007f5e0ff */
[----:B------:R-:W-:-:S02]  /*d4ef0*/  IMAD.MOV.U32 R7, RZ, RZ, R10 ;  /* 0x000000ffff077224 */ /* 0x000fc400078e000a */
[----:B------:R-:W2:Y:S02]  /*d4f00*/  LDL.LU R10, [R1+0x1430] ;  /* 0x00143000010a7983 */ /* 0x000ea40000300800 */
[----:B------:R-:W-:Y:S02]  /*d4f10*/  IMAD.X R7, R7, 0x1, R8, P2 ;  /* 0x0000000107077824 */ /* 0x000fe400010e0608 */
[----:B------:R-:W2:Y:S04]  /*d4f20*/  LDL.LU R16, [R1+0x1434] ;  /* 0x0014340001107983 */ /* 0x000ea80000300800 */
[----:B------:R-:W2:Y:S04]  /*d4f30*/  LDL.LU R17, [R1+0x1438] ;  /* 0x0014380001117983 */ /* 0x000ea80000300800 */
[----:B------:R-:W2:Y:S04]  /*d4f40*/  LDL.LU R22, [R1+0x143c] ;  /* 0x00143c0001167983 */ /* 0x000ea80000300800 */
[----:B------:R-:W2:Y:S04]  /*d4f50*/  LDL.LU R28, [R1+0x1420] ;  /* 0x00142000011c7983 */ /* 0x000ea80000300800 */
[----:B------:R-:W2:Y:S04]  /*d4f60*/  LDL.LU R23, [R1+0x1424] ;  /* 0x0014240001177983 */ /* 0x000ea80000300800 */
[----:B------:R-:W2:Y:S04]  /*d4f70*/  LDL R26, [R1+0x184] ;  /* 0x00018400011a7983 */ /* 0x000ea80000100800 */
[----:B------:R0:W-:Y:S04]  /*d4f80*/  STL.64 [R1+0x14b0], R6 ;  /* 0x0014b00601007387 */ /* 0x0001e80000100a00 */
[----:B0-----:R-:W2:Y:S01]  /*d4f90*/  LDL.LU.64 R6, [R1+0x5828] ;  /* 0x0058280001067983 */ /* 0x001ea20000300a00 */
[----:B----4-:R-:W-:-:S02]  /*d4fa0*/  F2FP.SATFINITE.E5M2.F32.PACK_AB_MERGE_C R13, R24, R13, RZ ;  /* 0x0000000d180d723e */ /* 0x010fc400048060ff */
[----:B--2---:R-:W-:Y:S02]  /*d4fb0*/  F2FP.SATFINITE.E5M2.F32.PACK_AB_MERGE_C R25, R25, R6, RZ ;  /* 0x000000061919723e */ /* 0x004fe400048060ff */
[----:B------:R-:W2:Y:S04]  /*d4fc0*/  LDL.LU R6, [R1+0x5820] ;  /* 0x0058200001067983 */ /* 0x000ea80000300800 */
[----:B------:R0:W-:Y:S04]  /*d4fd0*/  STL [R1+0x4f94], R25 ;  /* 0x004f941901007387 */ /* 0x0001e80000100800 */
[----:B0-----:R-:W4:Y:S01]  /*d4fe0*/  LDL.LU R25, [R1+0x581c] ;  /* 0x00581c0001197983 */ /* 0x001f220000300800 */
[----:B------:R-:W-:-:S03]  /*d4ff0*/  F2FP.SATFINITE.E5M2.F32.PACK_AB_MERGE_C R12, R12, R21, RZ ;  /* 0x000000150c0c723e */ /* 0x000fc600048060ff */
[----:B------:R-:W-:Y:S04]  /*d5000*/  STL [R1+0x4fd4], R13 ;  /* 0x004fd40d01007387 */ /* 0x000fe80000100800 */
[----:B------:R2:W-:Y:S01]  /*d5010*/  STL [R1+0x4fd0], R12 ;  /* 0x004fd00c01007387 */ /* 0x0005e20000100800 */
[----:B----4-:R-:W-:Y:S02]  /*d5020*/  SHF.R.S32.HI R24, RZ, 0x1f, R25 ;  /* 0x0000001fff187819 */ /* 0x010fe40000011419 */
[----:B--2---:R-:W-:-:S05]  /*d5030*/  IADD3 R12, P2, PT, R25, R6, RZ ;  /* 0x00000006190c7210 */ /* 0x004fca0007f5e0ff */
[----:B------:R-:W-:-:S05]  /*d5040*/  IMAD.X R13, R24, 0x1, R7, P2 ;  /* 0x00000001180d7824 */ /* 0x000fca00010e0607 */
[----:B------:R0:W-:Y:S04]  /*d5050*/  STL.64 [R1+0x14a8], R12 ;  /* 0x0014a80c01007387 */ /* 0x0001e80000100a00 */
[----:B0-----:R-:W2:Y:S01]  /*d5060*/  LDL.LU R13, [R1+0x5818] ;  /* 0x00581800010d7983 */ /* 0x001ea20000300800 */
[----:B------:R-:W-:-:S03]  /*d5070*/  F2FP.SATFINITE.E5M2.F32.PACK_AB_MERGE_C R19, R19, R18, RZ ;  /* 0x000000121313723e */ /* 0x000fc600048060ff */
[----:B------:R-:W4:Y:S04]  /*d5080*/  LDL.LU R21, [R1+0x1428] ;  /* 0x0014280001157983 */ /* 0x000f280000300800 */
[----:B------:R-:W4:Y:S04]  /*d5090*/  LDL.LU R12, [R1+0x142c] ;  /* 0x00142c00010c7983 */ /* 0x000f280000300800 */
[----:B------:R-:W-:Y:S01]  /*d50a0*/  STL [R1+0x4ff4], R19 ;  /* 0x004ff41301007387 */ /* 0x000fe20000100800 */
[----:B--2---:R-:W-:-:S03]  /*d50b0*/  F2FP.SATFINITE.E5M2.F32.PACK_AB_MERGE_C R18, R9, R13, RZ ;  /* 0x0000000d0912723e */ /* 0x004fc600048060ff */
[----:B------:R-:W2:Y:S04]  /*d50c0*/  LDL.LU R13, [R1+0x1410] ;  /* 0x00141000010d7983 */ /* 0x000ea80000300800 */
[----:B------:R0:W-:Y:S01]  /*d50d0*/  STL [R1+0x4ff0], R18 ;  /* 0x004ff01201007387 */ /* 0x0001e20000100800 */
[----:B------:R-:W-:-:S03]  /*d50e0*/  IMAD.MOV.U32 R9, RZ, RZ, R14 ;  /* 0x000000ffff097224 */ /* 0x000fc600078e000e */
[----:B------:R-:W2:Y:S01]  /*d50f0*/  LDL.LU R14, [R1+0x1414] ;  /* 0x00141400010e7983 */ /* 0x000ea20000300800 */
[----:B0-----:R-:W-:-:S05]  /*d5100*/  IADD3 R18, P2, PT, R25, R0, RZ ;  /* 0x0000000019127210 */ /* 0x001fca0007f5e0ff */
[----:B------:R-:W-:-:S05]  /*d5110*/  IMAD.X R19, R24, 0x1, R3, P2 ;  /* 0x0000000118137824 */ /* 0x000fca00010e0603 */
[----:B------:R0:W-:Y:S04]  /*d5120*/  STL.64 [R1+0x14a0], R18 ;  /* 0x0014a01201007387 */ /* 0x0001e80000100a00 */
[----:B0-----:R-:W3:Y:S02]  /*d5130*/  LDL.LU.64 R18, [R1+0x5810] ;  /* 0x0058100001127983 */ /* 0x001ee40000300a00 */
[----:B---3--:R-:W-:Y:S02]  /*d5140*/  F2FP.SATFINITE.E5M2.F32.PACK_AB_MERGE_C R18, R18, R15, RZ ;  /* 0x0000000f1212723e */ /* 0x008fe400048060ff */
[----:B------:R-:W3:Y:S04]  /*d5150*/  LDL.LU R15, [R1+0x5808] ;  /* 0x00580800010f7983 */ /* 0x000ee80000300800 */
[----:B------:R0:W-:Y:S02]  /*d5160*/  STL [R1+0x500c], R18 ;  /* 0x00500c1201007387 */ /* 0x0001e40000100800 */
[----:B0-----:R-:W-:-:S02]  /*d5170*/  F2FP.SATFINITE.E5M2.F32.PACK_AB_MERGE_C R18, R11, R19, RZ ;  /* 0x000000130b12723e */ /* 0x001fc400048060ff */
[----:B------:R-:W2:Y:S04]  /*d5180*/  LDL.LU R11, [R1+0x188] ;  /* 0x00018800010b7983 */ /* 0x000ea80000300800 */
[----:B--2---:R-:W-:Y:S04]  /*d5190*/  STL [R1+0x57e8], R11 ;  /* 0x0057e80b01007387 */ /* 0x004fe80000100800 */
[----:B------:R0:W-:Y:S02]  /*d51a0*/  STL [R1+0x5008], R18 ;  /* 0x0050081201007387 */ /* 0x0001e40000100800 */
[----:B0-----:R-:W-:-:S05]  /*d51b0*/  IADD3 R18, P2, PT, R25, R2, RZ ;  /* 0x0000000219127210 */ /* 0x001fca0007f5e0ff */
[----:B------:R-:W-:-:S05]  /*d51c0*/  IMAD.X R19, R24, 0x1, R5, P2 ;  /* 0x0000000118137824 */ /* 0x000fca00010e0605 */
[----:B------:R0:W-:Y:S01]  /*d51d0*/  STL.64 [R1+0x1498], R18 ;  /* 0x0014981201007387 */ /* 0x0001e20000100a00 */
[----:B------:R-:W-:Y:S02]  /*d51e0*/  F2FP.SATFINITE.E5M2.F32.PACK_AB_MERGE_C R11, R16, R10, RZ ;  /* 0x0000000a100b723e */ /* 0x000fe400048060ff */
[----:B------:R-:W-:Y:S02]  /*d51f0*/  F2FP.SATFINITE.E5M2.F32.PACK_AB_MERGE_C R10, R22, R17, RZ ;  /* 0x00000011160a723e */ /* 0x000fe400048060ff */
[----:B0-----:R-:W-:-:S05]  /*d5200*/  IADD3 R18, P2, PT, R25, R4, RZ ;  /* 0x0000000419127210 */ /* 0x001fca0007f5e0ff */
[----:B------:R-:W-:Y:S01]  /*d5210*/  IMAD.X R19, R24, 0x1, R8, P2 ;  /* 0x0000000118137824 */ /* 0x000fe200010e0608 */
[----:B------:R-:W-:-:S04]  /*d5220*/  F2FP.SATFINITE.E5M2.F32.PACK_AB_MERGE_C R17, R23, R28, RZ ;  /* 0x0000001c1711723e */ /* 0x000fc800048060ff */
[----:B------:R-:W-:Y:S01]  /*d5230*/  STL.64 [R1+0x1490], R18 ;  /* 0x0014901201007387 */ /* 0x000fe20000100a00 */
[----:B------:R-:W-:-:S03]  /*d5240*/  SHF.R.S32.HI R16, RZ, 0x1f, R26 ;  /* 0x0000001fff107819 */ /* 0x000fc6000001141a */
[----:B------:R-:W-:Y:S04]  /*d5250*/  STL [R1+0x5038], R11 ;  /* 0x0050380b01007387 */ /* 0x000fe80000100800 */
[----:B------:R0:W-:Y:S04]  /*d5260*/  STL [R1+0x5034], R10 ;  /* 0x0050340a01007387 */ /* 0x0001e80000100800 */
[----:B------:R-:W-:Y:S04]  /*d5270*/  STL [R1+0x505c], R17 ;  /* 0x00505c1101007387 */ /* 0x000fe80000100800 */
[----:B------:R-:W2:Y:S01]  /*d5280*/  LDL.LU R22, [R1+0x1418] ;  /* 0x0014180001167983 */ /* 0x000ea20000300800 */
[----:B0-----:R-:W-:-:S03]  /*d5290*/  IADD3 R10, P2, PT, R26, R6, RZ ;  /* 0x000000061a0a7210 */ /* 0x001fc60007f5e0ff */
[----:B------:R-:W2:Y:S02]  /*d52a0*/  LDL.LU R28, [R1+0x141c] ;  /* 0x00141c00011c7983 */ /* 0x000ea40000300800 */
[----:B------:R-:W-:Y:S02]  /*d52b0*/  IMAD.X R11, R16, 0x1, R7, P2 ;  /* 0x00000001100b7824 */ /* 0x000fe400010e0607 */
[----:B------:R-:W-:Y:S04]  /*d52c0*/  STL [R1], R16 ;  /* 0x0000001001007387 */ /* 0x000fe80000100800 */
[----:B------:R-:W2:Y:S04]  /*d52d0*/  LDL.LU R23, [R1+0x1400] ;  /* 0x0014000001177983 */ /* 0x000ea80000300800 */
[----:B------:R-:W2:Y:S04]  /*d52e0*/  LDL.LU R26, [R1+0x1404] ;  /* 0x00140400011a7983 */ /* 0x000ea80000300800 */
[----:B------:R0:W-:Y:S04]  /*d52f0*/  STL.64 [R1+0x57f0], R6 ;  /* 0x0057f00601007387 */ /* 0x0001e80000100a00 */
[----:B0-----:R-:W2:Y:S04]  /*d5300*/  LDL.LU R7, [R1+0x184] ;  /* 0x0001840001077983 */ /* 0x001ea80000300800 */
[----:B------:R0:W-:Y:S04]  /*d5310*/  STL.64 [R1+0x1488], R10 ;  /* 0x0014880a01007387 */ /* 0x0001e80000100a00 */
[----:B------:R-:W2:Y:S04]  /*d5320*/  LDL.LU R16, [R1+0x1408] ;  /* 0x0014080001107983 */ /* 0x000ea80000300800 */
[----:B------:R-:W2:Y:S01]  /*d5330*/  LDL.LU R17, [R1+0x140c] ;  /* 0x00140c0001117983 */ /* 0x000ea20000300800 */
[----:B----4-:R-:W-:Y:S01]  /*d5340*/  F2FP.SATFINITE.E5M2.F32.PACK_AB_MERGE_C R6, R12, R21, RZ ;  /* 0x000000150c06723e */ /* 0x010fe200048060ff */
[----:B------:R-:W-:-:S04]  /*d5350*/  IMAD.MOV.U32 R12, RZ, RZ, R9 ;  /* 0x000000ffff0c7224 */ /* 0x000fc800078e0009 */
[----:B------:R1:W-:Y:S04]  /*d5360*/  STL [R1+0x5058], R6 ;  /* 0x0050580601007387 */ /* 0x0003e80000100800 */
[----:B--2---:R-:W-:Y:S04]  /*d5370*/  STL.64 [R1+0x5800], R16 ;  /* 0x0058001001007387 */ /* 0x004fe80000100a00 */
[----:B------:R-:W2:Y:S04]  /*d5380*/  LDL.LU R9, [R1+0x13fc] ;  /* 0x0013fc0001097983 */ /* 0x000ea80000300800 */
[----:B0-----:R-:W4:Y:S04]  /*d5390*/  LDL.LU R11, [R1+0x13f0] ;  /* 0x0013f000010b7983 */ /* 0x001f280000300800 */
[----:B------:R-:W2:Y:S01]  /*d53a0*/  LDL.LU R21, [R1+0x13e0] ;  /* 0x0013e00001157983 */ /* 0x000ea20000300800 */
[----:B-1----:R-:W-:-:S05]  /*d53b0*/  F2FP.SATFINITE.E5M2.F32.PACK_AB_MERGE_C R6, R14, R13, RZ ;  /* 0x0000000d0e06723e */ /* 0x002fca00048060ff */
[----:B------:R-:W-:Y:S04]  /*d53c0*/  STL [R1+0x5070], R6 ;  /* 0x0050700601007387 */ /* 0x000fe80000100800 */
[----:B--2---:R0:W-:Y:S04]  /*d53d0*/  STL [R1+0x57f8], R21 ;  /* 0x0057f81501007387 */ /* 0x0041e80000100800 */
[----:B0-----:R-:W2:Y:S04]  /*d53e0*/  LDL.LU R21, [R1] ;  /* 0x0000000001157983 */ /* 0x001ea80000300800 */
[----:B------:R-:W3:Y:S01]  /*d53f0*/  LDL.LU R14, [R1+0x13e4] ;  /* 0x0013e400010e7983 */ /* 0x000ee20000300800 */
[----:B------:R-:W-:-:S02]  /*d5400*/  IADD3 R16, P2, PT, R7, R0, RZ ;  /* 0x0000000007107210 */ /* 0x000fc40007f5e0ff */
[----:B------:R-:W-:-:S03]  /*d5410*/  F2FP.SATFINITE.E5M2.F32.PACK_AB_MERGE_C R6, R26, R23, RZ ;  /* 0x000000171a06723e */ /* 0x000fc600048060ff */
[----:B--2---:R-:W-:Y:S01]  /*d5420*/  IMAD.X R17, R21, 0x1, R3, P2 ;  /* 0x0000000115117824 */ /* 0x004fe200010e0603 */
[----:B---3--:R0:W-:Y:S04]  /*d5430*/  STL.64 [R1+0x57e0], R14 ;  /* 0x0057e00e01007387 */ /* 0x0081e80000100a00 */
[----:B0-----:R-:W4:Y:S04]  /*d5440*/  LDL.LU R14, [R1+0x13f4] ;  /* 0x0013f400010e7983 */ /* 0x001f280000300800 */
[----:B------:R-:W2:Y:S04]  /*d5450*/  LDL.LU R15, [R1+0x13f8] ;  /* 0x0013f800010f7983 */ /* 0x000ea80000300800 */
[----:B------:R-:W3:Y:S04]  /*d5460*/  LDL.LU R18, [R1+0x13e8] ;  /* 0x0013e80001127983 */ /* 0x000ee80000300800 */
[----:B------:R-:W3:Y:S04]  /*d5470*/  LDL.LU R19, [R1+0x13ec] ;  /* 0x0013ec0001137983 */ /* 0x000ee80000300800 */
[----:B------:R-:W2:Y:S04]  /*d5480*/  LDL.LU R24, [R1+0x13d0] ;  /* 0x0013d00001187983 */ /* 0x000ea80000300800 */
[----:B------:R-:W2:Y:S04]  /*d5490*/  LDL.LU R25, [R1+0x13d4] ;  /* 0x0013d40001197983 */ /* 0x000ea80000300800 */
[----:B------:R-:W2:Y:S04]  /*d54a0*/  LDL.LU R10, [R1+0x13d8] ;  /* 0x0013d800010a7983 */ /* 0x000ea80000300800 */
[----:B------:R-:W2:Y:S04]  /*d54b0*/  LDL.LU R13, [R1+0x13dc] ;  /* 0x0013dc00010d7983 */ /* 0x000ea80000300800 */
[----:B------:R0:W-:Y:S02]  /*d54c0*/  STL.64 [R1+0x1480], R16 ;  /* 0x0014801001007387 */ /* 0x0001e40000100a00 */
[----:B0-----:R-:W-:-:S05]  /*d54d0*/  F2FP.SATFINITE.E5M2.F32.PACK_AB_MERGE_C R16, R28, R22, RZ ;  /* 0x000000161c10723e */ /* 0x001fca00048060ff */
[----:B------:R0:W-:Y:S04]  /*d54e0*/  STL [R1+0x506c], R16 ;  /* 0x00506c1001007387 */ /* 0x0001e80000100800 */
[----:B------:R-:W2:Y:S01]  /*d54f0*/  LDL.LU R22, [R1+0x1180] ;  /* 0x0011800001167983 */ /* 0x000ea20000300800 */
[----:B0-----:R-:W-:-:S03]  /*d5500*/  IADD3 R16, P2, PT, R7, R2, RZ ;  /* 0x0000000207107210 */ /* 0x001fc60007f5e0ff */
[----:B------:R-:W-:Y:S02]  /*d5510*/  STL [R1+0x1a7c], R6 ;  /* 0x001a7c0601007387 */ /* 0x000fe40000100800 */
[----:B------:R-:W-:Y:S02]  /*d5520*/  IMAD.X R17, R21, 0x1, R5, P2 ;  /* 0x0000000115117824 */ /* 0x000fe400010e0605 */
[----:B------:R-:W2:Y:S04]  /*d5530*/  LDL.LU R28, [R1+0x1184] ;  /* 0x00118400011c7983 */ /* 0x000ea80000300800 */
[----:B------:R-:W2:Y:S04]  /*d5540*/  LDL.LU R23, [R1+0x1188] ;  /* 0x0011880001177983 */ /* 0x000ea80000300800 */
[----:B------:R-:W2:Y:S04]  /*d5550*/  LDL.LU R26, [R1+0x118c] ;  /* 0x00118c00011a7983 */ /* 0x000ea80000300800 */
[----:B------:R0:W-:Y:S04]  /*d5560*/  STL.64 [R1+0x1478], R16 ;  /* 0x0014781001007387 */ /* 0x0001e80000100a00 */
[----:B0-----:R-:W2:Y:S01]  /*d5570*/  LDL.LU.64 R16, [R1+0x5800] ;  /* 0x0058000001107983 */ /* 0x001ea20000300a00 */
[----:B------:R-:W-:-:S05]  /*d5580*/  IADD3 R6, P2, PT, R7, R4, RZ ;  /* 0x0000000407067210 */ /* 0x000fca0007f5e0ff */
[----:B------:R-:W-:Y:S02]  /*d5590*/  IMAD.X R7, R21, 0x1, R8, P2 ;  /* 0x0000000115077824 */ /* 0x000fe400010e0608 */
[----:B------:R-:W3:Y:S04]  /*d55a0*/  LDL.LU R21, [R1+0x57f8] ;  /* 0x0057f80001157983 */ /* 0x000ee80000300800 */
[----:B------:R0:W-:Y:S04]  /*d55b0*/  STL.64 [R1+0x1470], R6 ;  /* 0x0014700601007387 */ /* 0x0001e80000100a00 */
[----:B0-----:R-:W3:Y:S01]  /*d55c0*/  LDL.LU.64 R6, [R1+0x57f0] ;  /* 0x0057f00001067983 */ /* 0x001ee20000300a00 */
[----:B----4-:R-:W-:-:S02]  /*d55d0*/  F2FP.SATFINITE.E5M2.F32.PACK_AB_MERGE_C R14, R14, R11, RZ ;  /* 0x0000000b0e0e723e */ /* 0x010fc400048060ff */
[----:B--2---:R-:W-:Y:S02]  /*d55e0*/  F2FP.SATFINITE.E5M2.F32.PACK_AB_MERGE_C R17, R17, R16, RZ ;  /* 0x000000101111723e */ /* 0x004fe400048060ff */
[----:B------:R-:W2:Y:S04]  /*d55f0*/  LDL.LU R16, [R1+0x13b0] ;  /* 0x0013b00001107983 */ /* 0x000ea80000300800 */
[----:B------:R0:W-:Y:S04]  /*d5600*/  STL [R1+0x5080], R17 ;  /* 0x0050801101007387 */ /* 0x0001e80000100800 */
[----:B0-----:R-:W2:Y:S04]  /*d5610*/  LDL.LU R17, [R1+0x13b4] ;  /* 0x0013b40001117983 */ /* 0x001ea80000300800 */
[----:B------:R-:W4:Y:S01]  /*d5620*/  LDL.LU R11, [R1+0x57e8] ;  /* 0x0057e800010b7983 */ /* 0x000f220000300800 */
[----:B------:R-:W-:-:S03]  /*d5630*/  F2FP.SATFINITE.E5M2.F32.PACK_AB_MERGE_C R15, R9, R15, RZ ;  /* 0x0000000f090f723e */ /* 0x000fc600048060ff */
[----:B------:R3:W-:Y:S04]  /*d5640*/  STL [R1+0x1a38], R14 ;  /* 0x001a380e01007387 */ /* 0x0007e80000100800 */
[----:B------:R0:W-:Y:S01]  /*d5650*/  STL [R1+0x50a4], R15 ;  /* 0x0050a40f01007387 */ /* 0x0001e20000100800 */
[----:B----4-:R-:W-:Y:S02]  /*d5660*/  SHF.R.S32.HI R9, RZ, 0x1f, R11 ;  /* 0x0000001fff097819 */ /* 0x010fe4000001140b */
[----:B---3--:R-:W-:-:S05]  /*d5670*/  IADD3 R14, P2, PT, R11, R6, RZ ;  /* 0x000000060b0e7210 */ /* 0x008fca0007f5e0ff */
[----:B0-----:R-:W-:-:S05]  /*d5680*/  IMAD.X R15, R9, 0x1, R7, P2 ;  /* 0x00000001090f7824 */ /* 0x001fca00010e0607 */
[----:B------:R0:W-:Y:S04]  /*d5690*/  STL.64 [R1+0x1468], R14 ;  /* 0x0014680e01007387 */ /* 0x0001e80000100a00 */
[----:B0-----:R-:W3:Y:S01]  /*d56a0*/  LDL.LU.64 R14, [R1+0x57e0] ;  /* 0x0057e000010e7983 */ /* 0x001ee20000300a00 */
[----:B------:R-:W-:Y:S02]  /*d56b0*/  F2FP.SATFINITE.E5M2.F32.PACK_AB_MERGE_C R19, R19, R18, RZ ;  /* 0x000000121313723e */ /* 0x000fe400048060ff */
[----:B------:R-:W-:Y:S02]  /*d56c0*/  IADD3 R18, P2, PT, R11, R0, RZ ;  /* 0x000000000b127210 */ /* 0x000fe40007f5e0ff */
[----:B------:R-:W-:Y:S02]  /*d56d0*/  F2FP.SATFINITE.E5M2.F32.PACK_AB_MERGE_C R10, R13, R10, RZ ;  /* 0x0000000a0d0a723e */ /* 0x000fe400048060ff */
[----:B---3--:R-:W-:-:S02]  /*d56e0*/  F2FP.SATFINITE.E5M2.F32.PACK_AB_MERGE_C R14, R14, R21, RZ ;  /* 0x000000150e0e723e */ /* 0x008fc400048060ff */
[----:B------:R-:W3:Y:S04]  /*d56f0*/  LDL.LU R21, [R1+0x13b8] ;  /* 0x0013b80001157983 */ /* 0x000ee80000300800 */
[----:B------:R0:W-:Y:S04]  /*d5700*/  STL [R1+0x50c4], R14 ;  /* 0x0050c40e01007387 */ /* 0x0001e80000100800 */
[----:B0-----:R-:W3:Y:S04]  /*d5710*/  LDL.LU R14, [R1+0x13bc] ;  /* 0x0013bc00010e7983 */ /* 0x001ee80000300800 */
[----:B------:R0:W-:Y:S02]  /*d5720*/  STL [R1+0x50bc], R19 ;  /* 0x0050bc1301007387 */ /* 0x0001e40000100800 */
[----:B0-----:R-:W-:-:S05]  /*d5730*/  IMAD.X R19, R9, 0x1, R3, P2 ;  /* 0x0000000109137824 */ /* 0x001fca00010e0603 */
[----:B------:R0:W-:Y:S02]  /*d5740*/  STL.64 [R1+0x1460], R18 ;  /* 0x0014601201007387 */ /* 0x0001e40000100a00 */
[----:B0-----:R-:W-:-:S05]  /*d5750*/  F2FP.SATFINITE.E5M2.F32.PACK_AB_MERGE_C R18, R25, R24, RZ ;  /* 0x000000181912723e */ /* 0x001fca00048060ff */
[----:B------:R0:W-:Y:S02]  /*d5760*/  STL [R1+0x50d8], R18 ;  /* 0x0050d81201007387 */ /* 0x0001e40000100800 */
[----:B0-----:R-:W-:Y:S02]  /*d5770*/  IADD3 R18, P2, PT, R11, R2, RZ ;  /* 0x000000020b127210 */ /* 0x001fe40007f5e0ff */
[----:B------:R-:W-:Y:S03]  /*d5780*/  STL [R1+0x50d0], R10 ;  /* 0x0050d00a01007387 */ /* 0x000fe60000100800 */
[----:B------:R-:W-:-:S05]  /*d5790*/  IMAD.X R19, R9, 0x1, R5, P2 ;  /* 0x0000000109137824 */ /* 0x000fca00010e0605 */
[----:B------:R0:W-:Y:S02]  /*d57a0*/  STL.64 [R1+0x1458], R18 ;  /* 0x0014581201007387 */ /* 0x0001e40000100a00 */
[----:B0-----:R-:W-:Y:S02]  /*d57b0*/  IADD3 R18, P2, PT, R11, R4, RZ ;  /* 0x000000040b127210 */ /* 0x001fe40007f5e0ff */
[----:B------:R-:W4:Y:S01]  /*d57c0*/  LDL.LU R11, [R1+0x190] ;  /* 0x00019000010b7983 */ /* 0x000f220000300800 */
[----:B------:R-:W-:Y:S02]  /*d57d0*/  F2FP.SATFINITE.E5M2.F32.PACK_AB_MERGE_C R10, R28, R22, RZ ;  /* 0x000000161c0a723e */ /* 0x000fe400048060ff */
[----:B------:R-:W-:Y:S01]  /*d57e0*/  IMAD.X R19, R9, 0x1, R8, P2 ;  /* 0x0000000109137824 */ /* 0x000fe200010e0608 */
[----:B------:R-:W-:Y:S01]  /*d57f0*/  F2FP.SATFINITE.E5M2.F32.PACK_AB_MERGE_C R9, R26, R23, RZ ;  /* 0x000000171a09723e */ /* 0x000fe200048060ff */
[----:B----4-:R-:W-:Y:S04]  /*d5800*/  STL [R1+0x57b8], R11 ;  /* 0x0057b80b01007387 */ /* 0x010fe80000100800 */
[----:B------:R-:W-:Y:S04]  /*d5810*/  STL.64 [R1+0x1450], R18 ;  /* 0x0014501201007387 */ /* 0x000fe80000100a00 */
[----:B------:R2:W-:Y:S04]  /*d5820*/  STL [R1+0x50f0], R10 ;  /* 0x0050f00a01007387 */ /* 0x0005e80000100800 */
[----:B------:R-:W4:Y:S04]  /*d5830*/  LDL.LU R13, [R1+0x13a0] ;  /* 0x0013a000010d7983 */ /* 0x000f280000300800 */
[----:B------:R0:W-:Y:S01]  /*d5840*/  STL [R1+0x50ec], R9 ;  /* 0x0050ec0901007387 */ /* 0x0001e20000100800 */
[----:B--2---:R-:W-:-:S02]  /*d5850*/  F2FP.SATFINITE.E5M2.F32.PACK_AB_MERGE_C R10, R17, R16, RZ ;  /* 0x00000010110a723e */ /* 0x004fc400048060ff */
[----:B------:R-:W-:Y:S01]  /*d5860*/  SHF.R.S32.HI R16, RZ, 0x1f, R12 ;  /* 0x0000001fff107819 */ /* 0x000fe2000001140c */
[----:B0-----:R-:W4:Y:S04]  /*d5870*/  LDL.LU R9, [R1+0x13a4] ;  /* 0x0013a40001097983 */ /* 0x001f280000300800 */
[----:B------:R-:W2:Y:S04]  /*d5880*/  LDL.LU R22, [R1+0x13a8] ;  /* 0x0013a80001167983 */ /* 0x000ea80000300800 */
[----:B------:R-:W2:Y:S04]  /*d5890*/  LDL.LU R28, [R1+0x13ac] ;  /* 0x0013ac00011c7983 */ /* 0x000ea80000300800 */
[----:B------:R-:W2:Y:S04]  /*d58a0*/  LDL.LU R23, [R1+0x1390] ;  /* 0x0013900001177983 */ /* 0x000ea80000300800 */
[----:B------:R-:W2:Y:S04]  /*d58b0*/  LDL.LU R26, [R1+0x1394] ;  /* 0x00139400011a7983 */ /* 0x000ea80000300800 */
[----:B------:R0:W-:Y:S02]  /*d58c0*/  STL [R1+0x5400], R10 ;  /* 0x0054000a01007387 */ /* 0x0001e40000100800 */
[----:B0-----:R-:W-:-:S02]  /*d58d0*/  IADD3 R10, P2, PT, R12, R6, RZ ;  /* 0x000000060c0a7210 */ /* 0x001fc40007f5e0ff */
[----:B------:R-:W-:Y:S03]  /*d58e0*/  STL [R1+0x57bc], R6 ;  /* 0x0057bc0601007387 */ /* 0x000fe60000100800 */
[----:B------:R-:W-:Y:S01]  /*d58f0*/  IMAD.X R11, R16, 0x1, R7, P2 ;  /* 0x00000001100b7824 */ /* 0x000fe200010e0607 */
[----:B------:R-:W-:Y:S04]  /*d5900*/  STL [R1], R16 ;  /* 0x0000001001007387 */ /* 0x000fe80000100800 */
[----:B------:R-:W-:Y:S04]  /*d5910*/  STL [R1+0x57c0], R7 ;  /* 0x0057c00701007387 */ /* 0x000fe80000100800 */
[----:B------:R0:W-:Y:S04]  /*d5920*/  STL.64 [R1+0x1448], R10 ;  /* 0x0014480a01007387 */ /* 0x0001e80000100a00 */
[----:B0-----:R-:W2:Y:S04]  /*d5930*/  LDL.LU R10, [R1+0x138c] ;  /* 0x00138c00010a7983 */ /* 0x001ea80000300800 */
[----:B------:R-:W2:Y:S04]  /*d5940*/  LDL.LU R7, [R1+0x1398] ;  /* 0x0013980001077983 */ /* 0x000ea80000300800 */
[----:B------:R-:W2:Y:S01]  /*d5950*/  LDL.LU R6, [R1+0x139c] ;  /* 0x00139c0001067983 */ /* 0x000ea20000300800 */
[----:B------:R-:W-:-:S03]  /*d5960*/  IMAD.MOV.U32 R16, RZ, RZ, R20 ;  /* 0x000000ffff107224 */ /* 0x000fc600078e0014 */
[----:B--2---:R0:W-:Y:S04]  /*d5970*/  STL.64 [R1+0x57c8], R6 ;  /* 0x0057c80601007387 */ /* 0x0041e80000100a00 */
[----:B------:R-:W2:Y:S01]  /*d5980*/  LDL.LU R11, [R1+0x1380] ;  /* 0x00138000010b7983 */ /* 0x000ea20000300800 */
[----:B---3--:R-:W-:Y:S01]  /*d5990*/  F2FP.SATFINITE.E5M2.F32.PACK_AB_MERGE_C R14, R14, R21, RZ ;  /* 0x000000150e0e723e */ /* 0x008fe200048060ff */
[----:B0-----:R-:W-:Y:S02]  /*d59a0*/  IMAD.MOV.U32 R7, RZ, RZ, R12 ;  /* 0x000000ffff077224 */ /* 0x001fe400078e000c */
[----:B--2---:R-:W-:Y:S04]  /*d59b0*/  STL.64 [R1+0x57d8], R10 ;  /* 0x0057d80a01007387 */ /* 0x004fe80000100a00 */
[----:B------:R0:W-:Y:S04]  /*d59c0*/  STL [R1+0x57d0], R16 ;  /* 0x0057d01001007387 */ /* 0x0001e80000100800 */
[----:B0-----:R-:W2:Y:S01]  /*d59d0*/  LDL.LU R16, [R1] ;  /* 0x0000000001107983 */ /* 0x001ea20000300800 */
[----:B------:R-:W-:-:S03]  /*d59e0*/  IADD3 R10, P2, PT, R7, R0, RZ ;  /* 0x00000000070a7210 */ /* 0x000fc60007f5e0ff */
[----:B------:R-:W3:Y:S01]  /*d59f0*/  LDL.LU R18, [R1+0x1370] ;  /* 0x0013700001127983 */ /* 0x000ee20000300800 */
[----:B----4-:R-:W-:-:S03]  /*d5a00*/  F2FP.SATFINITE.E5M2.F32.PACK_AB_MERGE_C R6, R9, R13, RZ ;  /* 0x0000000d0906723e */ /* 0x010fc600048060ff */
[----:B------:R-:W3:Y:S04]  /*d5a10*/  LDL.LU R19, [R1+0x1374] ;  /* 0x0013740001137983 */ /* 0x000ee80000300800 */
[----:B------:R-:W4:Y:S04]  /*d5a20*/  LDL.LU R17, [R1+0x1378] ;  /* 0x0013780001117983 */ /* 0x000f280000300800 */
[----:B------:R-:W4:Y:S04]  /*d5a30*/  LDL.LU R20, [R1+0x137c] ;  /* 0x00137c0001147983 */ /* 0x000f280000300800 */
[----:B------:R0:W-:Y:S01]  /*d5a40*/  STL.64 [R1+0x53e8], R14 ;  /* 0x0053e80e01007387 */ /* 0x0001e20000100a00 */
[----:B------:R-:W-:-:S03]  /*d5a50*/  F2FP.SATFINITE.E5M2.F32.PACK_AB_MERGE_C R9, R28, R22, RZ ;  /* 0x000000161c09723e */ /* 0x000fc600048060ff */
[----:B0-----:R-:W3:Y:S04]  /*d5a60*/  LDL.LU R14, [R1+0x1384] ;  /* 0x00138400010e7983 */ /* 0x001ee80000300800 */
[----:B------:R-:W3:Y:S04]  /*d5a70*/  LDL.LU R15, [R1+0x1388] ;  /* 0x00138800010f7983 */ /* 0x000ee80000300800 */
[----:B------:R-:W3:Y:S04]  /*d5a80*/  LDL.LU R24, [R1+0x1360] ;  /* 0x0013600001187983 */ /* 0x000ee80000300800 */
[----:B------:R-:W3:Y:S04]  /*d5a90*/  LDL.LU R25, [R1+0x1364] ;  /* 0x0013640001197983 */ /* 0x000ee80000300800 */
[----:B------:R0:W-:Y:S04]  /*d5aa0*/  STL [R1+0x7ac], R6 ;  /* 0x0007ac0601007387 */ /* 0x0001e80000100800 */
[----:B------:R-:W3:Y:S04]  /*d5ab0*/  LDL.LU R21, [R1+0x1368] ;  /* 0x0013680001157983 */ /* 0x000ee80000300800 */
[----:B------:R-:W3:Y:S01]  /*d5ac0*/  LDL.LU R12, [R1+0x136c] ;  /* 0x00136c00010c7983 */ /* 0x000ee20000300800 */
[----:B0-----:R-:W-:Y:S01]  /*d5ad0*/  F2FP.SATFINITE.E5M2.F32.PACK_AB_MERGE_C R6, R26, R23, RZ ;  /* 0x000000171a06723e */ /* 0x001fe200048060ff */
[----:B--2---:R-:W-:-:S05]  /*d5ae0*/  IMAD.X R11, R16, 0x1, R3, P2 ;  /* 0x00000001100b7824 */ /* 0x004fca00010e0603 */
[----:B------:R0:W-:Y:S04]  /*d5af0*/  STL.64 [R1+0x1440], R10 ;  /* 0x0014400a01007387 */ /* 0x0001e80000100a00 */
[----:B------:R1:W-:Y:S04]  /*d5b00*/  STL [R1+0x7b0], R9 ;  /* 0x0007b00901007387 */ /* 0x0003e80000100800 */
[----:B------:R-:W2:Y:S01]  /*d5b10*/  LDL.LU R13, [R1+0x1350] ;  /* 0x00135000010d7983 */ /* 0x000ea20000300800 */
[----:B0-----:R-:W-:-:S03]  /*d5b20*/  IADD3 R10, P2, PT, R7, R2, RZ ;  /* 0x00000002070a7210 */ /* 0x001fc60007f5e0ff */
[----:B------:R0:W-:Y:S02]  /*d5b30*/  STL [R1+0x7a8], R6 ;  /* 0x0007a80601007387 */ /* 0x0001e40000100800 */
[----:B------:R-:W-:Y:S02]  /*d5b40*/  IMAD.X R11, R16, 0x1, R5, P2 ;  /* 0x00000001100b7824 */ /* 0x000fe400010e0605 */
[----:B-1----:R-:W2:Y:S04]  /*d5b50*/  LDL.LU R9, [R1+0x1354] ;  /* 0x0013540001097983 */ /* 0x002ea80000300800 */
[----:B------:R-:W2:Y:S01]  /*d5b60*/  LDL.LU R22, [R1+0x1358] ;  /* 0x0013580001167983 */ /* 0x000ea20000300800 */
[----:B0-----:R-:W-:-:S03]  /*d5b70*/  IADD3 R6, P2, PT, R7, R4, RZ ;  /* 0x0000000407067210 */ /* 0x001fc60007f5e0ff */
[----:B------:R-:W2:Y:S02]  /*d5b80*/  LDL.LU R28, [R1+0x135c] ;  /* 0x00135c00011c7983 */ /* 0x000ea40000300800 */
[----:B------:R-:W-:Y:S02]  /*d5b90*/  IMAD.X R7, R16, 0x1, R8, P2 ;  /* 0x0000000110077824 */ /* 0x000fe400010e0608 */
[----:B------:R-:W2:Y:S04]  /*d5ba0*/  LDL.LU R23, [R1+0x1340] ;  /* 0x0013400001177983 */ /* 0x000ea80000300800 */
[----:B------:R-:W2:Y:S04]  /*d5bb0*/  LDL.LU R26, [R1+0x1344] ;  /* 0x00134400011a7983 */ /* 0x000ea80000300800 */
[----:B------:R0:W-:Y:S04]  /*d5bc0*/  STL.64 [R1+0x1438], R10 ;  /* 0x0014380a01007387 */ /* 0x0001e80000100a00 */
[----:B0-----:R-:W3:Y:S04]  /*d5bd0*/  LDL.LU.64 R10, [R1+0x57d8] ;  /* 0x0057d800010a7983 */ /* 0x001ee80000300a00 */
[----:B------:R-:W2:Y:S04]  /*d5be0*/  LDL.LU R16, [R1+0x57d0] ;  /* 0x0057d00001107983 */ /* 0x000ea80000300800 */
[----:B------:R0:W-:Y:S04]  /*d5bf0*/  STL.64 [R1+0x1430], R6 ;  /* 0x0014300601007387 */ /* 0x0001e80000100a00 */
[----:B0-----:R-:W2:Y:S01]  /*d5c00*/  LDL.LU.64 R6, [R1+0x57c8] ;  /* 0x0057c80001067983 */ /* 0x001ea20000300a00 */
[----:B---3--:R-:W-:-:S02]  /*d5c10*/  F2FP.SATFINITE.E5M2.F32.PACK_AB_MERGE_C R14, R14, R11, RZ ;  /* 0x0000000b0e0e723e */ /* 0x008fc400048060ff */
[----:B--2---:R-:W-:Y:S02]  /*d5c20*/  F2FP.SATFINITE.E5M2.F32.PACK_AB_MERGE_C R6, R6, R7, RZ ;  /* 0x000000070606723e */ /* 0x004fe400048060ff */
[----:B------:R-:W2:Y:S04]  /*d5c30*/  LDL.LU R7, [R1+0x57c0] ;  /* 0x0057c00001077983 */ /* 0x000ea80000300800 */
[----:B------:R0:W-:Y:S04]  /*d5c40*/  STL [R1+0x79c], R6 ;  /* 0x00079c0601007387 */ /* 0x0001e80000100800 */
[----:B0-----:R-:W3:Y:S04]  /*d5c50*/  LDL.LU R6, [R1+0x57bc] ;  /* 0x0057bc0001067983 */ /* 0x001ee80000300800 */
[----:B------:R-:W2:Y:S01]  /*d5c60*/  LDL.LU R11, [R1+0x57b8] ;  /* 0x0057b800010b7983 */ /* 0x000ea20000300800 */
[----:B------:R-:W-:-:S03]  /*d5c70*/  F2FP.SATFINITE.E5M2.F32.PACK_AB_MERGE_C R15, R10, R15, RZ ;  /* 0x0000000f0a0f723e */ /* 0x000fc600048060ff */
[----:B------:R3:W-:Y:S04]  /*d5c80*/  STL [R1+0x77c], R14 ;  /* 0x00077c0e01007387 */ /* 0x0007e80000100800 */
[----:B------:R0:W-:Y:S01]  /*d5c90*/  STL [R1+0x788], R15 ;  /* 0x0007880f01007387 */ /* 0x0001e20000100800 */
[----:B------:R-:W-:Y:S02]  /*d5ca0*/  F2FP.SATFINITE.E5M2.F32.PACK_AB_MERGE_C R12, R12, R21, RZ ;  /* 0x000000150c0c723e */ /* 0x000fe400048060ff */
[----:B--2---:R-:W-:Y:S02]  /*d5cb0*/  SHF.R.S32.HI R10, RZ, 0x1f, R11 ;  /* 0x0000001fff0a7819 */ /* 0x004fe4000001140b */
[----:B---3--:R-:W-:-:S05]  /*d5cc0*/  IADD3 R14, P2, PT, R11, R6, RZ ;  /* 0x000000060b0e7210 */ /* 0x008fca0007f5e0ff */
[----:B0-----:R-:W-:-:S05]  /*d5cd0*/  IMAD.X R15, R10, 0x1, R7, P2 ;  /* 0x000000010a0f7824 */ /* 0x001fca00010e0607 */
[----:B------:R0:W-:Y:S02]  /*d5ce0*/  STL.64 [R1+0x1428], R14 ;  /* 0x0014280e01007387 */ /* 0x0001e40000100a00 */
[----:B0-----:R-:W-:Y:S02]  /*d5cf0*/  F2FP.SATFINITE.E5M2.F32.PACK_AB_MERGE_C R15, R19, R18, RZ ;  /* 0x00000012130f723e */ /* 0x001fe400048060ff */
[----:B----4-:R-:W-:Y:S02]  /*d5d00*/  F2FP.SATFINITE.E5M2.F32.PACK_AB_MERGE_C R14, R20, R17, RZ ;  /* 0x00000011140e723e */ /* 0x010fe400048060ff */
[----:B------:R-:W2:Y:S04]  /*d5d10*/  LDL.LU R17, [R1+0x1348] ;  /* 0x0013480001117983 */ /* 0x000ea80000300800 */
[----:B------:R-:W-:Y:S04]  /*d5d20*/  STL [R1+0x74c], R15 ;  /* 0x00074c0f01007387 */ /* 0x000fe80000100800 */
[----:B------:R-:W2:Y:S04]  /*d5d30*/  LDL.LU R20, [R1+0x134c] ;  /* 0x00134c0001147983 */ /* 0x000ea80000300800 */
[----:B------:R0:W-:Y:S01]  /*d5d40*/  STL [R1+0x758], R14 ;  /* 0x0007580e01007387 */ /* 0x0001e20000100800 */
[----:B------:R-:W-:-:S02]  /*d5d50*/  F2FP.SATFINITE.E5M2.F32.PACK_AB_MERGE_C R18, R25, R24, RZ ;  /* 0x000000181912723e */ /* 0x000fc400048060ff */
[----:B0-----:R-:W-:-:S05]  /*d5d60*/  IADD3 R14, P2, PT, R11, R0, RZ ;  /* 0x000000000b0e7210 */ /* 0x001fca0007f5e0ff */
[----:B------:R-:W-:-:S05]  /*d5d70*/  IMAD.X R15, R10, 0x1, R3, P2 ;  /* 0x000000010a0f7824 */ /* 0x000fca00010e0603 */
[----:B------:R0:W-:Y:S04]  /*d5d80*/  STL.64 [R1+0x1420], R14 ;  /* 0x0014200e01007387 */ /* 0x0001e80000100a00 */
[----:B------:R-:W-:Y:S04]  /*d5d90*/  STL [R1+0x1ba8], R18 ;  /* 0x001ba81201007387 */ /* 0x000fe80000100800 */
[----:B------:R1:W-:Y:S04]  /*d5da0*/  STL [R1+0x1b9c], R12 ;  /* 0x001b9c0c01007387 */ /* 0x0003e80000100800 */
[----:B------:R-:W3:Y:S01]  /*d5db0*/  LDL.LU R21, [R1+0x198] ;  /* 0x0001980001157983 */ /* 0x000ee20000300800 */
[----:B0-----:R-:W-:-:S05]  /*d5dc0*/  IADD3 R14, P2, PT, R11, R2, RZ ;  /* 0x000000020b0e7210 */ /* 0x001fca0007f5e0ff */
[----:B------:R-:W-:Y:S01]  /*d5dd0*/  IMAD.X R15, R10, 0x1, R5, P2 ;  /* 0x000000010a0f7824 */ /* 0x000fe200010e0605 */
[----:B------:R-:W-:Y:S02]  /*d5de0*/  F2FP.SATFINITE.E5M2.F32.PACK_AB_MERGE_C R9, R9, R13, RZ ;  /* 0x0000000d0909723e */ /* 0x000fe400048060ff */
[----:B------:R-:W-:Y:S01]  /*d5df0*/  F2FP.SATFINITE.E5M2.F32.PACK_AB_MERGE_C R13, R28, R22, RZ ;  /* 0x000000161c0d723e */ /* 0x000fe200048060ff */
[----:B---3--:R-:W-:Y:S04]  /*d5e00*/  STL [R1+0x5798], R21 ;  /* 0x0057981501007387 */ /* 0x008fe80000100800 */
[----:B------:R0:W-:Y:S04]  /*d5e10*/  STL.64 [R1+0x1418], R14 ;  /* 0x0014180e01007387 */ /* 0x0001e80000100a00 */
[----:B-1----:R-:W3:Y:S01]  /*d5e20*/  LDL.LU R12, [R1+0x1330] ;  /* 0x00133000010c7983 */ /* 0x002ee20000300800 */
[----:B0-----:R-:W-:-:S03]  /*d5e30*/  IADD3 R14, P2, PT, R11, R4, RZ ;  /* 0x000000040b0e7210 */ /* 0x001fc60007f5e0ff */
[----:B------:R-:W3:Y:S02]  /*d5e40*/  LDL.LU R11, [R1+0x1334] ;  /* 0x00133400010b7983 */ /* 0x000ee40000300800 */
[----:B------:R-:W-:Y:S01]  /*d5e50*/  IMAD.X R15, R10, 0x1, R8, P2 ;  /* 0x000000010a0f7824 */ /* 0x000fe200010e0608 */
[----:B------:R-:W-:-:S04]  /*d5e60*/  F2FP.SATFINITE.E5M2.F32.PACK_AB_MERGE_C R10, R26, R23, RZ ;  /* 0x000000171a0a723e */ /* 0x000fc800048060ff */
[----:B------:R-:W-:Y:S04]  /*d5e70*/  STL.64 [R1+0x1410], R14 ;  /* 0x0014100e01007387 */ /* 0x000fe80000100a00 */
[----:B------:R0:W-:Y:S01]  /*d5e80*/  STL [R1+0x1bec], R9 ;  /* 0x001bec0901007387 */ /* 0x0001e20000100800 */
[----:B------:R-:W-:-:S03]  /*d5e90*/  IADD3 R18, P2, PT, R16, R6, RZ ;  /* 0x0000000610127210 */ /* 0x000fc60007f5e0ff */
[----:B0-----:R-:W4:Y:S01]  /*d5ea0*/  LDL.LU R9, [R1+0x1338] ;  /* 0x0013380001097983 */ /* 0x001f220000300800 */
[----:B------:R-:W-:-:S03]  /*d5eb0*/  SHF.R.S32.HI R15, RZ, 0x1f, R16 ;  /* 0x0000001fff0f7819 */ /* 0x000fc60000011410 */
[----:B------:R-:W-:Y:S04]  /*d5ec0*/  STL [R1+0x1be8], R13 ;  /* 0x001be80d01007387 */ /* 0x000fe80000100800 */
[----:B------:R-:W4:Y:S04]  /*d5ed0*/  LDL.LU R22, [R1+0x133c] ;  /* 0x00133c0001167983 */ /* 0x000f280000300800 */
[----:B------:R0:W-:Y:S04]  /*d5ee0*/  STL [R1+0x1c58], R10 ;  /* 0x001c580a01007387 */ /* 0x0001e80000100800 */
[----:B------:R-:W3:Y:S01]  /*d5ef0*/  LDL.LU R28, [R1+0x1320] ;  /* 0x00132000011c7983 */ /* 0x000ee20000300800 */
[----:B------:R-:W-:-:S03]  /*d5f00*/  IMAD.X R19, R15, 0x1, R7, P2 ;  /* 0x000000010f137824 */ /* 0x000fc600010e0607 */
[----:B------:R-:W3:Y:S04]  /*d5f10*/  LDL.LU R26, [R1+0x1324] ;  /* 0x00132400011a7983 */ /* 0x000ee80000300800 */
[----:B------:R-:W3:Y:S04]  /*d5f20*/  LDL.LU R21, [R1+0x1328] ;  /* 0x0013280001157983 */ /* 0x000ee80000300800 */
[----:B------:R-:W3:Y:S04]  /*d5f30*/  LDL.LU R14, [R1+0x1170] ;  /* 0x00117000010e7983 */ /* 0x000ee80000300800 */
[----:B0-----:R-:W3:Y:S04]  /*d5f40*/  LDL.LU R10, [R1+0x1174] ;  /* 0x00117400010a7983 */ /* 0x001ee80000300800 */
[----:B------:R-:W3:Y:S04]  /*d5f50*/  LDL.LU R13, [R1+0x1178] ;  /* 0x00117800010d7983 */ /* 0x000ee80000300800 */
[----:B------:R-:W3:Y:S04]  /*d5f60*/  LDL.LU R23, [R1+0x117c] ;  /* 0x00117c0001177983 */ /* 0x000ee80000300800 */
[----:B------:R0:W-:Y:S04]  /*d5f70*/  STL [R1], R15 ;  /* 0x0000000f01007387 */ /* 0x0001e80000100800 */
[----:B------:R2:W-:Y:S04]  /*d5f80*/  STL.64 [R1+0x57a0], R6 ;  /* 0x0057a00601007387 */ /* 0x0005e80000100a00 */
[----:B------:R-:W-:Y:S04]  /*d5f90*/  STL.64 [R1+0x1408], R18 ;  /* 0x0014081201007387 */ /* 0x000fe80000100a00 */
[----:B0-----:R-:W3:Y:S01]  /*d5fa0*/  LDL.LU R15, [R1+0x1310] ;  /* 0x00131000010f7983 */ /* 0x001ee20000300800 */
[----:B--2---:R-:W-:-:S03]  /*d5fb0*/  F2FP.SATFINITE.E5M2.F32.PACK_AB_MERGE_C R6, R20, R17, RZ ;  /* 0x000000111406723e */ /* 0x004fc600048060ff */
[----:B---3--:R0:W-:Y:S04]  /*d5fc0*/  STL [R1+0x5794], R15 ;  /* 0x0057940f01007387 */ /* 0x0081e80000100800 */
[----:B------:R1:W-:Y:S04]  /*d5fd0*/  STL [R1+0x1c4c], R6 ;  /* 0x001c4c0601007387 */ /* 0x0003e80000100800 */
[----:B0-----:R-:W2:Y:S04]  /*d5fe0*/  LDL.LU R15, [R1+0x132c] ;  /* 0x00132c00010f7983 */ /* 0x001ea80000300800 */
[----:B--2---:R-:W-:Y:S04]  /*d5ff0*/  STL.64 [R1+0x57b0], R14 ;  /* 0x0057b00e01007387 */ /* 0x004fe80000100a00 */
[----:B------:R-:W2:Y:S01]  /*d6000*/  LDL.LU R18, [R1+0x1314] ;  /* 0x0013140001127983 */ /* 0x000ea20000300800 */
[----:B------:R-:W-:Y:S01]  /*d6010*/  IMAD.MOV.U32 R7, RZ, RZ, R16 ;  /* 0x000000ffff077224 */ /* 0x000fe200078e0010 */
[----:B-1----:R-:W-:-:S02]  /*d6020*/  F2FP.SATFINITE.E5M2.F32.PACK_AB_MERGE_C R6, R11, R12, RZ ;  /* 0x0000000c0b06723e */ /* 0x002fc400048060ff */
[----:B--2---:R0:W-:Y:S04]  /*d6030*/  STL [R1+0x57a8], R18 ;  /* 0x0057a81201007387 */ /* 0x0041e80000100800 */
[----:B0-----:R-:W2:Y:S01]  /*d6040*/  LDL.LU R18, [R1] ;  /* 0x0000000001127983 */ /* 0x001ea20000300800 */
[----:B------:R-:W-:-:S03]  /*d6050*/  IADD3 R14, P2, PT, R7, R0, RZ ;  /* 0x00000000070e7210 */ /* 0x000fc60007f5e0ff */
[----:B------:R-:W3:Y:S04]  /*d6060*/  LDL.LU R25, [R1+0x1318] ;  /* 0x0013180001197983 */ /* 0x000ee80000300800 */
[----:B------:R-:W3:Y:S04]  /*d6070*/  LDL.LU R20, [R1+0x131c] ;  /* 0x00131c0001147983 */ /* 0x000ee80000300800 */
[----:B------:R-:W3:Y:S04]  /*d6080*/  LDL.LU R19, [R1+0x1300] ;  /* 0x0013000001137983 */ /* 0x000ee80000300800 */
[----:B------:R0:W-:Y:S01]  /*d6090*/  STL [R1+0x1cf0], R6 ;  /* 0x001cf00601007387 */ /* 0x0001e20000100800 */
[----:B----4-:R-:W-:-:S03]  /*d60a0*/  F2FP.SATFINITE.E5M2.F32.PACK_AB_MERGE_C R9, R22, R9, RZ ;  /* 0x000000091609723e */ /* 0x010fc600048060ff */
[----:B------:R-:W4:Y:S04]  /*d60b0*/  LDL.LU R24, [R1+0x1304] ;  /* 0x0013040001187983 */ /* 0x000f280000300800 */
[----:B------:R-:W3:Y:S04]  /*d60c0*/  LDL.LU R16, [R1+0x1308] ;  /* 0x0013080001107983 */ /* 0x000ee80000300800 */
[----:B------:R-:W3:Y:S01]  /*d60d0*/  LDL.LU R17, [R1+0x130c] ;  /* 0x00130c0001117983 */ /* 0x000ee20000300800 */
[----:B0-----:R-:W-:-:S03]  /*d60e0*/  F2FP.SATFINITE.E5M2.F32.PACK_AB_MERGE_C R6, R26, R28, RZ ;  /* 0x0000001c1a06723e */ /* 0x001fc600048060ff */
[----:B------:R-:W3:Y:S01]  /*d60f0*/  LDL.LU R12, [R1+0x12f0] ;  /* 0x0012f000010c7983 */ /* 0x000ee20000300800 */
[----:B--2---:R-:W-:-:S05]  /*d6100*/  IMAD.X R15, R18, 0x1, R3, P2 ;  /* 0x00000001120f7824 */ /* 0x004fca00010e0603 */
[----:B------:R0:W-:Y:S04]  /*d6110*/  STL.64 [R1+0x1400], R14 ;  /* 0x0014000e01007387 */ /* 0x0001e80000100a00 */
[----:B------:R1:W-:Y:S04]  /*d6120*/  STL [R1+0x1cec], R9 ;  /* 0x001cec0901007387 */ /* 0x0003e80000100800 */
[----:B------:R-:W2:Y:S01]  /*d6130*/  LDL.LU R11, [R1+0x12f4] ;  /* 0x0012f400010b7983 */ /* 0x000ea20000300800 */
[----:B0-----:R-:W-:-:S03]  /*d6140*/  IADD3 R14, P2, PT, R7, R2, RZ ;  /* 0x00000002070e7210 */ /* 0x001fc60007f5e0ff */
[----:B------:R-:W-:Y:S02]  /*d6150*/  STL [R1+0x1d3c], R6 ;  /* 0x001d3c0601007387 */ /* 0x000fe40000100800 */
[----:B------:R-:W-:Y:S02]  /*d6160*/  IMAD.X R15, R18, 0x1, R5, P2 ;  /* 0x00000001120f7824 */ /* 0x000fe400010e0605 */
[----:B-1----:R-:W2:Y:S04]  /*d6170*/  LDL.LU R9, [R1+0x12f8] ;  /* 0x0012f80001097983 */ /* 0x002ea80000300800 */
        /* <DEDUP_REMOVED lines=10> */
[----:B--2---:R-:W-:-:S03]  /*d6220*/  F2FP.SATFINITE.E5M2.F32.PACK_AB_MERGE_C R15, R15, R21, RZ ;  /* 0x000000150f0f723e */ /* 0x004fc600048060ff */
[----:B------:R-:W2:Y:S01]  /*d6230*/  LDL.LU R21, [R1+0x5798] ;  /* 0x0057980001157983 */ /* 0x000ea20000300800 */
[----:B------:R-:W-:Y:S02]  /*d6240*/  F2FP.SATFINITE.E5M2.F32.PACK_AB_MERGE_C R14, R10, R14, RZ ;  /* 0x0000000e0a0e723e */ /* 0x000fe400048060ff */
[----:B------:R-:W-:Y:S01]  /*d6250*/  F2FP.SATFINITE.E5M2.F32.PACK_AB_MERGE_C R10, R23, R13, RZ ;  /* 0x0000000d170a723e */ /* 0x000fe200048060ff */
[----:B------:R-:W-:Y:S04]  /*d6260*/  STL [R1+0x1d38], R15 ;  /* 0x001d380f01007387 */ /* 0x000fe80000100800 */
[----:B------:R-:W-:Y:S04]  /*d6270*/  STL [R1+0x50b8], R14 ;  /* 0x0050b80e01007387 */ /* 0x000fe80000100800 */
[----:B------:R-:W4:Y:S04]  /*d6280*/  LDL.LU R13, [R1+0x1c8] ;  /* 0x0001c800010d7983 */ /* 0x000f280000300800 */
[----:B------:R2:W-:Y:S04]  /*d6290*/  STL [R1+0x50b4], R10 ;  /* 0x0050b40a01007387 */ /* 0x0005e80000100800 */
[----:B------:R-:W4:Y:S01]  /*d62a0*/  LDL.LU R23, [R1+0x1cc] ;  /* 0x0001cc0001177983 */ /* 0x000f220000300800 */
[----:B--2---:R-:W-:-:S02]  /*d62b0*/  SHF.R.S32.HI R10, RZ, 0x1f, R21 ;  /* 0x0000001fff0a7819 */ /* 0x004fc40000011415 */
[----:B---3--:R-:W-:-:S05]  /*d62c0*/  IADD3 R14, P2, PT, R21, R6, RZ ;  /* 0x00000006150e7210 */ /* 0x008fca0007f5e0ff */
[----:B------:R-:W-:-:S05]  /*d62d0*/  IMAD.X R15, R10, 0x1, R7, P2 ;  /* 0x000000010a0f7824 */ /* 0x000fca00010e0607 */
[----:B------:R0:W-:Y:S04]  /*d62e0*/  STL.64 [R1+0x13e8], R14 ;  /* 0x0013e80e01007387 */ /* 0x0001e80000100a00 */
[----:B0-----:R-:W2:Y:S01]  /*d62f0*/  LDL.LU R15, [R1+0x5794] ;  /* 0x00579400010f7983 */ /* 0x001ea20000300800 */
[----:B------:R-:W-:Y:S02]  /*d6300*/  IADD3 R14, P2, PT, R21, R0, RZ ;  /* 0x00000000150e7210 */ /* 0x000fe40007f5e0ff */
[----:B------:R-:W-:Y:S02]  /*d6310*/  F2FP.SATFINITE.E5M2.F32.PACK_AB_MERGE_C R16, R17, R16, RZ ;  /* 0x000000101110723e */ /* 0x000fe400048060ff */
[----:B--2---:R-:W-:Y:S02]  /*d6320*/  F2FP.SATFINITE.E5M2.F32.PACK_AB_MERGE_C R15, R18, R15, RZ ;  /* 0x0000000f120f723e */ /* 0x004fe400048060ff */
[----:B------:R-:W-:-:S03]  /*d6330*/  F2FP.SATFINITE.E5M2.F32.PACK_AB_MERGE_C R18, R20, R25, RZ ;  /* 0x000000191412723e */ /* 0x000fc600048060ff */
[----:B------:R0:W-:Y:S04]  /*d6340*/  STL [R1+0x1d68], R15 ;  /* 0x001d680f01007387 */ /* 0x0001e80000100800 */
[----:B------:R4:W-:Y:S04]  /*d6350*/  STL [R1+0x1d5c], R18 ;  /* 0x001d5c1201007387 */ /* 0x0009e80000100800 */
[----:B------:R-:W2:Y:S01]  /*d6360*/  LDL.LU R25, [R1+0x12e0] ;  /* 0x0012e00001197983 */ /* 0x000ea20000300800 */
[----:B0-----:R-:W-:-:S03]  /*d6370*/  IMAD.X R15, R10, 0x1, R3, P2 ;  /* 0x000000010a0f7824 */ /* 0x001fc600010e0603 */
[----:B------:R-:W2:Y:S04]  /*d6380*/  LDL.LU R20, [R1+0x12e4] ;  /* 0x0012e40001147983 */ /* 0x000ea80000300800 */
[----:B------:R0:W-:Y:S01]  /*d6390*/  STL.64 [R1+0x13e0], R14 ;  /* 0x0013e00e01007387 */ /* 0x0001e20000100a00 */
[----:B----4-:R-:W-:Y:S02]  /*d63a0*/  F2FP.SATFINITE.E5M2.F32.PACK_AB_MERGE_C R18, R24, R19, RZ ;  /* 0x000000131812723e */ /* 0x010fe400048060ff */
[----:B0-----:R-:W-:-:S03]  /*d63b0*/  IADD3 R14, P2, PT, R21, R2, RZ ;  /* 0x00000002150e7210 */ /* 0x001fc60007f5e0ff */
[----:B------:R-:W-:Y:S02]  /*d63c0*/  STL [R1+0x1dc8], R18 ;  /* 0x001dc81201007387 */ /* 0x000fe40000100800 */
[----:B------:R-:W-:Y:S02]  /*d63d0*/  IMAD.X R15, R10, 0x1, R5, P2 ;  /* 0x000000010a0f7824 */ /* 0x000fe400010e0605 */
[----:B------:R-:W-:Y:S04]  /*d63e0*/  STL [R1+0x1dbc], R16 ;  /* 0x001dbc1001007387 */ /* 0x000fe80000100800 */
[----:B------:R0:W-:Y:S02]  /*d63f0*/  STL.64 [R1+0x13d8], R14 ;  /* 0x0013d80e01007387 */ /* 0x0001e40000100a00 */
[----:B0-----:R-:W-:-:S02]  /*d6400*/  IADD3 R14, P2, PT, R21, R4, RZ ;  /* 0x00000004150e7210 */ /* 0x001fc40007f5e0ff */
[----:B------:R-:W3:Y:S03]  /*d6410*/  LDL.LU R21, [R1+0x1a0] ;  /* 0x0001a00001157983 */ /* 0x000ee60000300800 */
[----:B------:R-:W-:Y:S01]  /*d6420*/  IMAD.X R15, R10, 0x1, R8, P2 ;  /* 0x000000010a0f7824 */ /* 0x000fe200010e0608 */
[----:B------:R-:W-:Y:S01]  /*d6430*/  F2FP.SATFINITE.E5M2.F32.PACK_AB_MERGE_C R10, R11, R12, RZ ;  /* 0x0000000c0b0a723e */ /* 0x000fe200048060ff */
[----:B---3--:R0:W-:Y:S04]  /*d6440*/  STL [R1+0x5790], R21 ;  /* 0x0057901501007387 */ /* 0x0081e80000100800 */
[----:B------:R-:W-:Y:S04]  /*d6450*/  STL.64 [R1+0x13d0], R14 ;  /* 0x0013d00e01007387 */ /* 0x000fe80000100a00 */
[----:B------:R1:W-:Y:S04]  /*d6460*/  STL [R1+0x1e28], R10 ;  /* 0x001e280a01007387 */ /* 0x0003e80000100800 */
[----:B0-----:R-:W3:Y:S01]  /*d6470*/  LDL.LU R21, [R1+0x19c] ;  /* 0x00019c0001157983 */ /* 0x001ee20000300800 */
[----:B------:R-:W-:-:S03]  /*d6480*/  F2FP.SATFINITE.E5M2.F32.PACK_AB_MERGE_C R11, R22, R9, RZ ;  /* 0x00000009160b723e */ /* 0x000fc600048060ff */
[----:B------:R-:W4:Y:S01]  /*d6490*/  LDL.LU R9, [R1+0x12e8] ;  /* 0x0012e80001097983 */ /* 0x000f220000300800 */
[----:B-1----:R-:W-:-:S03]  /*d64a0*/  F2FP.SATFINITE.E5M2.F32.PACK_AB_MERGE_C R10, R26, R28, RZ ;  /* 0x0000001c1a0a723e */ /* 0x002fc600048060ff */
[----:B------:R3:W-:Y:S04]  /*d64b0*/  STL [R1+0x1e1c], R11 ;  /* 0x001e1c0b01007387 */ /* 0x0007e80000100800 */
[----:B------:R-:W4:Y:S04]  /*d64c0*/  LDL.LU R26, [R1+0x12ec] ;  /* 0x0012ec00011a7983 */ /* 0x000f280000300800 */
[----:B------:R-:W-:Y:S04]  /*d64d0*/  STL [R1+0x50b0], R10 ;  /* 0x0050b00a01007387 */ /* 0x000fe80000100800 */
[----:B------:R-:W2:Y:S04]  /*d64e0*/  LDL.LU R22, [R1+0x12d0] ;  /* 0x0012d00001167983 */ /* 0x000ea80000300800 */
[----:B------:R-:W2:Y:S04]  /*d64f0*/  LDL.LU R28, [R1+0x12d4] ;  /* 0x0012d400011c7983 */ /* 0x000ea80000300800 */
[----:B------:R0:W-:Y:S01]  /*d6500*/  STL.64 [R1+0x5788], R6 ;  /* 0x0057880601007387 */ /* 0x0001e20000100a00 */
[----:B---3--:R-:W-:-:S02]  /*d6510*/  SHF.R.S32.HI R11, RZ, 0x1f, R21 ;  /* 0x0000001fff0b7819 */ /* 0x008fc40000011415 */
[----:B------:R-:W-:Y:S02]  /*d6520*/  IADD3 R14, P2, PT, R21, R6, RZ ;  /* 0x00000006150e7210 */ /* 0x000fe40007f5e0ff */
[----:B0-----:R-:W-:-:S03]  /*d6530*/  F2FP.SATFINITE.E5M2.F32.PACK_AB_MERGE_C R6, R23, R13, RZ ;  /* 0x0000000d1706723e */ /* 0x001fc600048060ff */
[----:B------:R-:W-:-:S05]  /*d6540*/  IMAD.X R15, R11, 0x1, R7, P2 ;  /* 0x000000010b0f7824 */ /* 0x000fca00010e0607 */
[----:B------:R-:W-:Y:S04]  /*d6550*/  STL.64 [R1+0x13c8], R14 ;  /* 0x0013c80e01007387 */ /* 0x000fe80000100a00 */
[----:B------:R-:W3:Y:S04]  /*d6560*/  LDL.LU R10, [R1+0x12dc] ;  /* 0x0012dc00010a7983 */ /* 0x000ee80000300800 */
[----:B------:R2:W-:Y:S01]  /*d6570*/  STL [R1+0x50a8], R6 ;  /* 0x0050a80601007387 */ /* 0x0005e20000100800 */
[----:B------:R-:W-:-:S03]  /*d6580*/  IMAD.MOV.U32 R23, RZ, RZ, R27 ;  /* 0x000000ffff177224 */ /* 0x000fc600078e001b */
[----:B------:R-:W3:Y:S04]  /*d6590*/  LDL.LU R16, [R1+0x12c0] ;  /* 0x0012c00001107983 */ /* 0x000ee80000300800 */
[----:B------:R-:W3:Y:S04]  /*d65a0*/  LDL.LU R17, [R1+0x12c4] ;  /* 0x0012c40001117983 */ /* 0x000ee80000300800 */
[----:B------:R-:W3:Y:S04]  /*d65b0*/  LDL.LU R12, [R1+0x12c8] ;  /* 0x0012c800010c7983 */ /* 0x000ee80000300800 */
[----:B------:R-:W3:Y:S04]  /*d65c0*/  LDL.LU R13, [R1+0x12cc] ;  /* 0x0012cc00010d7983 */ /* 0x000ee80000300800 */
[----:B------:R-:W3:Y:S01]  /*d65d0*/  LDL.LU R27, [R1+0x1a4] ;  /* 0x0001a400011b7983 */ /* 0x000ee20000300800 */
[----:B--2---:R-:W-:-:S03]  /*d65e0*/  F2FP.SATFINITE.E5M2.F32.PACK_AB_MERGE_C R6, R20, R25, RZ ;  /* 0x000000191406723e */ /* 0x004fc600048060ff */
[----:B---3--:R0:W-:Y:S04]  /*d65f0*/  STL [R1+0x5778], R27 ;  /* 0x0057781b01007387 */ /* 0x0081e80000100800 */
[----:B0-----:R-:W2:Y:S04]  /*d6600*/  LDL.LU R27, [R1+0x12b4] ;  /* 0x0012b400011b7983 */ /* 0x001ea80000300800 */
[----:B------:R-:W-:Y:S04]  /*d6610*/  STL [R1+0x1e88], R6 ;  /* 0x001e880601007387 */ /* 0x000fe80000100800 */
[----:B------:R-:W3:Y:S04]  /*d6620*/  LDL.LU R14, [R1+0x12b8] ;  /* 0x0012b800010e7983 */ /* 0x000ee80000300800 */
[----:B---3--:R0:W-:Y:S04]  /*d6630*/  STL [R1+0x577c], R14 ;  /* 0x00577c0e01007387 */ /* 0x0081e80000100800 */
[----:B0-----:R-:W3:Y:S04]  /*d6640*/  LDL.LU R14, [R1+0x12b0] ;  /* 0x0012b000010e7983 */ /* 0x001ee80000300800 */
[----:B------:R-:W3:Y:S01]  /*d6650*/  LDL.LU R15, [R1+0x12bc] ;  /* 0x0012bc00010f7983 */ /* 0x000ee20000300800 */
[----:B------:R-:W-:-:S02]  /*d6660*/  IADD3 R6, P2, PT, R21, R0, RZ ;  /* 0x0000000015067210 */ /* 0x000fc40007f5e0ff */
[----:B------:R-:W-:Y:S01]  /*d6670*/  F2FP.SATFINITE.E5M2.F32.PACK_AB_MERGE_C R22, R28, R22, RZ ;  /* 0x000000161c16723e */ /* 0x000fe200048060ff */
[----:B---3--:R0:W-:Y:S02]  /*d6680*/  STL.64 [R1+0x5780], R14 ;  /* 0x0057800e01007387 */ /* 0x0081e40000100a00 */
[----:B0-----:R-:W-:Y:S02]  /*d6690*/  IMAD.MOV.U32 R14, RZ, RZ, R11 ;  /* 0x000000ffff0e7224 */ /* 0x001fe400078e000b */
[----:B------:R-:W3:Y:S02]  /*d66a0*/  LDL.LU R15, [R1+0x12d8] ;  /* 0x0012d800010f7983 */ /* 0x000ee40000300800 */
[----:B------:R-:W-:Y:S02]  /*d66b0*/  IMAD.X R7, R14, 0x1, R3, P2 ;  /* 0x000000010e077824 */ /* 0x000fe400010e0603 */
[----:B------:R-:W2:Y:S04]  /*d66c0*/  LDL.LU R18, [R1+0x12a0] ;  /* 0x0012a00001127983 */ /* 0x000ea80000300800 */
[----:B------:R-:W2:Y:S04]  /*d66d0*/  LDL.LU R19, [R1+0x12a4] ;  /* 0x0012a40001137983 */ /* 0x000ea80000300800 */
[----:B------:R-:W2:Y:S04]  /*d66e0*/  LDL.LU R24, [R1+0x12a8] ;  /* 0x0012a80001187983 */ /* 0x000ea80000300800 */
[----:B------:R-:W2:Y:S04]  /*d66f0*/  LDL.LU R25, [R1+0x12ac] ;  /* 0x0012ac0001197983 */ /* 0x000ea80000300800 */
[----:B------:R4:W-:Y:S04]  /*d6700*/  STL.64 [R1+0x13c0], R6 ;  /* 0x0013c00601007387 */ /* 0x0009e80000100a00 */
[----:B------:R-:W2:Y:S04]  /*d6710*/  LDL.LU R20, [R1+0x1290] ;  /* 0x0012900001147983 */ /* 0x000ea80000300800 */
[----:B------:R-:W2:Y:S01]  /*d6720*/  LDL.LU R11, [R1+0x1294] ;  /* 0x00129400010b7983 */ /* 0x000ea20000300800 */
[----:B----4-:R-:W-:-:S05]  /*d6730*/  F2FP.SATFINITE.E5M2.F32.PACK_AB_MERGE_C R6, R26, R9, RZ ;  /* 0x000000091a06723e */ /* 0x010fca00048060ff */
        /* <DEDUP_REMOVED lines=8> */
[----:B------:R0:W-:Y:S02]  /*d67c0*/  STL.64 [R1+0x13b8], R6 ;  /* 0x0013b80601007387 */ /* 0x0001e40000100a00 */
[----:B0-----:R-:W-:-:S02]  /*d67d0*/  IADD3 R6, P2, PT, R21, R4, RZ ;  /* 0x0000000415067210 */ /* 0x001fc40007f5e0ff */
[----:B------:R-:W2:Y:S03]  /*d67e0*/  LDL.LU R21, [R1+0x5790] ;  /* 0x0057900001157983 */ /* 0x000ea60000300800 */
[----:B------:R-:W-:-:S05]  /*d67f0*/  IMAD.X R7, R14, 0x1, R8, P2 ;  /* 0x000000010e077824 */ /* 0x000fca00010e0608 */
[----:B------:R0:W-:Y:S04]  /*d6800*/  STL.64 [R1+0x13b0], R6 ;  /* 0x0013b00601007387 */ /* 0x0001e80000100a00 */
[----:B0-----:R-:W4:Y:S01]  /*d6810*/  LDL.LU.64 R6, [R1+0x5788] ;  /* 0x0057880001067983 */ /* 0x001f220000300a00 */
[----:B------:R-:W-:Y:S02]  /*d6820*/  F2FP.SATFINITE.E5M2.F32.PACK_AB_MERGE_C R14, R17, R16, RZ ;  /* 0x00000010110e723e */ /* 0x000fe400048060ff */
[----:B---3--:R-:W-:Y:S02]  /*d6830*/  F2FP.SATFINITE.E5M2.F32.PACK_AB_MERGE_C R15, R10, R15, RZ ;  /* 0x0000000f0a0f723e */ /* 0x008fe400048060ff */
[----:B------:R-:W-:-:S03]  /*d6840*/  F2FP.SATFINITE.E5M2.F32.PACK_AB_MERGE_C R10, R13, R12, RZ ;  /* 0x0000000c0d0a723e */ /* 0x000fc600048060ff */
[----:B------:R-:W-:Y:S04]  /*d6850*/  STL [R1+0x1ee8], R15 ;  /* 0x001ee80f01007387 */ /* 0x000fe80000100800 */
[----:B------:R-:W-:Y:S04]  /*d6860*/  STL [R1+0x1f5c], R14 ;  /* 0x001f5c0e01007387 */ /* 0x000fe80000100800 */
[----:B------:R-:W3:Y:S04]  /*d6870*/  LDL.LU R16, [R1+0x1288] ;  /* 0x0012880001107983 */ /* 0x000ee80000300800 */
[----:B------:R2:W-:Y:S04]  /*d6880*/  STL [R1+0x1f58], R10 ;  /* 0x001f580a01007387 */ /* 0x0005e80000100800 */
[----:B------:R-:W3:Y:S04]  /*d6890*/  LDL.LU R17, [R1+0x128c] ;  /* 0x00128c0001117983 */ /* 0x000ee80000300800 */
[----:B------:R-:W3:Y:S04]  /*d68a0*/  LDL.LU R12, [R1+0x1270] ;  /* 0x00127000010c7983 */ /* 0x000ee80000300800 */
[----:B------:R-:W3:Y:S01]  /*d68b0*/  LDL.LU R13, [R1+0x1274] ;  /* 0x00127400010d7983 */ /* 0x000ee20000300800 */
[----:B--2---:R-:W-:-:S02]  /*d68c0*/  SHF.R.S32.HI R10, RZ, 0x1f, R21 ;  /* 0x0000001fff0a7819 */ /* 0x004fc40000011415 */
[----:B----4-:R-:W-:-:S05]  /*d68d0*/  IADD3 R14, P2, PT, R21, R6, RZ ;  /* 0x00000006150e7210 */ /* 0x010fca0007f5e0ff */
[----:B------:R-:W-:-:S05]  /*d68e0*/  IMAD.X R15, R10, 0x1, R7, P2 ;  /* 0x000000010a0f7824 */ /* 0x000fca00010e0607 */
[----:B------:R0:W-:Y:S04]  /*d68f0*/  STL.64 [R1+0x13a8], R14 ;  /* 0x0013a80e01007387 */ /* 0x0001e80000100a00 */
[----:B0-----:R-:W2:Y:S02]  /*d6900*/  LDL.LU.64 R14, [R1+0x5780] ;  /* 0x00578000010e7983 */ /* 0x001ea40000300a00 */
[----:B--2---:R-:W-:Y:S02]  /*d6910*/  F2FP.SATFINITE.E5M2.F32.PACK_AB_MERGE_C R27, R27, R14, RZ ;  /* 0x0000000e1b1b723e */ /* 0x004fe400048060ff */
[----:B------:R-:W2:Y:S04]  /*d6920*/  LDL.LU R14, [R1+0x577c] ;  /* 0x00577c00010e7983 */ /* 0x000ea80000300800 */
[----:B------:R0:W-:Y:S04]  /*d6930*/  STL [R1+0x1fe8], R27 ;  /* 0x001fe81b01007387 */ /* 0x0001e80000100800 */
[----:B0-----:R-:W4:Y:S01]  /*d6940*/  LDL.LU R27, [R1+0x5778] ;  /* 0x00577800011b7983 */ /* 0x001f220000300800 */
[----:B------:R-:W-:-:S02]  /*d6950*/  F2FP.SATFINITE.E5M2.F32.PACK_AB_MERGE_C R19, R19, R18, RZ ;  /* 0x000000121313723e */ /* 0x000fc400048060ff */
[----:B------:R-:W-:Y:S02]  /*d6960*/  F2FP.SATFINITE.E5M2.F32.PACK_AB_MERGE_C R18, R25, R24, RZ ;  /* 0x000000181912723e */ /* 0x000fe400048060ff */
[----:B------:R-:W-:Y:S02]  /*d6970*/  F2FP.SATFINITE.E5M2.F32.PACK_AB_MERGE_C R9, R26, R9, RZ ;  /* 0x000000091a09723e */ /* 0x000fe400048060ff */
[----:B--2---:R-:W-:Y:S02]  /*d6980*/  F2FP.SATFINITE.E5M2.F32.PACK_AB_MERGE_C R15, R15, R14, RZ ;  /* 0x0000000e0f0f723e */ /* 0x004fe400048060ff */
[----:B------:R-:W-:-:S03]  /*d6990*/  IADD3 R14, P2, PT, R21, R0, RZ ;  /* 0x00000000150e7210 */ /* 0x000fc60007f5e0ff */
[----:B------:R0:W-:Y:S02]  /*d69a0*/  STL [R1+0x1fd8], R15 ;  /* 0x001fd80f01007387 */ /* 0x0001e40000100800 */
[----:B0-----:R-:W-:-:S05]  /*d69b0*/  IMAD.X R15, R10, 0x1, R3, P2 ;  /* 0x000000010a0f7824 */ /* 0x001fca00010e0603 */
[----:B------:R0:W-:Y:S04]  /*d69c0*/  STL.64 [R1+0x13a0], R14 ;  /* 0x0013a00e01007387 */ /* 0x0001e80000100a00 */
[----:B------:R-:W-:Y:S01]  /*d69d0*/  STL [R1+0x2048], R19 ;  /* 0x0020481301007387 */ /* 0x000fe20000100800 */
[----:B0-----:R-:W-:-:S03]  /*d69e0*/  IADD3 R14, P2, PT, R21, R2, RZ ;  /* 0x00000002150e7210 */ /* 0x001fc60007f5e0ff */
[----:B------:R-:W-:Y:S02]  /*d69f0*/  STL [R1+0x203c], R18 ;  /* 0x00203c1201007387 */ /* 0x000fe40000100800 */
[----:B------:R-:W-:-:S05]  /*d6a00*/  IMAD.X R15, R10, 0x1, R5, P2 ;  /* 0x000000010a0f7824 */ /* 0x000fca00010e0605 */
[----:B------:R0:W-:Y:S02]  /*d6a10*/  STL.64 [R1+0x1398], R14 ;  /* 0x0013980e01007387 */ /* 0x0001e40000100a00 */
[----:B0-----:R-:W-:-:S05]  /*d6a20*/  IADD3 R14, P2, PT, R21, R4, RZ ;  /* 0x00000004150e7210 */ /* 0x001fca0007f5e0ff */
[----:B------:R-:W-:Y:S01]  /*d6a30*/  IMAD.X R15, R10, 0x1, R8, P2 ;  /* 0x000000010a0f7824 */ /* 0x000fe200010e0608 */
[----:B------:R-:W-:Y:S02]  /*d6a40*/  F2FP.SATFINITE.E5M2.F32.PACK_AB_MERGE_C R10, R11, R20, RZ ;  /* 0x000000140b0a723e */ /* 0x000fe400048060ff */
[----:B------:R-:W2:Y:S04]  /*d6a50*/  LDL.LU R11, [R1+0x1278] ;  /* 0x00127800010b7983 */ /* 0x000ea80000300800 */
[----:B------:R-:W-:Y:S04]  /*d6a60*/  STL.64 [R1+0x1390], R14 ;  /* 0x0013900e01007387 */ /* 0x000fe80000100a00 */
[----:B------:R-:W-:Y:S04]  /*d6a70*/  STL [R1+0x20cc], R10 ;  /* 0x0020cc0a01007387 */ /* 0x000fe80000100800 */
[----:B------:R-:W2:Y:S04]  /*d6a80*/  LDL.LU R26, [R1+0x127c] ;  /* 0x00127c00011a7983 */ /* 0x000ea80000300800 */
[----:B------:R0:W-:Y:S04]  /*d6a90*/  STL [R1+0x20c8], R9 ;  /* 0x0020c80901007387 */ /* 0x0001e80000100800 */
[----:B------:R-:W2:Y:S01]  /*d6aa0*/  LDL.LU R21, [R1+0x1a8] ;  /* 0x0001a80001157983 */ /* 0x000ea20000300800 */
[----:B0-----:R-:W-:-:S03]  /*d6ab0*/  F2FP.SATFINITE.E5M2.F32.PACK_AB_MERGE_C R9, R28, R22, RZ ;  /* 0x000000161c09723e */ /* 0x001fc600048060ff */
[----:B--2---:R-:W-:Y:S04]  /*d6ac0*/  STL [R1+0x5768], R21 ;  /* 0x0057681501007387 */ /* 0x004fe80000100800 */
[----:B------:R-:W2:Y:S04]  /*d6ad0*/  LDL.LU R22, [R1+0x1260] ;  /* 0x0012600001167983 */ /* 0x000ea80000300800 */
[----:B------:R-:W2:Y:S04]  /*d6ae0*/  LDL.LU R28, [R1+0x1264] ;  /* 0x00126400011c7983 */ /* 0x000ea80000300800 */
[----:B------:R4:W-:Y:S04]  /*d6af0*/  STL [R1+0x4f54], R9 ;  /* 0x004f540901007387 */ /* 0x0009e80000100800 */
[----:B------:R3:W-:Y:S04]  /*d6b00*/  STL [R1+0x576c], R6 ;  /* 0x00576c0601007387 */ /* 0x0007e80000100800 */
[----:B------:R0:W-:Y:S04]  /*d6b10*/  STL [R1+0x5770], R7 ;  /* 0x0057700701007387 */ /* 0x0001e80000100800 */
[----:B------:R-:W2:Y:S01]  /*d6b20*/  LDL.LU R20, [R1+0x1ac] ;  /* 0x0001ac0001147983 */ /* 0x000ea20000300800 */
[----:B----4-:R-:W-:-:S02]  /*d6b30*/  SHF.R.S32.HI R9, RZ, 0x1f, R27 ;  /* 0x0000001fff097819 */ /* 0x010fc4000001141b */
[----:B------:R-:W-:Y:S02]  /*d6b40*/  IADD3 R14, P2, PT, R27, R6, RZ ;  /* 0x000000061b0e7210 */ /* 0x000fe40007f5e0ff */
[----:B---3--:R-:W-:-:S03]  /*d6b50*/  F2FP.SATFINITE.E5M2.F32.PACK_AB_MERGE_C R6, R13, R12, RZ ;  /* 0x0000000c0d06723e */ /* 0x008fc600048060ff */
[----:B------:R-:W-:Y:S01]  /*d6b60*/  IMAD.X R15, R9, 0x1, R7, P2 ;  /* 0x00000001090f7824 */ /* 0x000fe200010e0607 */
[----:B0-----:R-:W-:Y:S01]  /*d6b70*/  F2FP.SATFINITE.E5M2.F32.PACK_AB_MERGE_C R7, R17, R16, RZ ;  /* 0x000000101107723e */ /* 0x001fe200048060ff */
[----:B--2---:R-:W-:Y:S04]  /*d6b80*/  STL [R1+0x5754], R20 ;  /* 0x0057541401007387 */ /* 0x004fe80000100800 */
[----:B------:R-:W-:Y:S04]  /*d6b90*/  STL.64 [R1+0x1388], R14 ;  /* 0x0013880e01007387 */ /* 0x000fe80000100a00 */
[----:B------:R0:W-:Y:S04]  /*d6ba0*/  STL [R1+0x4f4c], R7 ;  /* 0x004f4c0701007387 */ /* 0x0001e80000100800 */
[----:B------:R-:W-:Y:S04]  /*d6bb0*/  STL [R1+0x5774], R23 ;  /* 0x0057741701007387 */ /* 0x000fe80000100800 */
[----:B------:R1:W-:Y:S04]  /*d6bc0*/  STL [R1+0x4f78], R6 ;  /* 0x004f780601007387 */ /* 0x0003e80000100800 */
[----:B0-----:R-:W2:Y:S04]  /*d6bd0*/  LDL.LU R7, [R1+0x1200] ;  /* 0x0012000001077983 */ /* 0x001ea80000300800 */
[----:B-1----:R-:W2:Y:S04]  /*d6be0*/  LDL.LU R6, [R1+0x1204] ;  /* 0x0012040001067983 */ /* 0x002ea80000300800 */
[----:B------:R-:W3:Y:S04]  /*d6bf0*/  LDL.LU R21, [R1+0x1208] ;  /* 0x0012080001157983 */ /* 0x000ee80000300800 */
[----:B------:R-:W4:Y:S04]  /*d6c00*/  LDL.LU R10, [R1+0x126c] ;  /* 0x00126c00010a7983 */ /* 0x000f280000300800 */
[----:B------:R-:W2:Y:S04]  /*d6c10*/  LDL.LU R20, [R1+0x1254] ;  /* 0x0012540001147983 */ /* 0x000ea80000300800 */
[----:B------:R-:W2:Y:S04]  /*d6c20*/  LDL.LU R24, [R1+0x1258] ;  /* 0x0012580001187983 */ /* 0x000ea80000300800 */
[----:B--2---:R0:W-:Y:S04]  /*d6c30*/  STL [R1+0x5758], R24 ;  /* 0x0057581801007387 */ /* 0x0041e80000100800 */
[----:B0-----:R-:W2:Y:S04]  /*d6c40*/  LDL.LU R24, [R1+0x1250] ;  /* 0x0012500001187983 */ /* 0x001ea80000300800 */
[----:B------:R-:W2:Y:S01]  /*d6c50*/  LDL.LU R25, [R1+0x125c] ;  /* 0x00125c0001197983 */ /* 0x000ea20000300800 */
[----:B------:R-:W-:-:S02]  /*d6c60*/  IADD3 R12, P2, PT, R27, R0, RZ ;  /* 0x000000001b0c7210 */ /* 0x000fc40007f5e0ff */
[----:B------:R-:W-:-:S03]  /*d6c70*/  F2FP.SATFINITE.E5M2.F32.PACK_AB_MERGE_C R11, R26, R11, RZ ;  /* 0x0000000b1a0b723e */ /* 0x000fc600048060ff */
[----:B------:R-:W-:Y:S01]  /*d6c80*/  IMAD.X R13, R9, 0x1, R3, P2 ;  /* 0x00000001090d7824 */ /* 0x000fe200010e0603 */
[----:B--2---:R0:W-:Y:S04]  /*d6c90*/  STL.64 [R1+0x5760], R24 ;  /* 0x0057601801007387 */ /* 0x0041e80000100a00 */
[----:B0-----:R-:W3:Y:S04]  /*d6ca0*/  LDL.LU R24, [R1+0x120c] ;  /* 0x00120c0001187983 */ /* 0x001ee80000300800 */
[----:B------:R-:W4:Y:S04]  /*d6cb0*/  LDL.LU R25, [R1+0x1268] ;  /* 0x0012680001197983 */ /* 0x000f280000300800 */
[----:B------:R-:W2:Y:S04]  /*d6cc0*/  LDL.LU R26, [R1+0x1240] ;  /* 0x00124000011a7983 */ /* 0x000ea80000300800 */
[----:B------:R-:W2:Y:S04]  /*d6cd0*/  LDL.LU R14, [R1+0x1244] ;  /* 0x00124400010e7983 */ /* 0x000ea80000300800 */
[----:B------:R0:W-:Y:S04]  /*d6ce0*/  STL.64 [R1+0x1380], R12 ;  /* 0x0013800c01007387 */ /* 0x0001e80000100a00 */
[----:B------:R1:W-:Y:S04]  /*d6cf0*/  STL [R1+0x4f74], R11 ;  /* 0x004f740b01007387 */ /* 0x0003e80000100800 */
[----:B------:R-:W2:Y:S01]  /*d6d00*/  LDL.LU R15, [R1+0x1248] ;  /* 0x00124800010f7983 */ /* 0x000ea20000300800 */
[----:B0-----:R-:W-:-:S03]  /*d6d10*/  IADD3 R12, P2, PT, R27, R2, RZ ;  /* 0x000000021b0c7210 */ /* 0x001fc60007f5e0ff */
[----:B------:R-:W2:Y:S01]  /*d6d20*/  LDL.LU R17, [R1+0x124c] ;  /* 0x00124c0001117983 */ /* 0x000ea20000300800 */
[----:B-1----:R-:W-:Y:S01]  /*d6d30*/  F2FP.SATFINITE.E5M2.F32.PACK_AB_MERGE_C R11, R28, R22, RZ ;  /* 0x000000161c0b723e */ /* 0x002fe200048060ff */
[----:B------:R-:W-:Y:S01]  /*d6d40*/  IMAD.X R13, R9, 0x1, R5, P2 ;  /* 0x00000001090d7824 */ /* 0x000fe200010e0605 */
[----:B------:R-:W-:-:S03]  /*d6d50*/  IADD3 R22, P2, PT, R27, R4, RZ ;  /* 0x000000041b167210 */ /* 0x000fc60007f5e0ff */
[----:B------:R-:W-:Y:S04]  /*d6d60*/  STL [R1+0x4f9c], R11 ;  /* 0x004f9c0b01007387 */ /* 0x000fe80000100800 */
[----:B------:R-:W2:Y:S01]  /*d6d70*/  LDL.LU R18, [R1+0x1230] ;  /* 0x0012300001127983 */ /* 0x000ea20000300800 */
[----:B------:R-:W-:-:S03]  /*d6d80*/  IMAD.X R23, R9, 0x1, R8, P2 ;  /* 0x0000000109177824 */ /* 0x000fc600010e0608 */
[----:B------:R-:W2:Y:S04]  /*d6d90*/  LDL.LU R19, [R1+0x1234] ;  /* 0x0012340001137983 */ /* 0x000ea80000300800 */
[----:B------:R-:W2:Y:S04]  /*d6da0*/  LDL.LU R16, [R1+0x1d0] ;  /* 0x0001d00001107983 */ /* 0x000ea80000300800 */
[----:B------:R0:W-:Y:S01]  /*d6db0*/  STL.64 [R1+0x1378], R12 ;  /* 0x0013780c01007387 */ /* 0x0001e20000100a00 */
[----:B------:R-:W-:-:S03]  /*d6dc0*/  F2FP.SATFINITE.E5M2.F32.PACK_AB_MERGE_C R6, R6, R7, RZ ;  /* 0x000000070606723e */ /* 0x000fc600048060ff */
[----:B0-----:R-:W2:Y:S04]  /*d6dd0*/  LDL.LU R12, [R1+0x1d4] ;  /* 0x0001d400010c7983 */ /* 0x001ea80000300800 */
[----:B------:R-:W2:Y:S04]  /*d6de0*/  LDL.LU R13, [R1+0x1238] ;  /* 0x00123800010d7983 */ /* 0x000ea80000300800 */
[----:B------:R-:W2:Y:S04]  /*d6df0*/  LDL.LU R11, [R1+0x123c] ;  /* 0x00123c00010b7983 */ /* 0x000ea80000300800 */
[----:B------:R0:W-:Y:S04]  /*d6e00*/  STL.64 [R1+0x1370], R22 ;  /* 0x0013701601007387 */ /* 0x0001e80000100a00 */
[----:B0-----:R-:W2:Y:S04]  /*d6e10*/  LDL.LU R23, [R1+0x5774] ;  /* 0x0057740001177983 */ /* 0x001ea80000300800 */
[----:B------:R-:W2:Y:S04]  /*d6e20*/  LDL.LU R9, [R1+0x1220] ;  /* 0x0012200001097983 */ /* 0x000ea80000300800 */
[----:B------:R-:W2:Y:S04]  /*d6e30*/  LDL.LU R22, [R1+0x1224] ;  /* 0x0012240001167983 */ /* 0x000ea80000300800 */
[----:B------:R-:W2:Y:S04]  /*d6e40*/  LDL.LU R28, [R1+0x1228] ;  /* 0x00122800011c7983 */ /* 0x000ea80000300800 */
[----:B------:R-:W2:Y:S04]  /*d6e50*/  LDL.LU R27, [R1+0x122c] ;  /* 0x00122c00011b7983 */ /* 0x000ea80000300800 */
[----:B------:R-:W2:Y:S04]  /*d6e60*/  LDL.LU R7, [R1+0x5770] ;  /* 0x0057700001077983 */ /* 0x000ea80000300800 */
[----:B------:R0:W-:Y:S04]  /*d6e70*/  STL [R1+0x1698], R6 ;  /* 0x0016980601007387 */ /* 0x0001e80000100800 */
[----:B0-----:R-:W2:Y:S01]  /*d6e80*/  LDL.LU R6, [R1+0x576c] ;  /* 0x00576c0001067983 */ /* 0x001ea20000300800 */
[----:B---3--:R-:W-:-:S03]  /*d6e90*/  F2FP.SATFINITE.E5M2.F32.PACK_AB_MERGE_C R24, R24, R21, RZ ;  /* 0x000000151818723e */ /* 0x008fc600048060ff */
[----:B------:R-:W3:Y:S01]  /*d6ea0*/  LDL.LU R21, [R1+0x5768] ;  /* 0x0057680001157983 */ /* 0x000ee20000300800 */
[----:B----4-:R-:W-:-:S03]  /*d6eb0*/  F2FP.SATFINITE.E5M2.F32.PACK_AB_MERGE_C R25, R10, R25, RZ ;  /* 0x000000190a19723e */ /* 0x010fc600048060ff */
[----:B------:R2:W-:Y:S04]  /*d6ec0*/  STL [R1+0x16a8], R24 ;  /* 0x0016a81801007387 */ /* 0x0005e80000100800 */
[----:B------:R0:W-:Y:S01]  /*d6ed0*/  STL [R1+0x4f8c], R25 ;  /* 0x004f8c1901007387 */ /* 0x0001e20000100800 */
[----:B---3--:R-:W-:Y:S02]  /*d6ee0*/  SHF.R.S32.HI R10, RZ, 0x1f, R21 ;  /* 0x0000001fff0a7819 */ /* 0x008fe40000011415 */
[----:B--2---:R-:W-:-:S05]  /*d6ef0*/  IADD3 R24, P2, PT, R21, R6, RZ ;  /* 0x0000000615187210 */ /* 0x004fca0007f5e0ff */
[----:B0-----:R-:W-:-:S05]  /*d6f00*/  IMAD.X R25, R10, 0x1, R7, P2 ;  /* 0x000000010a197824 */ /* 0x001fca00010e0607 */
[----:B------:R0:W-:Y:S04]  /*d6f10*/  STL.64 [R1+0x1368], R24 ;  /* 0x0013681801007387 */ /* 0x0001e80000100a00 */
[----:B0-----:R-:W2:Y:S02]  /*d6f20*/  LDL.LU.64 R24, [R1+0x5760] ;  /* 0x0057600001187983 */ /* 0x001ea40000300a00 */
[----:B--2---:R-:W-:Y:S02]  /*d6f30*/  F2FP.SATFINITE.E5M2.F32.PACK_AB_MERGE_C R20, R20, R24, RZ ;  /* 0x000000181414723e */ /* 0x004fe400048060ff */
[----:B------:R-:W2:Y:S04]  /*d6f40*/  LDL.LU R24, [R1+0x5758] ;  /* 0x0057580001187983 */ /* 0x000ea80000300800 */
[----:B------:R0:W-:Y:S04]  /*d6f50*/  STL [R1+0x4fcc], R20 ;  /* 0x004fcc1401007387 */ /* 0x0001e80000100800 */
[----:B0-----:R-:W3:Y:S01]  /*d6f60*/  LDL.LU R20, [R1+0x5754] ;  /* 0x0057540001147983 */ /* 0x001ee20000300800 */
        /* <DEDUP_REMOVED lines=8> */
[----:B0-----:R-:W2:Y:S04]  /*d6ff0*/  LDL.LU R24, [R1+0x1210] ;  /* 0x0012100001187983 */ /* 0x001ea80000300800 */
[----:B------:R-:W2:Y:S04]  /*d7000*/  LDL.LU R25, [R1+0x1214] ;  /* 0x0012140001197983 */ /* 0x000ea80000300800 */
[----:B------:R-:W4:Y:S04]  /*d7010*/  LDL.LU R26, [R1+0x5750] ;  /* 0x00575000011a7983 */ /* 0x000f280000300800 */
[----:B------:R0:W-:Y:S02]  /*d7020*/  STL [R1+0x4fec], R14 ;  /* 0x004fec0e01007387 */ /* 0x0001e40000100800 */
[----:B0-----:R-:W-:-:S02]  /*d7030*/  IADD3 R14, P2, PT, R21, R2, RZ ;  /* 0x00000002150e7210 */ /* 0x001fc40007f5e0ff */
[----:B------:R0:W-:Y:S03]  /*d7040*/  STL [R1+0x4fe8], R17 ;  /* 0x004fe81101007387 */ /* 0x0001e60000100800 */
[----:B------:R-:W-:-:S05]  /*d7050*/  IMAD.X R15, R10, 0x1, R5, P2 ;  /* 0x000000010a0f7824 */ /* 0x000fca00010e0605 */
[----:B------:R1:W-:Y:S04]  /*d7060*/  STL.64 [R1+0x1358], R14 ;  /* 0x0013580e01007387 */ /* 0x0003e80000100a00 */
[----:B0-----:R-:W2:Y:S01]  /*d7070*/  LDL.LU R17, [R1+0x1218] ;  /* 0x0012180001117983 */ /* 0x001ea20000300800 */
[----:B-1----:R-:W-:-:S03]  /*d7080*/  IADD3 R14, P2, PT, R21, R4, RZ ;  /* 0x00000004150e7210 */ /* 0x002fc60007f5e0ff */
[----:B------:R-:W2:Y:S02]  /*d7090*/  LDL.LU R21, [R1+0x121c] ;  /* 0x00121c0001157983 */ /* 0x000ea40000300800 */
[----:B------:R-:W-:-:S05]  /*d70a0*/  IMAD.X R15, R10, 0x1, R8, P2 ;  /* 0x000000010a0f7824 */ /* 0x000fca00010e0608 */
[----:B------:R0:W-:Y:S01]  /*d70b0*/  STL.64 [R1+0x1350], R14 ;  /* 0x0013500e01007387 */ /* 0x0001e20000100a00 */
[----:B------:R-:W-:Y:S02]  /*d70c0*/  F2FP.SATFINITE.E5M2.F32.PACK_AB_MERGE_C R10, R11, R13, RZ ;  /* 0x0000000d0b0a723e */ /* 0x000fe400048060ff */
[----:B---3--:R-:W-:Y:S02]  /*d70d0*/  SHF.R.S32.HI R11, RZ, 0x1f, R20 ;  /* 0x0000001fff0b7819 */ /* 0x008fe40000011414 */
[----:B0-----:R-:W-:-:S05]  /*d70e0*/  F2FP.SATFINITE.E5M2.F32.PACK_AB_MERGE_C R14, R19, R18, RZ ;  /* 0x00000012130e723e */ /* 0x001fca00048060ff */
[----:B------:R-:W-:Y:S04]  /*d70f0*/  STL [R1+0x199c], R14 ;  /* 0x00199c0e01007387 */ /* 0x000fe80000100800 */
[----:B------:R-:W3:Y:S04]  /*d7100*/  LDL.LU R16, [R1+0x1b0] ;  /* 0x0001b00001107983 */ /* 0x000ee80000300800 */
[----:B------:R0:W-:Y:S02]  /*d7110*/  STL [R1+0x1688], R12 ;  /* 0x0016880c01007387 */ /* 0x0001e40000100800 */
[----:B0-----:R-:W-:-:S02]  /*d7120*/  IADD3 R12, P2, PT, R20, R6, RZ ;  /* 0x00000006140c7210 */ /* 0x001fc40007f5e0ff */
[----:B------:R0:W-:Y:S03]  /*d7130*/  STL [R1+0x1998], R10 ;  /* 0x0019980a01007387 */ /* 0x0001e60000100800 */
[----:B------:R-:W-:-:S05]  /*d7140*/  IMAD.X R13, R11, 0x1, R7, P2 ;  /* 0x000000010b0d7824 */ /* 0x000fca00010e0607 */
[----:B------:R1:W-:Y:S04]  /*d7150*/  STL.64 [R1+0x1348], R12 ;  /* 0x0013480c01007387 */ /* 0x0003e80000100a00 */
[----:B0-----:R-:W2:Y:S01]  /*d7160*/  LDL.LU R10, [R1+0x1150] ;  /* 0x00115000010a7983 */ /* 0x001ea20000300800 */
[----:B-1----:R-:W-:Y:S02]  /*d7170*/  F2FP.SATFINITE.E5M2.F32.PACK_AB_MERGE_C R12, R22, R9, RZ ;  /* 0x00000009160c723e */ /* 0x002fe400048060ff */
[----:B------:R-:W-:-:S03]  /*d7180*/  F2FP.SATFINITE.E5M2.F32.PACK_AB_MERGE_C R9, R27, R28, RZ ;  /* 0x0000001c1b09723e */ /* 0x000fc600048060ff */
[----:B------:R0:W-:Y:S04]  /*d7190*/  STL [R1+0x172c], R12 ;  /* 0x00172c0c01007387 */ /* 0x0001e80000100800 */
[----:B------:R-:W2:Y:S04]  /*d71a0*/  LDL.LU R27, [R1+0x1154] ;  /* 0x00115400011b7983 */ /* 0x000ea80000300800 */
[----:B------:R1:W-:Y:S04]  /*d71b0*/  STL [R1+0x196c], R9 ;  /* 0x00196c0901007387 */ /* 0x0003e80000100800 */
[----:B------:R-:W2:Y:S04]  /*d71c0*/  LDL.LU R22, [R1+0x1158] ;  /* 0x0011580001167983 */ /* 0x000ea80000300800 */
[----:B------:R-:W2:Y:S04]  /*d71d0*/  LDL.LU R28, [R1+0x115c] ;  /* 0x00115c00011c7983 */ /* 0x000ea80000300800 */
[----:B0-----:R-:W2:Y:S04]  /*d71e0*/  LDL.LU R12, [R1+0x1d8] ;  /* 0x0001d800010c7983 */ /* 0x001ea80000300800 */
[----:B------:R-:W2:Y:S04]  /*d71f0*/  LDL.LU R13, [R1+0x1dc] ;  /* 0x0001dc00010d7983 */ /* 0x000ea80000300800 */
[----:B-1----:R-:W2:Y:S01]  /*d7200*/  LDL.LU R9, [R1+0x1b4] ;  /* 0x0001b40001097983 */ /* 0x002ea20000300800 */
[----:B------:R-:W-:-:S05]  /*d7210*/  IADD3 R14, P2, PT, R20, R0, RZ ;  /* 0x00000000140e7210 */ /* 0x000fca0007f5e0ff */
[----:B------:R-:W-:Y:S01]  /*d7220*/  IMAD.X R15, R11, 0x1, R3, P2 ;  /* 0x000000010b0f7824 */ /* 0x000fe200010e0603 */
[----:B--2---:R-:W-:Y:S04]  /*d7230*/  STL [R1+0x5740], R9 ;  /* 0x0057400901007387 */ /* 0x004fe80000100800 */
[----:B------:R0:W-:Y:S04]  /*d7240*/  STL [R1+0x5744], R0 ;  /* 0x0057440001007387 */ /* 0x0001e80000100800 */
[----:B------:R1:W-:Y:S04]  /*d7250*/  STL.64 [R1+0x1340], R14 ;  /* 0x0013400e01007387 */ /* 0x0003e80000100a00 */
[----:B0-----:R-:W2:Y:S04]  /*d7260*/  LDL.LU R0, [R1+0x1140] ;  /* 0x0011400001007983 */ /* 0x001ea80000300800 */
[----:B------:R-:W2:Y:S01]  /*d7270*/  LDL.LU R9, [R1+0x1144] ;  /* 0x0011440001097983 */ /* 0x000ea20000300800 */
[----:B-1----:R-:W-:-:S05]  /*d7280*/  F2FP.SATFINITE.E5M2.F32.PACK_AB_MERGE_C R14, R25, R24, RZ ;  /* 0x00000018190e723e */ /* 0x002fca00048060ff */
[----:B------:R0:W-:Y:S04]  /*d7290*/  STL [R1+0x170c], R14 ;  /* 0x00170c0e01007387 */ /* 0x0001e80000100800 */
[----:B0-----:R-:W2:Y:S04]  /*d72a0*/  LDL.LU R14, [R1+0x1130] ;  /* 0x00113000010e7983 */ /* 0x001ea80000300800 */
[----:B------:R-:W2:Y:S01]  /*d72b0*/  LDL.LU R15, [R1+0x1134] ;  /* 0x00113400010f7983 */ /* 0x000ea20000300800 */
[----:B------:R-:W-:Y:S02]  /*d72c0*/  F2FP.SATFINITE.E5M2.F32.PACK_AB_MERGE_C R17, R21, R17, RZ ;  /* 0x000000111511723e */ /* 0x000fe400048060ff */
[----:B------:R-:W-:-:S02]  /*d72d0*/  F2FP.SATFINITE.E5M2.F32.PACK_AB_MERGE_C R27, R27, R10, RZ ;  /* 0x0000000a1b1b723e */ /* 0x000fc400048060ff */
[----:B------:R-:W-:Y:S01]  /*d72e0*/  F2FP.SATFINITE.E5M2.F32.PACK_AB_MERGE_C R10, R28, R22, RZ ;  /* 0x000000161c0a723e */ /* 0x000fe200048060ff */
[----:B--2---:R0:W-:Y:S04]  /*d72f0*/  STL.64 [R1+0x5748], R14 ;  /* 0x0057480e01007387 */ /* 0x0041e80000100a00 */
[----:B------:R-:W2:Y:S04]  /*d7300*/  LDL.LU R18, [R1+0x1138] ;  /* 0x0011380001127983 */ /* 0x000ea80000300800 */
[----:B------:R-:W2:Y:S04]  /*d7310*/  LDL.LU R24, [R1+0x113c] ;  /* 0x00113c0001187983 */ /* 0x000ea80000300800 */
[----:B------:R1:W-:Y:S01]  /*d7320*/  STL [R1+0x1708], R17 ;  /* 0x0017081101007387 */ /* 0x0003e20000100800 */
[----:B0-----:R-:W-:-:S05]  /*d7330*/  IADD3 R14, P2, PT, R20, R2, RZ ;  /* 0x00000002140e7210 */ /* 0x001fca0007f5e0ff */
[----:B------:R-:W-:-:S05]  /*d7340*/  IMAD.X R15, R11, 0x1, R5, P2 ;  /* 0x000000010b0f7824 */ /* 0x000fca00010e0605 */
[----:B------:R0:W-:Y:S04]  /*d7350*/  STL.64 [R1+0x1338], R14 ;  /* 0x0013380e01007387 */ /* 0x0001e80000100a00 */
[----:B-1----:R-:W2:Y:S01]  /*d7360*/  LDL.LU R17, [R1+0x1120] ;  /* 0x0011200001117983 */ /* 0x002ea20000300800 */
[----:B0-----:R-:W-:-:S03]  /*d7370*/  IADD3 R14, P2, PT, R20, R4, RZ ;  /* 0x00000004140e7210 */ /* 0x001fc60007f5e0ff */
[----:B------:R-:W2:Y:S04]  /*d7380*/  LDL.LU R20, [R1+0x1124] ;  /* 0x0011240001147983 */ /* 0x000ea80000300800 */
[----:B------:R-:W2:Y:S01]  /*d7390*/  LDL.LU R19, [R1+0x1128] ;  /* 0x0011280001137983 */ /* 0x000ea20000300800 */
[----:B------:R-:W-:-:S03]  /*d73a0*/  IMAD.X R15, R11, 0x1, R8, P2 ;  /* 0x000000010b0f7824 */ /* 0x000fc600010e0608 */
[----:B------:R-:W2:Y:S04]  /*d73b0*/  LDL.LU R25, [R1+0x112c] ;  /* 0x00112c0001197983 */ /* 0x000ea80000300800 */
[----:B------:R-:W2:Y:S04]  /*d73c0*/  LDL.LU R21, [R1+0x1110] ;  /* 0x0011100001157983 */ /* 0x000ea80000300800 */
[----:B------:R-:W-:Y:S04]  /*d73d0*/  STL.64 [R1+0x1330], R14 ;  /* 0x0013300e01007387 */ /* 0x000fe80000100a00 */
[----:B------:R-:W2:Y:S04]  /*d73e0*/  LDL.LU R11, [R1+0x1114] ;  /* 0x00111400010b7983 */ /* 0x000ea80000300800 */
[----:B------:R0:W-:Y:S04]  /*d73f0*/  STL [R1+0x5404], R27 ;  /* 0x0054041b01007387 */ /* 0x0001e80000100800 */
[----:B0-----:R-:W2:Y:S04]  /*d7400*/  LDL.LU R27, [R1+0x114c] ;  /* 0x00114c00011b7983 */ /* 0x001ea80000300800 */
[----:B----4-:R0:W-:Y:S04]  /*d7410*/  STL [R1+0x55a8], R26 ;  /* 0x0055a81a01007387 */ /* 0x0101e80000100800 */
[----:B0-----:R-:W4:Y:S04]  /*d7420*/  LDL.LU R26, [R1+0x1148] ;  /* 0x00114800011a7983 */ /* 0x001f280000300800 */
[----:B------:R-:W4:Y:S04]  /*d7430*/  LDL.LU R22, [R1+0x1118] ;  /* 0x0011180001167983 */ /* 0x000f280000300800 */
[----:B------:R-:W4:Y:S04]  /*d7440*/  LDL.LU R28, [R1+0x111c] ;  /* 0x00111c00011c7983 */ /* 0x000f280000300800 */
[----:B------:R0:W-:Y:S01]  /*d7450*/  STL [R1+0x7b4], R10 ;  /* 0x0007b40a01007387 */ /* 0x0001e20000100800 */
[----:B---3--:R-:W-:-:S02]  /*d7460*/  IADD3 R14, P2, PT, R16, R6, RZ ;  /* 0x00000006100e7210 */ /* 0x008fc40007f5e0ff */
[----:B0-----:R-:W-:Y:S02]  /*d7470*/  F2FP.SATFINITE.E5M2.F32.PACK_AB_MERGE_C R10, R13, R12, RZ ;  /* 0x0000000c0d0a723e */ /* 0x001fe400048060ff */
[----:B------:R-:W3:Y:S04]  /*d7480*/  LDL.LU R12, [R1+0x1100] ;  /* 0x00110000010c7983 */ /* 0x000ee80000300800 */
[----:B------:R0:W-:Y:S04]  /*d7490*/  STL [R1+0x5044], R10 ;  /* 0x0050440a01007387 */ /* 0x0001e80000100800 */
[----:B------:R-:W3:Y:S01]  /*d74a0*/  LDL.LU R13, [R1+0x1104] ;  /* 0x00110400010d7983 */ /* 0x000ee20000300800 */
[----:B0-----:R-:W-:-:S05]  /*d74b0*/  SHF.R.S32.HI R10, RZ, 0x1f, R16 ;  /* 0x0000001fff0a7819 */ /* 0x001fca0000011410 */
[----:B------:R-:W-:Y:S01]  /*d74c0*/  IMAD.X R15, R10, 0x1, R7, P2 ;  /* 0x000000010a0f7824 */ /* 0x000fe200010e0607 */
[----:B------:R-:W-:-:S04]  /*d74d0*/  F2FP.SATFINITE.E5M2.F32.PACK_AB_MERGE_C R9, R9, R0, RZ ;  /* 0x000000000909723e */ /* 0x000fc800048060ff */
[----:B------:R0:W-:Y:S04]  /*d74e0*/  STL.64 [R1+0x1328], R14 ;  /* 0x0013280e01007387 */ /* 0x0001e80000100a00 */
[----:B0-----:R-:W3:Y:S04]  /*d74f0*/  LDL.LU.64 R14, [R1+0x5748] ;  /* 0x00574800010e7983 */ /* 0x001ee80000300a00 */
[----:B------:R-:W3:Y:S04]  /*d7500*/  LDL.LU R0, [R1+0x5744] ;  /* 0x0057440001007983 */ /* 0x000ee80000300800 */
[----:B------:R0:W-:Y:S04]  /*d7510*/  STL [R1+0x72c], R9 ;  /* 0x00072c0901007387 */ /* 0x0001e80000100800 */
[----:B0-----:R-:W3:Y:S01]  /*d7520*/  LDL.LU R9, [R1+0x5740] ;  /* 0x0057400001097983 */ /* 0x001ee20000300800 */
[----:B--2---:R-:W-:-:S02]  /*d7530*/  F2FP.SATFINITE.E5M2.F32.PACK_AB_MERGE_C R18, R24, R18, RZ ;  /* 0x000000121812723e */ /* 0x004fc400048060ff */
[----:B----4-:R-:W-:-:S05]  /*d7540*/  F2FP.SATFINITE.E5M2.F32.PACK_AB_MERGE_C R27, R27, R26, RZ ;  /* 0x0000001a1b1b723e */ /* 0x010fca00048060ff */
[----:B------:R0:W-:Y:S01]  /*d7550*/  STL [R1+0x151c], R27 ;  /* 0x00151c1b01007387 */ /* 0x0001e20000100800 */
[----:B---3--:R-:W-:-:S05]  /*d7560*/  IADD3 R26, P2, PT, R16, R0, RZ ;  /* 0x00000000101a7210 */ /* 0x008fca0007f5e0ff */
[----:B0-----:R-:W-:-:S05]  /*d7570*/  IMAD.X R27, R10, 0x1, R3, P2 ;  /* 0x000000010a1b7824 */ /* 0x001fca00010e0603 */
[----:B------:R0:W-:Y:S02]  /*d7580*/  STL.64 [R1+0x1320], R26 ;  /* 0x0013201a01007387 */ /* 0x0001e40000100a00 */
[----:B0-----:R-:W-:Y:S02]  /*d7590*/  F2FP.SATFINITE.E5M2.F32.PACK_AB_MERGE_C R26, R15, R14, RZ ;  /* 0x0000000e0f1a723e */ /* 0x001fe400048060ff */
[----:B------:R-:W-:-:S03]  /*d75a0*/  IADD3 R14, P2, PT, R16, R2, RZ ;  /* 0x00000002100e7210 */ /* 0x000fc60007f5e0ff */
[----:B------:R0:W-:Y:S02]  /*d75b0*/  STL [R1+0x153c], R26 ;  /* 0x00153c1a01007387 */ /* 0x0001e40000100800 */
[----:B------:R-:W-:Y:S02]  /*d75c0*/  IMAD.X R15, R10, 0x1, R5, P2 ;  /* 0x000000010a0f7824 */ /* 0x000fe400010e0605 */
[----:B------:R1:W-:Y:S01]  /*d75d0*/  STL [R1+0x1538], R18 ;  /* 0x0015381201007387 */ /* 0x0003e20000100800 */
[----:B0-----:R-:W-:-:S03]  /*d75e0*/  IADD3 R26, P2, PT, R16, R4, RZ ;  /* 0x00000004101a7210 */ /* 0x001fc60007f5e0ff */
[----:B------:R0:W-:Y:S02]  /*d75f0*/  STL.64 [R1+0x1318], R14 ;  /* 0x0013180e01007387 */ /* 0x0001e40000100a00 */
[----:B------:R-:W-:Y:S01]  /*d7600*/  IMAD.X R27, R10, 0x1, R8, P2 ;  /* 0x000000010a1b7824 */ /* 0x000fe200010e0608 */
[----:B------:R-:W-:Y:S02]  /*d7610*/  F2FP.SATFINITE.E5M2.F32.PACK_AB_MERGE_C R10, R20, R17, RZ ;  /* 0x00000011140a723e */ /* 0x000fe400048060ff */
[----:B-1----:R-:W-:Y:S01]  /*d7620*/  IADD3 R18, P2, PT, R9, R6, RZ ;  /* 0x0000000609127210 */ /* 0x002fe20007f5e0ff */
[----:B0-----:R-:W2:Y:S04]  /*d7630*/  LDL.LU R15, [R1+0x1b8] ;  /* 0x0001b800010f7983 */ /* 0x001ea80000300800 */
[----:B------:R-:W3:Y:S04]  /*d7640*/  LDL.LU R24, [R1+0x1108] ;  /* 0x0011080001187983 */ /* 0x000ee80000300800 */
[----:B------:R-:W3:Y:S04]  /*d7650*/  LDL.LU R16, [R1+0x110c] ;  /* 0x00110c0001107983 */ /* 0x000ee80000300800 */
[----:B------:R-:W-:Y:S04]  /*d7660*/  STL.64 [R1+0x1310], R26 ;  /* 0x0013101a01007387 */ /* 0x000fe80000100a00 */
[----:B------:R0:W-:Y:S01]  /*d7670*/  STL [R1+0x704], R10 ;  /* 0x0007040a01007387 */ /* 0x0001e20000100800 */
[----:B------:R-:W-:-:S03]  /*d7680*/  F2FP.SATFINITE.E5M2.F32.PACK_AB_MERGE_C R14, R25, R19, RZ ;  /* 0x00000013190e723e */ /* 0x000fc600048060ff */
[----:B------:R-:W4:Y:S04]  /*d7690*/  LDL.LU R17, [R1+0x10f0] ;  /* 0x0010f00001117983 */ /* 0x000f280000300800 */
[----:B------:R-:W4:Y:S01]  /*d76a0*/  LDL.LU R20, [R1+0x10f4] ;  /* 0x0010f40001147983 */ /* 0x000f220000300800 */
[----:B0-----:R-:W-:Y:S02]  /*d76b0*/  F2FP.SATFINITE.E5M2.F32.PACK_AB_MERGE_C R10, R11, R21, RZ ;  /* 0x000000150b0a723e */ /* 0x001fe400048060ff */
[----:B------:R-:W-:Y:S01]  /*d76c0*/  SHF.R.S32.HI R11, RZ, 0x1f, R9 ;  /* 0x0000001fff0b7819 */ /* 0x000fe20000011409 */
[----:B------:R-:W-:Y:S04]  /*d76d0*/  STL [R1+0x1588], R14 ;  /* 0x0015880e01007387 */ /* 0x000fe80000100800 */
[----:B------:R0:W-:Y:S01]  /*d76e0*/  STL [R1+0x6d8], R10 ;  /* 0x0006d80a01007387 */ /* 0x0001e20000100800 */
[----:B------:R-:W-:-:S03]  /*d76f0*/  IMAD.X R19, R11, 0x1, R7, P2 ;  /* 0x000000010b137824 */ /* 0x000fc600010e0607 */
[----:B------:R1:W-:Y:S04]  /*d7700*/  STL.64 [R1+0x5738], R6 ;  /* 0x0057380601007387 */ /* 0x0003e80000100a00 */
[----:B------:R-:W-:Y:S04]  /*d7710*/  STL.64 [R1+0x1308], R18 ;  /* 0x0013081201007387 */ /* 0x000fe80000100a00 */
[----:B0-----:R-:W2:Y:S01]  /*d7720*/  LDL.LU R10, [R1+0x10fc] ;  /* 0x0010fc00010a7983 */ /* 0x001ea20000300800 */
[----:B-1----:R-:W-:Y:S01]  /*d7730*/  F2FP.SATFINITE.E5M2.F32.PACK_AB_MERGE_C R6, R28, R22, RZ ;  /* 0x000000161c06723e */ /* 0x002fe200048060ff */
[----:B------:R-:W-:-:S04]  /*d7740*/  IMAD.MOV.U32 R22, RZ, RZ, R23 ;  /* 0x000000ffff167224 */ /* 0x000fc800078e0017 */
[----:B------:R0:W-:Y:S04]  /*d7750*/  STL [R1+0x15a8], R6 ;  /* 0x0015a80601007387 */ /* 0x0001e80000100800 */
[----:B------:R-:W2:Y:S04]  /*d7760*/  LDL.LU R28, [R1+0x10e0] ;  /* 0x0010e000011c7983 */ /* 0x000ea80000300800 */
[----:B------:R-:W2:Y:S04]  /*d7770*/  LDL.LU R23, [R1+0x10e4] ;  /* 0x0010e40001177983 */ /* 0x000ea80000300800 */
[----:B------:R-:W2:Y:S01]  /*d7780*/  LDL.LU R21, [R1+0x10e8] ;  /* 0x0010e80001157983 */ /* 0x000ea20000300800 */
[----:B0-----:R-:W-:-:S05]  /*d7790*/  F2FP.SATFINITE.E5M2.F32.PACK_AB_MERGE_C R6, R13, R12, RZ ;  /* 0x0000000c0d06723e */ /* 0x001fca00048060ff */
[----:B------:R-:W-:Y:S04]  /*d77a0*/  STL [R1+0x1a9c], R6 ;  /* 0x001a9c0601007387 */ /* 0x000fe80000100800 */
[----:B------:R-:W2:Y:S04]  /*d77b0*/  LDL.LU R12, [R1+0x10ec] ;  /* 0x0010ec00010c7983 */ /* 0x000ea80000300800 */
[----:B------:R-:W2:Y:S04]  /*d77c0*/  LDL.LU R26, [R1+0x10d4] ;  /* 0x0010d400011a7983 */ /* 0x000ea80000300800 */
[----:B------:R-:W2:Y:S04]  /*d77d0*/  LDL.LU R27, [R1+0x1f0] ;  /* 0x0001f000011b7983 */ /* 0x000ea80000300800 */
[----:B--2---:R0:W-:Y:S04]  /*d77e0*/  STL [R1+0x5728], R27 ;  /* 0x0057281b01007387 */ /* 0x0041e80000100800 */
[----:B0-----:R-:W2:Y:S01]  /*d77f0*/  LDL.LU R27, [R1+0x10d0] ;  /* 0x0010d000011b7983 */ /* 0x001ea20000300800 */
[----:B------:R-:W-:-:S02]  /*d7800*/  IADD3 R6, P2, PT, R9, R0, RZ ;  /* 0x0000000009067210 */ /* 0x000fc40007f5e0ff */
[----:B---3--:R-:W-:Y:S02]  /*d7810*/  F2FP.SATFINITE.E5M2.F32.PACK_AB_MERGE_C R18, R16, R24, RZ ;  /* 0x000000181012723e */ /* 0x008fe400048060ff */
[----:B----4-:R-:W-:Y:S01]  /*d7820*/  F2FP.SATFINITE.E5M2.F32.PACK_AB_MERGE_C R16, R20, R17, RZ ;  /* 0x000000111410723e */ /* 0x010fe200048060ff */
[----:B--2---:R0:W-:Y:S02]  /*d7830*/  STL.64 [R1+0x5730], R26 ;  /* 0x0057301a01007387 */ /* 0x0041e40000100a00 */
[----:B0-----:R-:W-:Y:S02]  /*d7840*/  IMAD.MOV.U32 R26, RZ, RZ, R11 ;  /* 0x000000ffff1a7224 */ /* 0x001fe400078e000b */
[----:B------:R-:W2:Y:S04]  /*d7850*/  LDL.LU R27, [R1+0x10f8] ;  /* 0x0010f800011b7983 */ /* 0x000ea80000300800 */
[----:B------:R-:W3:Y:S01]  /*d7860*/  LDL.LU R14, [R1+0x1f4] ;  /* 0x0001f400010e7983 */ /* 0x000ee20000300800 */
[----:B------:R-:W-:-:S03]  /*d7870*/  IMAD.X R7, R26, 0x1, R3, P2 ;  /* 0x000000011a077824 */ /* 0x000fc600010e0603 */
[----:B------:R-:W4:Y:S04]  /*d7880*/  LDL.LU R19, [R1+0x1f8] ;  /* 0x0001f80001137983 */ /* 0x000f280000300800 */
[----:B------:R-:W4:Y:S04]  /*d7890*/  LDL.LU R25, [R1+0x1fc] ;  /* 0x0001fc0001197983 */ /* 0x000f280000300800 */
[----:B------:R-:W3:Y:S04]  /*d78a0*/  LDL.LU R13, [R1+0x10d8] ;  /* 0x0010d800010d7983 */ /* 0x000ee80000300800 */
[----:B------:R-:W3:Y:S04]  /*d78b0*/  LDL.LU R11, [R1+0x10dc] ;  /* 0x0010dc00010b7983 */ /* 0x000ee80000300800 */
[----:B------:R0:W-:Y:S04]  /*d78c0*/  STL.64 [R1+0x1300], R6 ;  /* 0x0013000601007387 */ /* 0x0001e80000100a00 */
[----:B------:R1:W-:Y:S04]  /*d78d0*/  STL [R1+0x1a98], R18 ;  /* 0x001a981201007387 */ /* 0x0003e80000100800 */
[----:B------:R1:W-:Y:S01]  /*d78e0*/  STL [R1+0x1ac8], R16 ;  /* 0x001ac81001007387 */ /* 0x0003e20000100800 */
[----:B0-----:R-:W-:-:S05]  /*d78f0*/  IADD3 R6, P2, PT, R9, R2, RZ ;  /* 0x0000000209067210 */ /* 0x001fca0007f5e0ff */
[----:B------:R-:W-:-:S05]  /*d7900*/  IMAD.X R7, R26, 0x1, R5, P2 ;  /* 0x000000011a077824 */ /* 0x000fca00010e0605 */
[----:B------:R0:W-:Y:S04]  /*d7910*/  STL.64 [R1+0x12f8], R6 ;  /* 0x0012f80601007387 */ /* 0x0001e80000100a00 */
[----:B-1----:R-:W3:Y:S04]  /*d7920*/  LDL.LU R18, [R1+0x10c0] ;  /* 0x0010c00001127983 */ /* 0x002ee80000300800 */
[----:B------:R-:W3:Y:S04]  /*d7930*/  LDL.LU R24, [R1+0x10c4] ;  /* 0x0010c40001187983 */ /* 0x000ee80000300800 */
[----:B------:R-:W3:Y:S04]  /*d7940*/  LDL.LU R16, [R1+0x10c8] ;  /* 0x0010c80001107983 */ /* 0x000ee80000300800 */
[----:B------:R-:W3:Y:S04]  /*d7950*/  LDL.LU R17, [R1+0x10cc] ;  /* 0x0010cc0001117983 */ /* 0x000ee80000300800 */
[----:B------:R-:W3:Y:S01]  /*d7960*/  LDL.LU R20, [R1+0x10b0] ;  /* 0x0010b00001147983 */ /* 0x000ee20000300800 */
[----:B0-----:R-:W-:-:S03]  /*d7970*/  IADD3 R6, P2, PT, R9, R4, RZ ;  /* 0x0000000409067210 */ /* 0x001fc60007f5e0ff */
[----:B------:R-:W3:Y:S02]  /*d7980*/  LDL.LU R9, [R1+0x10b4] ;  /* 0x0010b40001097983 */ /* 0x000ee40000300800 */
[----:B------:R-:W-:-:S05]  /*d7990*/  IMAD.X R7, R26, 0x1, R8, P2 ;  /* 0x000000011a077824 */ /* 0x000fca00010e0608 */
[----:B------:R0:W-:Y:S04]  /*d79a0*/  STL.64 [R1+0x12f0], R6 ;  /* 0x0012f00601007387 */ /* 0x0001e80000100a00 */
[----:B0-----:R-:W3:Y:S01]  /*d79b0*/  LDL.LU.64 R6, [R1+0x5738] ;  /* 0x0057380001067983 */ /* 0x001ee20000300a00 */
[----:B------:R-:W-:Y:S02]  /*d79c0*/  F2FP.SATFINITE.E5M2.F32.PACK_AB_MERGE_C R12, R12, R21, RZ ;  /* 0x000000150c0c723e */ /* 0x000fe400048060ff */
[----:B--2---:R-:W-:Y:S02]  /*d79d0*/  F2FP.SATFINITE.E5M2.F32.PACK_AB_MERGE_C R26, R10, R27, RZ ;  /* 0x0000001b0a1a723e */ /* 0x004fe400048060ff */
[----:B------:R-:W-:Y:S02]  /*d79e0*/  F2FP.SATFINITE.E5M2.F32.PACK_AB_MERGE_C R10, R23, R28, RZ ;  /* 0x0000001c170a723e */ /* 0x000fe400048060ff */
[----:B------:R-:W2:Y:S04]  /*d79f0*/  LDL.LU R28, [R1+0x10b8] ;  /* 0x0010b800011c7983 */ /* 0x000ea80000300800 */
[----:B------:R-:W-:Y:S04]  /*d7a00*/  STL [R1+0x1abc], R26 ;  /* 0x001abc1a01007387 */ /* 0x000fe80000100800 */
[----:B------:R-:W2:Y:S04]  /*d7a10*/  LDL.LU R23, [R1+0x10bc] ;  /* 0x0010bc0001177983 */ /* 0x000ea80000300800 */
[----:B------:R0:W-:Y:S04]  /*d7a20*/  STL [R1+0x1b30], R10 ;  /* 0x001b300a01007387 */ /* 0x0001e80000100800 */
[----:B------:R-:W-:Y:S01]  /*d7a30*/  STL [R1+0x1b2c], R12 ;  /* 0x001b2c0c01007387 */ /* 0x000fe20000100800 */
[----:B0-----:R-:W-:-:S02]  /*d7a40*/  SHF.R.S32.HI R10, RZ, 0x1f, R15 ;  /* 0x0000001fff0a7819 */ /* 0x001fc4000001140f */
[----:B---3--:R-:W-:-:S05]  /*d7a50*/  IADD3 R26, P2, PT, R15, R6, RZ ;  /* 0x000000060f1a7210 */ /* 0x008fca0007f5e0ff */
[----:B------:R-:W-:-:S05]  /*d7a60*/  IMAD.X R27, R10, 0x1, R7, P2 ;  /* 0x000000010a1b7824 */ /* 0x000fca00010e0607 */
[----:B------:R0:W-:Y:S04]  /*d7a70*/  STL.64 [R1+0x12e8], R26 ;  /* 0x0012e81a01007387 */ /* 0x0001e80000100a00 */
[----:B0-----:R-:W3:Y:S04]  /*d7a80*/  LDL.LU.64 R26, [R1+0x5730] ;  /* 0x00573000011a7983 */ /* 0x001ee80000300a00 */
[----:B------:R-:W2:Y:S04]  /*d7a90*/  LDL.LU R21, [R1+0x10a0] ;  /* 0x0010a00001157983 */ /* 0x000ea80000300800 */
[----:B------:R-:W2:Y:S01]  /*d7aa0*/  LDL.LU R12, [R1+0x10a4] ;  /* 0x0010a400010c7983 */ /* 0x000ea20000300800 */
[----:B---3--:R-:W-:-:S03]  /*d7ab0*/  F2FP.SATFINITE.E5M2.F32.PACK_AB_MERGE_C R26, R26, R27, RZ ;  /* 0x0000001b1a1a723e */ /* 0x008fc600048060ff */
[----:B------:R-:W3:Y:S04]  /*d7ac0*/  LDL.LU R27, [R1+0x5728] ;  /* 0x00572800011b7983 */ /* 0x000ee80000300800 */
[----:B------:R0:W-:Y:S02]  /*d7ad0*/  STL [R1+0x1b5c], R26 ;  /* 0x001b5c1a01007387 */ /* 0x0001e40000100800 */
[----:B0-----:R-:W-:Y:S02]  /*d7ae0*/  IADD3 R26, P2, PT, R15, R0, RZ ;  /* 0x000000000f1a7210 */ /* 0x001fe40007f5e0ff */
[----:B------:R-:W-:Y:S02]  /*d7af0*/  F2FP.SATFINITE.E5M2.F32.PACK_AB_MERGE_C R11, R11, R13, RZ ;  /* 0x0000000d0b0b723e */ /* 0x000fe400048060ff */
[----:B---3--:R-:W-:Y:S01]  /*d7b00*/  F2FP.SATFINITE.E5M2.F32.PACK_AB_MERGE_C R14, R14, R27, RZ ;  /* 0x0000001b0e0e723e */ /* 0x008fe200048060ff */
[----:B------:R-:W-:-:S04]  /*d7b10*/  IMAD.X R27, R10, 0x1, R3, P2 ;  /* 0x000000010a1b7824 */ /* 0x000fc800010e0603 */
[----:B------:R4:W-:Y:S02]  /*d7b20*/  STL [R1+0x16bc], R14 ;  /* 0x0016bc0e01007387 */ /* 0x0009e40000100800 */
[----:B----4-:R-:W-:Y:S02]  /*d7b30*/  F2FP.SATFINITE.E5M2.F32.PACK_AB_MERGE_C R14, R25, R19, RZ ;  /* 0x00000013190e723e */ /* 0x010fe400048060ff */
[----:B------:R-:W3:Y:S04]  /*d7b40*/  LDL.LU R19, [R1+0x10a8] ;  /* 0x0010a80001137983 */ /* 0x000ee80000300800 */
[----:B------:R0:W-:Y:S04]  /*d7b50*/  STL.64 [R1+0x12e0], R26 ;  /* 0x0012e01a01007387 */ /* 0x0001e80000100a00 */
[----:B------:R1:W-:Y:S04]  /*d7b60*/  STL [R1+0x16f8], R14 ;  /* 0x0016f80e01007387 */ /* 0x0003e80000100800 */
[----:B------:R-:W3:Y:S01]  /*d7b70*/  LDL.LU R25, [R1+0x10ac] ;  /* 0x0010ac0001197983 */ /* 0x000ee20000300800 */
[----:B0-----:R-:W-:-:S05]  /*d7b80*/  IADD3 R26, P2, PT, R15, R2, RZ ;  /* 0x000000020f1a7210 */ /* 0x001fca0007f5e0ff */
[C---:B------:R-:W-:Y:S01]  /*d7b90*/  IMAD.X R27, R10.reuse, 0x1, R5, P2 ;  /* 0x000000010a1b7824 */ /* 0x040fe200010e0605 */
[----:B-1----:R-:W-:Y:S01]  /*d7ba0*/  IADD3 R14, P2, PT, R15, R4, RZ ;  /* 0x000000040f0e7210 */ /* 0x002fe20007f5e0ff */
[----:B------:R0:W-:Y:S04]  /*d7bb0*/  STL [R1+0x1b58], R11 ;  /* 0x001b580b01007387 */ /* 0x0001e80000100800 */
[----:B------:R-:W4:Y:S01]  /*d7bc0*/  LDL.LU R13, [R1+0x1090] ;  /* 0x00109000010d7983 */ /* 0x000f220000300800 */
[----:B------:R-:W-:Y:S01]  /*d7bd0*/  IMAD.X R15, R10, 0x1, R8, P2 ;  /* 0x000000010a0f7824 */ /* 0x000fe200010e0608 */
[----:B------:R-:W-:Y:S02]  /*d7be0*/  F2FP.SATFINITE.E5M2.F32.PACK_AB_MERGE_C R10, R24, R18, RZ ;  /* 0x00000012180a723e */ /* 0x000fe400048060ff */
[----:B0-----:R-:W4:Y:S04]  /*d7bf0*/  LDL.LU R11, [R1+0x1094] ;  /* 0x00109400010b7983 */ /* 0x001f280000300800 */
[----:B------:R-:W-:Y:S04]  /*d7c00*/  STL.64 [R1+0x12d0], R26 ;  /* 0x0012d01a01007387 */ /* 0x000fe80000100a00 */
[----:B------:R0:W-:Y:S04]  /*d7c10*/  STL.64 [R1+0x12d8], R14 ;  /* 0x0012d80e01007387 */ /* 0x0001e80000100a00 */
[----:B0-----:R-:W3:Y:S04]  /*d7c20*/  LDL.LU R15, [R1+0x1e0] ;  /* 0x0001e000010f7983 */ /* 0x001ee80000300800 */
[----:B------:R0:W-:Y:S01]  /*d7c30*/  STL [R1+0x1b98], R10 ;  /* 0x001b980a01007387 */ /* 0x0001e20000100800 */
[----:B------:R-:W-:-:S02]  /*d7c40*/  F2FP.SATFINITE.E5M2.F32.PACK_AB_MERGE_C R14, R17, R16, RZ ;  /* 0x00000010110e723e */ /* 0x000fc400048060ff */
[----:B------:R-:W-:Y:S02]  /*d7c50*/  IADD3 R16, P2, PT, R22, R6, RZ ;  /* 0x0000000616107210 */ /* 0x000fe40007f5e0ff */
[----:B0-----:R-:W-:Y:S02]  /*d7c60*/  F2FP.SATFINITE.E5M2.F32.PACK_AB_MERGE_C R10, R9, R20, RZ ;  /* 0x00000014090a723e */ /* 0x001fe400048060ff */
[----:B------:R-:W-:Y:S01]  /*d7c70*/  SHF.R.S32.HI R9, RZ, 0x1f, R22 ;  /* 0x0000001fff097819 */ /* 0x000fe20000011416 */
[----:B------:R-:W-:Y:S04]  /*d7c80*/  STL [R1+0x1b8c], R14 ;  /* 0x001b8c0e01007387 */ /* 0x000fe80000100800 */
[----:B------:R-:W-:Y:S01]  /*d7c90*/  STL [R1+0x1bdc], R10 ;  /* 0x001bdc0a01007387 */ /* 0x000fe20000100800 */
[----:B------:R-:W-:-:S03]  /*d7ca0*/  IMAD.X R17, R9, 0x1, R7, P2 ;  /* 0x0000000109117824 */ /* 0x000fc600010e0607 */
[----:B------:R2:W-:Y:S04]  /*d7cb0*/  STL.64 [R1+0x5718], R6 ;  /* 0x0057180601007387 */ /* 0x0005e80000100a00 */
[----:B------:R-:W-:Y:S04]  /*d7cc0*/  STL.64 [R1+0x12c8], R16 ;  /* 0x0012c81001007387 */ /* 0x000fe80000100a00 */
[----:B------:R-:W3:Y:S01]  /*d7cd0*/  LDL.LU R20, [R1+0x1098] ;  /* 0x0010980001147983 */ /* 0x000ee20000300800 */
[----:B--2---:R-:W-:Y:S01]  /*d7ce0*/  F2FP.SATFINITE.E5M2.F32.PACK_AB_MERGE_C R6, R23, R28, RZ ;  /* 0x0000001c1706723e */ /* 0x004fe200048060ff */
[----:B------:R-:W-:-:S04]  /*d7cf0*/  IMAD.MOV.U32 R7, RZ, RZ, R22 ;  /* 0x000000ffff077224 */ /* 0x000fc800078e0016 */
[----:B------:R0:W-:Y:S04]  /*d7d00*/  STL [R1+0x1bd8], R6 ;  /* 0x001bd80601007387 */ /* 0x0001e80000100800 */
[----:B------:R-:W2:Y:S04]  /*d7d10*/  LDL.LU R22, [R1+0x109c] ;  /* 0x00109c0001167983 */ /* 0x000ea80000300800 */
[----:B------:R-:W2:Y:S01]  /*d7d20*/  LDL.LU R28, [R1+0x1080] ;  /* 0x00108000011c7983 */ /* 0x000ea20000300800 */
[----:B0-----:R-:W-:-:S03]  /*d7d30*/  F2FP.SATFINITE.E5M2.F32.PACK_AB_MERGE_C R6, R12, R21, RZ ;  /* 0x000000150c06723e */ /* 0x001fc600048060ff */
[----:B--2---:R-:W-:Y:S04]  /*d7d40*/  STL.64 [R1+0x5720], R28 ;  /* 0x0057201c01007387 */ /* 0x004fe80000100a00 */
[----:B------:R-:W2:Y:S04]  /*d7d50*/  LDL.LU R23, [R1+0x1084] ;  /* 0x0010840001177983 */ /* 0x000ea80000300800 */
[----:B------:R-:W2:Y:S04]  /*d7d60*/  LDL.LU R10, [R1+0x108c] ;  /* 0x00108c00010a7983 */ /* 0x000ea80000300800 */
[----:B------:R-:W2:Y:S04]  /*d7d70*/  LDL.LU R24, [R1+0x1070] ;  /* 0x0010700001187983 */ /* 0x000ea80000300800 */
[----:B------:R4:W-:Y:S04]  /*d7d80*/  STL [R1+0x1c3c], R6 ;  /* 0x001c3c0601007387 */ /* 0x0009e80000100800 */
[----:B------:R-:W2:Y:S04]  /*d7d90*/  LDL.LU R16, [R1+0x1074] ;  /* 0x0010740001107983 */ /* 0x000ea80000300800 */
[----:B------:R-:W2:Y:S04]  /*d7da0*/  LDL.LU R17, [R1+0x1078] ;  /* 0x0010780001117983 */ /* 0x000ea80000300800 */
[----:B------:R-:W2:Y:S04]  /*d7db0*/  LDL.LU R21, [R1+0x107c] ;  /* 0x00107c0001157983 */ /* 0x000ea80000300800 */
[----:B------:R-:W2:Y:S01]  /*d7dc0*/  LDL.LU R12, [R1+0x1e4] ;  /* 0x0001e400010c7983 */ /* 0x000ea20000300800 */
[----:B------:R-:W-:-:S02]  /*d7dd0*/  IADD3 R26, P2, PT, R7, R0, RZ ;  /* 0x00000000071a7210 */ /* 0x000fc40007f5e0ff */
[----:B---3--:R-:W-:-:S03]  /*d7de0*/  F2FP.SATFINITE.E5M2.F32.PACK_AB_MERGE_C R14, R25, R19, RZ ;  /* 0x00000013190e723e */ /* 0x008fc600048060ff */
[----:B------:R-:W-:Y:S01]  /*d7df0*/  IMAD.X R27, R9, 0x1, R3, P2 ;  /* 0x00000001091b7824 */ /* 0x000fe200010e0603 */
[----:B----4-:R-:W-:Y:S01]  /*d7e00*/  F2FP.SATFINITE.E5M2.F32.PACK_AB_MERGE_C R6, R11, R13, RZ ;  /* 0x0000000d0b06723e */ /* 0x010fe200048060ff */
[----:B--2---:R0:W-:Y:S04]  /*d7e10*/  STL [R1+0x5708], R12 ;  /* 0x0057080c01007387 */ /* 0x0041e80000100800 */
[----:B0-----:R-:W2:Y:S04]  /*d7e20*/  LDL.LU R12, [R1+0x500] ;  /* 0x00050000010c7983 */ /* 0x001ea80000300800 */
[----:B------:R0:W-:Y:S04]  /*d7e30*/  STL.64 [R1+0x12c0], R26 ;  /* 0x0012c01a01007387 */ /* 0x0001e80000100a00 */
[----:B------:R-:W-:Y:S04]  /*d7e40*/  STL [R1+0x1c38], R14 ;  /* 0x001c380e01007387 */ /* 0x000fe80000100800 */
[----:B0-----:R-:W3:Y:S04]  /*d7e50*/  LDL.LU R26, [R1+0x504] ;  /* 0x00050400011a7983 */ /* 0x001ee80000300800 */
[----:B------:R-:W-:Y:S04]  /*d7e60*/  STL [R1+0x1ce8], R6 ;  /* 0x001ce80601007387 */ /* 0x000fe80000100800 */
[----:B------:R-:W3:Y:S01]  /*d7e70*/  LDL.LU R27, [R1+0x508] ;  /* 0x00050800011b7983 */ /* 0x000ee20000300800 */
[----:B------:R-:W-:-:S03]  /*d7e80*/  IADD3 R28, P2, PT, R7, R2, RZ ;  /* 0x00000002071c7210 */ /* 0x000fc60007f5e0ff */
[----:B---3--:R0:W-:Y:S02]  /*d7e90*/  STL.64 [R1+0x5710], R26 ;  /* 0x0057101a01007387 */ /* 0x0081e40000100a00 */
[----:B0-----:R-:W-:Y:S02]  /*d7ea0*/  IMAD.MOV.U32 R26, RZ, RZ, R9 ;  /* 0x000000ffff1a7224 */ /* 0x001fe400078e0009 */
[----:B------:R-:W3:Y:S04]  /*d7eb0*/  LDL.LU R27, [R1+0x1088] ;  /* 0x00108800011b7983 */ /* 0x000ee80000300800 */
[----:B------:R-:W4:Y:S01]  /*d7ec0*/  LDL.LU R14, [R1+0x50c] ;  /* 0x00050c00010e7983 */ /* 0x000f220000300800 */
[----:B------:R-:W-:-:S03]  /*d7ed0*/  IMAD.X R29, R26, 0x1, R5, P2 ;  /* 0x000000011a1d7824 */ /* 0x000fc600010e0605 */
[----:B------:R-:W2:Y:S01]  /*d7ee0*/  LDL.LU R18, [R1+0x470] ;  /* 0x0004700001127983 */ /* 0x000ea20000300800 */
[----:B------:R-:W-:-:S03]  /*d7ef0*/  IADD3 R6, P2, PT, R7, R4, RZ ;  /* 0x0000000407067210 */ /* 0x000fc60007f5e0ff */
[----:B------:R-:W2:Y:S04]  /*d7f00*/  LDL.LU R19, [R1+0x474] ;  /* 0x0004740001137983 */ /* 0x000ea80000300800 */
[----:B------:R-:W2:Y:S04]  /*d7f10*/  LDL.LU R25, [R1+0x478] ;  /* 0x0004780001197983 */ /* 0x000ea80000300800 */
[----:B------:R-:W2:Y:S04]  /*d7f20*/  LDL.LU R13, [R1+0x47c] ;  /* 0x00047c00010d7983 */ /* 0x000ea80000300800 */
[----:B------:R-:W2:Y:S04]  /*d7f30*/  LDL.LU R11, [R1+0x440] ;  /* 0x00044000010b7983 */ /* 0x000ea80000300800 */
[----:B------:R-:W2:Y:S01]  /*d7f40*/  LDL.LU R9, [R1+0x444] ;  /* 0x0004440001097983 */ /* 0x000ea20000300800 */
[----:B------:R-:W-:-:S03]  /*d7f50*/  IMAD.X R7, R26, 0x1, R8, P2 ;  /* 0x000000011a077824 */ /* 0x000fc600010e0608 */
[----:B------:R0:W-:Y:S04]  /*d7f60*/  STL.64 [R1+0x12b8], R28 ;  /* 0x0012b81c01007387 */ /* 0x0001e80000100a00 */
[----:B0-----:R-:W2:Y:S04]  /*d7f70*/  LDL.LU.64 R28, [R1+0x5720] ;  /* 0x00572000011c7983 */ /* 0x001ea80000300a00 */
[----:B------:R0:W-:Y:S04]  /*d7f80*/  STL.64 [R1+0x12b0], R6 ;  /* 0x0012b00601007387 */ /* 0x0001e80000100a00 */
[----:B0-----:R-:W4:Y:S01]  /*d7f90*/  LDL.LU.64 R6, [R1+0x5718] ;  /* 0x0057180001067983 */ /* 0x001f220000300a00 */
[----:B------:R-:W-:-:S03]  /*d7fa0*/  F2FP.SATFINITE.E5M2.F32.PACK_AB_MERGE_C R22, R22, R20, RZ ;  /* 0x000000141616723e */ /* 0x000fc600048060ff */
[----:B------:R-:W4:Y:S04]  /*d7fb0*/  LDL.LU R20, [R1+0x448] ;  /* 0x0004480001147983 */ /* 0x000f280000300800 */
[----:B------:R0:W-:Y:S01]  /*d7fc0*/  STL [R1+0x1cbc], R22 ;  /* 0x001cbc1601007387 */ /* 0x0001e20000100800 */
[----:B------:R-:W-:-:S03]  /*d7fd0*/  F2FP.SATFINITE.E5M2.F32.PACK_AB_MERGE_C R16, R16, R24, RZ ;  /* 0x000000181010723e */ /* 0x000fc600048060ff */
[----:B0-----:R-:W4:Y:S01]  /*d7fe0*/  LDL.LU R22, [R1+0x44c] ;  /* 0x00044c0001167983 */ /* 0x001f220000300800 */
[----:B------:R-:W-:Y:S02]  /*d7ff0*/  F2FP.SATFINITE.E5M2.F32.PACK_AB_MERGE_C R17, R21, R17, RZ ;  /* 0x000000111511723e */ /* 0x000fe400048060ff */
[----:B---3--:R-:W-:Y:S02]  /*d8000*/  F2FP.SATFINITE.E5M2.F32.PACK_AB_MERGE_C R27, R10, R27, RZ ;  /* 0x0000001b0a1b723e */ /* 0x008fe400048060ff */
[----:B------:R-:W-:Y:S02]  /*d8010*/  SHF.R.S32.HI R10, RZ, 0x1f, R15 ;  /* 0x0000001fff0a7819 */ /* 0x000fe4000001140f */
[----:B--2---:R-:W-:-:S05]  /*d8020*/  F2FP.SATFINITE.E5M2.F32.PACK_AB_MERGE_C R23, R23, R28, RZ ;  /* 0x0000001c1717723e */ /* 0x004fca00048060ff */
[----:B------:R0:W-:Y:S04]  /*d8030*/  STL [R1+0x1d2c], R23 ;  /* 0x001d2c1701007387 */ /* 0x0001e80000100800 */
[----:B------:R-:W2:Y:S01]  /*d8040*/  LDL.LU R28, [R1+0x420] ;  /* 0x00042000011c7983 */ /* 0x000ea20000300800 */
[----:B----4-:R-:W-:-:S03]  /*d8050*/  IADD3 R26, P2, PT, R15, R6, RZ ;  /* 0x000000060f1a7210 */ /* 0x010fc60007f5e0ff */
[----:B0-----:R-:W2:Y:S04]  /*d8060*/  LDL.LU R23, [R1+0x424] ;  /* 0x0004240001177983 */ /* 0x001ea80000300800 */
[----:B------:R0:W-:Y:S04]  /*d8070*/  STL [R1+0x1d28], R27 ;  /* 0x001d281b01007387 */ /* 0x0001e80000100800 */
[----:B------:R-:W3:Y:S01]  /*d8080*/  LDL.LU R24, [R1+0x428] ;  /* 0x0004280001187983 */ /* 0x000ee20000300800 */
[----:B0-----:R-:W-:-:S05]  /*d8090*/  IMAD.X R27, R10, 0x1, R7, P2 ;  /* 0x000000010a1b7824 */ /* 0x001fca00010e0607 */
[----:B------:R-:W-:Y:S04]  /*d80a0*/  STL.64 [R1+0x12a8], R26 ;  /* 0x0012a81a01007387 */ /* 0x000fe80000100a00 */
[----:B------:R0:W-:Y:S04]  /*d80b0*/  STL [R1+0x1d88], R16 ;  /* 0x001d881001007387 */ /* 0x0001e80000100800 */
[----:B0-----:R-:W3:Y:S01]  /*d80c0*/  LDL.LU R16, [R1+0x42c] ;  /* 0x00042c0001107983 */ /* 0x001ee20000300800 */
[----:B------:R-:W-:-:S03]  /*d80d0*/  IADD3 R26, P2, PT, R15, R0, RZ ;  /* 0x000000000f1a7210 */ /* 0x000fc60007f5e0ff */
[----:B------:R0:W-:Y:S02]  /*d80e0*/  STL [R1+0x1d6c], R17 ;  /* 0x001d6c1101007387 */ /* 0x0001e40000100800 */
[----:B------:R-:W-:Y:S02]  /*d80f0*/  IMAD.X R27, R10, 0x1, R3, P2 ;  /* 0x000000010a1b7824 */ /* 0x000fe400010e0603 */
[----:B0-----:R-:W4:Y:S04]  /*d8100*/  LDL.LU R17, [R1+0x210] ;  /* 0x0002100001117983 */ /* 0x001f280000300800 */
[----:B------:R-:W4:Y:S04]  /*d8110*/  LDL.LU R21, [R1+0x214] ;  /* 0x0002140001157983 */ /* 0x000f280000300800 */
[----:B------:R0:W-:Y:S04]  /*d8120*/  STL.64 [R1+0x12a0], R26 ;  /* 0x0012a01a01007387 */ /* 0x0001e80000100a00 */
[----:B0-----:R-:W2:Y:S01]  /*d8130*/  LDL.LU.64 R26, [R1+0x5710] ;  /* 0x00571000011a7983 */ /* 0x001ea20000300a00 */
[----:B------:R-:W-:-:S02]  /*d8140*/  F2FP.SATFINITE.E5M2.F32.PACK_AB_MERGE_C R13, R13, R25, RZ ;  /* 0x000000190d0d723e */ /* 0x000fc400048060ff */
[----:B--2---:R-:W-:Y:S02]  /*d8150*/  F2FP.SATFINITE.E5M2.F32.PACK_AB_MERGE_C R26, R26, R12, RZ ;  /* 0x0000000c1a1a723e */ /* 0x004fe400048060ff */
[----:B------:R-:W2:Y:S04]  /*d8160*/  LDL.LU R12, [R1+0x5708] ;  /* 0x00570800010c7983 */ /* 0x000ea80000300800 */
[----:B------:R0:W-:Y:S01]  /*d8170*/  STL [R1+0x1dd8], R26 ;  /* 0x001dd81a01007387 */ /* 0x0001e20000100800 */
[----:B------:R-:W-:Y:S02]  /*d8180*/  F2FP.SATFINITE.E5M2.F32.PACK_AB_MERGE_C R14, R14, R27, RZ ;  /* 0x0000001b0e0e723e */ /* 0x000fe400048060ff */
[----:B0-----:R-:W-:-:S03]  /*d8190*/  IADD3 R26, P2, PT, R15, R2, RZ ;  /* 0x000000020f1a7210 */ /* 0x001fc60007f5e0ff */
[----:B------:R0:W-:Y:S02]  /*d81a0*/  STL [R1+0x1dcc], R14 ;  /* 0x001dcc0e01007387 */ /* 0x0001e40000100800 */
[----:B------:R-:W-:Y:S01]  /*d81b0*/  IMAD.X R27, R10, 0x1, R5, P2 ;  /* 0x000000010a1b7824 */ /* 0x000fe200010e0605 */
[----:B0-----:R-:W-:-:S05]  /*d81c0*/  IADD3 R14, P2, PT, R15, R4, RZ ;  /* 0x000000040f0e7210 */ /* 0x001fca0007f5e0ff */
[----:B------:R-:W-:-:S05]  /*d81d0*/  IMAD.X R15, R10, 0x1, R8, P2 ;  /* 0x000000010a0f7824 */ /* 0x000fca00010e0608 */
[----:B------:R0:W-:Y:S04]  /*d81e0*/  STL.64 [R1+0x1290], R14 ;  /* 0x0012900e01007387 */ /* 0x0001e80000100a00 */
[----:B------:R-:W-:Y:S01]  /*d81f0*/  STL.64 [R1+0x1298], R26 ;  /* 0x0012981a01007387 */ /* 0x000fe20000100a00 */
[----:B------:R-:W-:Y:S02]  /*d8200*/  F2FP.SATFINITE.E5M2.F32.PACK_AB_MERGE_C R10, R9, R11, RZ ;  /* 0x0000000b090a723e */ /* 0x000fe400048060ff */
[----:B0-----:R-:W-:-:S05]  /*d8210*/  F2FP.SATFINITE.E5M2.F32.PACK_AB_MERGE_C R14, R19, R18, RZ ;  /* 0x00000012130e723e */ /* 0x001fca00048060ff */
[----:B------:R-:W-:Y:S04]  /*d8220*/  STL [R1+0x1e38], R14 ;  /* 0x001e380e01007387 */ /* 0x000fe80000100800 */
[----:B------:R-:W3:Y:S04]  /*d8230*/  LDL.LU R11, [R1+0x400] ;  /* 0x00040000010b7983 */ /* 0x000ee80000300800 */
[----:B------:R0:W-:Y:S04]  /*d8240*/  STL [R1+0x1e2c], R13 ;  /* 0x001e2c0d01007387 */ /* 0x0001e80000100800 */
[----:B------:R-:W3:Y:S04]  /*d8250*/  LDL.LU R9, [R1+0x404] ;  /* 0x0004040001097983 */ /* 0x000ee80000300800 */
[----:B------:R2:W-:Y:S04]  /*d8260*/  STL [R1+0x1e9c], R10 ;  /* 0x001e9c0a01007387 */ /* 0x0005e80000100800 */
[----:B------:R-:W3:Y:S04]  /*d8270*/  LDL.LU R25, [R1+0x1ec] ;  /* 0x0001ec0001197983 */ /* 0x000ee80000300800 */
[----:B0-----:R-:W3:Y:S01]  /*d8280*/  LDL.LU R13, [R1+0x1e8] ;  /* 0x0001e800010d7983 */ /* 0x001ee20000300800 */
[----:B--2---:R-:W-:-:S02]  /*d8290*/  SHF.R.S32.HI R10, RZ, 0x1f, R12 ;  /* 0x0000001fff0a7819 */ /* 0x004fc4000001140c */
[----:B------:R-:W-:-:S05]  /*d82a0*/  IADD3 R14, P2, PT, R12, R6, RZ ;  /* 0x000000060c0e7210 */ /* 0x000fca0007f5e0ff */
[----:B------:R-:W-:-:S05]  /*d82b0*/  IMAD.X R15, R10, 0x1, R7, P2 ;  /* 0x000000010a0f7824 */ /* 0x000fca00010e0607 */
[----:B------:R0:W-:Y:S02]  /*d82c0*/  STL.64 [R1+0x1288], R14 ;  /* 0x0012880e01007387 */ /* 0x0001e40000100a00 */
[----:B0-----:R-:W-:Y:S02]  /*d82d0*/  F2FP.SATFINITE.E5M2.F32.PACK_AB_MERGE_C R15, R22, R20, RZ ;  /* 0x00000014160f723e */ /* 0x001fe400048060ff */
[----:B------:R-:W-:Y:S01]  /*d82e0*/  F2FP.SATFINITE.E5M2.F32.PACK_AB_MERGE_C R14, R23, R28, RZ ;  /* 0x0000001c170e723e */ /* 0x000fe200048060ff */
[----:B------:R-:W2:Y:S04]  /*d82f0*/  LDL.LU R20, [R1+0x408] ;  /* 0x0004080001147983 */ /* 0x000ea80000300800 */
[----:B------:R-:W-:Y:S04]  /*d8300*/  STL [R1+0x1e98], R15 ;  /* 0x001e980f01007387 */ /* 0x000fe80000100800 */
[----:B------:R-:W2:Y:S04]  /*d8310*/  LDL.LU R22, [R1+0x40c] ;  /* 0x00040c0001167983 */ /* 0x000ea80000300800 */
[----:B------:R0:W-:Y:S04]  /*d8320*/  STL [R1+0x1f08], R14 ;  /* 0x001f080e01007387 */ /* 0x0001e80000100800 */
[----:B------:R4:W-:Y:S04]  /*d8330*/  STL [R1+0x56f8], R0 ;  /* 0x0056f80001007387 */ /* 0x0009e80000100800 */
[----:B------:R-:W2:Y:S04]  /*d8340*/  LDL.LU R28, [R1+0x3e0] ;  /* 0x0003e000011c7983 */ /* 0x000ea80000300800 */
[----:B------:R-:W2:Y:S04]  /*d8350*/  LDL.LU R23, [R1+0x3e4] ;  /* 0x0003e40001177983 */ /* 0x000ea80000300800 */
[----:B------:R3:W-:Y:S01]  /*d8360*/  STL [R1+0x56fc], R3 ;  /* 0x0056fc0301007387 */ /* 0x0007e20000100800 */
[----:B0-----:R-:W-:-:S02]  /*d8370*/  IADD3 R14, P2, PT, R12, R0, RZ ;  /* 0x000000000c0e7210 */ /* 0x001fc40007f5e0ff */
[----:B----4-:R-:W-:-:S03]  /*d8380*/  F2FP.SATFINITE.E5M2.F32.PACK_AB_MERGE_C R0, R21, R17, RZ ;  /* 0x000000111500723e */ /* 0x010fc600048060ff */
[----:B------:R-:W-:Y:S01]  /*d8390*/  IMAD.X R15, R10, 0x1, R3, P2 ;  /* 0x000000010a0f7824 */ /* 0x000fe200010e0603 */
[----:B---3--:R-:W-:-:S04]  /*d83a0*/  F2FP.SATFINITE.E5M2.F32.PACK_AB_MERGE_C R3, R16, R24, RZ ;  /* 0x000000181003723e */ /* 0x008fc800048060ff */
[----:B------:R-:W-:Y:S04]  /*d83b0*/  STL.64 [R1+0x1280], R14 ;  /* 0x0012800e01007387 */ /* 0x000fe80000100a00 */
[----:B------:R0:W-:Y:S04]  /*d83c0*/  STL [R1+0x1efc], R3 ;  /* 0x001efc0301007387 */ /* 0x0001e80000100800 */
[----:B------:R1:W-:Y:S04]  /*d83d0*/  STL [R1+0x16cc], R0 ;  /* 0x0016cc0001007387 */ /* 0x0003e80000100800 */
[----:B0-----:R-:W3:Y:S01]  /*d83e0*/  LDL.LU R3, [R1+0x218] ;  /* 0x0002180001037983 */ /* 0x001ee20000300800 */
[----:B------:R-:W-:-:S05]  /*d83f0*/  IADD3 R14, P2, PT, R12, R2, RZ ;  /* 0x000000020c0e7210 */ /* 0x000fca0007f5e0ff */
[----:B------:R-:W-:Y:S01]  /*d8400*/  IMAD.X R15, R10, 0x1, R5, P2 ;  /* 0x000000010a0f7824 */ /* 0x000fe200010e0605 */
[----:B---3--:R-:W-:Y:S04]  /*d8410*/  STL.64 [R1+0x5700], R2 ;  /* 0x0057000201007387 */ /* 0x008fe80000100a00 */
[----:B-1----:R-:W3:Y:S04]  /*d8420*/  LDL.LU R0, [R1+0x21c] ;  /* 0x00021c0001007983 */ /* 0x002ee80000300800 */
[----:B------:R0:W-:Y:S04]  /*d8430*/  STL.64 [R1+0x1278], R14 ;  /* 0x0012780e01007387 */ /* 0x0001e80000100a00 */
[----:B------:R-:W4:Y:S01]  /*d8440*/  LDL.LU R24, [R1+0x3cc] ;  /* 0x0003cc0001187983 */ /* 0x000f220000300800 */
[----:B0-----:R-:W-:-:S02]  /*d8450*/  IADD3 R14, P2, PT, R12, R4, RZ ;  /* 0x000000040c0e7210 */ /* 0x001fc40007f5e0ff */
[----:B------:R-:W-:-:S03]  /*d8460*/  F2FP.SATFINITE.E5M2.F32.PACK_AB_MERGE_C R2, R9, R11, RZ ;  /* 0x0000000b0902723e */ /* 0x000fc600048060ff */
[----:B------:R-:W-:Y:S01]  /*d8470*/  IMAD.X R15, R10, 0x1, R8, P2 ;  /* 0x000000010a0f7824 */ /* 0x000fe200010e0608 */
[----:B----4-:R0:W-:Y:S04]  /*d8480*/  STL.64 [R1+0x56f0], R24 ;  /* 0x0056f01801007387 */ /* 0x0101e80000100a00 */
[----:B0-----:R-:W4:Y:S04]  /*d8490*/  LDL.LU R24, [R1+0x3e8] ;  /* 0x0003e80001187983 */ /* 0x001f280000300800 */
[----:B------:R-:W4:Y:S04]  /*d84a0*/  LDL.LU R25, [R1+0x3ec] ;  /* 0x0003ec0001197983 */ /* 0x000f280000300800 */
[----:B------:R-:W3:Y:S04]  /*d84b0*/  LDL.LU R21, [R1+0x3c0] ;  /* 0x0003c00001157983 */ /* 0x000ee80000300800 */
[----:B------:R-:W3:Y:S04]  /*d84c0*/  LDL.LU R11, [R1+0x3a0] ;  /* 0x0003a000010b7983 */ /* 0x000ee80000300800 */
[----:B------:R-:W-:Y:S04]  /*d84d0*/  STL.64 [R1+0x1270], R14 ;  /* 0x0012700e01007387 */ /* 0x000fe80000100a00 */
[----:B------:R2:W-:Y:S04]  /*d84e0*/  STL [R1+0x1f78], R2 ;  /* 0x001f780201007387 */ /* 0x0005e80000100800 */
[----:B------:R-:W3:Y:S04]  /*d84f0*/  LDL.LU R9, [R1+0x3a4] ;  /* 0x0003a40001097983 */ /* 0x000ee80000300800 */
[----:B------:R-:W3:Y:S04]  /*d8500*/  LDL.LU R26, [R1+0x3a8] ;  /* 0x0003a800011a7983 */ /* 0x000ee80000300800 */
[----:B------:R-:W3:Y:S04]  /*d8510*/  LDL.LU R19, [R1+0x3ac] ;  /* 0x0003ac0001137983 */ /* 0x000ee80000300800 */
[----:B------:R-:W3:Y:S04]  /*d8520*/  LDL.LU R16, [R1+0x380] ;  /* 0x0003800001107983 */ /* 0x000ee80000300800 */
[----:B------:R-:W3:Y:S01]  /*d8530*/  LDL.LU R17, [R1+0x384] ;  /* 0x0003840001117983 */ /* 0x000ee20000300800 */
[----:B--2---:R-:W-:-:S02]  /*d8540*/  F2FP.SATFINITE.E5M2.F32.PACK_AB_MERGE_C R2, R22, R20, RZ ;  /* 0x000000141602723e */ /* 0x004fc400048060ff */
[----:B------:R-:W-:Y:S01]  /*d8550*/  SHF.R.S32.HI R12, RZ, 0x1f, R13 ;  /* 0x0000001fff0c7819 */ /* 0x000fe2000001140d */
[----:B---3--:R0:W-:Y:S04]  /*d8560*/  STL.64 [R1+0x56e0], R16 ;  /* 0x0056e01001007387 */ /* 0x0081e80000100a00 */
[----:B0-----:R-:W2:Y:S04]  /*d8570*/  LDL.LU R16, [R1+0x3c4] ;  /* 0x0003c40001107983 */ /* 0x001ea80000300800 */
[----:B------:R-:W3:Y:S04]  /*d8580*/  LDL.LU R17, [R1+0x3c8] ;  /* 0x0003c80001117983 */ /* 0x000ee80000300800 */
[----:B------:R-:W2:Y:S04]  /*d8590*/  LDL.LU R27, [R1+0x388] ;  /* 0x00038800011b7983 */ /* 0x000ea80000300800 */
[----:B------:R-:W2:Y:S04]  /*d85a0*/  LDL.LU R14, [R1+0x38c] ;  /* 0x00038c00010e7983 */ /* 0x000ea80000300800 */
[----:B------:R0:W-:Y:S04]  /*d85b0*/  STL [R1+0x1f6c], R2 ;  /* 0x001f6c0201007387 */ /* 0x0001e80000100800 */
[----:B------:R-:W2:Y:S04]  /*d85c0*/  LDL.LU R15, [R1+0x230] ;  /* 0x00023000010f7983 */ /* 0x000ea80000300800 */
[----:B------:R-:W2:Y:S04]  /*d85d0*/  LDL.LU R10, [R1+0x234] ;  /* 0x00023400010a7983 */ /* 0x000ea80000300800 */
[----:B------:R-:W2:Y:S04]  /*d85e0*/  LDL.LU R18, [R1+0x238] ;  /* 0x0002380001127983 */ /* 0x000ea80000300800 */
[----:B------:R-:W2:Y:S01]  /*d85f0*/  LDL.LU R20, [R1+0x23c] ;  /* 0x00023c0001147983 */ /* 0x000ea20000300800 */
[----:B0-----:R-:W-:-:S05]  /*d8600*/  F2FP.SATFINITE.E5M2.F32.PACK_AB_MERGE_C R2, R23, R28, RZ ;  /* 0x0000001c1702723e */ /* 0x001fca00048060ff */
[----:B------:R0:W-:Y:S04]  /*d8610*/  STL [R1+0x1ff8], R2 ;  /* 0x001ff80201007387 */ /* 0x0001e80000100800 */
[----:B------:R-:W2:Y:S04]  /*d8620*/  LDL.LU R22, [R1+0xc94] ;  /* 0x000c940001167983 */ /* 0x000ea80000300800 */
[----:B------:R-:W2:Y:S04]  /*d8630*/  LDL.LU R28, [R1+0x4ac] ;  /* 0x0004ac00011c7983 */ /* 0x000ea80000300800 */
[----:B------:R-:W2:Y:S01]  /*d8640*/  LDL.LU R23, [R1+0x4] ;  /* 0x0000040001177983 */ /* 0x000ea20000300800 */
[----:B0-----:R-:W-:-:S05]  /*d8650*/  IADD3 R2, P2, PT, R13, R6, RZ ;  /* 0x000000060d027210 */ /* 0x001fca0007f5e0ff */
[----:B------:R-:W-:-:S05]  /*d8660*/  IMAD.X R3, R12, 0x1, R7, P2 ;  /* 0x000000010c037824 */ /* 0x000fca00010e0607 */
[----:B------:R0:W-:Y:S04]  /*d8670*/  STL.64 [R1+0x1268], R2 ;  /* 0x0012680201007387 */ /* 0x0001e80000100a00 */
[----:B0-----:R-:W2:Y:S02]  /*d8680*/  LDL.LU.64 R2, [R1+0x5700] ;  /* 0x0057000001027983 */ /* 0x001ea40000300a00 */
[----:B--2---:R-:W-:Y:S02]  /*d8690*/  F2FP.SATFINITE.E5M2.F32.PACK_AB_MERGE_C R0, R0, R3, RZ ;  /* 0x000000030000723e */ /* 0x004fe400048060ff */
        /* <DEDUP_REMOVED lines=8> */
[----:B0-----:R-:W3:Y:S01]  /*d8720*/  LDL.LU.64 R24, [R1+0x56f0] ;  /* 0x0056f00001187983 */ /* 0x001ee20000300a00 */
[----:B------:R-:W-:-:S03]  /*d8730*/  F2FP.SATFINITE.E5M2.F32.PACK_AB_MERGE_C R16, R16, R21, RZ ;  /* 0x000000151010723e */ /* 0x000fc600048060ff */
[----:B------:R-:W2:Y:S04]  /*d8740*/  LDL.LU R21, [R1+0x56e8] ;  /* 0x0056e80001157983 */ /* 0x000ea80000300800 */
[----:B------:R0:W-:Y:S02]  /*d8750*/  STL [R1+0x2058], R16 ;  /* 0x0020581001007387 */ /* 0x0001e40000100800 */
[----:B0-----:R-:W-:Y:S02]  /*d8760*/  IADD3 R16, P2, PT, R13, R2, RZ ;  /* 0x000000020d107210 */ /* 0x001fe40007f5e0ff */
[----:B---3--:R-:W-:-:S03]  /*d8770*/  F2FP.SATFINITE.E5M2.F32.PACK_AB_MERGE_C R24, R24, R17, RZ ;  /* 0x000000111818723e */ /* 0x008fc600048060ff */
[----:B------:R-:W-:Y:S02]  /*d8780*/  IMAD.X R17, R12, 0x1, R5, P2 ;  /* 0x000000010c117824 */ /* 0x000fe400010e0605 */
[----:B------:R0:W-:Y:S04]  /*d8790*/  STL [R1+0x204c], R24 ;  /* 0x00204c1801007387 */ /* 0x0001e80000100800 */
[----:B------:R1:W-:Y:S04]  /*d87a0*/  STL.64 [R1+0x1258], R16 ;  /* 0x0012581001007387 */ /* 0x0003e80000100a00 */
[----:B0-----:R-:W3:Y:S01]  /*d87b0*/  LDL.LU R24, [R1+0xc90] ;  /* 0x000c900001187983 */ /* 0x001ee20000300800 */
[----:B-1----:R-:W-:Y:S01]  /*d87c0*/  IADD3 R16, P2, PT, R13, R4, RZ ;  /* 0x000000040d107210 */ /* 0x002fe20007f5e0ff */
[----:B------:R-:W-:-:S02]  /*d87d0*/  IMAD.MOV.U32 R17, RZ, RZ, R12 ;  /* 0x000000ffff117224 */ /* 0x000fc400078e000c */
[----:B------:R-:W4:Y:S04]  /*d87e0*/  LDL.LU R12, [R1+0x2c] ;  /* 0x00002c00010c7983 */ /* 0x000f280000300800 */
[----:B------:R-:W2:Y:S01]  /*d87f0*/  LDL.LU R13, [R1+0x4a8] ;  /* 0x0004a800010d7983 */ /* 0x000ea20000300800 */
[----:B------:R-:W-:-:S05]  /*d8800*/  IMAD.X R17, R17, 0x1, R8, P2 ;  /* 0x0000000111117824 */ /* 0x000fca00010e0608 */
[----:B------:R0:W-:Y:S04]  /*d8810*/  STL.64 [R1+0x1250], R16 ;  /* 0x0012501001007387 */ /* 0x0001e80000100a00 */
[----:B0-----:R-:W2:Y:S01]  /*d8820*/  LDL.LU.64 R16, [R1+0x56e0] ;  /* 0x0056e00001107983 */ /* 0x001ea20000300a00 */
[----:B------:R-:W-:Y:S02]  /*d8830*/  F2FP.SATFINITE.E5M2.F32.PACK_AB_MERGE_C R9, R9, R11, RZ ;  /* 0x0000000b0909723e */ /* 0x000fe400048060ff */
[----:B------:R-:W-:Y:S01]  /*d8840*/  F2FP.SATFINITE.E5M2.F32.PACK_AB_MERGE_C R19, R19, R26, RZ ;  /* 0x0000001a1313723e */ /* 0x000fe200048060ff */
[----:B------:R-:W3:Y:S04]  /*d8850*/  LDL.LU R11, [R1+0x56dc] ;  /* 0x0056dc00010b7983 */ /* 0x000ee80000300800 */
[----:B------:R0:W-:Y:S04]  /*d8860*/  STL [R1+0x20dc], R9 ;  /* 0x0020dc0901007387 */ /* 0x0001e80000100800 */
[----:B0-----:R-:W3:Y:S04]  /*d8870*/  LDL.LU R9, [R1+0x56d8] ;  /* 0x0056d80001097983 */ /* 0x001ee80000300800 */
[----:B------:R0:W-:Y:S01]  /*d8880*/  STL [R1+0x20d8], R19 ;  /* 0x0020d81301007387 */ /* 0x0001e20000100800 */
[----:B------:R-:W-:-:S02]  /*d8890*/  F2FP.SATFINITE.E5M2.F32.PACK_AB_MERGE_C R10, R10, R15, RZ ;  /* 0x0000000f0a0a723e */ /* 0x000fc400048060ff */
[----:B0-----:R-:W-:Y:S02]  /*d88a0*/  SHF.R.S32.HI R19, RZ, 0x1f, R25 ;  /* 0x0000001fff137819 */ /* 0x001fe40000011419 */
[----:B--2---:R-:W-:Y:S02]  /*d88b0*/  F2FP.SATFINITE.E5M2.F32.PACK_AB_MERGE_C R26, R17, R16, RZ ;  /* 0x00000010111a723e */ /* 0x004fe400048060ff */
[----:B------:R-:W-:-:S03]  /*d88c0*/  IADD3 R16, P2, PT, R25, R6, RZ ;  /* 0x0000000619107210 */ /* 0x000fc60007f5e0ff */
[----:B------:R0:W-:Y:S02]  /*d88d0*/  STL [R1+0x4f58], R26 ;  /* 0x004f581a01007387 */ /* 0x0001e40000100800 */
[----:B------:R-:W-:-:S05]  /*d88e0*/  IMAD.X R17, R19, 0x1, R7, P2 ;  /* 0x0000000113117824 */ /* 0x000fca00010e0607 */
[----:B------:R1:W-:Y:S01]  /*d88f0*/  STL.64 [R1+0x1248], R16 ;  /* 0x0012481001007387 */ /* 0x0003e20000100a00 */
[----:B0-----:R-:W-:Y:S02]  /*d8900*/  F2FP.SATFINITE.E5M2.F32.PACK_AB_MERGE_C R26, R14, R27, RZ ;  /* 0x0000001b0e1a723e */ /* 0x001fe400048060ff */
[----:B------:R-:W-:-:S05]  /*d8910*/  IADD3 R14, P2, PT, R25, R0, RZ ;  /* 0x00000000190e7210 */ /* 0x000fca0007f5e0ff */
[----:B------:R-:W-:Y:S01]  /*d8920*/  IMAD.X R15, R19, 0x1, R3, P2 ;  /* 0x00000001130f7824 */ /* 0x000fe200010e0603 */
[----:B-1----:R-:W2:Y:S04]  /*d8930*/  LDL.LU.64 R16, [R1+0x56d0] ;  /* 0x0056d00001107983 */ /* 0x002ea80000300a00 */
[----:B------:R-:W-:Y:S04]  /*d8940*/  STL [R1+0x4f50], R26 ;  /* 0x004f501a01007387 */ /* 0x000fe80000100800 */
[----:B------:R0:W-:Y:S04]  /*d8950*/  STL [R1+0x171c], R10 ;  /* 0x00171c0a01007387 */ /* 0x0001e80000100800 */
[----:B------:R1:W-:Y:S01]  /*d8960*/  STL.64 [R1+0x1240], R14 ;  /* 0x0012400e01007387 */ /* 0x0003e20000100a00 */
[----:B0-----:R-:W-:-:S02]  /*d8970*/  F2FP.SATFINITE.E5M2.F32.PACK_AB_MERGE_C R10, R20, R18, RZ ;  /* 0x00000012140a723e */ /* 0x001fc400048060ff */
[----:B------:R-:W-:-:S03]  /*d8980*/  LOP3.LUT R18, R22, 0xffff, RZ, 0xc0, !PT ;  /* 0x0000ffff16127812 */ /* 0x000fc600078ec0ff */
[----:B------:R0:W-:Y:S04]  /*d8990*/  STL [R1+0x4f64], R10 ;  /* 0x004f640a01007387 */ /* 0x0001e80000100800 */
[----:B------:R-:W2:Y:S04]  /*d89a0*/  LDL.LU R20, [R1+0xaa4] ;  /* 0x000aa40001147983 */ /* 0x000ea80000300800 */
[----:B------:R-:W2:Y:S01]  /*d89b0*/  LDL.LU R22, [R1+0xe8] ;  /* 0x0000e80001167983 */ /* 0x000ea20000300800 */
[----:B-1----:R-:W-:-:S03]  /*d89c0*/  LOP3.LUT R15, R28, 0xffff, RZ, 0xc0, !PT ;  /* 0x0000ffff1c0f7812 */ /* 0x002fc600078ec0ff */
[----:B------:R-:W2:Y:S01]  /*d89d0*/  LDL.LU R28, [R1+0xaa0] ;  /* 0x000aa000011c7983 */ /* 0x000ea20000300800 */
[----:B------:R-:W-:Y:S02]  /*d89e0*/  SHF.R.U32.HI R14, RZ, 0x8, R18 ;  /* 0x00000008ff0e7819 */ /* 0x000fe40000011612 */
[----:B0-----:R-:W-:Y:S02]  /*d89f0*/  LOP3.LUT R10, R23, 0xffff, RZ, 0xc0, !PT ;  /* 0x0000ffff170a7812 */ /* 0x001fe400078ec0ff */
[--C-:B------:R-:W-:Y:S02]  /*d8a00*/  PRMT R18, R18, 0x3340, R15.reuse ;  /* 0x0000334012127816 */ /* 0x100fe4000000000f */
[----:B------:R-:W-:Y:S02]  /*d8a10*/  SHF.R.U32.HI R15, RZ, 0x8, R15 ;  /* 0x00000008ff0f7819 */ /* 0x000fe4000001160f */
[----:B------:R-:W-:Y:S02]  /*d8a20*/  PRMT R23, R10, 0x3340, R0 ;  /* 0x000033400a177816 */ /* 0x000fe40000000000 */
[----:B------:R-:W-:-:S02]  /*d8a30*/  LOP3.LUT R14, R14, 0xffff, RZ, 0xc0, !PT ;  /* 0x0000ffff0e0e7812 */ /* 0x000fc400078ec0ff */
[----:B------:R-:W-:Y:S02]  /*d8a40*/  LOP3.LUT R15, R15, 0xffff, RZ, 0xc0, !PT ;  /* 0x0000ffff0f0f7812 */ /* 0x000fe400078ec0ff */
[----:B------:R-:W-:Y:S02]  /*d8a50*/  PRMT R18, R18, 0x5410, R23 ;  /* 0x0000541012127816 */ /* 0x000fe40000000017 */
[----:B------:R-:W2:Y:S01]  /*d8a60*/  LDL.LU R23, [R1+0xe4] ;  /* 0x0000e40001177983 */ /* 0x000ea20000300800 */
[----:B------:R-:W-:-:S03]  /*d8a70*/  PRMT R14, R14, 0x3340, R15 ;  /* 0x000033400e0e7816 */ /* 0x000fc6000000000f */
[----:B------:R0:W-:Y:S04]  /*d8a80*/  STL [R1+0x5344], R18 ;  /* 0x0053441201007387 */ /* 0x0001e80000100800 */
[----:B------:R4:W-:Y:S04]  /*d8a90*/  STL [R1+0xaf8], R14 ;  /* 0x000af80e01007387 */ /* 0x0009e80000100800 */
[----:B------:R-:W2:Y:S01]  /*d8aa0*/  LDL.LU R27, [R1+0x200] ;  /* 0x00020000011b7983 */ /* 0x000ea20000300800 */
[----:B---3--:R-:W-:Y:S02]  /*d8ab0*/  LOP3.LUT R15, R24, 0xffff, RZ, 0xc0, !PT ;  /* 0x0000ffff180f7812 */ /* 0x008fe400078ec0ff */
[----:B0-----:R-:W-:-:S02]  /*d8ac0*/  LOP3.LUT R18, R13, 0xffff, RZ, 0xc0, !PT ;  /* 0x0000ffff0d127812 */ /* 0x001fc400078ec0ff */
[----:B----4-:R-:W-:Y:S02]  /*d8ad0*/  LOP3.LUT R14, R12, 0xffff, RZ, 0xc0, !PT ;  /* 0x0000ffff0c0e7812 */ /* 0x010fe400078ec0ff */
[----:B------:R-:W-:Y:S02]  /*d8ae0*/  PRMT R12, R15, 0x3340, R18 ;  /* 0x000033400f0c7816 */ /* 0x000fe40000000012 */
[----:B------:R-:W-:-:S04]  /*d8af0*/  PRMT R13, R14, 0x3340, R0 ;  /* 0x000033400e0d7816 */ /* 0x000fc80000000000 */
[----:B------:R-:W-:Y:S02]  /*d8b00*/  PRMT R24, R12, 0x5410, R13 ;  /* 0x000054100c187816 */ /* 0x000fe4000000000d */
[----:B------:R-:W-:Y:S02]  /*d8b10*/  IADD3 R12, P2, PT, R25, R2, RZ ;  /* 0x00000002190c7210 */ /* 0x000fe40007f5e0ff */
[----:B------:R-:W-:Y:S02]  /*d8b20*/  SHF.R.U32.HI R15, RZ, 0x8, R15 ;  /* 0x00000008ff0f7819 */ /* 0x000fe4000001160f */
[----:B------:R-:W-:Y:S01]  /*d8b30*/  SHF.R.U32.HI R18, RZ, 0x8, R18 ;  /* 0x00000008ff127819 */ /* 0x000fe20000011612 */
[----:B------:R0:W-:Y:S01]  /*d8b40*/  STL [R1+0x5340], R24 ;  /* 0x0053401801007387 */ /* 0x0001e20000100800 */
[----:B------:R-:W-:Y:S01]  /*d8b50*/  IMAD.X R13, R19, 0x1, R5, P2 ;  /* 0x00000001130d7824 */ /* 0x000fe200010e0605 */
[----:B------:R-:W-:Y:S02]  /*d8b60*/  LOP3.LUT R15, R15, 0xffff, RZ, 0xc0, !PT ;  /* 0x0000ffff0f0f7812 */ /* 0x000fe400078ec0ff */
[----:B------:R-:W-:-:S02]  /*d8b70*/  LOP3.LUT R18, R18, 0xffff, RZ, 0xc0, !PT ;  /* 0x0000ffff12127812 */ /* 0x000fc400078ec0ff */
[----:B------:R-:W-:Y:S02]  /*d8b80*/  SHF.R.U32.HI R14, RZ, 0x8, R14 ;  /* 0x00000008ff0e7819 */ /* 0x000fe4000001160e */
[----:B------:R-:W-:Y:S02]  /*d8b90*/  SHF.R.U32.HI R10, RZ, 0x8, R10 ;  /* 0x00000008ff0a7819 */ /* 0x000fe4000001160a */
[----:B0-----:R-:W-:Y:S02]  /*d8ba0*/  IADD3 R24, P2, PT, R25, R4, RZ ;  /* 0x0000000419187210 */ /* 0x001fe40007f5e0ff */
[----:B------:R-:W-:Y:S01]  /*d8bb0*/  PRMT R15, R15, 0x3340, R18 ;  /* 0x000033400f0f7816 */ /* 0x000fe20000000012 */
[----:B------:R0:W-:Y:S02]  /*d8bc0*/  STL.64 [R1+0x1238], R12 ;  /* 0x0012380c01007387 */ /* 0x0001e40000100a00 */
[----:B------:R-:W-:Y:S01]  /*d8bd0*/  IMAD.X R25, R19, 0x1, R8, P2 ;  /* 0x0000000113197824 */ /* 0x000fe200010e0608 */
[----:B------:R-:W-:-:S02]  /*d8be0*/  LOP3.LUT R14, R14, 0xffff, RZ, 0xc0, !PT ;  /* 0x0000ffff0e0e7812 */ /* 0x000fc400078ec0ff */
[----:B------:R-:W-:Y:S01]  /*d8bf0*/  LOP3.LUT R10, R10, 0xffff, RZ, 0xc0, !PT ;  /* 0x0000ffff0a0a7812 */ /* 0x000fe200078ec0ff */
[----:B0-----:R-:W3:Y:S04]  /*d8c00*/  LDL.LU.64 R12, [R1+0x56c8] ;  /* 0x0056c800010c7983 */ /* 0x001ee80000300a00 */
[----:B------:R-:W-:Y:S04]  /*d8c10*/  STL.64 [R1+0x1230], R24 ;  /* 0x0012301801007387 */ /* 0x000fe80000100a00 */
[----:B------:R0:W-:Y:S02]  /*d8c20*/  STL [R1+0xaec], R15 ;  /* 0x000aec0f01007387 */ /* 0x0001e40000100800 */
[----:B0-----:R-:W-:-:S02]  /*d8c30*/  PRMT R15, R14, 0x3340, R0 ;  /* 0x000033400e0f7816 */ /* 0x001fc40000000000 */
[--C-:B------:R-:W-:Y:S02]  /*d8c40*/  PRMT R14, R10, 0x3340, R0.reuse ;  /* 0x000033400a0e7816 */ /* 0x100fe40000000000 */
[----:B------:R-:W-:Y:S01]  /*d8c50*/  LOP3.LUT R10, R21, 0xffff, RZ, 0xc0, !PT ;  /* 0x0000ffff150a7812 */ /* 0x000fe200078ec0ff */
[----:B------:R-:W-:Y:S04]  /*d8c60*/  STL [R1+0x14c], R15 ;  /* 0x00014c0f01007387 */ /* 0x000fe80000100800 */
[----:B------:R2:W-:Y:S01]  /*d8c70*/  STL [R1+0x150], R14 ;  /* 0x0001500e01007387 */ /* 0x0005e20000100800 */
[----:B------:R-:W-:-:S03]  /*d8c80*/  PRMT R18, R10, 0x3340, R0 ;  /* 0x000033400a127816 */ /* 0x000fc60000000000 */
[----:B------:R-:W4:Y:S01]  /*d8c90*/  LDL.LU R21, [R1+0x4dd8] ;  /* 0x004dd80001157983 */ /* 0x000f220000300800 */
[----:B--2---:R-:W-:Y:S02]  /*d8ca0*/  LOP3.LUT R14, R17, 0xffff, RZ, 0xc0, !PT ;  /* 0x0000ffff110e7812 */ /* 0x004fe400078ec0ff */
[----:B------:R-:W-:Y:S02]  /*d8cb0*/  LOP3.LUT R20, R20, 0xffff, RZ, 0xc0, !PT ;  /* 0x0000ffff14147812 */ /* 0x000fe400078ec0ff */
[----:B------:R-:W-:-:S04]  /*d8cc0*/  LOP3.LUT R22, R22, 0xffff, RZ, 0xc0, !PT ;  /* 0x0000ffff16167812 */ /* 0x000fc800078ec0ff */
[----:B------:R-:W-:-:S04]  /*d8cd0*/  PRMT R17, R20, 0x3340, R22 ;  /* 0x0000334014117816 */ /* 0x000fc80000000016 */
[----:B------:R-:W-:Y:S02]  /*d8ce0*/  PRMT R18, R17, 0x5410, R18 ;  /* 0x0000541011127816 */ /* 0x000fe40000000012 */
[----:B------:R-:W-:Y:S01]  /*d8cf0*/  LOP3.LUT R15, R28, 0xffff, RZ, 0xc0, !PT ;  /* 0x0000ffff1c0f7812 */ /* 0x000fe200078ec0ff */
[----:B------:R-:W2:Y:S04]  /*d8d00*/  LDL.LU R17, [R1+0x9c] ;  /* 0x00009c0001117983 */ /* 0x000ea80000300800 */
[----:B------:R0:W-:Y:S04]  /*d8d10*/  STL [R1+0x533c], R18 ;  /* 0x00533c1201007387 */ /* 0x0001e80000100800 */
[----:B------:R-:W3:Y:S01]  /*d8d20*/  LDL.LU R28, [R1+0x8b0] ;  /* 0x0008b000011c7983 */ /* 0x000ee20000300800 */
[----:B------:R-:W-:-:S02]  /*d8d30*/  LOP3.LUT R19, R23, 0xffff, RZ, 0xc0, !PT ;  /* 0x0000ffff17137812 */ /* 0x000fc400078ec0ff */
[----:B------:R-:W-:Y:S02]  /*d8d40*/  PRMT R23, R14, 0x3340, R0 ;  /* 0x000033400e177816 */ /* 0x000fe40000000000 */
[----:B0-----:R-:W-:Y:S02]  /*d8d50*/  PRMT R18, R15, 0x3340, R19 ;  /* 0x000033400f127816 */ /* 0x001fe40000000013 */
[----:B------:R-:W-:Y:S02]  /*d8d60*/  SHF.R.U32.HI R20, RZ, 0x8, R20 ;  /* 0x00000008ff147819 */ /* 0x000fe40000011614 */
[----:B------:R-:W-:Y:S02]  /*d8d70*/  SHF.R.U32.HI R22, RZ, 0x8, R22 ;  /* 0x00000008ff167819 */ /* 0x000fe40000011616 */
[----:B------:R-:W-:Y:S02]  /*d8d80*/  IADD3 R24, P2, PT, R27, R6, RZ ;  /* 0x000000061b187210 */ /* 0x000fe40007f5e0ff */
[----:B------:R-:W-:-:S02]  /*d8d90*/  PRMT R23, R18, 0x5410, R23 ;  /* 0x0000541012177816 */ /* 0x000fc40000000017 */
[----:B------:R-:W-:Y:S02]  /*d8da0*/  SHF.R.S32.HI R18, RZ, 0x1f, R27 ;  /* 0x0000001fff127819 */ /* 0x000fe4000001141b */
[----:B------:R-:W-:Y:S02]  /*d8db0*/  SHF.R.U32.HI R15, RZ, 0x8, R15 ;  /* 0x00000008ff0f7819 */ /* 0x000fe4000001160f */
[----:B------:R-:W-:Y:S02]  /*d8dc0*/  SHF.R.U32.HI R19, RZ, 0x8, R19 ;  /* 0x00000008ff137819 */ /* 0x000fe40000011613 */
[----:B------:R-:W-:Y:S02]  /*d8dd0*/  LOP3.LUT R20, R20, 0xffff, RZ, 0xc0, !PT ;  /* 0x0000ffff14147812 */ /* 0x000fe400078ec0ff */
[----:B------:R-:W-:Y:S01]  /*d8de0*/  LOP3.LUT R22, R22, 0xffff, RZ, 0xc0, !PT ;  /* 0x0000ffff16167812 */ /* 0x000fe200078ec0ff */
[----:B------:R-:W-:Y:S01]  /*d8df0*/  IMAD.X R25, R18, 0x1, R7, P2 ;  /* 0x0000000112197824 */ /* 0x000fe200010e0607 */
[----:B------:R-:W-:-:S02]  /*d8e00*/  LOP3.LUT R15, R15, 0xffff, RZ, 0xc0, !PT ;  /* 0x0000ffff0f0f7812 */ /* 0x000fc400078ec0ff */
[----:B------:R-:W-:Y:S02]  /*d8e10*/  LOP3.LUT R19, R19, 0xffff, RZ, 0xc0, !PT ;  /* 0x0000ffff13137812 */ /* 0x000fe400078ec0ff */
[----:B------:R-:W-:Y:S01]  /*d8e20*/  PRMT R20, R20, 0x3340, R22 ;  /* 0x0000334014147816 */ /* 0x000fe20000000016 */
[----:B------:R0:W-:Y:S04]  /*d8e30*/  STL [R1+0x5338], R23 ;  /* 0x0053381701007387 */ /* 0x0001e80000100800 */
[----:B------:R1:W-:Y:S01]  /*d8e40*/  STL.64 [R1+0x1220], R24 ;  /* 0x0012201801007387 */ /* 0x0003e20000100a00 */
[----:B------:R-:W-:-:S03]  /*d8e50*/  PRMT R15, R15, 0x3340, R19 ;  /* 0x000033400f0f7816 */ /* 0x000fc60000000013 */
[----:B------:R-:W4:Y:S04]  /*d8e60*/  LDL.LU R19, [R1+0x4ddc] ;  /* 0x004ddc0001137983 */ /* 0x000f280000300800 */
[----:B------:R-:W-:Y:S04]  /*d8e70*/  STL [R1+0xac8], R20 ;  /* 0x000ac81401007387 */ /* 0x000fe80000100800 */
[----:B------:R-:W4:Y:S04]  /*d8e80*/  LDL.LU R22, [R1+0xb8] ;  /* 0x0000b80001167983 */ /* 0x000f280000300800 */
[----:B------:R1:W-:Y:S04]  /*d8e90*/  STL [R1+0xaac], R15 ;  /* 0x000aac0f01007387 */ /* 0x0003e80000100800 */
[----:B0-----:R-:W4:Y:S01]  /*d8ea0*/  LDL.LU R23, [R1+0x8b4] ;  /* 0x0008b40001177983 */ /* 0x001f220000300800 */
[----:B------:R-:W-:-:S02]  /*d8eb0*/  SHF.R.U32.HI R14, RZ, 0x8, R14 ;  /* 0x00000008ff0e7819 */ /* 0x000fc4000001160e */
[----:B------:R-:W-:Y:S02]  /*d8ec0*/  SHF.R.U32.HI R10, RZ, 0x8, R10 ;  /* 0x00000008ff0a7819 */ /* 0x000fe4000001160a */
[----:B-1----:R-:W-:Y:S02]  /*d8ed0*/  IADD3 R24, P2, PT, R27, R0, RZ ;  /* 0x000000001b187210 */ /* 0x002fe40007f5e0ff */
[----:B------:R-:W-:Y:S02]  /*d8ee0*/  LOP3.LUT R14, R14, 0xffff, RZ, 0xc0, !PT ;  /* 0x0000ffff0e0e7812 */ /* 0x000fe400078ec0ff */
[----:B------:R-:W-:Y:S01]  /*d8ef0*/  LOP3.LUT R10, R10, 0xffff, RZ, 0xc0, !PT ;  /* 0x0000ffff0a0a7812 */ /* 0x000fe200078ec0ff */
[----:B------:R-:W-:Y:S01]  /*d8f00*/  IMAD.X R25, R18, 0x1, R3, P2 ;  /* 0x0000000112197824 */ /* 0x000fe200010e0603 */
[--C-:B------:R-:W-:Y:S02]  /*d8f10*/  PRMT R15, R14, 0x3340, R0.reuse ;  /* 0x000033400e0f7816 */ /* 0x100fe40000000000 */
[----:B------:R-:W-:-:S02]  /*d8f20*/  PRMT R14, R10, 0x3340, R0 ;  /* 0x000033400a0e7816 */ /* 0x000fc40000000000 */
[----:B------:R0:W-:Y:S04]  /*d8f30*/  STL.64 [R1+0x1228], R24 ;  /* 0x0012281801007387 */ /* 0x0001e80000100a00 */
[----:B------:R2:W-:Y:S04]  /*d8f40*/  STL [R1+0x144], R15 ;  /* 0x0001440f01007387 */ /* 0x0005e80000100800 */
[----:B------:R3:W-:Y:S04]  /*d8f50*/  STL [R1+0x148], R14 ;  /* 0x0001480e01007387 */ /* 0x0007e80000100800 */
[----:B0-----:R-:W4:Y:S01]  /*d8f60*/  LDL.LU R25, [R1+0xca0] ;  /* 0x000ca00001197983 */ /* 0x001f220000300800 */
[----:B--2---:R-:W-:-:S02]  /*d8f70*/  LOP3.LUT R15, R17, 0xffff, RZ, 0xc0, !PT ;  /* 0x0000ffff110f7812 */ /* 0x004fc400078ec0ff */
[----:B---3--:R-:W-:Y:S01]  /*d8f80*/  LOP3.LUT R14, R28, 0xffff, RZ, 0xc0, !PT ;  /* 0x0000ffff1c0e7812 */ /* 0x008fe200078ec0ff */
[----:B------:R-:W2:Y:S04]  /*d8f90*/  LDL.LU R17, [R1+0x30] ;  /* 0x0000300001117983 */ /* 0x000ea80000300800 */
[----:B------:R-:W3:Y:S04]  /*d8fa0*/  LDL.LU R28, [R1+0x4d8] ;  /* 0x0004d800011c7983 */ /* 0x000ee80000300800 */
[----:B------:R-:W3:Y:S01]  /*d8fb0*/  LDL.LU R24, [R1+0x204] ;  /* 0x0002040001187983 */ /* 0x000ee20000300800 */
[----:B----4-:R-:W-:-:S02]  /*d8fc0*/  LOP3.LUT R10, R21, 0xffff, RZ, 0xc0, !PT ;  /* 0x0000ffff150a7812 */ /* 0x010fc400078ec0ff */
        /* <DEDUP_REMOVED lines=10> */
[----:B0-----:R-:W-:Y:S01]  /*d9070*/  IADD3 R26, P2, PT, R27, R4, RZ ;  /* 0x000000041b1a7210 */ /* 0x001fe20007f5e0ff */
[----:B------:R0:W-:Y:S04]  /*d9080*/  STL.64 [R1+0x1218], R20 ;  /* 0x0012181401007387 */ /* 0x0001e80000100a00 */
[----:B------:R-:W-:Y:S01]  /*d9090*/  IMAD.X R27, R18, 0x1, R8, P2 ;  /* 0x00000001121b7824 */ /* 0x000fe200010e0608 */
[----:B------:R-:W-:Y:S02]  /*d90a0*/  PRMT R18, R10, 0x3340, R14 ;  /* 0x000033400a127816 */ /* 0x000fe4000000000e */
[----:B------:R-:W-:Y:S02]  /*d90b0*/  LOP3.LUT R14, R19, 0xffff, RZ, 0xc0, !PT ;  /* 0x0000ffff130e7812 */ /* 0x000fe400078ec0ff */
[----:B------:R-:W-:Y:S01]  /*d90c0*/  LOP3.LUT R10, R22, 0xffff, RZ, 0xc0, !PT ;  /* 0x0000ffff160a7812 */ /* 0x000fe200078ec0ff */
[----:B0-----:R-:W4:Y:S04]  /*d90d0*/  LDL.LU.64 R20, [R1+0x56c0] ;  /* 0x0056c00001147983 */ /* 0x001f280000300a00 */
[----:B------:R-:W-:Y:S04]  /*d90e0*/  STL.64 [R1+0x1210], R26 ;  /* 0x0012101a01007387 */ /* 0x000fe80000100a00 */
[----:B------:R0:W-:Y:S01]  /*d90f0*/  STL [R1+0xaa8], R18 ;  /* 0x000aa81201007387 */ /* 0x0001e20000100800 */
[----:B------:R-:W-:-:S02]  /*d9100*/  PRMT R22, R10, 0x3340, R0 ;  /* 0x000033400a167816 */ /* 0x000fc40000000000 */
[----:B0-----:R-:W-:-:S04]  /*d9110*/  LOP3.LUT R18, R23, 0xffff, RZ, 0xc0, !PT ;  /* 0x0000ffff17127812 */ /* 0x001fc800078ec0ff */
[----:B------:R-:W-:-:S04]  /*d9120*/  PRMT R19, R14, 0x3340, R18 ;  /* 0x000033400e137816 */ /* 0x000fc80000000012 */
[----:B------:R-:W-:Y:S02]  /*d9130*/  PRMT R23, R19, 0x5410, R22 ;  /* 0x0000541013177816 */ /* 0x000fe40000000016 */
[----:B------:R-:W4:Y:S04]  /*d9140*/  LDL.LU R19, [R1+0xc98] ;  /* 0x000c980001137983 */ /* 0x000f280000300800 */
[----:B------:R-:W4:Y:S04]  /*d9150*/  LDL.LU R22, [R1+0x34] ;  /* 0x0000340001167983 */ /* 0x000f280000300800 */
[----:B------:R0:W-:Y:S04]  /*d9160*/  STL [R1+0x5330], R23 ;  /* 0x0053301701007387 */ /* 0x0001e80000100800 */
[----:B0-----:R-:W4:Y:S01]  /*d9170*/  LDL.LU R23, [R1+0x4e0] ;  /* 0x0004e00001177983 */ /* 0x001f220000300800 */
[----:B------:R-:W-:-:S02]  /*d9180*/  SHF.R.U32.HI R14, RZ, 0x8, R14 ;  /* 0x00000008ff0e7819 */ /* 0x000fc4000001160e */
[----:B------:R-:W-:Y:S02]  /*d9190*/  SHF.R.U32.HI R18, RZ, 0x8, R18 ;  /* 0x00000008ff127819 */ /* 0x000fe40000011612 */
[----:B------:R-:W-:Y:S02]  /*d91a0*/  SHF.R.U32.HI R10, RZ, 0x8, R10 ;  /* 0x00000008ff0a7819 */ /* 0x000fe4000001160a */
[----:B------:R-:W-:Y:S02]  /*d91b0*/  LOP3.LUT R14, R14, 0xffff, RZ, 0xc0, !PT ;  /* 0x0000ffff0e0e7812 */ /* 0x000fe400078ec0ff */
[----:B------:R-:W-:Y:S02]  /*d91c0*/  LOP3.LUT R18, R18, 0xffff, RZ, 0xc0, !PT ;  /* 0x0000ffff12127812 */ /* 0x000fe400078ec0ff */
[----:B------:R-:W-:Y:S02]  /*d91d0*/  LOP3.LUT R10, R10, 0xffff, RZ, 0xc0, !PT ;  /* 0x0000ffff0a0a7812 */ /* 0x000fe400078ec0ff */
[----:B------:R-:W-:-:S02]  /*d91e0*/  PRMT R18, R14, 0x3340, R18 ;  /* 0x000033400e127816 */ /* 0x000fc40000000012 */
[----:B------:R-:W-:Y:S02]  /*d91f0*/  PRMT R14, R10, 0x3340, R0 ;  /* 0x000033400a0e7816 */ /* 0x000fe40000000000 */
[----:B------:R-:W-:Y:S01]  /*d9200*/  LOP3.LUT R10, R25, 0xffff, RZ, 0xc0, !PT ;  /* 0x0000ffff190a7812 */ /* 0x000fe200078ec0ff */
[----:B------:R-:W-:Y:S04]  /*d9210*/  STL [R1+0xaa4], R18 ;  /* 0x000aa41201007387 */ /* 0x000fe80000100800 */
[----:B------:R3:W-:Y:S01]  /*d9220*/  STL [R1+0x140], R14 ;  /* 0x0001400e01007387 */ /* 0x0007e20000100800 */
[----:B------:R-:W-:-:S04]  /*d9230*/  SHF.R.U32.HI R15, RZ, 0x8, R15 ;  /* 0x00000008ff0f7819 */ /* 0x000fc8000001160f */
[----:B------:R-:W-:-:S04]  /*d9240*/  LOP3.LUT R15, R15, 0xffff, RZ, 0xc0, !PT ;  /* 0x0000ffff0f0f7812 */ /* 0x000fc800078ec0ff */
[--C-:B------:R-:W-:Y:S02]  /*d9250*/  PRMT R15, R15, 0x3340, R0.reuse ;  /* 0x000033400f0f7816 */ /* 0x100fe40000000000 */
[----:B--2---:R-:W-:Y:S02]  /*d9260*/  LOP3.LUT R17, R17, 0xffff, RZ, 0xc0, !PT ;  /* 0x0000ffff11117812 */ /* 0x004fe400078ec0ff */
[----:B---3--:R-:W-:Y:S02]  /*d9270*/  LOP3.LUT R14, R28, 0xffff, RZ, 0xc0, !PT ;  /* 0x0000ffff1c0e7812 */ /* 0x008fe400078ec0ff */
[----:B------:R-:W-:Y:S02]  /*d9280*/  PRMT R25, R17, 0x3340, R0 ;  /* 0x0000334011197816 */ /* 0x000fe40000000000 */
[----:B------:R-:W-:Y:S02]  /*d9290*/  PRMT R18, R10, 0x3340, R14 ;  /* 0x000033400a127816 */ /* 0x000fe4000000000e */
[----:B------:R-:W-:-:S02]  /*d92a0*/  IADD3 R26, P2, PT, R24, R6, RZ ;  /* 0x00000006181a7210 */ /* 0x000fc40007f5e0ff */
[----:B------:R-:W-:Y:S02]  /*d92b0*/  PRMT R25, R18, 0x5410, R25 ;  /* 0x0000541012197816 */ /* 0x000fe40000000019 */
[----:B------:R-:W-:-:S05]  /*d92c0*/  SHF.R.S32.HI R18, RZ, 0x1f, R24 ;  /* 0x0000001fff127819 */ /* 0x000fca0000011418 */
[----:B------:R-:W-:Y:S01]  /*d92d0*/  IMAD.X R27, R18, 0x1, R7, P2 ;  /* 0x00000001121b7824 */ /* 0x000fe200010e0607 */
[----:B------:R0:W-:Y:S04]  /*d92e0*/  STL [R1+0x5214], R25 ;  /* 0x0052141901007387 */ /* 0x0001e80000100800 */
[----:B------:R-:W-:Y:S04]  /*d92f0*/  STL.64 [R1+0x1208], R26 ;  /* 0x0012081a01007387 */ /* 0x000fe80000100a00 */
[----:B0-----:R-:W2:Y:S04]  /*d9300*/  LDL.LU R25, [R1+0xab0] ;  /* 0x000ab00001197983 */ /* 0x001ea80000300800 */
[----:B------:R-:W-:Y:S04]  /*d9310*/  STL [R1+0x13c], R15 ;  /* 0x00013c0f01007387 */ /* 0x000fe80000100800 */
[----:B------:R-:W3:Y:S01]  /*d9320*/  LDL.LU R28, [R1+0xec] ;  /* 0x0000ec00011c7983 */ /* 0x000ee20000300800 */
[----:B------:R-:W-:-:S02]  /*d9330*/  SHF.R.U32.HI R10, RZ, 0x8, R10 ;  /* 0x00000008ff0a7819 */ /* 0x000fc4000001160a */
[----:B------:R-:W-:Y:S02]  /*d9340*/  SHF.R.U32.HI R14, RZ, 0x8, R14 ;  /* 0x00000008ff0e7819 */ /* 0x000fe4000001160e */
[----:B------:R-:W-:Y:S02]  /*d9350*/  LOP3.LUT R10, R10, 0xffff, RZ, 0xc0, !PT ;  /* 0x0000ffff0a0a7812 */ /* 0x000fe400078ec0ff */
[----:B------:R-:W-:-:S04]  /*d9360*/  LOP3.LUT R14, R14, 0xffff, RZ, 0xc0, !PT ;  /* 0x0000ffff0e0e7812 */ /* 0x000fc800078ec0ff */
[----:B------:R-:W-:-:S05]  /*d9370*/  PRMT R10, R10, 0x3340, R14 ;  /* 0x000033400a0a7816 */ /* 0x000fca000000000e */
[----:B------:R0:W-:Y:S01]  /*d9380*/  STL [R1+0xaa0], R10 ;  /* 0x000aa00a01007387 */ /* 0x0001e20000100800 */
[----:B------:R-:W-:Y:S02]  /*d9390*/  SHF.R.U32.HI R17, RZ, 0x8, R17 ;  /* 0x00000008ff117819 */ /* 0x000fe40000011611 */
[----:B----4-:R-:W-:Y:S02]  /*d93a0*/  LOP3.LUT R14, R19, 0xffff, RZ, 0xc0, !PT ;  /* 0x0000ffff130e7812 */ /* 0x010fe400078ec0ff */
[----:B0-----:R-:W-:-:S04]  /*d93b0*/  LOP3.LUT R10, R22, 0xffff, RZ, 0xc0, !PT ;  /* 0x0000ffff160a7812 */ /* 0x001fc800078ec0ff */
[----:B------:R-:W-:Y:S02]  /*d93c0*/  PRMT R22, R10, 0x3340, R0 ;  /* 0x000033400a167816 */ /* 0x000fe40000000000 */
[----:B------:R-:W-:-:S04]  /*d93d0*/  LOP3.LUT R15, R23, 0xffff, RZ, 0xc0, !PT ;  /* 0x0000ffff170f7812 */ /* 0x000fc800078ec0ff */
[----:B------:R-:W-:-:S04]  /*d93e0*/  PRMT R19, R14, 0x3340, R15 ;  /* 0x000033400e137816 */ /* 0x000fc8000000000f */
[----:B------:R-:W-:Y:S02]  /*d93f0*/  PRMT R19, R19, 0x5410, R22 ;  /* 0x0000541013137816 */ /* 0x000fe40000000016 */
[----:B------:R-:W-:Y:S02]  /*d9400*/  IADD3 R22, P2, PT, R24, R0, RZ ;  /* 0x0000000018167210 */ /* 0x000fe40007f5e0ff */
[----:B------:R-:W-:-:S03]  /*d9410*/  SHF.R.U32.HI R14, RZ, 0x8, R14 ;  /* 0x00000008ff0e7819 */ /* 0x000fc6000001160e */
[----:B------:R-:W-:Y:S01]  /*d9420*/  IMAD.X R23, R18, 0x1, R3, P2 ;  /* 0x0000000112177824 */ /* 0x000fe200010e0603 */
[----:B------:R0:W-:Y:S01]  /*d9430*/  STL [R1+0x5210], R19 ;  /* 0x0052101301007387 */ /* 0x0001e20000100800 */
[----:B------:R-:W-:-:S03]  /*d9440*/  SHF.R.U32.HI R15, RZ, 0x8, R15 ;  /* 0x00000008ff0f7819 */ /* 0x000fc6000001160f */
[----:B------:R1:W-:Y:S01]  /*d9450*/  STL.64 [R1+0x1200], R22 ;  /* 0x0012001601007387 */ /* 0x0003e20000100a00 */
[----:B------:R-:W-:Y:S02]  /*d9460*/  LOP3.LUT R14, R14, 0xffff, RZ, 0xc0, !PT ;  /* 0x0000ffff0e0e7812 */ /* 0x000fe400078ec0ff */
[----:B------:R-:W-:Y:S02]  /*d9470*/  LOP3.LUT R15, R15, 0xffff, RZ, 0xc0, !PT ;  /* 0x0000ffff0f0f7812 */ /* 0x000fe400078ec0ff */
[----:B0-----:R-:W-:Y:S02]  /*d9480*/  LOP3.LUT R19, R17, 0xffff, RZ, 0xc0, !PT ;  /* 0x0000ffff11137812 */ /* 0x001fe400078ec0ff */
[----:B------:R-:W4:Y:S04]  /*d9490*/  LDL.LU R17, [R1+0x4de0] ;  /* 0x004de00001117983 */ /* 0x000f280000300800 */
[----:B-1----:R-:W4:Y:S04]  /*d94a0*/  LDL.LU R22, [R1+0xbc] ;  /* 0x0000bc0001167983 */ /* 0x002f280000300800 */
[----:B------:R-:W4:Y:S01]  /*d94b0*/  LDL.LU R23, [R1+0x8c0] ;  /* 0x0008c00001177983 */ /* 0x000f220000300800 */
[----:B------:R-:W-:-:S02]  /*d94c0*/  PRMT R26, R19, 0x3340, R0 ;  /* 0x00003340131a7816 */ /* 0x000fc40000000000 */
[----:B------:R-:W-:Y:S02]  /*d94d0*/  PRMT R19, R14, 0x3340, R15 ;  /* 0x000033400e137816 */ /* 0x000fe4000000000f */
[----:B------:R-:W-:Y:S01]  /*d94e0*/  IADD3 R14, P2, PT, R24, R2, RZ ;  /* 0x00000002180e7210 */ /* 0x000fe20007f5e0ff */
[----:B------:R-:W4:Y:S04]  /*d94f0*/  LDL.LU R27, [R1+0x208] ;  /* 0x00020800011b7983 */ /* 0x000f280000300800 */
[----:B------:R-:W-:Y:S01]  /*d9500*/  STL [R1+0x138], R26 ;  /* 0x0001381a01007387 */ /* 0x000fe20000100800 */
[----:B------:R-:W-:-:S03]  /*d9510*/  IMAD.X R15, R18, 0x1, R5, P2 ;  /* 0x00000001120f7824 */ /* 0x000fc600010e0605 */
[----:B------:R-:W-:Y:S04]  /*d9520*/  STL [R1+0xa9c], R19 ;  /* 0x000a9c1301007387 */ /* 0x000fe80000100800 */
[----:B------:R0:W-:Y:S01]  /*d9530*/  STL.64 [R1+0x11f8], R14 ;  /* 0x0011f80e01007387 */ /* 0x0001e20000100a00 */
[----:B------:R-:W-:-:S04]  /*d9540*/  SHF.R.U32.HI R10, RZ, 0x8, R10 ;  /* 0x00000008ff0a7819 */ /* 0x000fc8000001160a */
[----:B------:R-:W-:Y:S02]  /*d9550*/  LOP3.LUT R10, R10, 0xffff, RZ, 0xc0, !PT ;  /* 0x0000ffff0a0a7812 */ /* 0x000fe400078ec0ff */
[----:B0-----:R-:W-:-:S05]  /*d9560*/  IADD3 R14, P2, PT, R24, R4, RZ ;  /* 0x00000004180e7210 */ /* 0x001fca0007f5e0ff */
[----:B------:R-:W-:-:S05]  /*d9570*/  IMAD.X R15, R18, 0x1, R8, P2 ;  /* 0x00000001120f7824 */ /* 0x000fca00010e0608 */
[----:B------:R0:W-:Y:S02]  /*d9580*/  STL.64 [R1+0x11f0], R14 ;  /* 0x0011f00e01007387 */ /* 0x0001e40000100a00 */
[----:B0-----:R-:W-:Y:S02]  /*d9590*/  PRMT R15, R10, 0x3340, R0 ;  /* 0x000033400a0f7816 */ /* 0x001fe40000000000 */
[----:B------:R-:W-:-:S03]  /*d95a0*/  LOP3.LUT R10, R16, 0xffff, RZ, 0xc0, !PT ;  /* 0x0000ffff100a7812 */ /* 0x000fc600078ec0ff */
[----:B------:R3:W-:Y:S01]  /*d95b0*/  STL [R1+0x134], R15 ;  /* 0x0001340f01007387 */ /* 0x0007e20000100800 */
[----:B------:R-:W-:-:S03]  /*d95c0*/  PRMT R18, R10, 0x3340, R0 ;  /* 0x000033400a127816 */ /* 0x000fc60000000000 */
[----:B------:R-:W4:Y:S01]  /*d95d0*/  LDL.LU R24, [R1+0x4de4] ;  /* 0x004de40001187983 */ /* 0x000f220000300800 */
[----:B--2---:R-:W-:Y:S02]  /*d95e0*/  LOP3.LUT R14, R25, 0xffff, RZ, 0xc0, !PT ;  /* 0x0000ffff190e7812 */ /* 0x004fe400078ec0ff */
[----:B---3--:R-:W-:-:S04]  /*d95f0*/  LOP3.LUT R15, R28, 0xffff, RZ, 0xc0, !PT ;  /* 0x0000ffff1c0f7812 */ /* 0x008fc800078ec0ff */
[----:B------:R-:W-:-:S04]  /*d9600*/  PRMT R16, R14, 0x3340, R15 ;  /* 0x000033400e107816 */ /* 0x000fc8000000000f */
[----:B------:R-:W-:-:S05]  /*d9610*/  PRMT R16, R16, 0x5410, R18 ;  /* 0x0000541010107816 */ /* 0x000fca0000000012 */
[----:B------:R0:W-:Y:S04]  /*d9620*/  STL [R1+0x5204], R16 ;  /* 0x0052041001007387 */ /* 0x0001e80000100800 */
[----:B0-----:R-:W2:Y:S04]  /*d9630*/  LDL.LU R16, [R1+0xc0] ;  /* 0x0000c00001107983 */ /* 0x001ea80000300800 */
[----:B------:R-:W3:Y:S01]  /*d9640*/  LDL.LU R28, [R1+0x8b8] ;  /* 0x0008b800011c7983 */ /* 0x000ee20000300800 */
[----:B------:R-:W-:Y:S02]  /*d9650*/  SHF.R.U32.HI R14, RZ, 0x8, R14 ;  /* 0x00000008ff0e7819 */ /* 0x000fe4000001160e */
[----:B------:R-:W-:-:S02]  /*d9660*/  SHF.R.U32.HI R15, RZ, 0x8, R15 ;  /* 0x00000008ff0f7819 */ /* 0x000fc4000001160f */
[----:B------:R-:W-:Y:S02]  /*d9670*/  SHF.R.U32.HI R10, RZ, 0x8, R10 ;  /* 0x00000008ff0a7819 */ /* 0x000fe4000001160a */
[----:B------:R-:W-:Y:S02]  /*d9680*/  LOP3.LUT R14, R14, 0xffff, RZ, 0xc0, !PT ;  /* 0x0000ffff0e0e7812 */ /* 0x000fe400078ec0ff */
[----:B------:R-:W-:Y:S02]  /*d9690*/  LOP3.LUT R15, R15, 0xffff, RZ, 0xc0, !PT ;  /* 0x0000ffff0f0f7812 */ /* 0x000fe400078ec0ff */
[----:B------:R-:W-:Y:S02]  /*d96a0*/  LOP3.LUT R10, R10, 0xffff, RZ, 0xc0, !PT ;  /* 0x0000ffff0a0a7812 */ /* 0x000fe400078ec0ff */
[----:B------:R-:W-:Y:S02]  /*d96b0*/  PRMT R15, R14, 0x3340, R15 ;  /* 0x000033400e0f7816 */ /* 0x000fe4000000000f */
[----:B------:R-:W-:-:S03]  /*d96c0*/  PRMT R10, R10, 0x3340, R0 ;  /* 0x000033400a0a7816 */ /* 0x000fc60000000000 */
[----:B------:R-:W-:Y:S04]  /*d96d0*/  STL [R1+0xa70], R15 ;  /* 0x000a700f01007387 */ /* 0x000fe80000100800 */
[----:B------:R0:W-:Y:S01]  /*d96e0*/  STL [R1+0x130], R10 ;  /* 0x0001300a01007387 */ /* 0x0001e20000100800 */
[----:B----4-:R-:W-:Y:S02]  /*d96f0*/  LOP3.LUT R14, R17, 0xffff, RZ, 0xc0, !PT ;  /* 0x0000ffff110e7812 */ /* 0x010fe400078ec0ff */
[----:B0-----:R-:W-:Y:S02]  /*d9700*/  LOP3.LUT R10, R22, 0xffff, RZ, 0xc0, !PT ;  /* 0x0000ffff160a7812 */ /* 0x001fe400078ec0ff */
[----:B------:R-:W-:Y:S02]  /*d9710*/  LOP3.LUT R15, R23, 0xffff, RZ, 0xc0, !PT ;  /* 0x0000ffff170f7812 */ /* 0x000fe400078ec0ff */
[----:B------:R-:W-:-:S02]  /*d9720*/  PRMT R18, R10, 0x3340, R0 ;  /* 0x000033400a127816 */ /* 0x000fc40000000000 */
[----:B------:R-:W-:-:S04]  /*d9730*/  PRMT R17, R14, 0x3340, R15 ;  /* 0x000033400e117816 */ /* 0x000fc8000000000f */
[----:B------:R-:W-:Y:S02]  /*d9740*/  PRMT R18, R17, 0x5410, R18 ;  /* 0x0000541011127816 */ /* 0x000fe40000000012 */
[----:B------:R-:W4:Y:S04]  /*d9750*/  LDL.LU R17, [R1+0xe80] ;  /* 0x000e800001117983 */ /* 0x000f280000300800 */
[----:B------:R-:W4:Y:S04]  /*d9760*/  LDL.LU R22, [R1+0x80] ;  /* 0x0000800001167983 */ /* 0x000f280000300800 */
[----:B------:R0:W-:Y:S04]  /*d9770*/  STL [R1+0x520c], R18 ;  /* 0x00520c1201007387 */ /* 0x0001e80000100800 */
[----:B------:R-:W4:Y:S01]  /*d9780*/  LDL.LU R23, [R1+0x6c0] ;  /* 0x0006c00001177983 */ /* 0x000f220000300800 */
[----:B------:R-:W-:-:S02]  /*d9790*/  SHF.R.S32.HI R25, RZ, 0x1f, R27 ;  /* 0x0000001fff197819 */ /* 0x000fc4000001141b */
[----:B------:R-:W-:Y:S02]  /*d97a0*/  SHF.R.U32.HI R14, RZ, 0x8, R14 ;  /* 0x00000008ff0e7819 */ /* 0x000fe4000001160e */
[----:B------:R-:W-:Y:S02]  /*d97b0*/  SHF.R.U32.HI R15, RZ, 0x8, R15 ;  /* 0x00000008ff0f7819 */ /* 0x000fe4000001160f */
[----:B------:R-:W-:Y:S02]  /*d97c0*/  SHF.R.U32.HI R10, RZ, 0x8, R10 ;  /* 0x00000008ff0a7819 */ /* 0x000fe4000001160a */
[----:B0-----:R-:W-:Y:S02]  /*d97d0*/  IADD3 R18, P2, PT, R27, R6, RZ ;  /* 0x000000061b127210 */ /* 0x001fe40007f5e0ff */
[----:B------:R-:W-:Y:S02]  /*d97e0*/  LOP3.LUT R14, R14, 0xffff, RZ, 0xc0, !PT ;  /* 0x0000ffff0e0e7812 */ /* 0x000fe400078ec0ff */
[----:B------:R-:W-:Y:S01]  /*d97f0*/  LOP3.LUT R15, R15, 0xffff, RZ, 0xc0, !PT ;  /* 0x0000ffff0f0f7812 */ /* 0x000fe200078ec0ff */
[----:B------:R-:W-:Y:S01]  /*d9800*/  IMAD.X R19, R25, 0x1, R7, P2 ;  /* 0x0000000119137824 */ /* 0x000fe200010e0607 */
[----:B------:R-:W-:-:S04]  /*d9810*/  LOP3.LUT R10, R10, 0xffff, RZ, 0xc0, !PT ;  /* 0x0000ffff0a0a7812 */ /* 0x000fc800078ec0ff */
[----:B------:R0:W-:Y:S02]  /*d9820*/  STL.64 [R1+0x11e8], R18 ;  /* 0x0011e81201007387 */ /* 0x0001e40000100a00 */
[----:B0-----:R-:W-:Y:S02]  /*d9830*/  PRMT R18, R14, 0x3340, R15 ;  /* 0x000033400e127816 */ /* 0x001fe4000000000f */
[----:B------:R-:W-:-:S03]  /*d9840*/  PRMT R15, R10, 0x3340, R0 ;  /* 0x000033400a0f7816 */ /* 0x000fc60000000000 */
[----:B------:R-:W-:Y:S04]  /*d9850*/  STL [R1+0x164], R18 ;  /* 0x0001641201007387 */ /* 0x000fe80000100800 */
[----:B------:R3:W-:Y:S01]  /*d9860*/  STL [R1+0x128], R15 ;  /* 0x0001280f01007387 */ /* 0x0007e20000100800 */
[----:B------:R-:W-:Y:S02]  /*d9870*/  LOP3.LUT R14, R24, 0xffff, RZ, 0xc0, !PT ;  /* 0x0000ffff180e7812 */ /* 0x000fe400078ec0ff */
[----:B--2---:R-:W-:Y:S02]  /*d9880*/  LOP3.LUT R10, R16, 0xffff, RZ, 0xc0, !PT ;  /* 0x0000ffff100a7812 */ /* 0x004fe400078ec0ff */
[----:B---3--:R-:W-:Y:S02]  /*d9890*/  LOP3.LUT R15, R28, 0xffff, RZ, 0xc0, !PT ;  /* 0x0000ffff1c0f7812 */ /* 0x008fe400078ec0ff */
[----:B------:R-:W-:-:S02]  /*d98a0*/  PRMT R18, R10, 0x3340, R0 ;  /* 0x000033400a127816 */ /* 0x000fc40000000000 */
[----:B------:R-:W-:-:S04]  /*d98b0*/  PRMT R16, R14, 0x3340, R15 ;  /* 0x000033400e107816 */ /* 0x000fc8000000000f */
[----:B------:R-:W-:-:S05]  /*d98c0*/  PRMT R16, R16, 0x5410, R18 ;  /* 0x0000541010107816 */ /* 0x000fca0000000012 */
[----:B------:R-:W-:Y:S04]  /*d98d0*/  STL [R1+0x5208], R16 ;  /* 0x0052081001007387 */ /* 0x000fe80000100800 */
[----:B------:R-:W2:Y:S01]  /*d98e0*/  LDL.LU R28, [R1+0xe84] ;  /* 0x000e8400011c7983 */ /* 0x000ea20000300800 */
[----:B------:R-:W-:Y:S02]  /*d98f0*/  SHF.R.U32.HI R14, RZ, 0x8, R14 ;  /* 0x00000008ff0e7819 */ /* 0x000fe4000001160e */
[----:B------:R-:W-:Y:S02]  /*d9900*/  SHF.R.U32.HI R15, RZ, 0x8, R15 ;  /* 0x00000008ff0f7819 */ /* 0x000fe4000001160f */
[----:B------:R-:W-:Y:S02]  /*d9910*/  IADD3 R18, P2, PT, R27, R0, RZ ;  /* 0x000000001b127210 */ /* 0x000fe40007f5e0ff */
[----:B------:R-:W-:-:S02]  /*d9920*/  SHF.R.U32.HI R10, RZ, 0x8, R10 ;  /* 0x00000008ff0a7819 */ /* 0x000fc4000001160a */
[----:B------:R-:W-:Y:S02]  /*d9930*/  LOP3.LUT R14, R14, 0xffff, RZ, 0xc0, !PT ;  /* 0x0000ffff0e0e7812 */ /* 0x000fe400078ec0ff */
[----:B------:R-:W-:Y:S02]  /*d9940*/  LOP3.LUT R15, R15, 0xffff, RZ, 0xc0, !PT ;  /* 0x0000ffff0f0f7812 */ /* 0x000fe400078ec0ff */
[----:B------:R-:W-:Y:S01]  /*d9950*/  LOP3.LUT R10, R10, 0xffff, RZ, 0xc0, !PT ;  /* 0x0000ffff0a0a7812 */ /* 0x000fe200078ec0ff */
[----:B------:R-:W-:Y:S01]  /*d9960*/  IMAD.X R19, R25, 0x1, R3, P2 ;  /* 0x0000000119137824 */ /* 0x000fe200010e0603 */
[----:B------:R-:W-:Y:S02]  /*d9970*/  PRMT R14, R14, 0x3340, R15 ;  /* 0x000033400e0e7816 */ /* 0x000fe4000000000f */
[----:B------:R-:W-:Y:S02]  /*d9980*/  PRMT R10, R10, 0x3340, R0 ;  /* 0x000033400a0a7816 */ /* 0x000fe40000000000 */
[----:B------:R-:W-:Y:S04]  /*d9990*/  STL.64 [R1+0x11e0], R18 ;  /* 0x0011e01201007387 */ /* 0x000fe80000100a00 */
[----:B------:R-:W3:Y:S04]  /*d99a0*/  LDL.LU R15, [R1+0x6c4] ;  /* 0x0006c400010f7983 */ /* 0x000ee80000300800 */
[----:B------:R-:W-:Y:S04]  /*d99b0*/  STL [R1+0x168], R14 ;  /* 0x0001680e01007387 */ /* 0x000fe80000100800 */
[----:B------:R0:W-:Y:S04]  /*d99c0*/  STL [R1+0x12c], R10 ;  /* 0x00012c0a01007387 */ /* 0x0001e80000100800 */
[----:B0-----:R-:W3:Y:S04]  /*d99d0*/  LDL.LU R10, [R1+0x88] ;  /* 0x00008800010a7983 */ /* 0x001ee80000300800 */
[----:B------:R-:W3:Y:S01]  /*d99e0*/  LDL.LU R18, [R1+0xca4] ;  /* 0x000ca40001127983 */ /* 0x000ee20000300800 */
[----:B----4-:R-:W-:-:S02]  /*d99f0*/  LOP3.LUT R19, R17, 0xffff, RZ, 0xc0, !PT ;  /* 0x0000ffff11137812 */ /* 0x010fc400078ec0ff */
[----:B------:R-:W-:Y:S02]  /*d9a00*/  LOP3.LUT R14, R22, 0xffff, RZ, 0xc0, !PT ;  /* 0x0000ffff160e7812 */ /* 0x000fe400078ec0ff */
[----:B------:R-:W-:Y:S01]  /*d9a10*/  LOP3.LUT R24, R23, 0xffff, RZ, 0xc0, !PT ;  /* 0x0000ffff17187812 */ /* 0x000fe200078ec0ff */
[----:B------:R-:W4:Y:S01]  /*d9a20*/  LDL.LU R22, [R1+0x44] ;  /* 0x0000440001167983 */ /* 0x000f220000300800 */
[----:B------:R-:W-:Y:S02]  /*d9a30*/  PRMT R17, R14, 0x3340, R0 ;  /* 0x000033400e117816 */ /* 0x000fe40000000000 */
[----:B------:R-:W-:-:S04]  /*d9a40*/  PRMT R16, R19, 0x3340, R24 ;  /* 0x0000334013107816 */ /* 0x000fc80000000018 */
[----:B------:R-:W-:-:S05]  /*d9a50*/  PRMT R16, R16, 0x5410, R17 ;  /* 0x0000541010107816 */ /* 0x000fca0000000011 */
[----:B------:R0:W-:Y:S04]  /*d9a60*/  STL [R1+0x531c], R16 ;  /* 0x00531c1001007387 */ /* 0x0001e80000100800 */
[----:B------:R-:W4:Y:S01]  /*d9a70*/  LDL.LU R23, [R1+0x518] ;  /* 0x0005180001177983 */ /* 0x000f220000300800 */
[----:B------:R-:W-:Y:S02]  /*d9a80*/  SHF.R.U32.HI R19, RZ, 0x8, R19 ;  /* 0x00000008ff137819 */ /* 0x000fe40000011613 */
[----:B------:R-:W-:Y:S02]  /*d9a90*/  SHF.R.U32.HI R24, RZ, 0x8, R24 ;  /* 0x00000008ff187819 */ /* 0x000fe40000011618 */
[----:B------:R-:W-:Y:S02]  /*d9aa0*/  SHF.R.U32.HI R14, RZ, 0x8, R14 ;  /* 0x00000008ff0e7819 */ /* 0x000fe4000001160e */
[----:B0-----:R-:W-:-:S02]  /*d9ab0*/  IADD3 R16, P2, PT, R27, R2, RZ ;  /* 0x000000021b107210 */ /* 0x001fc40007f5e0ff */
[----:B------:R-:W-:Y:S02]  /*d9ac0*/  LOP3.LUT R19, R19, 0xffff, RZ, 0xc0, !PT ;  /* 0x0000ffff13137812 */ /* 0x000fe400078ec0ff */
[----:B------:R-:W-:Y:S01]  /*d9ad0*/  LOP3.LUT R24, R24, 0xffff, RZ, 0xc0, !PT ;  /* 0x0000ffff18187812 */ /* 0x000fe200078ec0ff */
[----:B------:R-:W-:Y:S01]  /*d9ae0*/  IMAD.X R17, R25, 0x1, R5, P2 ;  /* 0x0000000119117824 */ /* 0x000fe200010e0605 */
[----:B------:R-:W-:Y:S02]  /*d9af0*/  IADD3 R26, P2, PT, R27, R4, RZ ;  /* 0x000000041b1a7210 */ /* 0x000fe40007f5e0ff */
[----:B------:R-:W-:Y:S02]  /*d9b00*/  LOP3.LUT R14, R14, 0xffff, RZ, 0xc0, !PT ;  /* 0x0000ffff0e0e7812 */ /* 0x000fe400078ec0ff */
[----:B------:R-:W-:Y:S01]  /*d9b10*/  PRMT R24, R19, 0x3340, R24 ;  /* 0x0000334013187816 */ /* 0x000fe20000000018 */
[----:B------:R-:W-:Y:S01]  /*d9b20*/  IMAD.X R27, R25, 0x1, R8, P2 ;  /* 0x00000001191b7824 */ /* 0x000fe200010e0608 */
[----:B------:R-:W-:Y:S01]  /*d9b30*/  PRMT R19, R14, 0x3340, R0 ;  /* 0x000033400e137816 */ /* 0x000fe20000000000 */
[----:B------:R0:W-:Y:S04]  /*d9b40*/  STL.64 [R1+0x11d8], R16 ;  /* 0x0011d81001007387 */ /* 0x0001e80000100a00 */
[----:B0-----:R-:W4:Y:S04]  /*d9b50*/  LDL.LU.64 R16, [R1+0x56b8] ;  /* 0x0056b80001107983 */ /* 0x001f280000300a00 */
[----:B------:R-:W-:Y:S04]  /*d9b60*/  STL.64 [R1+0x11d0], R26 ;  /* 0x0011d01a01007387 */ /* 0x000fe80000100a00 */
[----:B------:R0:W-:Y:S04]  /*d9b70*/  STL [R1+0x8b8], R24 ;  /* 0x0008b81801007387 */ /* 0x0001e80000100800 */
[----:B------:R1:W-:Y:S04]  /*d9b80*/  STL [R1+0x124], R19 ;  /* 0x0001241301007387 */ /* 0x0003e80000100800 */
[----:B0-----:R-:W4:Y:S04]  /*d9b90*/  LDL.LU R24, [R1+0xca8] ;  /* 0x000ca80001187983 */ /* 0x001f280000300800 */
[----:B------:R-:W4:Y:S01]  /*d9ba0*/  LDL.LU R25, [R1+0x40] ;  /* 0x0000400001197983 */ /* 0x000f220000300800 */
[----:B--2---:R-:W-:-:S05]  /*d9bb0*/  LOP3.LUT R14, R28, 0xffff, RZ, 0xc0, !PT ;  /* 0x0000ffff1c0e7812 */ /* 0x004fca00078ec0ff */
[----:B------:R0:W-:Y:S04]  /*d9bc0*/  STL [R1+0x537c], R14 ;  /* 0x00537c0e01007387 */ /* 0x0001e80000100800 */
[----:B------:R-:W2:Y:S04]  /*d9bd0*/  LDL.LU R28, [R1+0x514] ;  /* 0x00051400011c7983 */ /* 0x000ea80000300800 */
[----:B-1----:R-:W2:Y:S01]  /*d9be0*/  LDL.LU R19, [R1+0x20c] ;  /* 0x00020c0001137983 */ /* 0x002ea20000300800 */
[----:B---3--:R-:W-:Y:S02]  /*d9bf0*/  LOP3.LUT R15, R15, 0xffff, RZ, 0xc0, !PT ;  /* 0x0000ffff0f0f7812 */ /* 0x008fe400078ec0ff */
[----:B0-----:R-:W-:-:S03]  /*d9c00*/  SHF.R.U32.HI R14, RZ, 0x8, R14 ;  /* 0x00000008ff0e7819 */ /* 0x001fc6000001160e */
[----:B------:R0:W-:Y:S01]  /*d9c10*/  STL [R1+0x5378], R15 ;  /* 0x0053780f01007387 */ /* 0x0001e20000100800 */
[----:B------:R-:W-:Y:S02]  /*d9c20*/  LOP3.LUT R10, R10, 0xffff, RZ, 0xc0, !PT ;  /* 0x0000ffff0a0a7812 */ /* 0x000fe400078ec0ff */
[----:B0-----:R-:W-:-:S03]  /*d9c30*/  SHF.R.U32.HI R15, RZ, 0x8, R15 ;  /* 0x00000008ff0f7819 */ /* 0x001fc6000001160f */
[----:B------:R0:W-:Y:S01]  /*d9c40*/  STL [R1+0x5374], R10 ;  /* 0x0053740a01007387 */ /* 0x0001e20000100800 */
[----:B------:R-:W-:Y:S02]  /*d9c50*/  LOP3.LUT R14, R14, 0xffff, RZ, 0xc0, !PT ;  /* 0x0000ffff0e0e7812 */ /* 0x000fe400078ec0ff */
[----:B------:R-:W-:Y:S02]  /*d9c60*/  LOP3.LUT R15, R15, 0xffff, RZ, 0xc0, !PT ;  /* 0x0000ffff0f0f7812 */ /* 0x000fe400078ec0ff */
[----:B0-----:R-:W-:Y:S02]  /*d9c70*/  SHF.R.U32.HI R10, RZ, 0x8, R10 ;  /* 0x00000008ff0a7819 */ /* 0x001fe4000001160a */
[----:B------:R-:W-:Y:S02]  /*d9c80*/  PRMT R14, R14, 0x3340, R15 ;  /* 0x000033400e0e7816 */ /* 0x000fe4000000000f */
[----:B------:R-:W-:-:S04]  /*d9c90*/  LOP3.LUT R10, R10, 0xffff, RZ, 0xc0, !PT ;  /* 0x0000ffff0a0a7812 */ /* 0x000fc800078ec0ff */
[----:B------:R-:W-:Y:S01]  /*d9ca0*/  PRMT R15, R10, 0x3340, R0 ;  /* 0x000033400a0f7816 */ /* 0x000fe20000000000 */
[----:B------:R0:W-:Y:S01]  /*d9cb0*/  STL [R1+0x8b4], R14 ;  /* 0x0008b40e01007387 */ /* 0x0001e20000100800 */
[----:B----4-:R-:W-:-:S03]  /*d9cc0*/  LOP3.LUT R10, R22, 0xffff, RZ, 0xc0, !PT ;  /* 0x0000ffff160a7812 */ /* 0x010fc600078ec0ff */
[----:B------:R1:W-:Y:S04]  /*d9cd0*/  STL [R1+0x120], R15 ;  /* 0x0001200f01007387 */ /* 0x0003e80000100800 */
[----:B------:R-:W3:Y:S01]  /*d9ce0*/  LDL.LU R22, [R1+0xab4] ;  /* 0x000ab40001167983 */ /* 0x000ee20000300800 */
[----:B0-----:R-:W-:Y:S02]  /*d9cf0*/  LOP3.LUT R14, R18, 0xffff, RZ, 0xc0, !PT ;  /* 0x0000ffff120e7812 */ /* 0x001fe400078ec0ff */
[----:B-1----:R-:W-:Y:S02]  /*d9d00*/  LOP3.LUT R15, R23, 0xffff, RZ, 0xc0, !PT ;  /* 0x0000ffff170f7812 */ /* 0x002fe400078ec0ff */
[----:B------:R-:W-:Y:S02]  /*d9d10*/  PRMT R23, R10, 0x3340, R0 ;  /* 0x000033400a177816 */ /* 0x000fe40000000000 */
[----:B------:R-:W-:-:S04]  /*d9d20*/  PRMT R18, R14, 0x3340, R15 ;  /* 0x000033400e127816 */ /* 0x000fc8000000000f */
[----:B------:R-:W-:Y:S02]  /*d9d30*/  PRMT R18, R18, 0x5410, R23 ;  /* 0x0000541012127816 */ /* 0x000fe40000000017 */
[----:B------:R-:W4:Y:S01]  /*d9d40*/  LDL.LU R23, [R1+0xf0] ;  /* 0x0000f00001177983 */ /* 0x000f220000300800 */
[----:B------:R-:W-:Y:S02]  /*d9d50*/  SHF.R.U32.HI R14, RZ, 0x8, R14 ;  /* 0x00000008ff0e7819 */ /* 0x000fe4000001160e */
[----:B------:R-:W-:Y:S02]  /*d9d60*/  SHF.R.U32.HI R15, RZ, 0x8, R15 ;  /* 0x00000008ff0f7819 */ /* 0x000fe4000001160f */
[----:B------:R-:W-:Y:S02]  /*d9d70*/  SHF.R.U32.HI R10, RZ, 0x8, R10 ;  /* 0x00000008ff0a7819 */ /* 0x000fe4000001160a */
[----:B------:R-:W-:Y:S02]  /*d9d80*/  LOP3.LUT R14, R14, 0xffff, RZ, 0xc0, !PT ;  /* 0x0000ffff0e0e7812 */ /* 0x000fe400078ec0ff */
[----:B------:R-:W-:-:S02]  /*d9d90*/  LOP3.LUT R15, R15, 0xffff, RZ, 0xc0, !PT ;  /* 0x0000ffff0f0f7812 */ /* 0x000fc400078ec0ff */
[----:B------:R-:W-:Y:S02]  /*d9da0*/  LOP3.LUT R10, R10, 0xffff, RZ, 0xc0, !PT ;  /* 0x0000ffff0a0a7812 */ /* 0x000fe400078ec0ff */
[----:B------:R-:W-:Y:S02]  /*d9db0*/  PRMT R14, R14, 0x3340, R15 ;  /* 0x000033400e0e7816 */ /* 0x000fe4000000000f */
[----:B------:R-:W-:Y:S01]  /*d9dc0*/  PRMT R10, R10, 0x3340, R0 ;  /* 0x000033400a0a7816 */ /* 0x000fe20000000000 */
[----:B------:R-:W-:Y:S04]  /*d9dd0*/  STL [R1+0x51e8], R18 ;  /* 0x0051e81201007387 */ /* 0x000fe80000100800 */
[----:B------:R0:W-:Y:S04]  /*d9de0*/  STL [R1+0x16c], R14 ;  /* 0x00016c0e01007387 */ /* 0x0001e80000100800 */
[----:B------:R1:W-:Y:S01]  /*d9df0*/  STL [R1+0x11c], R10 ;  /* 0x00011c0a01007387 */ /* 0x0003e20000100800 */
[----:B0-----:R-:W-:-:S02]  /*d9e00*/  LOP3.LUT R14, R24, 0xffff, RZ, 0xc0, !PT ;  /* 0x0000ffff180e7812 */ /* 0x001fc400078ec0ff */
[----:B-1----:R-:W-:Y:S02]  /*d9e10*/  LOP3.LUT R10, R25, 0xffff, RZ, 0xc0, !PT ;  /* 0x0000ffff190a7812 */ /* 0x002fe400078ec0ff */
[----:B------:R-:W4:Y:S02]  /*d9e20*/  LDL.LU R25, [R1+0xab8] ;  /* 0x000ab80001197983 */ /* 0x000f240000300800 */
[----:B------:R-:W-:Y:S02]  /*d9e30*/  PRMT R24, R10, 0x3340, R0 ;  /* 0x000033400a187816 */ /* 0x000fe40000000000 */
[----:B--2---:R-:W-:-:S04]  /*d9e40*/  LOP3.LUT R18, R28, 0xffff, RZ, 0xc0, !PT ;  /* 0x0000ffff1c127812 */ /* 0x004fc800078ec0ff */
[----:B------:R-:W-:-:S04]  /*d9e50*/  PRMT R15, R14, 0x3340, R18 ;  /* 0x000033400e0f7816 */ /* 0x000fc80000000012 */
[----:B------:R-:W-:-:S05]  /*d9e60*/  PRMT R24, R15, 0x5410, R24 ;  /* 0x000054100f187816 */ /* 0x000fca0000000018 */
[----:B------:R0:W-:Y:S04]  /*d9e70*/  STL [R1+0x51dc], R24 ;  /* 0x0051dc1801007387 */ /* 0x0001e80000100800 */
[----:B------:R-:W2:Y:S01]  /*d9e80*/  LDL.LU R28, [R1+0xf4] ;  /* 0x0000f400011c7983 */ /* 0x000ea20000300800 */
[----:B------:R-:W-:Y:S02]  /*d9e90*/  SHF.R.U32.HI R14, RZ, 0x8, R14 ;  /* 0x00000008ff0e7819 */ /* 0x000fe4000001160e */
[----:B------:R-:W-:Y:S02]  /*d9ea0*/  SHF.R.U32.HI R18, RZ, 0x8, R18 ;  /* 0x00000008ff127819 */ /* 0x000fe40000011612 */
[----:B------:R-:W-:Y:S02]  /*d9eb0*/  SHF.R.U32.HI R10, RZ, 0x8, R10 ;  /* 0x00000008ff0a7819 */ /* 0x000fe4000001160a */
[----:B------:R-:W-:-:S02]  /*d9ec0*/  SHF.R.S32.HI R15, RZ, 0x1f, R19 ;  /* 0x0000001fff0f7819 */ /* 0x000fc40000011413 */
[----:B------:R-:W-:Y:S02]  /*d9ed0*/  IADD3 R26, P2, PT, R19, R6, RZ ;  /* 0x00000006131a7210 */ /* 0x000fe40007f5e0ff */
[----:B------:R-:W-:Y:S02]  /*d9ee0*/  LOP3.LUT R14, R14, 0xffff, RZ, 0xc0, !PT ;  /* 0x0000ffff0e0e7812 */ /* 0x000fe400078ec0ff */
[----:B------:R-:W-:Y:S02]  /*d9ef0*/  LOP3.LUT R18, R18, 0xffff, RZ, 0xc0, !PT ;  /* 0x0000ffff12127812 */ /* 0x000fe400078ec0ff */
[----:B------:R-:W-:Y:S01]  /*d9f00*/  LOP3.LUT R10, R10, 0xffff, RZ, 0xc0, !PT ;  /* 0x0000ffff0a0a7812 */ /* 0x000fe200078ec0ff */
[----:B------:R-:W-:Y:S01]  /*d9f10*/  IMAD.X R27, R15, 0x1, R7, P2 ;  /* 0x000000010f1b7824 */ /* 0x000fe200010e0607 */
[----:B0-----:R-:W-:Y:S02]  /*d9f20*/  PRMT R24, R14, 0x3340, R18 ;  /* 0x000033400e187816 */ /* 0x001fe40000000012 */
[----:B------:R-:W-:-:S02]  /*d9f30*/  PRMT R18, R10, 0x3340, R0 ;  /* 0x000033400a127816 */ /* 0x000fc40000000000 */
[----:B------:R-:W-:Y:S04]  /*d9f40*/  STL.64 [R1+0x11c8], R26 ;  /* 0x0011c81a01007387 */ /* 0x000fe80000100a00 */
[----:B------:R-:W-:Y:S04]  /*d9f50*/  STL [R1+0x170], R24 ;  /* 0x0001701801007387 */ /* 0x000fe80000100800 */
[----:B------:R4:W-:Y:S01]  /*d9f60*/  STL [R1+0x118], R18 ;  /* 0x0001181201007387 */ /* 0x0009e20000100800 */
[----:B------:R-:W-:Y:S02]  /*d9f70*/  LOP3.LUT R10, R21, 0xffff, RZ, 0xc0, !PT ;  /* 0x0000ffff150a7812 */ /* 0x000fe400078ec0ff */
[----:B---3--:R-:W-:-:S02]  /*d9f80*/  LOP3.LUT R14, R22, 0xffff, RZ, 0xc0, !PT ;  /* 0x0000ffff160e7812 */ /* 0x008fc400078ec0ff */
[----:B------:R-:W-:Y:S02]  /*d9f90*/  PRMT R22, R10, 0x3340, R0 ;  /* 0x000033400a167816 */ /* 0x000fe40000000000 */
[----:B----4-:R-:W-:-:S04]  /*d9fa0*/  LOP3.LUT R18, R23, 0xffff, RZ, 0xc0, !PT ;  /* 0x0000ffff17127812 */ /* 0x010fc800078ec0ff */
[----:B------:R-:W-:-:S04]  /*d9fb0*/  PRMT R21, R14, 0x3340, R18 ;  /* 0x000033400e157816 */ /* 0x000fc80000000012 */
[----:B------:R-:W-:Y:S02]  /*d9fc0*/  PRMT R21, R21, 0x5410, R22 ;  /* 0x0000541015157816 */ /* 0x000fe40000000016 */
[----:B------:R-:W-:-:S05]  /*d9fd0*/  IADD3 R22, P2, PT, R19, R0, RZ ;  /* 0x0000000013167210 */ /* 0x000fca0007f5e0ff */
[----:B------:R-:W-:Y:S01]  /*d9fe0*/  IMAD.X R23, R15, 0x1, R3, P2 ;  /* 0x000000010f177824 */ /* 0x000fe200010e0603 */
[----:B------:R-:W-:Y:S04]  /*d9ff0*/  STL [R1+0x51f8], R21 ;  /* 0x0051f81501007387 */ /* 0x000fe80000100800 */
[----:B------:R0:W-:Y:S01]  /*da000*/  STL.64 [R1+0x11c0], R22 ;  /* 0x0011c01601007387 */ /* 0x0001e20000100a00 */
[----:B------:R-:W-:Y:S02]  /*da010*/  SHF.R.U32.HI R14, RZ, 0x8, R14 ;  /* 0x00000008ff0e7819 */ /* 0x000fe4000001160e */
[----:B------:R-:W-:Y:S01]  /*da020*/  SHF.R.U32.HI R18, RZ, 0x8, R18 ;  /* 0x00000008ff127819 */ /* 0x000fe20000011612 */
[----:B0-----:R-:W3:Y:S04]  /*da030*/  LDL.LU R22, [R1+0x4de8] ;  /* 0x004de80001167983 */ /* 0x001ee80000300800 */
[----:B------:R-:W4:Y:S04]  /*da040*/  LDL.LU R21, [R1+0xc8] ;  /* 0x0000c80001157983 */ /* 0x000f280000300800 */
[----:B------:R-:W4:Y:S01]  /*da050*/  LDL.LU R23, [R1+0x8d0] ;  /* 0x0008d00001177983 */ /* 0x000f220000300800 */
[----:B------:R-:W-:-:S02]  /*da060*/  SHF.R.U32.HI R10, RZ, 0x8, R10 ;  /* 0x00000008ff0a7819 */ /* 0x000fc4000001160a */
[----:B------:R-:W-:Y:S02]  /*da070*/  LOP3.LUT R14, R14, 0xffff, RZ, 0xc0, !PT ;  /* 0x0000ffff0e0e7812 */ /* 0x000fe400078ec0ff */
[----:B------:R-:W-:Y:S02]  /*da080*/  LOP3.LUT R18, R18, 0xffff, RZ, 0xc0, !PT ;  /* 0x0000ffff12127812 */ /* 0x000fe400078ec0ff */
[----:B------:R-:W-:Y:S02]  /*da090*/  LOP3.LUT R10, R10, 0xffff, RZ, 0xc0, !PT ;  /* 0x0000ffff0a0a7812 */ /* 0x000fe400078ec0ff */
[----:B------:R-:W-:Y:S02]  /*da0a0*/  PRMT R18, R14, 0x3340, R18 ;  /* 0x000033400e127816 */ /* 0x000fe40000000012 */
[----:B------:R-:W-:Y:S02]  /*da0b0*/  PRMT R14, R10, 0x3340, R0 ;  /* 0x000033400a0e7816 */ /* 0x000fe40000000000 */
[----:B------:R-:W-:Y:S01]  /*da0c0*/  LOP3.LUT R10, R25, 0xffff, RZ, 0xc0, !PT ;  /* 0x0000ffff190a7812 */ /* 0x000fe200078ec0ff */
[----:B------:R-:W-:Y:S04]  /*da0d0*/  STL [R1+0x174], R18 ;  /* 0x0001741201007387 */ /* 0x000fe80000100800 */
[----:B------:R2:W-:Y:S01]  /*da0e0*/  STL [R1+0x114], R14 ;  /* 0x0001140e01007387 */ /* 0x0005e20000100800 */
[----:B------:R-:W-:-:S03]  /*da0f0*/  LOP3.LUT R13, R13, 0xffff, RZ, 0xc0, !PT ;  /* 0x0000ffff0d0d7812 */ /* 0x000fc600078ec0ff */
[----:B------:R-:W4:Y:S01]  /*da100*/  LDL.LU R24, [R1+0x220] ;  /* 0x0002200001187983 */ /* 0x000f220000300800 */
[----:B------:R-:W-:Y:S02]  /*da110*/  PRMT R25, R13, 0x3340, R0 ;  /* 0x000033400d197816 */ /* 0x000fe40000000000 */
[----:B--2---:R-:W-:-:S04]  /*da120*/  LOP3.LUT R14, R28, 0xffff, RZ, 0xc0, !PT ;  /* 0x0000ffff1c0e7812 */ /* 0x004fc800078ec0ff */
[----:B------:R-:W-:-:S04]  /*da130*/  PRMT R18, R10, 0x3340, R14 ;  /* 0x000033400a127816 */ /* 0x000fc8000000000e */
[----:B------:R-:W-:Y:S02]  /*da140*/  PRMT R25, R18, 0x5410, R25 ;  /* 0x0000541012197816 */ /* 0x000fe40000000019 */
[----:B------:R-:W2:Y:S04]  /*da150*/  LDL.LU R18, [R1+0x4dec] ;  /* 0x004dec0001127983 */ /* 0x000ea80000300800 */
[----:B------:R-:W2:Y:S01]  /*da160*/  LDL.LU R28, [R1+0xc4] ;  /* 0x0000c400011c7983 */ /* 0x000ea20000300800 */
[----:B------:R-:W-:-:S03]  /*da170*/  IADD3 R26, P2, PT, R19, R2, RZ ;  /* 0x00000002131a7210 */ /* 0x000fc60007f5e0ff */
[----:B------:R0:W-:Y:S02]  /*da180*/  STL [R1+0x51e0], R25 ;  /* 0x0051e01901007387 */ /* 0x0001e40000100800 */
[----:B------:R-:W-:Y:S01]  /*da190*/  IMAD.X R27, R15, 0x1, R5, P2 ;  /* 0x000000010f1b7824 */ /* 0x000fe200010e0605 */
[----:B------:R-:W-:Y:S02]  /*da1a0*/  SHF.R.U32.HI R10, RZ, 0x8, R10 ;  /* 0x00000008ff0a7819 */ /* 0x000fe4000001160a */
[----:B------:R-:W-:Y:S01]  /*da1b0*/  SHF.R.U32.HI R14, RZ, 0x8, R14 ;  /* 0x00000008ff0e7819 */ /* 0x000fe2000001160e */
[----:B0-----:R-:W2:Y:S04]  /*da1c0*/  LDL.LU R25, [R1+0x8c4] ;  /* 0x0008c40001197983 */ /* 0x001ea80000300800 */
[----:B------:R0:W-:Y:S01]  /*da1d0*/  STL.64 [R1+0x11b8], R26 ;  /* 0x0011b81a01007387 */ /* 0x0001e20000100a00 */
[----:B------:R-:W-:-:S02]  /*da1e0*/  LOP3.LUT R10, R10, 0xffff, RZ, 0xc0, !PT ;  /* 0x0000ffff0a0a7812 */ /* 0x000fc400078ec0ff */
[----:B------:R-:W-:-:S04]  /*da1f0*/  LOP3.LUT R14, R14, 0xffff, RZ, 0xc0, !PT ;  /* 0x0000ffff0e0e7812 */ /* 0x000fc800078ec0ff */
[----:B------:R-:W-:Y:S02]  /*da200*/  PRMT R14, R10, 0x3340, R14 ;  /* 0x000033400a0e7816 */ /* 0x000fe4000000000e */
[----:B0-----:R-:W-:-:S05]  /*da210*/  IADD3 R26, P2, PT, R19, R4, RZ ;  /* 0x00000004131a7210 */ /* 0x001fca0007f5e0ff */
[----:B------:R-:W-:-:S05]  /*da220*/  IMAD.X R27, R15, 0x1, R8, P2 ;  /* 0x000000010f1b7824 */ /* 0x000fca00010e0608 */
[----:B------:R-:W-:Y:S04]  /*da230*/  STL.64 [R1+0x11b0], R26 ;  /* 0x0011b01a01007387 */ /* 0x000fe80000100a00 */
[----:B------:R0:W-:Y:S01]  /*da240*/  STL [R1+0x17c], R14 ;  /* 0x00017c0e01007387 */ /* 0x0001e20000100800 */
[----:B------:R-:W-:Y:S02]  /*da250*/  SHF.R.U32.HI R13, RZ, 0x8, R13 ;  /* 0x00000008ff0d7819 */ /* 0x000fe4000001160d */
[----:B---3--:R-:W-:Y:S02]  /*da260*/  LOP3.LUT R10, R22, 0xffff, RZ, 0xc0, !PT ;  /* 0x0000ffff160a7812 */ /* 0x008fe400078ec0ff */
[----:B----4-:R-:W-:Y:S02]  /*da270*/  LOP3.LUT R19, R21, 0xffff, RZ, 0xc0, !PT ;  /* 0x0000ffff15137812 */ /* 0x010fe400078ec0ff */
[----:B0-----:R-:W-:-:S02]  /*da280*/  LOP3.LUT R14, R23, 0xffff, RZ, 0xc0, !PT ;  /* 0x0000ffff170e7812 */ /* 0x001fc400078ec0ff */
[----:B------:R-:W-:Y:S02]  /*da290*/  PRMT R21, R19, 0x3340, R0 ;  /* 0x0000334013157816 */ /* 0x000fe40000000000 */
[----:B------:R-:W-:-:S04]  /*da2a0*/  PRMT R15, R10, 0x3340, R14 ;  /* 0x000033400a0f7816 */ /* 0x000fc8000000000e */
[----:B------:R-:W-:-:S05]  /*da2b0*/  PRMT R15, R15, 0x5410, R21 ;  /* 0x000054100f0f7816 */ /* 0x000fca0000000015 */
[----:B------:R0:W-:Y:S04]  /*da2c0*/  STL [R1+0x51d8], R15 ;  /* 0x0051d80f01007387 */ /* 0x0001e80000100800 */
[----:B------:R-:W3:Y:S01]  /*da2d0*/  LDL.LU R22, [R1+0xcb0] ;  /* 0x000cb00001167983 */ /* 0x000ee20000300800 */
[----:B------:R-:W-:Y:S02]  /*da2e0*/  SHF.R.U32.HI R10, RZ, 0x8, R10 ;  /* 0x00000008ff0a7819 */ /* 0x000fe4000001160a */
[----:B------:R-:W-:Y:S02]  /*da2f0*/  SHF.R.U32.HI R14, RZ, 0x8, R14 ;  /* 0x00000008ff0e7819 */ /* 0x000fe4000001160e */
[----:B0-----:R-:W-:Y:S02]  /*da300*/  LOP3.LUT R15, R13, 0xffff, RZ, 0xc0, !PT ;  /* 0x0000ffff0d0f7812 */ /* 0x001fe400078ec0ff */
[----:B------:R-:W4:Y:S01]  /*da310*/  LDL.LU R13, [R1+0x54] ;  /* 0x00005400010d7983 */ /* 0x000f220000300800 */
[----:B------:R-:W-:-:S02]  /*da320*/  LOP3.LUT R10, R10, 0xffff, RZ, 0xc0, !PT ;  /* 0x0000ffff0a0a7812 */ /* 0x000fc400078ec0ff */
[----:B------:R-:W-:Y:S02]  /*da330*/  LOP3.LUT R14, R14, 0xffff, RZ, 0xc0, !PT ;  /* 0x0000ffff0e0e7812 */ /* 0x000fe400078ec0ff */
[----:B------:R-:W-:Y:S01]  /*da340*/  PRMT R15, R15, 0x3340, R0 ;  /* 0x000033400f0f7816 */ /* 0x000fe20000000000 */
[----:B------:R-:W4:Y:S01]  /*da350*/  LDL.LU R21, [R1+0x534] ;  /* 0x0005340001157983 */ /* 0x000f220000300800 */
[----:B------:R-:W-:-:S03]  /*da360*/  PRMT R10, R10, 0x3340, R14 ;  /* 0x000033400a0a7816 */ /* 0x000fc6000000000e */
[----:B------:R-:W-:Y:S04]  /*da370*/  STL [R1+0x108], R15 ;  /* 0x0001080f01007387 */ /* 0x000fe80000100800 */
[----:B------:R-:W4:Y:S04]  /*da380*/  LDL.LU R23, [R1+0xeb0] ;  /* 0x000eb00001177983 */ /* 0x000f280000300800 */
[----:B------:R2:W-:Y:S02]  /*da390*/  STL [R1+0x178], R10 ;  /* 0x0001780a01007387 */ /* 0x0005e40000100800 */
[----:B--2---:R-:W-:-:S02]  /*da3a0*/  LOP3.LUT R10, R28, 0xffff, RZ, 0xc0, !PT ;  /* 0x0000ffff1c0a7812 */ /* 0x004fc400078ec0ff */
[----:B------:R-:W2:Y:S01]  /*da3b0*/  LDL.LU R28, [R1+0x6d0] ;  /* 0x0006d000011c7983 */ /* 0x000ea20000300800 */
[----:B------:R-:W-:Y:S02]  /*da3c0*/  LOP3.LUT R14, R18, 0xffff, RZ, 0xc0, !PT ;  /* 0x0000ffff120e7812 */ /* 0x000fe400078ec0ff */
[----:B------:R-:W-:Y:S02]  /*da3d0*/  SHF.R.U32.HI R19, RZ, 0x8, R19 ;  /* 0x00000008ff137819 */ /* 0x000fe40000011613 */
[----:B------:R-:W-:Y:S02]  /*da3e0*/  LOP3.LUT R15, R25, 0xffff, RZ, 0xc0, !PT ;  /* 0x0000ffff190f7812 */ /* 0x000fe400078ec0ff */
[----:B------:R-:W-:Y:S02]  /*da3f0*/  PRMT R25, R10, 0x3340, R0 ;  /* 0x000033400a197816 */ /* 0x000fe40000000000 */
[----:B------:R-:W-:Y:S02]  /*da400*/  PRMT R18, R14, 0x3340, R15 ;  /* 0x000033400e127816 */ /* 0x000fe4000000000f */
[----:B------:R-:W-:-:S02]  /*da410*/  SHF.R.U32.HI R14, RZ, 0x8, R14 ;  /* 0x00000008ff0e7819 */ /* 0x000fc4000001160e */
[----:B------:R-:W-:Y:S02]  /*da420*/  SHF.R.U32.HI R15, RZ, 0x8, R15 ;  /* 0x00000008ff0f7819 */ /* 0x000fe4000001160f */
[----:B------:R-:W-:Y:S02]  /*da430*/  PRMT R25, R18, 0x5410, R25 ;  /* 0x0000541012197816 */ /* 0x000fe40000000019 */
[----:B------:R-:W-:Y:S02]  /*da440*/  SHF.R.S32.HI R18, RZ, 0x1f, R24 ;  /* 0x0000001fff127819 */ /* 0x000fe40000011418 */
[----:B------:R-:W-:Y:S02]  /*da450*/  IADD3 R26, P2, PT, R24, R6, RZ ;  /* 0x00000006181a7210 */ /* 0x000fe40007f5e0ff */
[----:B------:R-:W-:Y:S02]  /*da460*/  LOP3.LUT R19, R19, 0xffff, RZ, 0xc0, !PT ;  /* 0x0000ffff13137812 */ /* 0x000fe400078ec0ff */
[----:B------:R-:W-:-:S02]  /*da470*/  LOP3.LUT R14, R14, 0xffff, RZ, 0xc0, !PT ;  /* 0x0000ffff0e0e7812 */ /* 0x000fc400078ec0ff */
[----:B------:R-:W-:Y:S01]  /*da480*/  LOP3.LUT R15, R15, 0xffff, RZ, 0xc0, !PT ;  /* 0x0000ffff0f0f7812 */ /* 0x000fe200078ec0ff */
[----:B------:R0:W-:Y:S01]  /*da490*/  STL [R1+0x51c8], R25 ;  /* 0x0051c81901007387 */ /* 0x0001e20000100800 */
[----:B------:R-:W-:Y:S01]  /*da4a0*/  IMAD.X R27, R18, 0x1, R7, P2 ;  /* 0x00000001121b7824 */ /* 0x000fe200010e0607 */
[----:B------:R-:W-:Y:S02]  /*da4b0*/  SHF.R.U32.HI R10, RZ, 0x8, R10 ;  /* 0x00000008ff0a7819 */ /* 0x000fe4000001160a */
[----:B0-----:R-:W-:Y:S02]  /*da4c0*/  PRMT R25, R19, 0x3340, R0 ;  /* 0x0000334013197816 */ /* 0x001fe40000000000 */
[----:B------:R-:W-:Y:S02]  /*da4d0*/  PRMT R19, R14, 0x3340, R15 ;  /* 0x000033400e137816 */ /* 0x000fe4000000000f */
[----:B------:R-:W-:Y:S01]  /*da4e0*/  IADD3 R14, P2, PT, R24, R0, RZ ;  /* 0x00000000180e7210 */ /* 0x000fe20007f5e0ff */
[----:B------:R-:W-:Y:S01]  /*da4f0*/  STL.64 [R1+0x11a8], R26 ;  /* 0x0011a81a01007387 */ /* 0x000fe20000100a00 */
[----:B------:R-:W-:-:S03]  /*da500*/  LOP3.LUT R10, R10, 0xffff, RZ, 0xc0, !PT ;  /* 0x0000ffff0a0a7812 */ /* 0x000fc600078ec0ff */
[----:B------:R-:W-:Y:S01]  /*da510*/  IMAD.X R15, R18, 0x1, R3, P2 ;  /* 0x00000001120f7824 */ /* 0x000fe200010e0603 */
[----:B------:R-:W-:Y:S04]  /*da520*/  STL [R1+0x110], R25 ;  /* 0x0001101901007387 */ /* 0x000fe80000100800 */
[----:B------:R-:W-:Y:S04]  /*da530*/  STL [R1+0x180], R19 ;  /* 0x0001801301007387 */ /* 0x000fe80000100800 */
[----:B------:R0:W-:Y:S02]  /*da540*/  STL.64 [R1+0x11a0], R14 ;  /* 0x0011a00e01007387 */ /* 0x0001e40000100a00 */
[----:B0-----:R-:W-:-:S05]  /*da550*/  PRMT R15, R10, 0x3340, R0 ;  /* 0x000033400a0f7816 */ /* 0x001fca0000000000 */
[----:B------:R0:W-:Y:S01]  /*da560*/  STL [R1+0x10c], R15 ;  /* 0x00010c0f01007387 */ /* 0x0001e20000100800 */
[----:B---3--:R-:W-:Y:S02]  /*da570*/  LOP3.LUT R14, R22, 0xffff, RZ, 0xc0, !PT ;  /* 0x0000ffff160e7812 */ /* 0x008fe400078ec0ff */
[----:B----4-:R-:W-:Y:S02]  /*da580*/  LOP3.LUT R10, R13, 0xffff, RZ, 0xc0, !PT ;  /* 0x0000ffff0d0a7812 */ /* 0x010fe400078ec0ff */
[----:B------:R-:W3:Y:S04]  /*da590*/  LDL.LU R13, [R1+0xcb4] ;  /* 0x000cb400010d7983 */ /* 0x000ee80000300800 */
[----:B------:R-:W4:Y:S04]  /*da5a0*/  LDL.LU R25, [R1+0x58] ;  /* 0x0000580001197983 */ /* 0x000f280000300800 */
[----:B------:R-:W4:Y:S01]  /*da5b0*/  LDL.LU R22, [R1+0x53c] ;  /* 0x00053c0001167983 */ /* 0x000f220000300800 */
[----:B0-----:R-:W-:-:S02]  /*da5c0*/  LOP3.LUT R15, R21, 0xffff, RZ, 0xc0, !PT ;  /* 0x0000ffff150f7812 */ /* 0x001fc400078ec0ff */
[----:B------:R-:W-:Y:S02]  /*da5d0*/  PRMT R26, R10, 0x3340, R0 ;  /* 0x000033400a1a7816 */ /* 0x000fe40000000000 */
[----:B------:R-:W-:Y:S02]  /*da5e0*/  PRMT R19, R14, 0x3340, R15 ;  /* 0x000033400e137816 */ /* 0x000fe4000000000f */
[----:B------:R-:W-:Y:S02]  /*da5f0*/  LOP3.LUT R23, R23, 0xffff, RZ, 0xc0, !PT ;  /* 0x0000ffff17177812 */ /* 0x000fe400078ec0ff */
[----:B------:R-:W-:Y:S02]  /*da600*/  PRMT R26, R19, 0x5410, R26 ;  /* 0x00005410131a7816 */ /* 0x000fe4000000001a */
[----:B------:R-:W-:-:S03]  /*da610*/  SHF.R.U32.HI R19, RZ, 0x8, R23 ;  /* 0x00000008ff137819 */ /* 0x000fc60000011617 */
[----:B------:R-:W-:Y:S01]  /*da620*/  STL [R1+0x51d4], R26 ;  /* 0x0051d41a01007387 */ /* 0x000fe20000100800 */
[----:B------:R-:W-:Y:S02]  /*da630*/  LOP3.LUT R19, R19, 0xffff, RZ, 0xc0, !PT ;  /* 0x0000ffff13137812 */ /* 0x000fe400078ec0ff */
[----:B--2---:R-:W-:-:S04]  /*da640*/  LOP3.LUT R21, R28, 0xffff, RZ, 0xc0, !PT ;  /* 0x0000ffff1c157812 */ /* 0x004fc800078ec0ff */
[--C-:B------:R-:W-:Y:S02]  /*da650*/  PRMT R23, R23, 0x3340, R21.reuse ;  /* 0x0000334017177816 */ /* 0x100fe40000000015 */
[----:B------:R-:W-:-:S03]  /*da660*/  SHF.R.U32.HI R21, RZ, 0x8, R21 ;  /* 0x00000008ff157819 */ /* 0x000fc60000011615 */
[----:B------:R0:W-:Y:S02]  /*da670*/  STL [R1+0x5354], R23 ;  /* 0x0053541701007387 */ /* 0x0001e40000100800 */
[----:B0-----:R-:W-:Y:S02]  /*da680*/  LOP3.LUT R23, R21, 0xffff, RZ, 0xc0, !PT ;  /* 0x0000ffff15177812 */ /* 0x001fe400078ec0ff */
[----:B------:R-:W2:Y:S04]  /*da690*/  LDL.LU R21, [R1+0x224] ;  /* 0x0002240001157983 */ /* 0x000ea80000300800 */
[----:B------:R-:W2:Y:S01]  /*da6a0*/  LDL.LU R28, [R1+0xac0] ;  /* 0x000ac000011c7983 */ /* 0x000ea20000300800 */
[----:B------:R-:W-:-:S03]  /*da6b0*/  PRMT R19, R19, 0x3340, R23 ;  /* 0x0000334013137816 */ /* 0x000fc60000000017 */
[----:B------:R-:W2:Y:S01]  /*da6c0*/  LDL.LU R23, [R1+0x48c] ;  /* 0x00048c0001177983 */ /* 0x000ea20000300800 */
[----:B------:R-:W-:Y:S02]  /*da6d0*/  SHF.R.U32.HI R14, RZ, 0x8, R14 ;  /* 0x00000008ff0e7819 */ /* 0x000fe4000001160e */
[----:B------:R-:W-:Y:S02]  /*da6e0*/  SHF.R.U32.HI R15, RZ, 0x8, R15 ;  /* 0x00000008ff0f7819 */ /* 0x000fe4000001160f */
[----:B------:R-:W-:Y:S02]  /*da6f0*/  LOP3.LUT R14, R14, 0xffff, RZ, 0xc0, !PT ;  /* 0x0000ffff0e0e7812 */ /* 0x000fe400078ec0ff */
[----:B------:R-:W-:Y:S01]  /*da700*/  LOP3.LUT R15, R15, 0xffff, RZ, 0xc0, !PT ;  /* 0x0000ffff0f0f7812 */ /* 0x000fe200078ec0ff */
[----:B------:R0:W-:Y:S03]  /*da710*/  STL [R1+0x5268], R19 ;  /* 0x0052681301007387 */ /* 0x0001e60000100800 */
[----:B0-----:R-:W-:-:S02]  /*da720*/  PRMT R19, R14, 0x3340, R15 ;  /* 0x000033400e137816 */ /* 0x001fc4000000000f */
[----:B------:R-:W-:-:S05]  /*da730*/  IADD3 R14, P2, PT, R24, R2, RZ ;  /* 0x00000002180e7210 */ /* 0x000fca0007f5e0ff */
[----:B------:R-:W-:Y:S01]  /*da740*/  IMAD.X R15, R18, 0x1, R5, P2 ;  /* 0x00000001120f7824 */ /* 0x000fe200010e0605 */
[----:B------:R-:W-:Y:S04]  /*da750*/  STL [R1+0x184], R19 ;  /* 0x0001841301007387 */ /* 0x000fe80000100800 */
[----:B------:R0:W-:Y:S01]  /*da760*/  STL.64 [R1+0x1198], R14 ;  /* 0x0011980e01007387 */ /* 0x0001e20000100a00 */
[----:B------:R-:W-:-:S04]  /*da770*/  SHF.R.U32.HI R10, RZ, 0x8, R10 ;  /* 0x00000008ff0a7819 */ /* 0x000fc8000001160a */
[----:B------:R-:W-:Y:S02]  /*da780*/  LOP3.LUT R10, R10, 0xffff, RZ, 0xc0, !PT ;  /* 0x0000ffff0a0a7812 */ /* 0x000fe400078ec0ff */
[----:B0-----:R-:W-:-:S05]  /*da790*/  IADD3 R14, P2, PT, R24, R4, RZ ;  /* 0x00000004180e7210 */ /* 0x001fca0007f5e0ff */
[----:B------:R-:W-:-:S05]  /*da7a0*/  IMAD.X R15, R18, 0x1, R8, P2 ;  /* 0x00000001120f7824 */ /* 0x000fca00010e0608 */
[----:B------:R0:W-:Y:S02]  /*da7b0*/  STL.64 [R1+0x1190], R14 ;  /* 0x0011900e01007387 */ /* 0x0001e40000100a00 */
[----:B0-----:R-:W-:-:S05]  /*da7c0*/  PRMT R14, R10, 0x3340, R0 ;  /* 0x000033400a0e7816 */ /* 0x001fca0000000000 */
[----:B------:R0:W-:Y:S01]  /*da7d0*/  STL [R1+0x100], R14 ;  /* 0x0001000e01007387 */ /* 0x0001e20000100800 */
[----:B---3--:R-:W-:Y:S02]  /*da7e0*/  LOP3.LUT R13, R13, 0xffff, RZ, 0xc0, !PT ;  /* 0x0000ffff0d0d7812 */ /* 0x008fe400078ec0ff */
[----:B----4-:R-:W-:Y:S02]  /*da7f0*/  LOP3.LUT R10, R25, 0xffff, RZ, 0xc0, !PT ;  /* 0x0000ffff190a7812 */ /* 0x010fe400078ec0ff */
[----:B0-----:R-:W-:Y:S02]  /*da800*/  LOP3.LUT R14, R22, 0xffff, RZ, 0xc0, !PT ;  /* 0x0000ffff160e7812 */ /* 0x001fe400078ec0ff */
[----:B------:R-:W-:Y:S02]  /*da810*/  PRMT R18, R10, 0x3340, R0 ;  /* 0x000033400a127816 */ /* 0x000fe40000000000 */
[----:B------:R-:W-:-:S04]  /*da820*/  PRMT R15, R13, 0x3340, R14 ;  /* 0x000033400d0f7816 */ /* 0x000fc8000000000e */
[----:B------:R-:W-:Y:S02]  /*da830*/  PRMT R15, R15, 0x5410, R18 ;  /* 0x000054100f0f7816 */ /* 0x000fe40000000012 */
[----:B------:R-:W-:-:S03]  /*da840*/  SHF.R.U32.HI R13, RZ, 0x8, R13 ;  /* 0x00000008ff0d7819 */ /* 0x000fc6000001160d */
[----:B------:R-:W-:Y:S04]  /*da850*/  STL [R1+0x51c4], R15 ;  /* 0x0051c40f01007387 */ /* 0x000fe80000100800 */
[----:B------:R-:W3:Y:S04]  /*da860*/  LDL.LU R18, [R1+0xac4] ;  /* 0x000ac40001127983 */ /* 0x000ee80000300800 */
[----:B------:R-:W4:Y:S01]  /*da870*/  LDL.LU R19, [R1+0x490] ;  /* 0x0004900001137983 */ /* 0x000f220000300800 */
[----:B------:R-:W-:Y:S02]  /*da880*/  SHF.R.U32.HI R14, RZ, 0x8, R14 ;  /* 0x00000008ff0e7819 */ /* 0x000fe4000001160e */
[----:B------:R-:W-:-:S02]  /*da890*/  SHF.R.U32.HI R10, RZ, 0x8, R10 ;  /* 0x00000008ff0a7819 */ /* 0x000fc4000001160a */
[----:B------:R-:W-:Y:S01]  /*da8a0*/  LOP3.LUT R13, R13, 0xffff, RZ, 0xc0, !PT ;  /* 0x0000ffff0d0d7812 */ /* 0x000fe200078ec0ff */
[----:B------:R-:W4:Y:S01]  /*da8b0*/  LDL.LU R24, [R1+0x4df0] ;  /* 0x004df00001187983 */ /* 0x000f220000300800 */
[----:B------:R-:W-:Y:S02]  /*da8c0*/  LOP3.LUT R14, R14, 0xffff, RZ, 0xc0, !PT ;  /* 0x0000ffff0e0e7812 */ /* 0x000fe400078ec0ff */
[----:B------:R-:W-:Y:S02]  /*da8d0*/  LOP3.LUT R10, R10, 0xffff, RZ, 0xc0, !PT ;  /* 0x0000ffff0a0a7812 */ /* 0x000fe400078ec0ff */
[----:B------:R-:W-:Y:S02]  /*da8e0*/  PRMT R13, R13, 0x3340, R14 ;  /* 0x000033400d0d7816 */ /* 0x000fe4000000000e */
[----:B------:R-:W-:-:S03]  /*da8f0*/  PRMT R10, R10, 0x3340, R0 ;  /* 0x000033400a0a7816 */ /* 0x000fc60000000000 */
[----:B------:R0:W-:Y:S04]  /*da900*/  STL [R1+0x188], R13 ;  /* 0x0001880d01007387 */ /* 0x0001e80000100800 */
[----:B------:R-:W4:Y:S04]  /*da910*/  LDL.LU R25, [R1+0xe0] ;  /* 0x0000e00001197983 */ /* 0x000f280000300800 */
[----:B------:R1:W-:Y:S04]  /*da920*/  STL [R1+0x104], R10 ;  /* 0x0001040a01007387 */ /* 0x0003e80000100800 */
[----:B0-----:R-:W4:Y:S01]  /*da930*/  LDL.LU R13, [R1+0x8e0] ;  /* 0x0008e000010d7983 */ /* 0x001f220000300800 */
[----:B-1----:R-:W-:-:S04]  /*da940*/  LOP3.LUT R10, R16, 0xffff, RZ, 0xc0, !PT ;  /* 0x0000ffff100a7812 */ /* 0x002fc800078ec0ff */
[----:B------:R-:W-:Y:S02]  /*da950*/  PRMT R22, R10, 0x3340, R0 ;  /* 0x000033400a167816 */ /* 0x000fe40000000000 */
[----:B--2---:R-:W-:Y:S02]  /*da960*/  LOP3.LUT R14, R28, 0xffff, RZ, 0xc0, !PT ;  /* 0x0000ffff1c0e7812 */ /* 0x004fe400078ec0ff */
[----:B------:R-:W-:-:S04]  /*da970*/  LOP3.LUT R15, R23, 0xffff, RZ, 0xc0, !PT ;  /* 0x0000ffff170f7812 */ /* 0x000fc800078ec0ff */
[----:B------:R-:W-:Y:S02]  /*da980*/  PRMT R16, R14, 0x3340, R15 ;  /* 0x000033400e107816 */ /* 0x000fe4000000000f */
[----:B------:R-:W-:Y:S02]  /*da990*/  SHF.R.S32.HI R26, RZ, 0x1f, R21 ;  /* 0x0000001fff1a7819 */ /* 0x000fe40000011415 */
[----:B------:R-:W-:Y:S02]  /*da9a0*/  PRMT R16, R16, 0x5410, R22 ;  /* 0x0000541010107816 */ /* 0x000fe40000000016 */
[----:B------:R-:W-:-:S05]  /*da9b0*/  IADD3 R22, P2, PT, R21, R6, RZ ;  /* 0x0000000615167210 */ /* 0x000fca0007f5e0ff */
[----:B------:R-:W-:Y:S01]  /*da9c0*/  IMAD.X R23, R26, 0x1, R7, P2 ;  /* 0x000000011a177824 */ /* 0x000fe200010e0607 */
[----:B------:R-:W-:Y:S04]  /*da9d0*/  STL [R1+0x51b8], R16 ;  /* 0x0051b81001007387 */ /* 0x000fe80000100800 */
[----:B------:R0:W-:Y:S04]  /*da9e0*/  STL.64 [R1+0x1188], R22 ;  /* 0x0011881601007387 */ /* 0x0001e80000100a00 */
[----:B0-----:R-:W2:Y:S04]  /*da9f0*/  LDL.LU R22, [R1+0x56b0] ;  /* 0x0056b00001167983 */ /* 0x001ea80000300800 */
[----:B------:R-:W2:Y:S04]  /*daa00*/  LDL.LU R28, [R1+0x4df4] ;  /* 0x004df400011c7983 */ /* 0x000ea80000300800 */
[----:B------:R-:W2:Y:S04]  /*daa10*/  LDL.LU R16, [R1+0xcc] ;  /* 0x0000cc0001107983 */ /* 0x000ea80000300800 */
[----:B------:R-:W2:Y:S01]  /*daa20*/  LDL.LU R23, [R1+0x8d4] ;  /* 0x0008d40001177983 */ /* 0x000ea20000300800 */
[----:B------:R-:W-:-:S02]  /*daa30*/  SHF.R.U32.HI R14, RZ, 0x8, R14 ;  /* 0x00000008ff0e7819 */ /* 0x000fc4000001160e */
[----:B------:R-:W-:Y:S02]  /*daa40*/  SHF.R.U32.HI R15, RZ, 0x8, R15 ;  /* 0x00000008ff0f7819 */ /* 0x000fe4000001160f */
[----:B------:R-:W-:Y:S02]  /*daa50*/  SHF.R.U32.HI R10, RZ, 0x8, R10 ;  /* 0x00000008ff0a7819 */ /* 0x000fe4000001160a */
[----:B------:R-:W-:Y:S02]  /*daa60*/  LOP3.LUT R14, R14, 0xffff, RZ, 0xc0, !PT ;  /* 0x0000ffff0e0e7812 */ /* 0x000fe400078ec0ff */
[----:B------:R-:W-:Y:S02]  /*daa70*/  LOP3.LUT R15, R15, 0xffff, RZ, 0xc0, !PT ;  /* 0x0000ffff0f0f7812 */ /* 0x000fe400078ec0ff */
[----:B------:R-:W-:Y:S02]  /*daa80*/  LOP3.LUT R10, R10, 0xffff, RZ, 0xc0, !PT ;  /* 0x0000ffff0a0a7812 */ /* 0x000fe400078ec0ff */
[----:B------:R-:W-:-:S02]  /*daa90*/  PRMT R14, R14, 0x3340, R15 ;  /* 0x000033400e0e7816 */ /* 0x000fc4000000000f */
[----:B------:R-:W-:-:S03]  /*daaa0*/  PRMT R15, R10, 0x3340, R0 ;  /* 0x000033400a0f7816 */ /* 0x000fc60000000000 */
[----:B------:R4:W-:Y:S04]  /*daab0*/  STL [R1+0x18c], R14 ;  /* 0x00018c0e01007387 */ /* 0x0009e80000100800 */
[----:B------:R-:W-:Y:S01]  /*daac0*/  STL [R1+0xfc], R15 ;  /* 0x0000fc0f01007387 */ /* 0x000fe20000100800 */
[----:B---3--:R-:W-:Y:S02]  /*daad0*/  LOP3.LUT R10, R18, 0xffff, RZ, 0xc0, !PT ;  /* 0x0000ffff120a7812 */ /* 0x008fe400078ec0ff */
[----:B----4-:R-:W-:-:S03]  /*daae0*/  LOP3.LUT R14, R19, 0xffff, RZ, 0xc0, !PT ;  /* 0x0000ffff130e7812 */ /* 0x010fc600078ec0ff */
[----:B------:R0:W-:Y:S04]  /*daaf0*/  STL [R1+0x5370], R10 ;  /* 0x0053700a01007387 */ /* 0x0001e80000100800 */
[----:B------:R1:W-:Y:S01]  /*dab00*/  STL [R1+0x536c], R14 ;  /* 0x00536c0e01007387 */ /* 0x0003e20000100800 */
[----:B0-----:R-:W-:Y:S02]  /*dab10*/  SHF.R.U32.HI R10, RZ, 0x8, R10 ;  /* 0x00000008ff0a7819 */ /* 0x001fe4000001160a */
[----:B-1----:R-:W-:Y:S02]  /*dab20*/  SHF.R.U32.HI R14, RZ, 0x8, R14 ;  /* 0x00000008ff0e7819 */ /* 0x002fe4000001160e */
[----:B------:R-:W-:Y:S02]  /*dab30*/  LOP3.LUT R10, R10, 0xffff, RZ, 0xc0, !PT ;  /* 0x0000ffff0a0a7812 */ /* 0x000fe400078ec0ff */
[----:B------:R-:W-:-:S04]  /*dab40*/  LOP3.LUT R14, R14, 0xffff, RZ, 0xc0, !PT ;  /* 0x0000ffff0e0e7812 */ /* 0x000fc800078ec0ff */
[----:B------:R-:W-:Y:S02]  /*dab50*/  PRMT R14, R10, 0x3340, R14 ;  /* 0x000033400a0e7816 */ /* 0x000fe4000000000e */
[----:B------:R-:W-:Y:S02]  /*dab60*/  LOP3.LUT R10, R24, 0xffff, RZ, 0xc0, !PT ;  /* 0x0000ffff180a7812 */ /* 0x000fe400078ec0ff */
[----:B------:R-:W-:Y:S02]  /*dab70*/  LOP3.LUT R15, R25, 0xffff, RZ, 0xc0, !PT ;  /* 0x0000ffff190f7812 */ /* 0x000fe400078ec0ff */
[----:B------:R-:W-:Y:S01]  /*dab80*/  LOP3.LUT R13, R13, 0xffff, RZ, 0xc0, !PT ;  /* 0x0000ffff0d0d7812 */ /* 0x000fe200078ec0ff */
[----:B------:R0:W-:Y:S01]  /*dab90*/  STL [R1+0x1a4], R14 ;  /* 0x0001a40e01007387 */ /* 0x0001e20000100800 */
[----:B------:R-:W-:Y:S02]  /*daba0*/  PRMT R19, R15, 0x3340, R0 ;  /* 0x000033400f137816 */ /* 0x000fe40000000000 */
[----:B------:R-:W-:-:S02]  /*dabb0*/  PRMT R18, R10, 0x3340, R13 ;  /* 0x000033400a127816 */ /* 0x000fc4000000000d */
[----:B------:R-:W-:Y:S02]  /*dabc0*/  SHF.R.U32.HI R10, RZ, 0x8, R10 ;  /* 0x00000008ff0a7819 */ /* 0x000fe4000001160a */
[----:B0-----:R-:W-:Y:S02]  /*dabd0*/  LOP3.LUT R14, R17, 0xffff, RZ, 0xc0, !PT ;  /* 0x0000ffff110e7812 */ /* 0x001fe400078ec0ff */
[----:B------:R-:W3:Y:S04]  /*dabe0*/  LDL.LU R17, [R1+0x56ac] ;  /* 0x0056ac0001117983 */ /* 0x000ee80000300800 */
[----:B------:R0:W-:Y:S01]  /*dabf0*/  STL [R1+0x5368], R14 ;  /* 0x0053680e01007387 */ /* 0x0001e20000100800 */
[----:B------:R-:W-:Y:S02]  /*dac00*/  SHF.R.U32.HI R13, RZ, 0x8, R13 ;  /* 0x00000008ff0d7819 */ /* 0x000fe4000001160d */
[----:B------:R-:W-:-:S02]  /*dac10*/  PRMT R18, R18, 0x5410, R19 ;  /* 0x0000541012127816 */ /* 0x000fc40000000013 */
[----:B------:R-:W-:Y:S02]  /*dac20*/  LOP3.LUT R10, R10, 0xffff, RZ, 0xc0, !PT ;  /* 0x0000ffff0a0a7812 */ /* 0x000fe400078ec0ff */
[----:B------:R-:W-:Y:S02]  /*dac30*/  LOP3.LUT R13, R13, 0xffff, RZ, 0xc0, !PT ;  /* 0x0000ffff0d0d7812 */ /* 0x000fe400078ec0ff */
[----:B0-----:R-:W-:Y:S01]  /*dac40*/  SHF.R.U32.HI R14, RZ, 0x8, R14 ;  /* 0x00000008ff0e7819 */ /* 0x001fe2000001160e */
[----:B------:R0:W-:Y:S03]  /*dac50*/  STL [R1+0x51a4], R18 ;  /* 0x0051a41201007387 */ /* 0x0001e60000100800 */
[----:B------:R-:W-:-:S04]  /*dac60*/  LOP3.LUT R14, R14, 0xffff, RZ, 0xc0, !PT ;  /* 0x0000ffff0e0e7812 */ /* 0x000fc800078ec0ff */
[----:B0-----:R-:W-:Y:S02]  /*dac70*/  PRMT R18, R14, 0x3340, R0 ;  /* 0x000033400e127816 */ /* 0x001fe40000000000 */
[----:B------:R-:W-:-:S03]  /*dac80*/  PRMT R14, R10, 0x3340, R13 ;  /* 0x000033400a0e7816 */ /* 0x000fc6000000000d */
[----:B------:R-:W-:Y:S04]  /*dac90*/  STL [R1+0xf8], R18 ;  /* 0x0000f81201007387 */ /* 0x000fe80000100800 */
[----:B------:R0:W-:Y:S01]  /*daca0*/  STL [R1+0x190], R14 ;  /* 0x0001900e01007387 */ /* 0x0001e20000100800 */
[----:B------:R-:W-:-:S04]  /*dacb0*/  SHF.R.U32.HI R15, RZ, 0x8, R15 ;  /* 0x00000008ff0f7819 */ /* 0x000fc8000001160f */
[----:B------:R-:W-:Y:S02]  /*dacc0*/  LOP3.LUT R15, R15, 0xffff, RZ, 0xc0, !PT ;  /* 0x0000ffff0f0f7812 */ /* 0x000fe400078ec0ff */
[----:B--2---:R-:W-:Y:S02]  /*dacd0*/  LOP3.LUT R13, R28, 0xffff, RZ, 0xc0, !PT ;  /* 0x0000ffff1c0d7812 */ /* 0x004fe400078ec0ff */
[----:B------:R-:W-:Y:S02]  /*dace0*/  LOP3.LUT R10, R16, 0xffff, RZ, 0xc0, !PT ;  /* 0x0000ffff100a7812 */ /* 0x000fe400078ec0ff */
[----:B0-----:R-:W-:Y:S01]  /*dacf0*/  LOP3.LUT R14, R23, 0xffff, RZ, 0xc0, !PT ;  /* 0x0000ffff170e7812 */ /* 0x001fe200078ec0ff */
[----:B------:R-:W2:Y:S04]  /*dad00*/  LDL.LU R28, [R1+0xeb4] ;  /* 0x000eb400011c7983 */ /* 0x000ea80000300800 */
[----:B------:R-:W4:Y:S01]  /*dad10*/  LDL.LU R16, [R1+0x98] ;  /* 0x0000980001107983 */ /* 0x000f220000300800 */
[----:B------:R-:W-:-:S02]  /*dad20*/  PRMT R19, R10, 0x3340, R0 ;  /* 0x000033400a137816 */ /* 0x000fc40000000000 */
[--C-:B------:R-:W-:Y:S01]  /*dad30*/  PRMT R18, R13, 0x3340, R14.reuse ;  /* 0x000033400d127816 */ /* 0x100fe2000000000e */
[----:B------:R-:W3:Y:S01]  /*dad40*/  LDL.LU R23, [R1+0x6e4] ;  /* 0x0006e40001177983 */ /* 0x000ee20000300800 */
[----:B------:R-:W-:Y:S02]  /*dad50*/  SHF.R.U32.HI R13, RZ, 0x8, R13 ;  /* 0x00000008ff0d7819 */ /* 0x000fe4000001160d */
[----:B------:R-:W-:Y:S02]  /*dad60*/  PRMT R24, R18, 0x5410, R19 ;  /* 0x0000541012187816 */ /* 0x000fe40000000013 */
[----:B------:R-:W-:Y:S02]  /*dad70*/  IADD3 R18, P2, PT, R21, R0, RZ ;  /* 0x0000000015127210 */ /* 0x000fe40007f5e0ff */
[----:B------:R-:W-:Y:S02]  /*dad80*/  SHF.R.U32.HI R14, RZ, 0x8, R14 ;  /* 0x00000008ff0e7819 */ /* 0x000fe4000001160e */
[----:B------:R-:W-:Y:S01]  /*dad90*/  LOP3.LUT R13, R13, 0xffff, RZ, 0xc0, !PT ;  /* 0x0000ffff0d0d7812 */ /* 0x000fe200078ec0ff */
[----:B------:R-:W-:Y:S01]  /*dada0*/  IMAD.X R19, R26, 0x1, R3, P2 ;  /* 0x000000011a137824 */ /* 0x000fe200010e0603 */
[----:B------:R-:W-:Y:S01]  /*dadb0*/  LOP3.LUT R14, R14, 0xffff, RZ, 0xc0, !PT ;  /* 0x0000ffff0e0e7812 */ /* 0x000fe200078ec0ff */
[----:B------:R-:W-:Y:S04]  /*dadc0*/  STL [R1+0x51ac], R24 ;  /* 0x0051ac1801007387 */ /* 0x000fe80000100800 */
[----:B------:R0:W-:Y:S01]  /*dadd0*/  STL.64 [R1+0x1180], R18 ;  /* 0x0011801201007387 */ /* 0x0001e20000100a00 */
[----:B------:R-:W-:-:S02]  /*dade0*/  PRMT R13, R13, 0x3340, R14 ;  /* 0x000033400d0d7816 */ /* 0x000fc4000000000e */
[----:B------:R-:W-:Y:S02]  /*dadf0*/  IADD3 R14, P2, PT, R21, R2, RZ ;  /* 0x00000002150e7210 */ /* 0x000fe40007f5e0ff */
[----:B0-----:R-:W-:-:S03]  /*dae00*/  PRMT R18, R15, 0x3340, R0 ;  /* 0x000033400f127816 */ /* 0x001fc60000000000 */
[----:B------:R-:W-:Y:S02]  /*dae10*/  IMAD.X R15, R26, 0x1, R5, P2 ;  /* 0x000000011a0f7824 */ /* 0x000fe400010e0605 */
[----:B------:R0:W-:Y:S04]  /*dae20*/  STL [R1+0xf0], R18 ;  /* 0x0000f01201007387 */ /* 0x0001e80000100800 */
[----:B------:R1:W-:Y:S04]  /*dae30*/  STL [R1+0x194], R13 ;  /* 0x0001940d01007387 */ /* 0x0003e80000100800 */
[----:B0-----:R-:W3:Y:S04]  /*dae40*/  LDL.LU R18, [R1+0xed8] ;  /* 0x000ed80001127983 */ /* 0x001ee80000300800 */
[----:B------:R-:W3:Y:S04]  /*dae50*/  LDL.LU R19, [R1+0x94] ;  /* 0x0000940001137983 */ /* 0x000ee80000300800 */
[----:B------:R0:W-:Y:S04]  /*dae60*/  STL.64 [R1+0x1178], R14 ;  /* 0x0011780e01007387 */ /* 0x0001e80000100a00 */
[----:B------:R-:W3:Y:S04]  /*dae70*/  LDL.LU R24, [R1+0x6e0] ;  /* 0x0006e00001187983 */ /* 0x000ee80000300800 */
[----:B------:R-:W3:Y:S04]  /*dae80*/  LDL.LU R25, [R1+0xcc0] ;  /* 0x000cc00001197983 */ /* 0x000ee80000300800 */
[----:B-1----:R-:W3:Y:S01]  /*dae90*/  LDL.LU R13, [R1+0x64] ;  /* 0x00006400010d7983 */ /* 0x002ee20000300800 */
[----:B0-----:R-:W-:-:S03]  /*daea0*/  IADD3 R14, P2, PT, R21, R4, RZ ;  /* 0x00000004150e7210 */ /* 0x001fc60007f5e0ff */
[----:B------:R-:W3:Y:S04]  /*daeb0*/  LDL.LU R21, [R1+0x56c] ;  /* 0x00056c0001157983 */ /* 0x000ee80000300800 */
[----:B------:R-:W3:Y:S01]  /*daec0*/  LDL.LU R27, [R1+0x228] ;  /* 0x00022800011b7983 */ /* 0x000ee20000300800 */
[----:B------:R-:W-:Y:S01]  /*daed0*/  SHF.R.U32.HI R10, RZ, 0x8, R10 ;  /* 0x00000008ff0a7819 */ /* 0x000fe2000001160a */
[----:B------:R-:W-:Y:S02]  /*daee0*/  IMAD.X R15, R26, 0x1, R8, P2 ;  /* 0x000000011a0f7824 */ /* 0x000fe400010e0608 */
[----:B------:R0:W-:Y:S04]  /*daef0*/  STL.64 [R1+0x56a0], R8 ;  /* 0x0056a00801007387 */ /* 0x0001e80000100a00 */
[----:B------:R-:W-:Y:S01]  /*daf00*/  STL.64 [R1+0x1170], R14 ;  /* 0x0011700e01007387 */ /* 0x000fe20000100a00 */
[----:B0-----:R-:W-:-:S04]  /*daf10*/  LOP3.LUT R8, R10, 0xffff, RZ, 0xc0, !PT ;  /* 0x0000ffff0a087812 */ /* 0x001fc800078ec0ff */
[----:B------:R-:W-:-:S05]  /*daf20*/  PRMT R10, R8, 0x3340, R0 ;  /* 0x00003340080a7816 */ /* 0x000fca0000000000 */
[----:B------:R3:W-:Y:S01]  /*daf30*/  STL [R1+0xf4], R10 ;  /* 0x0000f40a01007387 */ /* 0x0007e20000100800 */
[----:B--2---:R-:W-:Y:S02]  /*daf40*/  LOP3.LUT R9, R28, 0xffff, RZ, 0xc0, !PT ;  /* 0x0000ffff1c097812 */ /* 0x004fe400078ec0ff */
[----:B----4-:R-:W-:Y:S02]  /*daf50*/  LOP3.LUT R8, R16, 0xffff, RZ, 0xc0, !PT ;  /* 0x0000ffff10087812 */ /* 0x010fe400078ec0ff */
[----:B---3--:R-:W-:Y:S02]  /*daf60*/  LOP3.LUT R10, R23, 0xffff, RZ, 0xc0, !PT ;  /* 0x0000ffff170a7812 */ /* 0x008fe400078ec0ff */
[----:B------:R-:W-:Y:S02]  /*daf70*/  PRMT R15, R8, 0x3340, R0 ;  /* 0x00003340080f7816 */ /* 0x000fe40000000000 */
[----:B------:R-:W-:Y:S02]  /*daf80*/  PRMT R14, R9, 0x3340, R10 ;  /* 0x00003340090e7816 */ /* 0x000fe4000000000a */
[----:B------:R-:W-:-:S02]  /*daf90*/  SHF.R.U32.HI R9, RZ, 0x8, R9 ;  /* 0x00000008ff097819 */ /* 0x000fc40000011609 */
[----:B------:R-:W-:Y:S02]  /*dafa0*/  SHF.R.U32.HI R10, RZ, 0x8, R10 ;  /* 0x00000008ff0a7819 */ /* 0x000fe4000001160a */
[----:B------:R-:W-:Y:S02]  /*dafb0*/  SHF.R.U32.HI R8, RZ, 0x8, R8 ;  /* 0x00000008ff087819 */ /* 0x000fe40000011608 */
[----:B------:R-:W-:Y:S02]  /*dafc0*/  LOP3.LUT R9, R9, 0xffff, RZ, 0xc0, !PT ;  /* 0x0000ffff09097812 */ /* 0x000fe400078ec0ff */
[----:B------:R-:W-:Y:S02]  /*dafd0*/  LOP3.LUT R10, R10, 0xffff, RZ, 0xc0, !PT ;  /* 0x0000ffff0a0a7812 */ /* 0x000fe400078ec0ff */
[----:B------:R-:W-:Y:S02]  /*dafe0*/  PRMT R14, R14, 0x5410, R15 ;  /* 0x000054100e0e7816 */ /* 0x000fe4000000000f */
[----:B------:R-:W-:-:S02]  /*daff0*/  LOP3.LUT R8, R8, 0xffff, RZ, 0xc0, !PT ;  /* 0x0000ffff08087812 */ /* 0x000fc400078ec0ff */
[----:B------:R-:W-:Y:S02]  /*db000*/  PRMT R9, R9, 0x3340, R10 ;  /* 0x0000334009097816 */ /* 0x000fe4000000000a */
[----:B------:R-:W-:Y:S01]  /*db010*/  PRMT R8, R8, 0x3340, R0 ;  /* 0x0000334008087816 */ /* 0x000fe20000000000 */
[----:B------:R-:W-:Y:S04]  /*db020*/  STL [R1+0x51a8], R14 ;  /* 0x0051a80e01007387 */ /* 0x000fe80000100800 */
[----:B------:R-:W2:Y:S04]  /*db030*/  LDL.LU R28, [R1+0xcc4] ;  /* 0x000cc400011c7983 */ /* 0x000ea80000300800 */
[----:B------:R0:W-:Y:S04]  /*db040*/  STL [R1+0x198], R9 ;  /* 0x0001980901007387 */ /* 0x0001e80000100800 */
[----:B------:R-:W3:Y:S04]  /*db050*/  LDL.LU R16, [R1+0x68] ;  /* 0x0000680001107983 */ /* 0x000ee80000300800 */
[----:B------:R1:W-:Y:S04]  /*db060*/  STL [R1+0xec], R8 ;  /* 0x0000ec0801007387 */ /* 0x0003e80000100800 */
[----:B------:R-:W4:Y:S01]  /*db070*/  LDL.LU R23, [R1+0x568] ;  /* 0x0005680001177983 */ /* 0x000f220000300800 */
[----:B------:R-:W-:-:S02]  /*db080*/  LOP3.LUT R10, R18, 0xffff, RZ, 0xc0, !PT ;  /* 0x0000ffff120a7812 */ /* 0x000fc400078ec0ff */
[----:B0-----:R-:W-:Y:S02]  /*db090*/  LOP3.LUT R9, R19, 0xffff, RZ, 0xc0, !PT ;  /* 0x0000ffff13097812 */ /* 0x001fe400078ec0ff */
[----:B------:R-:W-:Y:S02]  /*db0a0*/  LOP3.LUT R14, R24, 0xffff, RZ, 0xc0, !PT ;  /* 0x0000ffff180e7812 */ /* 0x000fe400078ec0ff */
[----:B-1----:R-:W-:Y:S02]  /*db0b0*/  LOP3.LUT R8, R25, 0xffff, RZ, 0xc0, !PT ;  /* 0x0000ffff19087812 */ /* 0x002fe400078ec0ff */
[----:B------:R-:W-:Y:S01]  /*db0c0*/  PRMT R18, R9, 0x3340, R0 ;  /* 0x0000334009127816 */ /* 0x000fe20000000000 */
[----:B------:R0:W-:Y:S01]  /*db0d0*/  STL [R1+0x5380], R9 ;  /* 0x0053800901007387 */ /* 0x0001e20000100800 */
[----:B------:R-:W-:Y:S02]  /*db0e0*/  PRMT R15, R10, 0x3340, R14 ;  /* 0x000033400a0f7816 */ /* 0x000fe4000000000e */
[----:B------:R-:W-:-:S02]  /*db0f0*/  LOP3.LUT R13, R13, 0xffff, RZ, 0xc0, !PT ;  /* 0x0000ffff0d0d7812 */ /* 0x000fc400078ec0ff */
[----:B------:R-:W-:Y:S02]  /*db100*/  PRMT R19, R15, 0x5410, R18 ;  /* 0x000054100f137816 */ /* 0x000fe40000000012 */
[----:B------:R-:W-:Y:S02]  /*db110*/  PRMT R18, R13, 0x3340, R0 ;  /* 0x000033400d127816 */ /* 0x000fe40000000000 */
[----:B0-----:R-:W-:-:S04]  /*db120*/  LOP3.LUT R9, R21, 0xffff, RZ, 0xc0, !PT ;  /* 0x0000ffff15097812 */ /* 0x001fc800078ec0ff */
[----:B------:R-:W-:Y:S02]  /*db130*/  PRMT R15, R8, 0x3340, R9 ;  /* 0x00003340080f7816 */ /* 0x000fe40000000009 */
[----:B------:R-:W-:Y:S02]  /*db140*/  SHF.R.S32.HI R25, RZ, 0x1f, R27 ;  /* 0x0000001fff197819 */ /* 0x000fe4000001141b */
[----:B------:R-:W-:Y:S02]  /*db150*/  PRMT R15, R15, 0x5410, R18 ;  /* 0x000054100f0f7816 */ /* 0x000fe40000000012 */
[----:B------:R-:W-:Y:S01]  /*db160*/  IADD3 R18, P2, PT, R27, R6, RZ ;  /* 0x000000061b127210 */ /* 0x000fe20007f5e0ff */
[----:B------:R0:W-:Y:S04]  /*db170*/  STL [R1+0x5308], R19 ;  /* 0x0053081301007387 */ /* 0x0001e80000100800 */
[----:B------:R-:W-:Y:S01]  /*db180*/  STL [R1+0x5190], R15 ;  /* 0x0051900f01007387 */ /* 0x000fe20000100800 */
[----:B0-----:R-:W-:-:S05]  /*db190*/  IMAD.X R19, R25, 0x1, R7, P2 ;  /* 0x0000000119137824 */ /* 0x001fca00010e0607 */
[----:B------:R0:W-:Y:S04]  /*db1a0*/  STL.64 [R1+0x1168], R18 ;  /* 0x0011681201007387 */ /* 0x0001e80000100a00 */
[----:B0-----:R-:W4:Y:S04]  /*db1b0*/  LDL.LU R19, [R1+0xad0] ;  /* 0x000ad00001137983 */ /* 0x001f280000300800 */
[----:B------:R-:W4:Y:S01]  /*db1c0*/  LDL.LU R24, [R1+0x4b0] ;  /* 0x0004b00001187983 */ /* 0x000f220000300800 */
[----:B------:R-:W-:Y:S02]  /*db1d0*/  SHF.R.U32.HI R10, RZ, 0x8, R10 ;  /* 0x00000008ff0a7819 */ /* 0x000fe4000001160a */
[----:B------:R-:W-:-:S02]  /*db1e0*/  SHF.R.U32.HI R14, RZ, 0x8, R14 ;  /* 0x00000008ff0e7819 */ /* 0x000fc4000001160e */
[----:B------:R-:W-:Y:S02]  /*db1f0*/  SHF.R.U32.HI R8, RZ, 0x8, R8 ;  /* 0x00000008ff087819 */ /* 0x000fe40000011608 */
[----:B------:R-:W-:Y:S02]  /*db200*/  SHF.R.U32.HI R9, RZ, 0x8, R9 ;  /* 0x00000008ff097819 */ /* 0x000fe40000011609 */
[----:B------:R-:W-:Y:S02]  /*db210*/  LOP3.LUT R10, R10, 0xffff, RZ, 0xc0, !PT ;  /* 0x0000ffff0a0a7812 */ /* 0x000fe400078ec0ff */
[----:B------:R-:W-:Y:S02]  /*db220*/  LOP3.LUT R14, R14, 0xffff, RZ, 0xc0, !PT ;  /* 0x0000ffff0e0e7812 */ /* 0x000fe400078ec0ff */
[----:B------:R-:W-:Y:S02]  /*db230*/  LOP3.LUT R8, R8, 0xffff, RZ, 0xc0, !PT ;  /* 0x0000ffff08087812 */ /* 0x000fe400078ec0ff */
[----:B------:R-:W-:-:S02]  /*db240*/  LOP3.LUT R9, R9, 0xffff, RZ, 0xc0, !PT ;  /* 0x0000ffff09097812 */ /* 0x000fc400078ec0ff */
[----:B------:R-:W-:Y:S02]  /*db250*/  PRMT R10, R10, 0x3340, R14 ;  /* 0x000033400a0a7816 */ /* 0x000fe4000000000e */
[----:B------:R-:W-:-:S03]  /*db260*/  PRMT R9, R8, 0x3340, R9 ;  /* 0x0000334008097816 */ /* 0x000fc60000000009 */
[----:B------:R3:W-:Y:S04]  /*db270*/  STL [R1+0x5230], R10 ;  /* 0x0052300a01007387 */ /* 0x0007e80000100800 */
[----:B------:R4:W-:Y:S01]  /*db280*/  STL [R1+0x19c], R9 ;  /* 0x00019c0901007387 */ /* 0x0009e20000100800 */
[----:B------:R-:W-:Y:S02]  /*db290*/  SHF.R.U32.HI R13, RZ, 0x8, R13 ;  /* 0x00000008ff0d7819 */ /* 0x000fe4000001160d */
[----:B------:R-:W-:Y:S02]  /*db2a0*/  LOP3.LUT R18, R12, 0xffff, RZ, 0xc0, !PT ;  /* 0x0000ffff0c127812 */ /* 0x000fe400078ec0ff */
[----:B--2---:R-:W-:Y:S02]  /*db2b0*/  LOP3.LUT R8, R28, 0xffff, RZ, 0xc0, !PT ;  /* 0x0000ffff1c087812 */ /* 0x004fe400078ec0ff */
[----:B---3--:R-:W-:-:S02]  /*db2c0*/  LOP3.LUT R10, R16, 0xffff, RZ, 0xc0, !PT ;  /* 0x0000ffff100a7812 */ /* 0x008fc400078ec0ff */
[----:B----4-:R-:W-:Y:S02]  /*db2d0*/  LOP3.LUT R9, R23, 0xffff, RZ, 0xc0, !PT ;  /* 0x0000ffff17097812 */ /* 0x010fe400078ec0ff */
[----:B------:R-:W-:Y:S02]  /*db2e0*/  PRMT R15, R10, 0x3340, R0 ;  /* 0x000033400a0f7816 */ /* 0x000fe40000000000 */
[----:B------:R-:W-:-:S04]  /*db2f0*/  PRMT R14, R8, 0x3340, R9 ;  /* 0x00003340080e7816 */ /* 0x000fc80000000009 */
[----:B------:R-:W-:Y:S02]  /*db300*/  PRMT R16, R14, 0x5410, R15 ;  /* 0x000054100e107816 */ /* 0x000fe4000000000f */
[----:B------:R-:W-:Y:S02]  /*db310*/  IADD3 R14, P2, PT, R27, R0, RZ ;  /* 0x000000001b0e7210 */ /* 0x000fe40007f5e0ff */
[----:B------:R-:W-:Y:S02]  /*db320*/  SHF.R.U32.HI R8, RZ, 0x8, R8 ;  /* 0x00000008ff087819 */ /* 0x000fe40000011608 */
[----:B------:R-:W-:Y:S01]  /*db330*/  SHF.R.U32.HI R9, RZ, 0x8, R9 ;  /* 0x00000008ff097819 */ /* 0x000fe20000011609 */
[----:B------:R-:W-:Y:S01]  /*db340*/  IMAD.X R15, R25, 0x1, R3, P2 ;  /* 0x00000001190f7824 */ /* 0x000fe200010e0603 */
[----:B------:R-:W-:Y:S01]  /*db350*/  STL [R1+0x5184], R16 ;  /* 0x0051841001007387 */ /* 0x000fe20000100800 */
[----:B------:R-:W-:Y:S02]  /*db360*/  LOP3.LUT R8, R8, 0xffff, RZ, 0xc0, !PT ;  /* 0x0000ffff08087812 */ /* 0x000fe400078ec0ff */
[----:B------:R-:W-:Y:S01]  /*db370*/  LOP3.LUT R9, R9, 0xffff, RZ, 0xc0, !PT ;  /* 0x0000ffff09097812 */ /* 0x000fe200078ec0ff */
[----:B------:R0:W-:Y:S04]  /*db380*/  STL.64 [R1+0x1160], R14 ;  /* 0x0011600e01007387 */ /* 0x0001e80000100a00 */
[----:B------:R-:W2:Y:S01]  /*db390*/  LDL.LU R21, [R1+0x4df8] ;  /* 0x004df80001157983 */ /* 0x000ea20000300800 */
[----:B------:R-:W-:-:S02]  /*db3a0*/  PRMT R8, R8, 0x3340, R9 ;  /* 0x0000334008087816 */ /* 0x000fc40000000009 */
[----:B0-----:R-:W-:Y:S02]  /*db3b0*/  LOP3.LUT R14, R13, 0xffff, RZ, 0xc0, !PT ;  /* 0x0000ffff0d0e7812 */ /* 0x001fe400078ec0ff */
[----:B------:R-:W3:Y:S04]  /*db3c0*/  LDL.LU R13, [R1+0x418] ;  /* 0x00041800010d7983 */ /* 0x000ee80000300800 */
[----:B------:R-:W4:Y:S01]  /*db3d0*/  LDL.LU R23, [R1+0x8f0] ;  /* 0x0008f00001177983 */ /* 0x000f220000300800 */
[----:B------:R-:W-:-:S03]  /*db3e0*/  PRMT R14, R14, 0x3340, R0 ;  /* 0x000033400e0e7816 */ /* 0x000fc60000000000 */
[----:B------:R-:W3:Y:S04]  /*db3f0*/  LDL.LU R28, [R1+0x4dfc] ;  /* 0x004dfc00011c7983 */ /* 0x000ee80000300800 */
[----:B------:R-:W4:Y:S04]  /*db400*/  LDL.LU R16, [R1+0x414] ;  /* 0x0004140001107983 */ /* 0x000f280000300800 */
[----:B------:R0:W-:Y:S04]  /*db410*/  STL [R1+0xe8], R14 ;  /* 0x0000e80e01007387 */ /* 0x0001e80000100800 */
[----:B------:R1:W-:Y:S01]  /*db420*/  STL [R1+0x1b0], R8 ;  /* 0x0001b00801007387 */ /* 0x0003e20000100800 */
[----:B------:R-:W-:-:S03]  /*db430*/  PRMT R9, R18, 0x3340, R0 ;  /* 0x0000334012097816 */ /* 0x000fc60000000000 */
[----:B------:R-:W4:Y:S04]  /*db440*/  LDL.LU R12, [R1+0x56a8] ;  /* 0x0056a800010c7983 */ /* 0x000f280000300800 */
[----:B0-----:R-:W4:Y:S04]  /*db450*/  LDL.LU R14, [R1+0x8e4] ;  /* 0x0008e400010e7983 */ /* 0x001f280000300800 */
[----:B------:R-:W4:Y:S01]  /*db460*/  LDL.LU R15, [R1+0x22c] ;  /* 0x00022c00010f7983 */ /* 0x000f220000300800 */
[----:B------:R-:W-:Y:S02]  /*db470*/  LOP3.LUT R19, R19, 0xffff, RZ, 0xc0, !PT ;  /* 0x0000ffff13137812 */ /* 0x000fe400078ec0ff */
[----:B------:R-:W-:-:S04]  /*db480*/  LOP3.LUT R24, R24, 0xffff, RZ, 0xc0, !PT ;  /* 0x0000ffff18187812 */ /* 0x000fc800078ec0ff */
[----:B-1----:R-:W-:-:S04]  /*db490*/  PRMT R8, R19, 0x3340, R24 ;  /* 0x0000334013087816 */ /* 0x002fc80000000018 */
[----:B------:R-:W-:Y:S02]  /*db4a0*/  PRMT R26, R8, 0x5410, R9 ;  /* 0x00005410081a7816 */ /* 0x000fe40000000009 */
[----:B------:R-:W-:-:S05]  /*db4b0*/  IADD3 R8, P2, PT, R27, R2, RZ ;  /* 0x000000021b087210 */ /* 0x000fca0007f5e0ff */
[----:B------:R-:W-:Y:S01]  /*db4c0*/  IMAD.X R9, R25, 0x1, R5, P2 ;  /* 0x0000000119097824 */ /* 0x000fe200010e0605 */
[----:B------:R-:W-:Y:S04]  /*db4d0*/  STL [R1+0x518c], R26 ;  /* 0x00518c1a01007387 */ /* 0x000fe80000100800 */
[----:B------:R0:W-:Y:S04]  /*db4e0*/  STL.64 [R1+0x1158], R8 ;  /* 0x0011580801007387 */ /* 0x0001e80000100a00 */
[----:B0-----:R-:W4:Y:S01]  /*db4f0*/  LDL.LU.64 R8, [R1+0x56a0] ;  /* 0x0056a00001087983 */ /* 0x001f220000300a00 */
[----:B------:R-:W-:-:S02]  /*db500*/  SHF.R.U32.HI R19, RZ, 0x8, R19 ;  /* 0x00000008ff137819 */ /* 0x000fc40000011613 */
[----:B------:R-:W-:Y:S02]  /*db510*/  SHF.R.U32.HI R24, RZ, 0x8, R24 ;  /* 0x00000008ff187819 */ /* 0x000fe40000011618 */
[----:B------:R-:W-:Y:S02]  /*db520*/  SHF.R.U32.HI R18, RZ, 0x8, R18 ;  /* 0x00000008ff127819 */ /* 0x000fe40000011612 */
[----:B------:R-:W-:Y:S02]  /*db530*/  IADD3 R26, P2, PT, R27, R4, RZ ;  /* 0x000000041b1a7210 */ /* 0x000fe40007f5e0ff */
[----:B------:R-:W-:Y:S02]  /*db540*/  SHF.R.U32.HI R10, RZ, 0x8, R10 ;  /* 0x00000008ff0a7819 */ /* 0x000fe4000001160a */
[----:B------:R-:W-:Y:S02]  /*db550*/  LOP3.LUT R19, R19, 0xffff, RZ, 0xc0, !PT ;  /* 0x0000ffff13137812 */ /* 0x000fe400078ec0ff */
[----:B------:R-:W-:-:S02]  /*db560*/  LOP3.LUT R24, R24, 0xffff, RZ, 0xc0, !PT ;  /* 0x0000ffff18187812 */ /* 0x000fc400078ec0ff */
[----:B------:R-:W-:Y:S02]  /*db570*/  LOP3.LUT R18, R18, 0xffff, RZ, 0xc0, !PT ;  /* 0x0000ffff12127812 */ /* 0x000fe400078ec0ff */
[----:B------:R-:W-:Y:S02]  /*db580*/  LOP3.LUT R10, R10, 0xffff, RZ, 0xc0, !PT ;  /* 0x0000ffff0a0a7812 */ /* 0x000fe400078ec0ff */
[----:B------:R-:W-:Y:S02]  /*db590*/  PRMT R19, R19, 0x3340, R24 ;  /* 0x0000334013137816 */ /* 0x000fe40000000018 */
[--C-:B------:R-:W-:Y:S02]  /*db5a0*/  PRMT R18, R18, 0x3340, R0.reuse ;  /* 0x0000334012127816 */ /* 0x100fe40000000000 */
[----:B------:R-:W-:Y:S02]  /*db5b0*/  PRMT R10, R10, 0x3340, R0 ;  /* 0x000033400a0a7816 */ /* 0x000fe40000000000 */
[----:B--2---:R-:W-:-:S02]  /*db5c0*/  LOP3.LUT R24, R21, 0xffff, RZ, 0xc0, !PT ;  /* 0x0000ffff15187812 */ /* 0x004fc400078ec0ff */
[----:B---3--:R-:W-:Y:S01]  /*db5d0*/  LOP3.LUT R21, R28, 0xffff, RZ, 0xc0, !PT ;  /* 0x0000ffff1c157812 */ /* 0x008fe200078ec0ff */
[----:B----4-:R-:W-:-:S05]  /*db5e0*/  IMAD.X R27, R25, 0x1, R8, P2 ;  /* 0x00000001191b7824 */ /* 0x010fca00010e0608 */
[----:B------:R-:W-:Y:S04]  /*db5f0*/  STL.64 [R1+0x1150], R26 ;  /* 0x0011501a01007387 */ /* 0x000fe80000100a00 */
[----:B------:R0:W-:Y:S04]  /*db600*/  STL [R1+0x1a0], R19 ;  /* 0x0001a01301007387 */ /* 0x0001e80000100800 */
[----:B------:R-:W-:Y:S04]  /*db610*/  STL [R1+0xe4], R18 ;  /* 0x0000e41201007387 */ /* 0x000fe80000100800 */
[----:B------:R1:W-:Y:S01]  /*db620*/  STL [R1+0xe0], R10 ;  /* 0x0000e00a01007387 */ /* 0x0003e20000100800 */
[----:B0-----:R-:W-:-:S02]  /*db630*/  LOP3.LUT R19, R13, 0xffff, RZ, 0xc0, !PT ;  /* 0x0000ffff0d137812 */ /* 0x001fc400078ec0ff */
[----:B-1----:R-:W-:Y:S02]  /*db640*/  LOP3.LUT R10, R16, 0xffff, RZ, 0xc0, !PT ;  /* 0x0000ffff100a7812 */ /* 0x002fe400078ec0ff */
[----:B------:R-:W2:Y:S04]  /*db650*/  LDL.LU R16, [R1+0xedc] ;  /* 0x000edc0001107983 */ /* 0x000ea80000300800 */
[----:B------:R-:W3:Y:S04]  /*db660*/  LDL.LU R13, [R1+0xb4] ;  /* 0x0000b400010d7983 */ /* 0x000ee80000300800 */
[----:B------:R-:W4:Y:S01]  /*db670*/  LDL.LU R28, [R1+0x6f4] ;  /* 0x0006f400011c7983 */ /* 0x000f220000300800 */
[----:B------:R-:W-:-:S02]  /*db680*/  LOP3.LUT R23, R23, 0xffff, RZ, 0xc0, !PT ;  /* 0x0000ffff17177812 */ /* 0x000fc400078ec0ff */
[----:B------:R-:W-:Y:S02]  /*db690*/  PRMT R25, R19, 0x3340, R0 ;  /* 0x0000334013197816 */ /* 0x000fe40000000000 */
[----:B------:R-:W-:Y:S02]  /*db6a0*/  LOP3.LUT R14, R14, 0xffff, RZ, 0xc0, !PT ;  /* 0x0000ffff0e0e7812 */ /* 0x000fe400078ec0ff */
[----:B------:R-:W-:-:S04]  /*db6b0*/  PRMT R18, R24, 0x3340, R23 ;  /* 0x0000334018127816 */ /* 0x000fc80000000017 */
[----:B------:R-:W-:Y:S02]  /*db6c0*/  PRMT R26, R18, 0x5410, R25 ;  /* 0x00005410121a7816 */ /* 0x000fe40000000019 */
[----:B------:R-:W-:Y:S02]  /*db6d0*/  PRMT R25, R10, 0x3340, R0 ;  /* 0x000033400a197816 */ /* 0x000fe40000000000 */
[----:B------:R-:W-:Y:S01]  /*db6e0*/  PRMT R18, R21, 0x3340, R14 ;  /* 0x0000334015127816 */ /* 0x000fe2000000000e */
[----:B------:R0:W-:Y:S03]  /*db6f0*/  STL [R1+0x517c], R26 ;  /* 0x00517c1a01007387 */ /* 0x0001e60000100800 */
[----:B------:R-:W-:Y:S02]  /*db700*/  PRMT R25, R18, 0x5410, R25 ;  /* 0x0000541012197816 */ /* 0x000fe40000000019 */
[----:B------:R-:W-:-:S02]  /*db710*/  SHF.R.S32.HI R18, RZ, 0x1f, R15 ;  /* 0x0000001fff127819 */ /* 0x000fc4000001140f */
[----:B------:R-:W-:Y:S02]  /*db720*/  SHF.R.U32.HI R23, RZ, 0x8, R23 ;  /* 0x00000008ff177819 */ /* 0x000fe40000011617 */
[----:B0-----:R-:W-:Y:S01]  /*db730*/  IADD3 R26, P2, PT, R15, R6, RZ ;  /* 0x000000060f1a7210 */ /* 0x001fe20007f5e0ff */
[----:B------:R0:W-:Y:S04]  /*db740*/  STL [R1+0x5180], R25 ;  /* 0x0051801901007387 */ /* 0x0001e80000100800 */
[----:B------:R-:W-:Y:S01]  /*db750*/  IMAD.X R27, R18, 0x1, R7, P2 ;  /* 0x00000001121b7824 */ /* 0x000fe200010e0607 */
[----:B------:R-:W-:Y:S02]  /*db760*/  SHF.R.U32.HI R24, RZ, 0x8, R24 ;  /* 0x00000008ff187819 */ /* 0x000fe40000011618 */
[----:B------:R-:W-:-:S02]  /*db770*/  SHF.R.U32.HI R14, RZ, 0x8, R14 ;  /* 0x00000008ff0e7819 */ /* 0x000fc4000001160e */
[----:B------:R1:W-:Y:S01]  /*db780*/  STL.64 [R1+0x1140], R26 ;  /* 0x0011401a01007387 */ /* 0x0003e20000100a00 */
[----:B0-----:R-:W-:Y:S02]  /*db790*/  LOP3.LUT R25, R24, 0xffff, RZ, 0xc0, !PT ;  /* 0x0000ffff18197812 */ /* 0x001fe400078ec0ff */
[----:B------:R-:W-:Y:S02]  /*db7a0*/  LOP3.LUT R24, R14, 0xffff, RZ, 0xc0, !PT ;  /* 0x0000ffff0e187812 */ /* 0x000fe400078ec0ff */
[----:B-1----:R-:W-:Y:S02]  /*db7b0*/  LOP3.LUT R26, R23, 0xffff, RZ, 0xc0, !PT ;  /* 0x0000ffff171a7812 */ /* 0x002fe400078ec0ff */
[----:B------:R-:W4:Y:S04]  /*db7c0*/  LDL.LU R23, [R1+0xee0] ;  /* 0x000ee00001177983 */ /* 0x000f280000300800 */
[----:B------:R-:W4:Y:S04]  /*db7d0*/  LDL.LU R27, [R1+0x6f0] ;  /* 0x0006f000011b7983 */ /* 0x000f280000300800 */
[----:B------:R-:W4:Y:S01]  /*db7e0*/  LDL.LU R14, [R1+0xb0] ;  /* 0x0000b000010e7983 */ /* 0x000f220000300800 */
[----:B------:R-:W-:-:S02]  /*db7f0*/  SHF.R.U32.HI R21, RZ, 0x8, R21 ;  /* 0x00000008ff157819 */ /* 0x000fc40000011615 */
[----:B------:R-:W-:Y:S02]  /*db800*/  SHF.R.U32.HI R10, RZ, 0x8, R10 ;  /* 0x00000008ff0a7819 */ /* 0x000fe4000001160a */
[----:B------:R-:W-:Y:S02]  /*db810*/  LOP3.LUT R21, R21, 0xffff, RZ, 0xc0, !PT ;  /* 0x0000ffff15157812 */ /* 0x000fe400078ec0ff */
[----:B------:R-:W-:Y:S02]  /*db820*/  PRMT R26, R25, 0x3340, R26 ;  /* 0x00003340191a7816 */ /* 0x000fe4000000001a */
[----:B------:R-:W-:Y:S02]  /*db830*/  PRMT R21, R21, 0x3340, R24 ;  /* 0x0000334015157816 */ /* 0x000fe40000000018 */
[----:B------:R-:W-:Y:S02]  /*db840*/  IADD3 R24, P2, PT, R15, R0, RZ ;  /* 0x000000000f187210 */ /* 0x000fe40007f5e0ff */
[----:B------:R-:W-:Y:S01]  /*db850*/  LOP3.LUT R10, R10, 0xffff, RZ, 0xc0, !PT ;  /* 0x0000ffff0a0a7812 */ /* 0x000fe200078ec0ff */
[----:B------:R-:W-:Y:S04]  /*db860*/  STL [R1+0x8b0], R26 ;  /* 0x0008b01a01007387 */ /* 0x000fe80000100800 */
[----:B------:R0:W-:Y:S01]  /*db870*/  STL [R1+0x1a8], R21 ;  /* 0x0001a81501007387 */ /* 0x0001e20000100800 */
[----:B------:R-:W-:-:S05]  /*db880*/  IMAD.X R25, R18, 0x1, R3, P2 ;  /* 0x0000000112197824 */ /* 0x000fca00010e0603 */
[----:B------:R1:W-:Y:S01]  /*db890*/  STL.64 [R1+0x1148], R24 ;  /* 0x0011481801007387 */ /* 0x0003e20000100a00 */
[----:B0-----:R-:W-:-:S05]  /*db8a0*/  PRMT R21, R10, 0x3340, R0 ;  /* 0x000033400a157816 */ /* 0x001fca0000000000 */
[----:B------:R0:W-:Y:S01]  /*db8b0*/  STL [R1+0xc8], R21 ;  /* 0x0000c81501007387 */ /* 0x0001e20000100800 */
[----:B--2---:R-:W-:Y:S02]  /*db8c0*/  LOP3.LUT R16, R16, 0xffff, RZ, 0xc0, !PT ;  /* 0x0000ffff10107812 */ /* 0x004fe400078ec0ff */
[----:B---3--:R-:W-:Y:S02]  /*db8d0*/  LOP3.LUT R10, R13, 0xffff, RZ, 0xc0, !PT ;  /* 0x0000ffff0d0a7812 */ /* 0x008fe400078ec0ff */
[----:B----4-:R-:W-:Y:S02]  /*db8e0*/  LOP3.LUT R13, R28, 0xffff, RZ, 0xc0, !PT ;  /* 0x0000ffff1c0d7812 */ /* 0x010fe400078ec0ff */
[----:B-1----:R-:W-:Y:S02]  /*db8f0*/  PRMT R24, R10, 0x3340, R0 ;  /* 0x000033400a187816 */ /* 0x002fe40000000000 */
[----:B0-----:R-:W-:-:S04]  /*db900*/  PRMT R21, R16, 0x3340, R13 ;  /* 0x0000334010157816 */ /* 0x001fc8000000000d */
[----:B------:R-:W-:Y:S02]  /*db910*/  PRMT R21, R21, 0x5410, R24 ;  /* 0x0000541015157816 */ /* 0x000fe40000000018 */
[----:B------:R-:W-:-:S03]  /*db920*/  SHF.R.U32.HI R28, RZ, 0x8, R19 ;  /* 0x00000008ff1c7819 */ /* 0x000fc60000011613 */
[----:B------:R0:W-:Y:S04]  /*db930*/  STL [R1+0x5174], R21 ;  /* 0x0051741501007387 */ /* 0x0001e80000100800 */
[----:B------:R-:W2:Y:S04]  /*db940*/  LDL.LU R19, [R1+0xcd4] ;  /* 0x000cd40001137983 */ /* 0x000ea80000300800 */
[----:B------:R-:W3:Y:S01]  /*db950*/  LDL.LU R24, [R1+0x78] ;  /* 0x0000780001187983 */ /* 0x000ee20000300800 */
[----:B------:R-:W-:-:S03]  /*db960*/  SHF.R.U32.HI R26, RZ, 0x8, R13 ;  /* 0x00000008ff1a7819 */ /* 0x000fc6000001160d */
[----:B0-----:R-:W4:Y:S04]  /*db970*/  LDL.LU R21, [R1+0x594] ;  /* 0x0005940001157983 */ /* 0x001f280000300800 */
[----:B------:R-:W4:Y:S04]  /*db980*/  LDL.LU R25, [R1+0xcd0] ;  /* 0x000cd00001197983 */ /* 0x000f280000300800 */
[----:B------:R-:W4:Y:S01]  /*db990*/  LDL.LU R13, [R1+0x74] ;  /* 0x00007400010d7983 */ /* 0x000f220000300800 */
[----:B------:R-:W-:Y:S02]  /*db9a0*/  LOP3.LUT R28, R28, 0xffff, RZ, 0xc0, !PT ;  /* 0x0000ffff1c1c7812 */ /* 0x000fe400078ec0ff */
[----:B------:R-:W-:-:S02]  /*db9b0*/  SHF.R.U32.HI R16, RZ, 0x8, R16 ;  /* 0x00000008ff107819 */ /* 0x000fc40000011610 */
[----:B------:R-:W-:Y:S02]  /*db9c0*/  LOP3.LUT R26, R26, 0xffff, RZ, 0xc0, !PT ;  /* 0x0000ffff1a1a7812 */ /* 0x000fe400078ec0ff */
[----:B------:R-:W-:Y:S02]  /*db9d0*/  PRMT R28, R28, 0x3340, R0 ;  /* 0x000033401c1c7816 */ /* 0x000fe40000000000 */
[----:B------:R-:W-:-:S03]  /*db9e0*/  LOP3.LUT R16, R16, 0xffff, RZ, 0xc0, !PT ;  /* 0x0000ffff10107812 */ /* 0x000fc600078ec0ff */
[----:B------:R0:W-:Y:S01]  /*db9f0*/  STL [R1+0xc4], R28 ;  /* 0x0000c41c01007387 */ /* 0x0001e20000100800 */
[----:B------:R-:W-:-:S03]  /*dba00*/  PRMT R26, R16, 0x3340, R26 ;  /* 0x00003340101a7816 */ /* 0x000fc6000000001a */
[----:B0-----:R-:W4:Y:S04]  /*dba10*/  LDL.LU R28, [R1+0x5698] ;  /* 0x00569800011c7983 */ /* 0x001f280000300800 */
[----:B------:R-:W4:Y:S04]  /*dba20*/  LDL.LU R16, [R1+0x58c] ;  /* 0x00058c0001107983 */ /* 0x000f280000300800 */
[----:B------:R0:W-:Y:S01]  /*dba30*/  STL [R1+0x6f4], R26 ;  /* 0x0006f41a01007387 */ /* 0x0001e20000100800 */
[----:B------:R-:W-:Y:S02]  /*dba40*/  LOP3.LUT R23, R23, 0xffff, RZ, 0xc0, !PT ;  /* 0x0000ffff17177812 */ /* 0x000fe400078ec0ff */
[----:B------:R-:W-:-:S03]  /*dba50*/  LOP3.LUT R14, R14, 0xffff, RZ, 0xc0, !PT ;  /* 0x0000ffff0e0e7812 */ /* 0x000fc600078ec0ff */
[----:B------:R1:W-:Y:S01]  /*dba60*/  STL [R1+0x5360], R23 ;  /* 0x0053601701007387 */ /* 0x0003e20000100800 */
[----:B0-----:R-:W-:-:S05]  /*dba70*/  LOP3.LUT R26, R27, 0xffff, RZ, 0xc0, !PT ;  /* 0x0000ffff1b1a7812 */ /* 0x001fca00078ec0ff */
[----:B------:R0:W-:Y:S01]  /*dba80*/  STL [R1+0x535c], R26 ;  /* 0x00535c1a01007387 */ /* 0x0001e20000100800 */
[----:B-1----:R-:W-:-:S03]  /*dba90*/  SHF.R.U32.HI R23, RZ, 0x8, R23 ;  /* 0x00000008ff177819 */ /* 0x002fc60000011617 */
[----:B------:R1:W-:Y:S01]  /*dbaa0*/  STL [R1+0x5358], R14 ;  /* 0x0053580e01007387 */ /* 0x0003e20000100800 */
[----:B------:R-:W-:Y:S02]  /*dbab0*/  LOP3.LUT R23, R23, 0xffff, RZ, 0xc0, !PT ;  /* 0x0000ffff17177812 */ /* 0x000fe400078ec0ff */
[----:B0-----:R-:W-:Y:S02]  /*dbac0*/  SHF.R.U32.HI R26, RZ, 0x8, R26 ;  /* 0x00000008ff1a7819 */ /* 0x001fe4000001161a */
[----:B-1----:R-:W-:Y:S02]  /*dbad0*/  SHF.R.U32.HI R14, RZ, 0x8, R14 ;  /* 0x00000008ff0e7819 */ /* 0x002fe4000001160e */
[----:B------:R-:W-:Y:S02]  /*dbae0*/  LOP3.LUT R26, R26, 0xffff, RZ, 0xc0, !PT ;  /* 0x0000ffff1a1a7812 */ /* 0x000fe400078ec0ff */
[----:B------:R-:W-:Y:S02]  /*dbaf0*/  LOP3.LUT R14, R14, 0xffff, RZ, 0xc0, !PT ;  /* 0x0000ffff0e0e7812 */ /* 0x000fe400078ec0ff */
[----:B------:R-:W-:-:S02]  /*dbb00*/  PRMT R26, R23, 0x3340, R26 ;  /* 0x00003340171a7816 */ /* 0x000fc4000000001a */
[----:B------:R-:W4:Y:S04]  /*dbb10*/  LDL.LU R23, [R1+0x240] ;  /* 0x0002400001177983 */ /* 0x000f280000300800 */
[----:B------:R0:W-:Y:S01]  /*dbb20*/  STL [R1+0x1ac], R26 ;  /* 0x0001ac1a01007387 */ /* 0x0001e20000100800 */
[----:B------:R-:W-:Y:S02]  /*dbb30*/  PRMT R14, R14, 0x3340, R0 ;  /* 0x000033400e0e7816 */ /* 0x000fe40000000000 */
[----:B0-----:R-:W-:-:S03]  /*dbb40*/  IADD3 R26, P2, PT, R15, R2, RZ ;  /* 0x000000020f1a7210 */ /* 0x001fc60007f5e0ff */
[----:B------:R0:W-:Y:S02]  /*dbb50*/  STL [R1+0xcc], R14 ;  /* 0x0000cc0e01007387 */ /* 0x0001e40000100800 */
[----:B------:R-:W-:Y:S01]  /*dbb60*/  IMAD.X R27, R18, 0x1, R5, P2 ;  /* 0x00000001121b7824 */ /* 0x000fe200010e0605 */
[----:B------:R-:W-:Y:S02]  /*dbb70*/  SHF.R.U32.HI R10, RZ, 0x8, R10 ;  /* 0x00000008ff0a7819 */ /* 0x000fe4000001160a */
[----:B0-----:R-:W-:Y:S02]  /*dbb80*/  IADD3 R14, P2, PT, R15, R4, RZ ;  /* 0x000000040f0e7210 */ /* 0x001fe40007f5e0ff */
[----:B------:R-:W-:-:S03]  /*dbb90*/  LOP3.LUT R10, R10, 0xffff, RZ, 0xc0, !PT ;  /* 0x0000ffff0a0a7812 */ /* 0x000fc600078ec0ff */
[----:B------:R-:W-:Y:S01]  /*dbba0*/  IMAD.X R15, R18, 0x1, R8, P2 ;  /* 0x00000001120f7824 */ /* 0x000fe200010e0608 */
[----:B------:R-:W-:Y:S04]  /*dbbb0*/  STL.64 [R1+0x1138], R26 ;  /* 0x0011381a01007387 */ /* 0x000fe80000100a00 */
[----:B------:R0:W-:Y:S02]  /*dbbc0*/  STL.64 [R1+0x1130], R14 ;  /* 0x0011300e01007387 */ /* 0x0001e40000100a00 */
[----:B0-----:R-:W-:-:S05]  /*dbbd0*/  PRMT R14, R10, 0x3340, R0 ;  /* 0x000033400a0e7816 */ /* 0x001fca0000000000 */
[----:B------:R4:W-:Y:S01]  /*dbbe0*/  STL [R1+0xc0], R14 ;  /* 0x0000c00e01007387 */ /* 0x0009e20000100800 */
[----:B--2---:R-:W-:Y:S02]  /*dbbf0*/  LOP3.LUT R18, R19, 0xffff, RZ, 0xc0, !PT ;  /* 0x0000ffff13127812 */ /* 0x004fe400078ec0ff */
[----:B---3--:R-:W-:Y:S02]  /*dbc00*/  LOP3.LUT R10, R24, 0xffff, RZ, 0xc0, !PT ;  /* 0x0000ffff180a7812 */ /* 0x008fe400078ec0ff */
[----:B----4-:R-:W-:Y:S02]  /*dbc10*/  LOP3.LUT R14, R13, 0xffff, RZ, 0xc0, !PT ;  /* 0x0000ffff0d0e7812 */ /* 0x010fe400078ec0ff */
[----:B------:R-:W2:Y:S04]  /*dbc20*/  LDL.LU R13, [R1+0x4e00] ;  /* 0x004e0000010d7983 */ /* 0x000ea80000300800 */
[----:B------:R-:W3:Y:S04]  /*dbc30*/  LDL.LU R19, [R1+0x438] ;  /* 0x0004380001137983 */ /* 0x000ee80000300800 */
[----:B------:R-:W4:Y:S01]  /*dbc40*/  LDL.LU R24, [R1+0x8f4] ;  /* 0x0008f40001187983 */ /* 0x000f220000300800 */
[----:B------:R-:W-:-:S02]  /*dbc50*/  LOP3.LUT R21, R21, 0xffff, RZ, 0xc0, !PT ;  /* 0x0000ffff15157812 */ /* 0x000fc400078ec0ff */
[----:B------:R-:W-:Y:S02]  /*dbc60*/  LOP3.LUT R15, R25, 0xffff, RZ, 0xc0, !PT ;  /* 0x0000ffff190f7812 */ /* 0x000fe400078ec0ff */
[----:B------:R-:W-:Y:S02]  /*dbc70*/  PRMT R26, R10, 0x3340, R0 ;  /* 0x000033400a1a7816 */ /* 0x000fe40000000000 */
[--C-:B------:R-:W-:Y:S02]  /*dbc80*/  PRMT R25, R18, 0x3340, R21.reuse ;  /* 0x0000334012197816 */ /* 0x100fe40000000015 */
[----:B------:R-:W-:Y:S02]  /*dbc90*/  SHF.R.U32.HI R18, RZ, 0x8, R18 ;  /* 0x00000008ff127819 */ /* 0x000fe40000011612 */
[----:B------:R-:W-:Y:S02]  /*dbca0*/  SHF.R.U32.HI R21, RZ, 0x8, R21 ;  /* 0x00000008ff157819 */ /* 0x000fe40000011615 */
[----:B------:R-:W-:-:S02]  /*dbcb0*/  PRMT R27, R25, 0x5410, R26 ;  /* 0x00005410191b7816 */ /* 0x000fc4000000001a */
[----:B------:R-:W-:Y:S02]  /*dbcc0*/  PRMT R26, R14, 0x3340, R0 ;  /* 0x000033400e1a7816 */ /* 0x000fe40000000000 */
[----:B------:R-:W-:-:S04]  /*dbcd0*/  LOP3.LUT R16, R16, 0xffff, RZ, 0xc0, !PT ;  /* 0x0000ffff10107812 */ /* 0x000fc800078ec0ff */
[--C-:B------:R-:W-:Y:S02]  /*dbce0*/  PRMT R25, R15, 0x3340, R16.reuse ;  /* 0x000033400f197816 */ /* 0x100fe40000000010 */
[----:B------:R-:W-:Y:S02]  /*dbcf0*/  SHF.R.U32.HI R15, RZ, 0x8, R15 ;  /* 0x00000008ff0f7819 */ /* 0x000fe4000001160f */
[----:B------:R-:W-:Y:S02]  /*dbd00*/  SHF.R.U32.HI R16, RZ, 0x8, R16 ;  /* 0x00000008ff107819 */ /* 0x000fe40000011610 */
[----:B------:R-:W-:Y:S02]  /*dbd10*/  LOP3.LUT R18, R18, 0xffff, RZ, 0xc0, !PT ;  /* 0x0000ffff12127812 */ /* 0x000fe400078ec0ff */
[----:B------:R-:W-:Y:S02]  /*dbd20*/  LOP3.LUT R21, R21, 0xffff, RZ, 0xc0, !PT ;  /* 0x0000ffff15157812 */ /* 0x000fe400078ec0ff */
[----:B------:R-:W-:-:S02]  /*dbd30*/  LOP3.LUT R15, R15, 0xffff, RZ, 0xc0, !PT ;  /* 0x0000ffff0f0f7812 */ /* 0x000fc400078ec0ff */
[----:B------:R-:W-:Y:S02]  /*dbd40*/  LOP3.LUT R16, R16, 0xffff, RZ, 0xc0, !PT ;  /* 0x0000ffff10107812 */ /* 0x000fe400078ec0ff */
[----:B------:R-:W-:Y:S02]  /*dbd50*/  PRMT R25, R25, 0x5410, R26 ;  /* 0x0000541019197816 */ /* 0x000fe4000000001a */
[----:B------:R-:W-:Y:S02]  /*dbd60*/  PRMT R18, R18, 0x3340, R21 ;  /* 0x0000334012127816 */ /* 0x000fe40000000015 */
[----:B------:R-:W-:Y:S01]  /*dbd70*/  PRMT R15, R15, 0x3340, R16 ;  /* 0x000033400f0f7816 */ /* 0x000fe20000000010 */
[----:B------:R-:W-:Y:S04]  /*dbd80*/  STL [R1+0x52f4], R27 ;  /* 0x0052f41b01007387 */ /* 0x000fe80000100800 */
[----:B------:R0:W-:Y:S04]  /*dbd90*/  STL [R1+0x52f0], R25 ;  /* 0x0052f01901007387 */ /* 0x0001e80000100800 */
[----:B------:R-:W-:Y:S04]  /*dbda0*/  STL [R1+0x6f0], R18 ;  /* 0x0006f01201007387 */ /* 0x000fe80000100800 */
[----:B------:R1:W-:Y:S04]  /*dbdb0*/  STL [R1+0x6e4], R15 ;  /* 0x0006e40f01007387 */ /* 0x0003e80000100800 */
[----:B0-----:R-:W4:Y:S04]  /*dbdc0*/  LDL.LU R25, [R1+0xae0] ;  /* 0x000ae00001197983 */ /* 0x001f280000300800 */
[----:B------:R-:W4:Y:S01]  /*dbdd0*/  LDL.LU R21, [R1+0x4e4] ;  /* 0x0004e40001157983 */ /* 0x000f220000300800 */
[----:B------:R-:W-:-:S02]  /*dbde0*/  SHF.R.U32.HI R14, RZ, 0x8, R14 ;  /* 0x00000008ff0e7819 */ /* 0x000fc4000001160e */
[----:B------:R-:W-:Y:S02]  /*dbdf0*/  SHF.R.U32.HI R10, RZ, 0x8, R10 ;  /* 0x00000008ff0a7819 */ /* 0x000fe4000001160a */
[----:B------:R-:W-:Y:S02]  /*dbe00*/  LOP3.LUT R14, R14, 0xffff, RZ, 0xc0, !PT ;  /* 0x0000ffff0e0e7812 */ /* 0x000fe400078ec0ff */
[----:B------:R-:W-:Y:S02]  /*dbe10*/  SHF.R.S32.HI R16, RZ, 0x1f, R23 ;  /* 0x0000001fff107819 */ /* 0x000fe40000011417 */
[----:B------:R-:W-:Y:S02]  /*dbe20*/  IADD3 R26, P2, PT, R23, R6, RZ ;  /* 0x00000006171a7210 */ /* 0x000fe40007f5e0ff */
[----:B------:R-:W-:Y:S02]  /*dbe30*/  LOP3.LUT R10, R10, 0xffff, RZ, 0xc0, !PT ;  /* 0x0000ffff0a0a7812 */ /* 0x000fe400078ec0ff */
[--C-:B-1----:R-:W-:Y:S01]  /*dbe40*/  PRMT R15, R14, 0x3340, R0.reuse ;  /* 0x000033400e0f7816 */ /* 0x102fe20000000000 */
[----:B------:R-:W-:Y:S01]  /*dbe50*/  IMAD.X R27, R16, 0x1, R7, P2 ;  /* 0x00000001101b7824 */ /* 0x000fe200010e0607 */
[----:B------:R-:W-:-:S04]  /*dbe60*/  PRMT R14, R10, 0x3340, R0 ;  /* 0x000033400a0e7816 */ /* 0x000fc80000000000 */
[----:B------:R-:W-:Y:S04]  /*dbe70*/  STL.64 [R1+0x1128], R26 ;  /* 0x0011281a01007387 */ /* 0x000fe80000100a00 */
[----:B------:R4:W-:Y:S04]  /*dbe80*/  STL [R1+0xb8], R15 ;  /* 0x0000b80f01007387 */ /* 0x0009e80000100800 */
[----:B------:R0:W-:Y:S01]  /*dbe90*/  STL [R1+0xbc], R14 ;  /* 0x0000bc0e01007387 */ /* 0x0001e20000100800 */
[----:B--2---:R-:W-:Y:S02]  /*dbea0*/  LOP3.LUT R13, R13, 0xffff, RZ, 0xc0, !PT ;  /* 0x0000ffff0d0d7812 */ /* 0x004fe400078ec0ff */
[----:B---3--:R-:W-:-:S02]  /*dbeb0*/  LOP3.LUT R10, R19, 0xffff, RZ, 0xc0, !PT ;  /* 0x0000ffff130a7812 */ /* 0x008fc400078ec0ff */
[----:B----4-:R-:W-:Y:S02]  /*dbec0*/  LOP3.LUT R15, R24, 0xffff, RZ, 0xc0, !PT ;  /* 0x0000ffff180f7812 */ /* 0x010fe400078ec0ff */
[----:B------:R-:W-:Y:S02]  /*dbed0*/  PRMT R18, R10, 0x3340, R0 ;  /* 0x000033400a127816 */ /* 0x000fe40000000000 */
[----:B0-----:R-:W-:-:S04]  /*dbee0*/  PRMT R14, R13, 0x3340, R15 ;  /* 0x000033400d0e7816 */ /* 0x001fc8000000000f */
[----:B------:R-:W-:Y:S02]  /*dbef0*/  PRMT R14, R14, 0x5410, R18 ;  /* 0x000054100e0e7816 */ /* 0x000fe40000000012 */
[----:B------:R-:W-:-:S03]  /*dbf00*/  IADD3 R18, P2, PT, R23, R0, RZ ;  /* 0x0000000017127210 */ /* 0x000fc60007f5e0ff */
[----:B------:R0:W-:Y:S02]  /*dbf10*/  STL [R1+0x52ec], R14 ;  /* 0x0052ec0e01007387 */ /* 0x0001e40000100800 */
[----:B------:R-:W-:Y:S01]  /*dbf20*/  IMAD.X R19, R16, 0x1, R3, P2 ;  /* 0x0000000110137824 */ /* 0x000fe200010e0603 */
[----:B0-----:R-:W-:Y:S02]  /*dbf30*/  LOP3.LUT R14, R11, 0xffff, RZ, 0xc0, !PT ;  /* 0x0000ffff0b0e7812 */ /* 0x001fe400078ec0ff */
[----:B------:R-:W2:Y:S04]  /*dbf40*/  LDL.LU R11, [R1+0x5694] ;  /* 0x00569400010b7983 */ /* 0x000ea80000300800 */
[----:B------:R0:W-:Y:S01]  /*dbf50*/  STL.64 [R1+0x1120], R18 ;  /* 0x0011201201007387 */ /* 0x0001e20000100a00 */
[----:B------:R-:W-:-:S02]  /*dbf60*/  SHF.R.U32.HI R13, RZ, 0x8, R13 ;  /* 0x00000008ff0d7819 */ /* 0x000fc4000001160d */
[----:B------:R-:W-:Y:S02]  /*dbf70*/  SHF.R.U32.HI R15, RZ, 0x8, R15 ;  /* 0x00000008ff0f7819 */ /* 0x000fe4000001160f */
[----:B0-----:R-:W-:Y:S02]  /*dbf80*/  PRMT R18, R14, 0x3340, R0 ;  /* 0x000033400e127816 */ /* 0x001fe40000000000 */
[----:B------:R-:W-:-:S03]  /*dbf90*/  SHF.R.U32.HI R14, RZ, 0x8, R14 ;  /* 0x00000008ff0e7819 */ /* 0x000fc6000001160e */
[----:B------:R0:W-:Y:S01]  /*dbfa0*/  STL [R1+0x94], R18 ;  /* 0x0000941201007387 */ /* 0x0001e20000100800 */
[----:B------:R-:W-:Y:S02]  /*dbfb0*/  LOP3.LUT R15, R15, 0xffff, RZ, 0xc0, !PT ;  /* 0x0000ffff0f0f7812 */ /* 0x000fe400078ec0ff */
[----:B0-----:R-:W-:Y:S02]  /*dbfc0*/  LOP3.LUT R18, R14, 0xffff, RZ, 0xc0, !PT ;  /* 0x0000ffff0e127812 */ /* 0x001fe400078ec0ff */
[----:B------:R-:W-:Y:S02]  /*dbfd0*/  LOP3.LUT R14, R13, 0xffff, RZ, 0xc0, !PT ;  /* 0x0000ffff0d0e7812 */ /* 0x000fe400078ec0ff */
[----:B------:R-:W3:Y:S01]  /*dbfe0*/  LDL.LU R13, [R1+0x4e04] ;  /* 0x004e0400010d7983 */ /* 0x000ee20000300800 */
[----:B------:R-:W-:-:S03]  /*dbff0*/  PRMT R26, R18, 0x3340, R0 ;  /* 0x00003340121a7816 */ /* 0x000fc60000000000 */
[----:B------:R-:W4:Y:S04]  /*dc000*/  LDL.LU R19, [R1+0x244] ;  /* 0x0002440001137983 */ /* 0x000f280000300800 */
[----:B------:R-:W2:Y:S04]  /*dc010*/  LDL.LU R18, [R1+0x458] ;  /* 0x0004580001127983 */ /* 0x000ea80000300800 */
[----:B------:R-:W2:Y:S04]  /*dc020*/  LDL.LU R24, [R1+0x8f8] ;  /* 0x0008f80001187983 */ /* 0x000ea80000300800 */
[----:B------:R0:W-:Y:S02]  /*dc030*/  STL [R1+0x156c], R26 ;  /* 0x00156c1a01007387 */ /* 0x0001e40000100800 */
[----:B0-----:R-:W-:-:S02]  /*dc040*/  PRMT R26, R14, 0x3340, R15 ;  /* 0x000033400e1a7816 */ /* 0x001fc4000000000f */
[----:B------:R-:W-:Y:S02]  /*dc050*/  LOP3.LUT R14, R20, 0xffff, RZ, 0xc0, !PT ;  /* 0x0000ffff140e7812 */ /* 0x000fe400078ec0ff */
[----:B------:R-:W-:Y:S02]  /*dc060*/  LOP3.LUT R15, R25, 0xffff, RZ, 0xc0, !PT ;  /* 0x0000ffff190f7812 */ /* 0x000fe400078ec0ff */
[----:B------:R-:W-:Y:S01]  /*dc070*/  LOP3.LUT R20, R21, 0xffff, RZ, 0xc0, !PT ;  /* 0x0000ffff15147812 */ /* 0x000fe200078ec0ff */
[----:B------:R0:W-:Y:S01]  /*dc080*/  STL [R1+0x6e0], R26 ;  /* 0x0006e01a01007387 */ /* 0x0001e20000100800 */
[----:B------:R-:W-:Y:S02]  /*dc090*/  PRMT R25, R14, 0x3340, R0 ;  /* 0x000033400e197816 */ /* 0x000fe40000000000 */
[----:B------:R-:W-:-:S04]  /*dc0a0*/  PRMT R21, R15, 0x3340, R20 ;  /* 0x000033400f157816 */ /* 0x000fc80000000014 */
[----:B------:R-:W-:Y:S02]  /*dc0b0*/  PRMT R21, R21, 0x5410, R25 ;  /* 0x0000541015157816 */ /* 0x000fe40000000019 */
[----:B0-----:R-:W-:-:S03]  /*dc0c0*/  IADD3 R26, P2, PT, R23, R2, RZ ;  /* 0x00000002171a7210 */ /* 0x001fc60007f5e0ff */
[----:B------:R-:W-:Y:S02]  /*dc0d0*/  STL [R1+0x52e8], R21 ;  /* 0x0052e81501007387 */ /* 0x000fe40000100800 */
[----:B------:R-:W-:-:S05]  /*dc0e0*/  IMAD.X R27, R16, 0x1, R5, P2 ;  /* 0x00000001101b7824 */ /* 0x000fca00010e0605 */
[----:B------:R0:W-:Y:S02]  /*dc0f0*/  STL.64 [R1+0x1118], R26 ;  /* 0x0011181a01007387 */ /* 0x0001e40000100a00 */
[----:B0-----:R-:W-:-:S05]  /*dc100*/  IADD3 R26, P2, PT, R23, R4, RZ ;  /* 0x00000004171a7210 */ /* 0x001fca0007f5e0ff */
[----:B------:R-:W-:Y:S02]  /*dc110*/  IMAD.X R27, R16, 0x1, R8, P2 ;  /* 0x00000001101b7824 */ /* 0x000fe400010e0608 */
[----:B------:R-:W4:Y:S04]  /*dc120*/  LDL.LU R16, [R1+0xee4] ;  /* 0x000ee40001107983 */ /* 0x000f280000300800 */
[----:B------:R-:W4:Y:S01]  /*dc130*/  LDL.LU R23, [R1+0x700] ;  /* 0x0007000001177983 */ /* 0x000f220000300800 */
[----:B------:R-:W-:Y:S02]  /*dc140*/  SHF.R.U32.HI R15, RZ, 0x8, R15 ;  /* 0x00000008ff0f7819 */ /* 0x000fe4000001160f */
[----:B------:R-:W-:Y:S02]  /*dc150*/  SHF.R.U32.HI R20, RZ, 0x8, R20 ;  /* 0x00000008ff147819 */ /* 0x000fe40000011614 */
[----:B------:R-:W-:-:S02]  /*dc160*/  SHF.R.U32.HI R14, RZ, 0x8, R14 ;  /* 0x00000008ff0e7819 */ /* 0x000fc4000001160e */
[----:B------:R-:W-:Y:S02]  /*dc170*/  SHF.R.U32.HI R10, RZ, 0x8, R10 ;  /* 0x00000008ff0a7819 */ /* 0x000fe4000001160a */
[----:B------:R-:W-:Y:S02]  /*dc180*/  LOP3.LUT R15, R15, 0xffff, RZ, 0xc0, !PT ;  /* 0x0000ffff0f0f7812 */ /* 0x000fe400078ec0ff */
[----:B------:R-:W-:Y:S02]  /*dc190*/  LOP3.LUT R20, R20, 0xffff, RZ, 0xc0, !PT ;  /* 0x0000ffff14147812 */ /* 0x000fe400078ec0ff */
[----:B------:R-:W-:Y:S02]  /*dc1a0*/  LOP3.LUT R14, R14, 0xffff, RZ, 0xc0, !PT ;  /* 0x0000ffff0e0e7812 */ /* 0x000fe400078ec0ff */
[----:B------:R-:W-:Y:S02]  /*dc1b0*/  LOP3.LUT R10, R10, 0xffff, RZ, 0xc0, !PT ;  /* 0x0000ffff0a0a7812 */ /* 0x000fe400078ec0ff */
[----:B------:R-:W-:-:S02]  /*dc1c0*/  PRMT R15, R15, 0x3340, R20 ;  /* 0x000033400f0f7816 */ /* 0x000fc40000000014 */
[--C-:B------:R-:W-:Y:S02]  /*dc1d0*/  PRMT R14, R14, 0x3340, R0.reuse ;  /* 0x000033400e0e7816 */ /* 0x100fe40000000000 */
[----:B------:R-:W-:Y:S01]  /*dc1e0*/  PRMT R10, R10, 0x3340, R0 ;  /* 0x000033400a0a7816 */ /* 0x000fe20000000000 */
[----:B------:R-:W-:Y:S04]  /*dc1f0*/  STL.64 [R1+0x1110], R26 ;  /* 0x0011101a01007387 */ /* 0x000fe80000100a00 */
[----:B------:R-:W-:Y:S04]  /*dc200*/  STL [R1+0x6d0], R15 ;  /* 0x0006d00f01007387 */ /* 0x000fe80000100800 */
[----:B------:R2:W-:Y:S04]  /*dc210*/  STL [R1+0xb0], R14 ;  /* 0x0000b00e01007387 */ /* 0x0005e80000100800 */
[----:B------:R-:W4:Y:S04]  /*dc220*/  LDL.LU R25, [R1+0xce0] ;  /* 0x000ce00001197983 */ /* 0x000f280000300800 */
[----:B------:R0:W-:Y:S04]  /*dc230*/  STL [R1+0xb4], R10 ;  /* 0x0000b40a01007387 */ /* 0x0001e80000100800 */
[----:B------:R-:W4:Y:S04]  /*dc240*/  LDL.LU R20, [R1+0x84] ;  /* 0x0000840001147983 */ /* 0x000f280000300800 */
[----:B------:R-:W4:Y:S01]  /*dc250*/  LDL.LU R21, [R1+0x5a0] ;  /* 0x0005a00001157983 */ /* 0x000f220000300800 */
[----:B---3--:R-:W-:-:S02]  /*dc260*/  LOP3.LUT R13, R13, 0xffff, RZ, 0xc0, !PT ;  /* 0x0000ffff0d0d7812 */ /* 0x008fc400078ec0ff */
[----:B--2---:R-:W-:Y:S02]  /*dc270*/  LOP3.LUT R14, R24, 0xffff, RZ, 0xc0, !PT ;  /* 0x0000ffff180e7812 */ /* 0x004fe400078ec0ff */
[----:B0-----:R-:W-:Y:S02]  /*dc280*/  LOP3.LUT R10, R18, 0xffff, RZ, 0xc0, !PT ;  /* 0x0000ffff120a7812 */ /* 0x001fe400078ec0ff */
[--C-:B------:R-:W-:Y:S02]  /*dc290*/  PRMT R15, R13, 0x3340, R14.reuse ;  /* 0x000033400d0f7816 */ /* 0x100fe4000000000e */
[----:B------:R-:W-:Y:S02]  /*dc2a0*/  SHF.R.U32.HI R13, RZ, 0x8, R13 ;  /* 0x00000008ff0d7819 */ /* 0x000fe4000001160d */
[----:B------:R-:W-:Y:S02]  /*dc2b0*/  SHF.R.U32.HI R14, RZ, 0x8, R14 ;  /* 0x00000008ff0e7819 */ /* 0x000fe4000001160e */
[----:B------:R-:W-:-:S02]  /*dc2c0*/  PRMT R18, R10, 0x3340, R0 ;  /* 0x000033400a127816 */ /* 0x000fc40000000000 */
[----:B----4-:R-:W-:Y:S02]  /*dc2d0*/  SHF.R.S32.HI R24, RZ, 0x1f, R19 ;  /* 0x0000001fff187819 */ /* 0x010fe40000011413 */
[----:B------:R-:W-:Y:S02]  /*dc2e0*/  IADD3 R26, P2, PT, R19, R6, RZ ;  /* 0x00000006131a7210 */ /* 0x000fe40007f5e0ff */
[----:B------:R-:W-:Y:S02]  /*dc2f0*/  LOP3.LUT R13, R13, 0xffff, RZ, 0xc0, !PT ;  /* 0x0000ffff0d0d7812 */ /* 0x000fe400078ec0ff */
[----:B------:R-:W-:Y:S02]  /*dc300*/  LOP3.LUT R14, R14, 0xffff, RZ, 0xc0, !PT ;  /* 0x0000ffff0e0e7812 */ /* 0x000fe400078ec0ff */
[----:B------:R-:W-:Y:S01]  /*dc310*/  PRMT R15, R15, 0x5410, R18 ;  /* 0x000054100f0f7816 */ /* 0x000fe20000000012 */
[----:B------:R-:W-:Y:S01]  /*dc320*/  IMAD.X R27, R24, 0x1, R7, P2 ;  /* 0x00000001181b7824 */ /* 0x000fe200010e0607 */
[----:B------:R-:W-:-:S03]  /*dc330*/  PRMT R13, R13, 0x3340, R14 ;  /* 0x000033400d0d7816 */ /* 0x000fc6000000000e */
[----:B------:R-:W-:Y:S04]  /*dc340*/  STL [R1+0x52e0], R15 ;  /* 0x0052e00f01007387 */ /* 0x000fe80000100800 */
[----:B------:R-:W-:Y:S04]  /*dc350*/  STL.64 [R1+0x1108], R26 ;  /* 0x0011081a01007387 */ /* 0x000fe80000100a00 */
[----:B------:R0:W-:Y:S04]  /*dc360*/  STL [R1+0x6c4], R13 ;  /* 0x0006c40d01007387 */ /* 0x0001e80000100800 */
[----:B0-----:R-:W2:Y:S01]  /*dc370*/  LDL.LU R13, [R1+0xce4] ;  /* 0x000ce400010d7983 */ /* 0x001ea20000300800 */
[----:B------:R-:W-:-:S02]  /*dc380*/  LOP3.LUT R18, R16, 0xffff, RZ, 0xc0, !PT ;  /* 0x0000ffff10127812 */ /* 0x000fc400078ec0ff */
[----:B------:R-:W-:Y:S01]  /*dc390*/  LOP3.LUT R14, R23, 0xffff, RZ, 0xc0, !PT ;  /* 0x0000ffff170e7812 */ /* 0x000fe200078ec0ff */
[----:B------:R-:W3:Y:S04]  /*dc3a0*/  LDL.LU R16, [R1+0x8c] ;  /* 0x00008c0001107983 */ /* 0x000ee80000300800 */
[----:B------:R-:W4:Y:S01]  /*dc3b0*/  LDL.LU R23, [R1+0x5a8] ;  /* 0x0005a80001177983 */ /* 0x000f220000300800 */
[----:B------:R-:W-:Y:S02]  /*dc3c0*/  SHF.R.U32.HI R15, RZ, 0x8, R10 ;  /* 0x00000008ff0f7819 */ /* 0x000fe4000001160a */
[----:B------:R-:W-:Y:S02]  /*dc3d0*/  SHF.R.U32.HI R10, RZ, 0x8, R18 ;  /* 0x00000008ff0a7819 */ /* 0x000fe40000011612 */
[----:B------:R-:W-:-:S02]  /*dc3e0*/  PRMT R18, R18, 0x3340, R14 ;  /* 0x0000334012127816 */ /* 0x000fc4000000000e */
[----:B------:R-:W-:Y:S02]  /*dc3f0*/  SHF.R.U32.HI R14, RZ, 0x8, R14 ;  /* 0x00000008ff0e7819 */ /* 0x000fe4000001160e */
[----:B------:R-:W-:Y:S02]  /*dc400*/  LOP3.LUT R15, R15, 0xffff, RZ, 0xc0, !PT ;  /* 0x0000ffff0f0f7812 */ /* 0x000fe400078ec0ff */
[----:B------:R-:W-:Y:S02]  /*dc410*/  LOP3.LUT R10, R10, 0xffff, RZ, 0xc0, !PT ;  /* 0x0000ffff0a0a7812 */ /* 0x000fe400078ec0ff */
[----:B------:R-:W-:Y:S01]  /*dc420*/  LOP3.LUT R14, R14, 0xffff, RZ, 0xc0, !PT ;  /* 0x0000ffff0e0e7812 */ /* 0x000fe200078ec0ff */
[----:B------:R0:W-:Y:S02]  /*dc430*/  STL [R1+0x5318], R18 ;  /* 0x0053181201007387 */ /* 0x0001e40000100800 */
[----:B0-----:R-:W-:Y:S02]  /*dc440*/  PRMT R18, R15, 0x3340, R0 ;  /* 0x000033400f127816 */ /* 0x001fe40000000000 */
[----:B------:R-:W-:-:S02]  /*dc450*/  PRMT R15, R10, 0x3340, R14 ;  /* 0x000033400a0f7816 */ /* 0x000fc4000000000e */
[----:B------:R-:W-:Y:S02]  /*dc460*/  LOP3.LUT R14, R25, 0xffff, RZ, 0xc0, !PT ;  /* 0x0000ffff190e7812 */ /* 0x000fe400078ec0ff */
[----:B------:R-:W-:Y:S01]  /*dc470*/  LOP3.LUT R10, R20, 0xffff, RZ, 0xc0, !PT ;  /* 0x0000ffff140a7812 */ /* 0x000fe200078ec0ff */
[----:B------:R-:W-:Y:S04]  /*dc480*/  STL [R1+0x98], R18 ;  /* 0x0000981201007387 */ /* 0x000fe80000100800 */
[----:B------:R0:W-:Y:S01]  /*dc490*/  STL [R1+0x51b4], R15 ;  /* 0x0051b40f01007387 */ /* 0x0001e20000100800 */
[----:B------:R-:W-:-:S03]  /*dc4a0*/  PRMT R20, R10, 0x3340, R0 ;  /* 0x000033400a147816 */ /* 0x000fc60000000000 */
[----:B------:R-:W4:Y:S01]  /*dc4b0*/  LDL.LU R25, [R1+0xaf0] ;  /* 0x000af00001197983 */ /* 0x000f220000300800 */
[----:B0-----:R-:W-:-:S04]  /*dc4c0*/  LOP3.LUT R15, R21, 0xffff, RZ, 0xc0, !PT ;  /* 0x0000ffff150f7812 */ /* 0x001fc800078ec0ff */
[----:B------:R-:W-:-:S04]  /*dc4d0*/  PRMT R18, R14, 0x3340, R15 ;  /* 0x000033400e127816 */ /* 0x000fc8000000000f */
[----:B------:R-:W-:Y:S02]  /*dc4e0*/  PRMT R18, R18, 0x5410, R20 ;  /* 0x0000541012127816 */ /* 0x000fe40000000014 */
[----:B------:R-:W-:-:S05]  /*dc4f0*/  IADD3 R20, P2, PT, R19, R0, RZ ;  /* 0x0000000013147210 */ /* 0x000fca0007f5e0ff */
[----:B------:R-:W-:Y:S01]  /*dc500*/  IMAD.X R21, R24, 0x1, R3, P2 ;  /* 0x0000000118157824 */ /* 0x000fe200010e0603 */
[----:B------:R-:W-:Y:S04]  /*dc510*/  STL [R1+0x52d0], R18 ;  /* 0x0052d01201007387 */ /* 0x000fe80000100800 */
[----:B------:R0:W-:Y:S04]  /*dc520*/  STL.64 [R1+0x1100], R20 ;  /* 0x0011001401007387 */ /* 0x0001e80000100a00 */
        /* <DEDUP_REMOVED lines=10> */
[----:B------:R4:W-:Y:S01]  /*dc5d0*/  STL [R1+0x9c], R14 ;  /* 0x00009c0e01007387 */ /* 0x0009e20000100800 */
[----:B--2---:R-:W-:-:S03]  /*dc5e0*/  LOP3.LUT R10, R13, 0xffff, RZ, 0xc0, !PT ;  /* 0x0000ffff0d0a7812 */ /* 0x004fc600078ec0ff */
[----:B------:R-:W2:Y:S01]  /*dc5f0*/  LDL.LU R13, [R1+0x4e08] ;  /* 0x004e0800010d7983 */ /* 0x000ea20000300800 */
[----:B---3--:R-:W-:Y:S02]  /*dc600*/  LOP3.LUT R15, R16, 0xffff, RZ, 0xc0, !PT ;  /* 0x0000ffff100f7812 */ /* 0x008fe400078ec0ff */
[----:B----4-:R-:W-:Y:S01]  /*dc610*/  LOP3.LUT R14, R23, 0xffff, RZ, 0xc0, !PT ;  /* 0x0000ffff170e7812 */ /* 0x010fe200078ec0ff */
[----:B------:R-:W3:Y:S04]  /*dc620*/  LDL.LU R16, [R1+0x464] ;  /* 0x0004640001107983 */ /* 0x000ee80000300800 */
[----:B------:R-:W4:Y:S04]  /*dc630*/  LDL.LU R23, [R1+0x900] ;  /* 0x0009000001177983 */ /* 0x000f280000300800 */
[----:B------:R-:W4:Y:S01]  /*dc640*/  LDL.LU R21, [R1+0x248] ;  /* 0x0002480001157983 */ /* 0x000f220000300800 */
[----:B------:R-:W-:-:S02]  /*dc650*/  PRMT R26, R15, 0x3340, R0 ;  /* 0x000033400f1a7816 */ /* 0x000fc40000000000 */
        /* <DEDUP_REMOVED lines=9> */
[----:B0-----:R-:W-:Y:S02]  /*dc6f0*/  IADD3 R18, P2, PT, R19, R4, RZ ;  /* 0x0000000413127210 */ /* 0x001fe40007f5e0ff */
[----:B------:R-:W-:-:S03]  /*dc700*/  PRMT R14, R10, 0x3340, R14 ;  /* 0x000033400a0e7816 */ /* 0x000fc6000000000e */
[----:B------:R-:W-:Y:S01]  /*dc710*/  IMAD.X R19, R24, 0x1, R8, P2 ;  /* 0x0000000118137824 */ /* 0x000fe200010e0608 */
[----:B------:R0:W-:Y:S01]  /*dc720*/  STL.64 [R1+0x10f8], R26 ;  /* 0x0010f81a01007387 */ /* 0x0001e20000100a00 */
[----:B------:R-:W-:-:S03]  /*dc730*/  LOP3.LUT R10, R25, 0xffff, RZ, 0xc0, !PT ;  /* 0x0000ffff190a7812 */ /* 0x000fc600078ec0ff */
[----:B------:R1:W-:Y:S04]  /*dc740*/  STL.64 [R1+0x10f0], R18 ;  /* 0x0010f01201007387 */ /* 0x0003e80000100a00 */
[----:B------:R1:W-:Y:S01]  /*dc750*/  STL [R1+0x4fd8], R14 ;  /* 0x004fd80e01007387 */ /* 0x0003e20000100800 */
[----:B0-----:R-:W-:-:S04]  /*dc760*/  LOP3.LUT R27, R22, 0xffff, RZ, 0xc0, !PT ;  /* 0x0000ffff161b7812 */ /* 0x001fc800078ec0ff */
[----:B-1----:R-:W-:Y:S02]  /*dc770*/  PRMT R19, R27, 0x3340, R0 ;  /* 0x000033401b137816 */ /* 0x002fe40000000000 */
[----:B------:R-:W-:-:S04]  /*dc780*/  LOP3.LUT R14, R20, 0xffff, RZ, 0xc0, !PT ;  /* 0x0000ffff140e7812 */ /* 0x000fc800078ec0ff */
[----:B------:R-:W-:-:S04]  /*dc790*/  PRMT R18, R10, 0x3340, R14 ;  /* 0x000033400a127816 */ /* 0x000fc8000000000e */
[----:B------:R-:W-:-:S05]  /*dc7a0*/  PRMT R18, R18, 0x5410, R19 ;  /* 0x0000541012127816 */ /* 0x000fca0000000013 */
[----:B------:R0:W-:Y:S01]  /*dc7b0*/  STL [R1+0x52c8], R18 ;  /* 0x0052c81201007387 */ /* 0x0001e20000100800 */
[----:B------:R-:W-:Y:S02]  /*dc7c0*/  SHF.R.U32.HI R15, RZ, 0x8, R15 ;  /* 0x00000008ff0f7819 */ /* 0x000fe4000001160f */
[----:B------:R-:W-:Y:S01]  /*dc7d0*/  SHF.R.U32.HI R10, RZ, 0x8, R10 ;  /* 0x00000008ff0a7819 */ /* 0x000fe2000001160a */
[----:B0-----:R-:W4:Y:S04]  /*dc7e0*/  LDL.LU R18, [R1+0xaf4] ;  /* 0x000af40001127983 */ /* 0x001f280000300800 */
[----:B------:R-:W4:Y:S01]  /*dc7f0*/  LDL.LU R19, [R1+0x520] ;  /* 0x0005200001137983 */ /* 0x000f220000300800 */
[----:B------:R-:W-:Y:S02]  /*dc800*/  SHF.R.U32.HI R14, RZ, 0x8, R14 ;  /* 0x00000008ff0e7819 */ /* 0x000fe4000001160e */
[----:B------:R-:W-:-:S02]  /*dc810*/  LOP3.LUT R15, R15, 0xffff, RZ, 0xc0, !PT ;  /* 0x0000ffff0f0f7812 */ /* 0x000fc400078ec0ff */
[----:B------:R-:W-:Y:S02]  /*dc820*/  LOP3.LUT R10, R10, 0xffff, RZ, 0xc0, !PT ;  /* 0x0000ffff0a0a7812 */ /* 0x000fe400078ec0ff */
[----:B------:R-:W-:Y:S02]  /*dc830*/  LOP3.LUT R14, R14, 0xffff, RZ, 0xc0, !PT ;  /* 0x0000ffff0e0e7812 */ /* 0x000fe400078ec0ff */
[----:B------:R-:W-:Y:S02]  /*dc840*/  PRMT R20, R15, 0x3340, R0 ;  /* 0x000033400f147816 */ /* 0x000fe40000000000 */
[----:B------:R-:W-:-:S03]  /*dc850*/  PRMT R14, R10, 0x3340, R14 ;  /* 0x000033400a0e7816 */ /* 0x000fc6000000000e */
[----:B------:R-:W-:Y:S04]  /*dc860*/  STL [R1+0x404], R20 ;  /* 0x0004041401007387 */ /* 0x000fe80000100800 */
[----:B------:R0:W-:Y:S04]  /*dc870*/  STL [R1+0x4fb4], R14 ;  /* 0x004fb40e01007387 */ /* 0x0001e80000100800 */
[----:B------:R-:W4:Y:S04]  /*dc880*/  LDL.LU R24, [R1+0x4e0c] ;  /* 0x004e0c0001187983 */ /* 0x000f280000300800 */
[----:B------:R-:W4:Y:S01]  /*dc890*/  LDL.LU R25, [R1+0x468] ;  /* 0x0004680001197983 */ /* 0x000f220000300800 */
[----:B--2---:R-:W-:-:S02]  /*dc8a0*/  LOP3.LUT R15, R13, 0xffff, RZ, 0xc0, !PT ;  /* 0x0000ffff0d0f7812 */ /* 0x004fc400078ec0ff */
[----:B---3--:R-:W-:Y:S02]  /*dc8b0*/  LOP3.LUT R10, R16, 0xffff, RZ, 0xc0, !PT ;  /* 0x0000ffff100a7812 */ /* 0x008fe400078ec0ff */
[----:B----4-:R-:W-:Y:S02]  /*dc8c0*/  LOP3.LUT R26, R23, 0xffff, RZ, 0xc0, !PT ;  /* 0x0000ffff171a7812 */ /* 0x010fe400078ec0ff */
[----:B0-----:R-:W-:Y:S02]  /*dc8d0*/  PRMT R14, R10, 0x3340, R0 ;  /* 0x000033400a0e7816 */ /* 0x001fe40000000000 */
[----:B------:R-:W-:Y:S02]  /*dc8e0*/  PRMT R13, R15, 0x3340, R26 ;  /* 0x000033400f0d7816 */ /* 0x000fe4000000001a */
[----:B------:R-:W-:Y:S02]  /*dc8f0*/  IADD3 R22, P2, PT, R21, R6, RZ ;  /* 0x0000000615167210 */ /* 0x000fe40007f5e0ff */
[----:B------:R-:W-:-:S02]  /*dc900*/  PRMT R13, R13, 0x5410, R14 ;  /* 0x000054100d0d7816 */ /* 0x000fc4000000000e */
[----:B------:R-:W-:-:S03]  /*dc910*/  SHF.R.S32.HI R14, RZ, 0x1f, R21 ;  /* 0x0000001fff0e7819 */ /* 0x000fc60000011415 */
[----:B------:R0:W-:Y:S02]  /*dc920*/  STL [R1+0x52c4], R13 ;  /* 0x0052c40d01007387 */ /* 0x0001e40000100800 */
[----:B------:R-:W-:Y:S02]  /*dc930*/  IMAD.X R23, R14, 0x1, R7, P2 ;  /* 0x000000010e177824 */ /* 0x000fe400010e0607 */
[----:B------:R-:W2:Y:S04]  /*dc940*/  LDL.LU R20, [R1+0x904] ;  /* 0x0009040001147983 */ /* 0x000ea80000300800 */
[----:B0-----:R-:W3:Y:S04]  /*dc950*/  LDL.LU R13, [R1+0xee8] ;  /* 0x000ee800010d7983 */ /* 0x001ee80000300800 */
[----:B------:R-:W4:Y:S04]  /*dc960*/  LDL.LU R16, [R1+0x3bc] ;  /* 0x0003bc0001107983 */ /* 0x000f280000300800 */
[----:B------:R0:W-:Y:S04]  /*dc970*/  STL.64 [R1+0x10e8], R22 ;  /* 0x0010e81601007387 */ /* 0x0001e80000100a00 */
[----:B0-----:R-:W4:Y:S04]  /*dc980*/  LDL.LU R22, [R1+0x5690] ;  /* 0x0056900001167983 */ /* 0x001f280000300800 */
[----:B------:R-:W4:Y:S01]  /*dc990*/  LDL.LU R23, [R1+0x710] ;  /* 0x0007100001177983 */ /* 0x000f220000300800 */
        /* <DEDUP_REMOVED lines=8> */
[----:B------:R-:W-:Y:S04]  /*dca20*/  STL [R1+0x3ec], R27 ;  /* 0x0003ec1b01007387 */ /* 0x000fe80000100800 */
[----:B------:R-:W-:Y:S01]  /*dca30*/  STL [R1+0x4e04], R26 ;  /* 0x004e041a01007387 */ /* 0x000fe20000100800 */
[----:B------:R-:W-:-:S04]  /*dca40*/  SHF.R.U32.HI R10, RZ, 0x8, R10 ;  /* 0x00000008ff0a7819 */ /* 0x000fc8000001160a */
[----:B------:R-:W-:Y:S02]  /*dca50*/  LOP3.LUT R10, R10, 0xffff, RZ, 0xc0, !PT ;  /* 0x0000ffff0a0a7812 */ /* 0x000fe400078ec0ff */
[----:B------:R-:W-:Y:S02]  /*dca60*/  LOP3.LUT R15, R18, 0xffff, RZ, 0xc0, !PT ;  /* 0x0000ffff120f7812 */ /* 0x000fe400078ec0ff */
[----:B------:R-:W-:-:S03]  /*dca70*/  LOP3.LUT R18, R19, 0xffff, RZ, 0xc0, !PT ;  /* 0x0000ffff13127812 */ /* 0x000fc600078ec0ff */
        /* <DEDUP_REMOVED lines=8> */
[----:B------:R-:W4:Y:S04]  /*dcb00*/  LDL.LU R9, [R1+0x568c] ;  /* 0x00568c0001097983 */ /* 0x000f280000300800 */
[----:B------:R-:W-:Y:S04]  /*dcb10*/  STL [R1+0x4df8], R18 ;  /* 0x004df81201007387 */ /* 0x000fe80000100800 */
[----:B------:R0:W-:Y:S01]  /*dcb20*/  STL [R1+0x5348], R15 ;  /* 0x0053480f01007387 */ /* 0x0001e20000100800 */
[----:B------:R-:W-:-:S02]  /*dcb30*/  PRMT R10, R10, 0x3340, R0 ;  /* 0x000033400a0a7816 */ /* 0x000fc40000000000 */
[----:B0-----:R-:W-:-:S04]  /*dcb40*/  SHF.R.U32.HI R15, RZ, 0x8, R15 ;  /* 0x00000008ff0f7819 */ /* 0x001fc8000001160f */
[----:B------:R-:W-:-:S04]  /*dcb50*/  LOP3.LUT R15, R15, 0xffff, RZ, 0xc0, !PT ;  /* 0x0000ffff0f0f7812 */ /* 0x000fc800078ec0ff */
[----:B------:R-:W-:Y:S02]  /*dcb60*/  PRMT R15, R15, 0x3340, R0 ;  /* 0x000033400f0f7816 */ /* 0x000fe40000000000 */
[----:B------:R-:W-:-:S03]  /*dcb70*/  LOP3.LUT R18, R24, 0xffff, RZ, 0xc0, !PT ;  /* 0x0000ffff18127812 */ /* 0x000fc600078ec0ff */
[----:B------:R-:W-:Y:S04]  /*dcb80*/  STL [R1+0x3e8], R15 ;  /* 0x0003e80f01007387 */ /* 0x000fe80000100800 */
[----:B------:R4:W-:Y:S01]  /*dcb90*/  STL [R1+0x3e4], R10 ;  /* 0x0003e40a01007387 */ /* 0x0009e20000100800 */
[----:B--2---:R-:W-:Y:S02]  /*dcba0*/  LOP3.LUT R19, R20, 0xffff, RZ, 0xc0, !PT ;  /* 0x0000ffff14137812 */ /* 0x004fe400078ec0ff */
[----:B---3--:R-:W-:Y:S02]  /*dcbb0*/  LOP3.LUT R20, R13, 0xffff, RZ, 0xc0, !PT ;  /* 0x0000ffff0d147812 */ /* 0x008fe400078ec0ff */
[----:B----4-:R-:W-:Y:S01]  /*dcbc0*/  LOP3.LUT R10, R16, 0xffff, RZ, 0xc0, !PT ;  /* 0x0000ffff100a7812 */ /* 0x010fe200078ec0ff */
[----:B------:R-:W2:Y:S04]  /*dcbd0*/  LDL.LU R13, [R1+0xeec] ;  /* 0x000eec00010d7983 */ /* 0x000ea80000300800 */
[----:B------:R-:W3:Y:S01]  /*dcbe0*/  LDL.LU R16, [R1+0x3d0] ;  /* 0x0003d00001107983 */ /* 0x000ee20000300800 */
[----:B------:R-:W-:-:S03]  /*dcbf0*/  LOP3.LUT R24, R23, 0xffff, RZ, 0xc0, !PT ;  /* 0x0000ffff17187812 */ /* 0x000fc600078ec0ff */
[----:B------:R-:W4:Y:S01]  /*dcc00*/  LDL.LU R23, [R1+0x714] ;  /* 0x0007140001177983 */ /* 0x000f220000300800 */
[----:B------:R-:W-:Y:S02]  /*dcc10*/  LOP3.LUT R15, R25, 0xffff, RZ, 0xc0, !PT ;  /* 0x0000ffff190f7812 */ /* 0x000fe400078ec0ff */
[----:B------:R-:W-:Y:S02]  /*dcc20*/  PRMT R25, R18, 0x3340, R19 ;  /* 0x0000334012197816 */ /* 0x000fe40000000013 */
[----:B------:R-:W-:-:S04]  /*dcc30*/  PRMT R26, R15, 0x3340, R0 ;  /* 0x000033400f1a7816 */ /* 0x000fc80000000000 */
[----:B------:R-:W-:Y:S02]  /*dcc40*/  PRMT R27, R25, 0x5410, R26 ;  /* 0x00005410191b7816 */ /* 0x000fe4000000001a */
[----:B------:R-:W-:Y:S02]  /*dcc50*/  PRMT R26, R10, 0x3340, R0 ;  /* 0x000033400a1a7816 */ /* 0x000fe40000000000 */
[----:B------:R-:W-:-:S04]  /*dcc60*/  PRMT R25, R20, 0x3340, R24 ;  /* 0x0000334014197816 */ /* 0x000fc80000000018 */
[----:B------:R-:W-:Y:S02]  /*dcc70*/  PRMT R25, R25, 0x5410, R26 ;  /* 0x0000541019197816 */ /* 0x000fe4000000001a */
[----:B------:R-:W-:Y:S01]  /*dcc80*/  IADD3 R26, P2, PT, R21, R0, RZ ;  /* 0x00000000151a7210 */ /* 0x000fe20007f5e0ff */
[----:B------:R0:W-:Y:S01]  /*dcc90*/  STL [R1+0x52c0], R27 ;  /* 0x0052c01b01007387 */ /* 0x0001e20000100800 */
[----:B------:R-:W-:Y:S02]  /*dcca0*/  SHF.R.U32.HI R18, RZ, 0x8, R18 ;  /* 0x00000008ff127819 */ /* 0x000fe40000011612 */
[----:B------:R-:W-:Y:S02]  /*dccb0*/  SHF.R.U32.HI R19, RZ, 0x8, R19 ;  /* 0x00000008ff137819 */ /* 0x000fe40000011613 */
[----:B------:R-:W-:Y:S02]  /*dccc0*/  SHF.R.U32.HI R20, RZ, 0x8, R20 ;  /* 0x00000008ff147819 */ /* 0x000fe40000011614 */
[----:B------:R-:W-:Y:S01]  /*dccd0*/  SHF.R.U32.HI R24, RZ, 0x8, R24 ;  /* 0x00000008ff187819 */ /* 0x000fe20000011618 */
[----:B------:R1:W-:Y:S01]  /*dcce0*/  STL [R1+0x52bc], R25 ;  /* 0x0052bc1901007387 */ /* 0x0003e20000100800 */
[----:B0-----:R-:W-:Y:S01]  /*dccf0*/  IMAD.X R27, R14, 0x1, R3, P2 ;  /* 0x000000010e1b7824 */ /* 0x001fe200010e0603 */
[----:B------:R-:W-:-:S02]  /*dcd00*/  LOP3.LUT R18, R18, 0xffff, RZ, 0xc0, !PT ;  /* 0x0000ffff12127812 */ /* 0x000fc400078ec0ff */
[----:B------:R-:W-:Y:S02]  /*dcd10*/  LOP3.LUT R19, R19, 0xffff, RZ, 0xc0, !PT ;  /* 0x0000ffff13137812 */ /* 0x000fe400078ec0ff */
[----:B------:R-:W-:Y:S01]  /*dcd20*/  LOP3.LUT R20, R20, 0xffff, RZ, 0xc0, !PT ;  /* 0x0000ffff14147812 */ /* 0x000fe200078ec0ff */
[----:B------:R0:W-:Y:S04]  /*dcd30*/  STL.64 [R1+0x10d0], R26 ;  /* 0x0010d01a01007387 */ /* 0x0001e80000100a00 */
[----:B-1----:R-:W4:Y:S01]  /*dcd40*/  LDL.LU R25, [R1+0x24c] ;  /* 0x00024c0001197983 */ /* 0x002f220000300800 */
[----:B------:R-:W-:Y:S02]  /*dcd50*/  SHF.R.U32.HI R10, RZ, 0x8, R10 ;  /* 0x00000008ff0a7819 */ /* 0x000fe4000001160a */
[----:B0-----:R-:W-:-:S02]  /*dcd60*/  LOP3.LUT R26, R24, 0xffff, RZ, 0xc0, !PT ;  /* 0x0000ffff181a7812 */ /* 0x001fc400078ec0ff */
[----:B------:R-:W-:Y:S02]  /*dcd70*/  PRMT R24, R18, 0x3340, R19 ;  /* 0x0000334012187816 */ /* 0x000fe40000000013 */
[----:B------:R-:W4:Y:S01]  /*dcd80*/  LDL.LU R18, [R1+0xcf0] ;  /* 0x000cf00001127983 */ /* 0x000f220000300800 */
[----:B------:R-:W-:Y:S02]  /*dcd90*/  PRMT R20, R20, 0x3340, R26 ;  /* 0x0000334014147816 */ /* 0x000fe4000000001a */
[----:B------:R-:W-:Y:S01]  /*dcda0*/  IADD3 R26, P2, PT, R21, R2, RZ ;  /* 0x00000002151a7210 */ /* 0x000fe20007f5e0ff */
[----:B------:R-:W4:Y:S04]  /*dcdb0*/  LDL.LU R19, [R1+0x354] ;  /* 0x0003540001137983 */ /* 0x000f280000300800 */
[----:B------:R0:W-:Y:S01]  /*dcdc0*/  STL [R1+0x4dfc], R24 ;  /* 0x004dfc1801007387 */ /* 0x0001e20000100800 */
[----:B------:R-:W-:Y:S01]  /*dcdd0*/  IMAD.X R27, R14, 0x1, R5, P2 ;  /* 0x000000010e1b7824 */ /* 0x000fe200010e0605 */
[----:B------:R-:W-:-:S02]  /*dcde0*/  LOP3.LUT R10, R10, 0xffff, RZ, 0xc0, !PT ;  /* 0x0000ffff0a0a7812 */ /* 0x000fc400078ec0ff */
[----:B0-----:R-:W4:Y:S04]  /*dcdf0*/  LDL.LU R24, [R1+0x5c0] ;  /* 0x0005c00001187983 */ /* 0x001f280000300800 */
[----:B------:R0:W-:Y:S04]  /*dce00*/  STL [R1+0x4df4], R20 ;  /* 0x004df41401007387 */ /* 0x0001e80000100800 */
[----:B------:R-:W-:Y:S01]  /*dce10*/  STL.64 [R1+0x10e0], R26 ;  /* 0x0010e01a01007387 */ /* 0x000fe20000100a00 */
[----:B0-----:R-:W-:-:S05]  /*dce20*/  IADD3 R20, P2, PT, R21, R4, RZ ;  /* 0x0000000415147210 */ /* 0x001fca0007f5e0ff */
[----:B------:R-:W-:Y:S01]  /*dce30*/  IMAD.X R21, R14, 0x1, R8, P2 ;  /* 0x000000010e157824 */ /* 0x000fe200010e0608 */
[----:B------:R-:W-:-:S04]  /*dce40*/  PRMT R14, R10, 0x3340, R0 ;  /* 0x000033400a0e7816 */ /* 0x000fc80000000000 */
[----:B------:R-:W-:Y:S04]  /*dce50*/  STL.64 [R1+0x10d8], R20 ;  /* 0x0010d81401007387 */ /* 0x000fe80000100a00 */
[----:B------:R4:W-:Y:S01]  /*dce60*/  STL [R1+0x3e0], R14 ;  /* 0x0003e00e01007387 */ /* 0x0009e20000100800 */
[----:B--2---:R-:W-:Y:S02]  /*dce70*/  LOP3.LUT R10, R13, 0xffff, RZ, 0xc0, !PT ;  /* 0x0000ffff0d0a7812 */ /* 0x004fe400078ec0ff */
[----:B---3--:R-:W-:-:S04]  /*dce80*/  LOP3.LUT R13, R16, 0xffff, RZ, 0xc0, !PT ;  /* 0x0000ffff100d7812 */ /* 0x008fc800078ec0ff */
[----:B------:R-:W-:Y:S01]  /*dce90*/  PRMT R16, R13, 0x3340, R0 ;  /* 0x000033400d107816 */ /* 0x000fe20000000000 */
[----:B------:R0:W-:Y:S01]  /*dcea0*/  STL [R1+0x5364], R13 ;  /* 0x0053640d01007387 */ /* 0x0001e20000100800 */
[----:B----4-:R-:W-:-:S04]  /*dceb0*/  LOP3.LUT R14, R23, 0xffff, RZ, 0xc0, !PT ;  /* 0x0000ffff170e7812 */ /* 0x010fc800078ec0ff */
[----:B0-----:R-:W-:-:S04]  /*dcec0*/  PRMT R13, R10, 0x3340, R14 ;  /* 0x000033400a0d7816 */ /* 0x001fc8000000000e */
[----:B------:R-:W-:Y:S02]  /*dced0*/  PRMT R16, R13, 0x5410, R16 ;  /* 0x000054100d107816 */ /* 0x000fe40000000010 */
[----:B------:R-:W2:Y:S04]  /*dcee0*/  LDL.LU R13, [R1+0xcf4] ;  /* 0x000cf400010d7983 */ /* 0x000ea80000300800 */
[----:B------:R-:W3:Y:S04]  /*dcef0*/  LDL.LU R20, [R1+0x358] ;  /* 0x0003580001147983 */ /* 0x000ee80000300800 */
[----:B------:R0:W-:Y:S04]  /*dcf00*/  STL [R1+0x52b0], R16 ;  /* 0x0052b01001007387 */ /* 0x0001e80000100800 */
[----:B------:R-:W4:Y:S04]  /*dcf10*/  LDL.LU R21, [R1+0x5cc] ;  /* 0x0005cc0001157983 */ /* 0x000f280000300800 */
[----:B0-----:R-:W2:Y:S04]  /*dcf20*/  LDL.LU R16, [R1+0xb00] ;  /* 0x000b000001107983 */ /* 0x001ea80000300800 */
        /* <DEDUP_REMOVED lines=10> */
[----:B------:R0:W-:Y:S01]  /*dcfd0*/  STL [R1+0x514c], R15 ;  /* 0x00514c0f01007387 */ /* 0x0001e20000100800 */
[----:B------:R-:W-:Y:S02]  /*dcfe0*/  LOP3.LUT R14, R18, 0xffff, RZ, 0xc0, !PT ;  /* 0x0000ffff120e7812 */ /* 0x000fe400078ec0ff */
[----:B------:R-:W-:-:S04]  /*dcff0*/  LOP3.LUT R10, R19, 0xffff, RZ, 0xc0, !PT ;  /* 0x0000ffff130a7812 */ /* 0x000fc800078ec0ff */
[----:B------:R-:W-:Y:S02]  /*dd000*/  PRMT R19, R10, 0x3340, R0 ;  /* 0x000033400a137816 */ /* 0x000fe40000000000 */
[----:B0-----:R-:W-:-:S04]  /*dd010*/  LOP3.LUT R15, R24, 0xffff, RZ, 0xc0, !PT ;  /* 0x0000ffff180f7812 */ /* 0x001fc800078ec0ff */
[--C-:B------:R-:W-:Y:S02]  /*dd020*/  PRMT R18, R14, 0x3340, R15.reuse ;  /* 0x000033400e127816 */ /* 0x100fe4000000000f */
[----:B------:R-:W-:Y:S02]  /*dd030*/  SHF.R.U32.HI R14, RZ, 0x8, R14 ;  /* 0x00000008ff0e7819 */ /* 0x000fe4000001160e */
[----:B------:R-:W-:Y:S02]  /*dd040*/  SHF.R.U32.HI R15, RZ, 0x8, R15 ;  /* 0x00000008ff0f7819 */ /* 0x000fe4000001160f */
[----:B------:R-:W-:Y:S02]  /*dd050*/  SHF.R.U32.HI R10, RZ, 0x8, R10 ;  /* 0x00000008ff0a7819 */ /* 0x000fe4000001160a */
[----:B------:R-:W-:Y:S02]  /*dd060*/  PRMT R18, R18, 0x5410, R19 ;  /* 0x0000541012127816 */ /* 0x000fe40000000013 */
[----:B------:R-:W-:-:S02]  /*dd070*/  SHF.R.S32.HI R19, RZ, 0x1f, R25 ;  /* 0x0000001fff137819 */ /* 0x000fc40000011419 */
[----:B------:R-:W-:Y:S02]  /*dd080*/  IADD3 R26, P2, PT, R25, R6, RZ ;  /* 0x00000006191a7210 */ /* 0x000fe40007f5e0ff */
[----:B------:R-:W-:Y:S02]  /*dd090*/  LOP3.LUT R14, R14, 0xffff, RZ, 0xc0, !PT ;  /* 0x0000ffff0e0e7812 */ /* 0x000fe400078ec0ff */
[----:B------:R-:W-:Y:S02]  /*dd0a0*/  LOP3.LUT R15, R15, 0xffff, RZ, 0xc0, !PT ;  /* 0x0000ffff0f0f7812 */ /* 0x000fe400078ec0ff */
[----:B------:R-:W-:Y:S01]  /*dd0b0*/  LOP3.LUT R10, R10, 0xffff, RZ, 0xc0, !PT ;  /* 0x0000ffff0a0a7812 */ /* 0x000fe200078ec0ff */
[----:B------:R-:W-:Y:S01]  /*dd0c0*/  IMAD.X R27, R19, 0x1, R7, P2 ;  /* 0x00000001131b7824 */ /* 0x000fe200010e0607 */
[----:B------:R-:W-:Y:S02]  /*dd0d0*/  PRMT R15, R14, 0x3340, R15 ;  /* 0x000033400e0f7816 */ /* 0x000fe4000000000f */
[----:B------:R-:W-:Y:S01]  /*dd0e0*/  PRMT R14, R10, 0x3340, R0 ;  /* 0x000033400a0e7816 */ /* 0x000fe20000000000 */
[----:B------:R-:W-:Y:S04]  /*dd0f0*/  STL [R1+0x52a0], R18 ;  /* 0x0052a01201007387 */ /* 0x000fe80000100800 */
[----:B------:R-:W-:Y:S04]  /*dd100*/  STL.64 [R1+0x10c8], R26 ;  /* 0x0010c81a01007387 */ /* 0x000fe80000100a00 */
[----:B------:R4:W-:Y:S04]  /*dd110*/  STL [R1+0x4ddc], R15 ;  /* 0x004ddc0f01007387 */ /* 0x0009e80000100800 */
[----:B------:R2:W-:Y:S01]  /*dd120*/  STL [R1+0x22c], R14 ;  /* 0x00022c0e01007387 */ /* 0x0005e20000100800 */
[----:B---3--:R-:W-:-:S02]  /*dd130*/  LOP3.LUT R10, R20, 0xffff, RZ, 0xc0, !PT ;  /* 0x0000ffff140a7812 */ /* 0x008fc400078ec0ff */
[----:B----4-:R-:W-:Y:S01]  /*dd140*/  LOP3.LUT R15, R21, 0xffff, RZ, 0xc0, !PT ;  /* 0x0000ffff150f7812 */ /* 0x010fe200078ec0ff */
[----:B------:R-:W3:Y:S04]  /*dd150*/  LDL.LU R20, [R1+0x4e10] ;  /* 0x004e100001147983 */ /* 0x000ee80000300800 */
[----:B------:R-:W4:Y:S01]  /*dd160*/  LDL.LU R21, [R1+0x488] ;  /* 0x0004880001157983 */ /* 0x000f220000300800 */
[----:B--2---:R-:W-:-:S03]  /*dd170*/  LOP3.LUT R14, R23, 0xffff, RZ, 0xc0, !PT ;  /* 0x0000ffff170e7812 */ /* 0x004fc600078ec0ff */
[----:B------:R-:W2:Y:S01]  /*dd180*/  LDL.LU R23, [R1+0x910] ;  /* 0x0009100001177983 */ /* 0x000ea20000300800 */
[----:B------:R-:W-:Y:S02]  /*dd190*/  LOP3.LUT R13, R13, 0xffff, RZ, 0xc0, !PT ;  /* 0x0000ffff0d0d7812 */ /* 0x000fe400078ec0ff */
[----:B------:R-:W-:Y:S02]  /*dd1a0*/  LOP3.LUT R18, R17, 0xffff, RZ, 0xc0, !PT ;  /* 0x0000ffff11127812 */ /* 0x000fe400078ec0ff */
[----:B------:R-:W-:Y:S02]  /*dd1b0*/  PRMT R24, R10, 0x3340, R0 ;  /* 0x000033400a187816 */ /* 0x000fe40000000000 */
[----:B------:R-:W-:Y:S02]  /*dd1c0*/  PRMT R17, R13, 0x3340, R15 ;  /* 0x000033400d117816 */ /* 0x000fe4000000000f */
[----:B------:R-:W-:Y:S02]  /*dd1d0*/  LOP3.LUT R16, R16, 0xffff, RZ, 0xc0, !PT ;  /* 0x0000ffff10107812 */ /* 0x000fe400078ec0ff */
[----:B------:R-:W-:-:S02]  /*dd1e0*/  PRMT R26, R17, 0x5410, R24 ;  /* 0x00005410111a7816 */ /* 0x000fc40000000018 */
[----:B------:R-:W-:Y:S02]  /*dd1f0*/  PRMT R24, R18, 0x3340, R0 ;  /* 0x0000334012187816 */ /* 0x000fe40000000000 */
[----:B------:R-:W-:Y:S01]  /*dd200*/  PRMT R17, R16, 0x3340, R14 ;  /* 0x0000334010117816 */ /* 0x000fe2000000000e */
[----:B------:R0:W-:Y:S03]  /*dd210*/  STL [R1+0x5298], R26 ;  /* 0x0052981a01007387 */ /* 0x0001e60000100800 */
[----:B------:R-:W-:Y:S02]  /*dd220*/  PRMT R17, R17, 0x5410, R24 ;  /* 0x0000541011117816 */ /* 0x000fe40000000018 */
[----:B------:R-:W-:Y:S02]  /*dd230*/  SHF.R.U32.HI R14, RZ, 0x8, R14 ;  /* 0x00000008ff0e7819 */ /* 0x000fe4000001160e */
[----:B------:R-:W-:-:S02]  /*dd240*/  SHF.R.U32.HI R13, RZ, 0x8, R13 ;  /* 0x00000008ff0d7819 */ /* 0x000fc4000001160d */
[----:B0-----:R-:W-:Y:S01]  /*dd250*/  IADD3 R26, P2, PT, R25, R0, RZ ;  /* 0x00000000191a7210 */ /* 0x001fe20007f5e0ff */
[----:B------:R-:W-:Y:S04]  /*dd260*/  STL [R1+0x5294], R17 ;  /* 0x0052941101007387 */ /* 0x000fe80000100800 */
[----:B------:R-:W-:Y:S01]  /*dd270*/  IMAD.X R27, R19, 0x1, R3, P2 ;  /* 0x00000001131b7824 */ /* 0x000fe200010e0603 */
[----:B------:R-:W-:-:S04]  /*dd280*/  SHF.R.U32.HI R16, RZ, 0x8, R16 ;  /* 0x00000008ff107819 */ /* 0x000fc80000011610 */
[----:B------:R0:W-:Y:S01]  /*dd290*/  STL.64 [R1+0x10b0], R26 ;  /* 0x0010b01a01007387 */ /* 0x0001e20000100a00 */
[----:B------:R-:W-:Y:S02]  /*dd2a0*/  LOP3.LUT R24, R16, 0xffff, RZ, 0xc0, !PT ;  /* 0x0000ffff10187812 */ /* 0x000fe400078ec0ff */
[----:B0-----:R-:W-:Y:S02]  /*dd2b0*/  LOP3.LUT R26, R14, 0xffff, RZ, 0xc0, !PT ;  /* 0x0000ffff0e1a7812 */ /* 0x001fe400078ec0ff */
[----:B------:R-:W-:Y:S02]  /*dd2c0*/  LOP3.LUT R14, R13, 0xffff, RZ, 0xc0, !PT ;  /* 0x0000ffff0d0e7812 */ /* 0x000fe400078ec0ff */
[----:B------:R-:W2:Y:S04]  /*dd2d0*/  LDL.LU R13, [R1+0x4e14] ;  /* 0x004e1400010d7983 */ /* 0x000ea80000300800 */
[----:B------:R-:W2:Y:S04]  /*dd2e0*/  LDL.LU R17, [R1+0x494] ;  /* 0x0004940001117983 */ /* 0x000ea80000300800 */
[----:B------:R-:W2:Y:S01]  /*dd2f0*/  LDL.LU R16, [R1+0x914] ;  /* 0x0009140001107983 */ /* 0x000ea20000300800 */
[----:B------:R-:W-:-:S02]  /*dd300*/  SHF.R.U32.HI R15, RZ, 0x8, R15 ;  /* 0x00000008ff0f7819 */ /* 0x000fc4000001160f */
[----:B------:R-:W-:Y:S01]  /*dd310*/  PRMT R26, R24, 0x3340, R26 ;  /* 0x00003340181a7816 */ /* 0x000fe2000000001a */
[----:B------:R-:W2:Y:S01]  /*dd320*/  LDL.LU R27, [R1+0x250] ;  /* 0x00025000011b7983 */ /* 0x000ea20000300800 */
[----:B------:R-:W-:-:S04]  /*dd330*/  LOP3.LUT R15, R15, 0xffff, RZ, 0xc0, !PT ;  /* 0x0000ffff0f0f7812 */ /* 0x000fc800078ec0ff */
[----:B------:R-:W-:Y:S02]  /*dd340*/  PRMT R24, R14, 0x3340, R15 ;  /* 0x000033400e187816 */ /* 0x000fe4000000000f */
[----:B------:R-:W-:Y:S01]  /*dd350*/  IADD3 R14, P2, PT, R25, R2, RZ ;  /* 0x00000002190e7210 */ /* 0x000fe20007f5e0ff */
[----:B------:R-:W-:Y:S04]  /*dd360*/  STL [R1+0x4de8], R26 ;  /* 0x004de81a01007387 */ /* 0x000fe80000100800 */
        /* <DEDUP_REMOVED lines=12> */
[----:B------:R-:W3:Y:S02]  /*dd430*/  LDL.LU R21, [R1+0xef0] ;  /* 0x000ef00001157983 */ /* 0x000ee40000300800 */
        /* <DEDUP_REMOVED lines=9> */
[----:B------:R-:W-:-:S02]  /*dd4d0*/  LOP3.LUT R18, R18, 0xffff, RZ, 0xc0, !PT ;  /* 0x0000ffff12127812 */ /* 0x000fc400078ec0ff */
[----:B------:R-:W-:Y:S02]  /*dd4e0*/  LOP3.LUT R10, R10, 0xffff, RZ, 0xc0, !PT ;  /* 0x0000ffff0a0a7812 */ /* 0x000fe400078ec0ff */
[----:B------:R-:W-:Y:S02]  /*dd4f0*/  LOP3.LUT R14, R14, 0xffff, RZ, 0xc0, !PT ;  /* 0x0000ffff0e0e7812 */ /* 0x000fe400078ec0ff */
[----:B0-----:R-:W-:Y:S02]  /*dd500*/  PRMT R19, R18, 0x3340, R0 ;  /* 0x0000334012137816 */ /* 0x001fe40000000000 */
[----:B------:R-:W-:-:S03]  /*dd510*/  PRMT R18, R10, 0x3340, R14 ;  /* 0x000033400a127816 */ /* 0x000fc6000000000e */
[----:B------:R-:W-:Y:S04]  /*dd520*/  STL [R1+0x224], R19 ;  /* 0x0002241301007387 */ /* 0x000fe80000100800 */
[----:B------:R0:W-:Y:S01]  /*dd530*/  STL [R1+0x50f4], R18 ;  /* 0x0050f41201007387 */ /* 0x0001e20000100800 */
[----:B------:R-:W-:Y:S02]  /*dd540*/  LOP3.LUT R14, R13, 0xffff, RZ, 0xc0, !PT ;  /* 0x0000ffff0d0e7812 */ /* 0x000fe400078ec0ff */
[----:B------:R-:W-:Y:S01]  /*dd550*/  LOP3.LUT R10, R17, 0xffff, RZ, 0xc0, !PT ;  /* 0x0000ffff110a7812 */ /* 0x000fe200078ec0ff */
[----:B------:R-:W4:Y:S01]  /*dd560*/  LDL.LU R13, [R1+0xef4] ;  /* 0x000ef400010d7983 */ /* 0x000f220000300800 */
[----:B0-----:R-:W-:-:S03]  /*dd570*/  LOP3.LUT R18, R16, 0xffff, RZ, 0xc0, !PT ;  /* 0x0000ffff10127812 */ /* 0x001fc600078ec0ff */
[----:B------:R-:W4:Y:S04]  /*dd580*/  LDL.LU R17, [R1+0x3f0] ;  /* 0x0003f00001117983 */ /* 0x000f280000300800 */
[----:B------:R-:W4:Y:S01]  /*dd590*/  LDL.LU R16, [R1+0x724] ;  /* 0x0007240001107983 */ /* 0x000f220000300800 */
[----:B------:R-:W-:Y:S02]  /*dd5a0*/  PRMT R20, R10, 0x3340, R0 ;  /* 0x000033400a147816 */ /* 0x000fe40000000000 */
[----:B------:R-:W-:Y:S02]  /*dd5b0*/  PRMT R19, R14, 0x3340, R18 ;  /* 0x000033400e137816 */ /* 0x000fe40000000012 */
[----:B------:R-:W-:Y:S02]  /*dd5c0*/  IADD3 R24, P2, PT, R27, R6, RZ ;  /* 0x000000061b187210 */ /* 0x000fe40007f5e0ff */
[----:B------:R-:W-:-:S02]  /*dd5d0*/  PRMT R20, R19, 0x5410, R20 ;  /* 0x0000541013147816 */ /* 0x000fc40000000014 */
[----:B------:R-:W-:Y:S02]  /*dd5e0*/  SHF.R.S32.HI R19, RZ, 0x1f, R27 ;  /* 0x0000001fff137819 */ /* 0x000fe4000001141b */
[----:B------:R-:W-:Y:S02]  /*dd5f0*/  SHF.R.U32.HI R14, RZ, 0x8, R14 ;  /* 0x00000008ff0e7819 */ /* 0x000fe4000001160e */
[----:B------:R-:W-:Y:S01]  /*dd600*/  SHF.R.U32.HI R18, RZ, 0x8, R18 ;  /* 0x00000008ff127819 */ /* 0x000fe20000011612 */
[----:B------:R-:W-:Y:S01]  /*dd610*/  IMAD.X R25, R19, 0x1, R7, P2 ;  /* 0x0000000113197824 */ /* 0x000fe200010e0607 */
[----:B------:R-:W-:Y:S01]  /*dd620*/  STL [R1+0x5288], R20 ;  /* 0x0052881401007387 */ /* 0x000fe20000100800 */
[----:B------:R-:W-:Y:S02]  /*dd630*/  SHF.R.U32.HI R10, RZ, 0x8, R10 ;  /* 0x00000008ff0a7819 */ /* 0x000fe4000001160a */
[----:B------:R-:W-:Y:S01]  /*dd640*/  LOP3.LUT R14, R14, 0xffff, RZ, 0xc0, !PT ;  /* 0x0000ffff0e0e7812 */ /* 0x000fe200078ec0ff */
[----:B------:R0:W-:Y:S01]  /*dd650*/  STL.64 [R1+0x10a8], R24 ;  /* 0x0010a81801007387 */ /* 0x0001e20000100a00 */
[----:B------:R-:W-:-:S02]  /*dd660*/  LOP3.LUT R18, R18, 0xffff, RZ, 0xc0, !PT ;  /* 0x0000ffff12127812 */ /* 0x000fc400078ec0ff */
[----:B------:R-:W-:Y:S02]  /*dd670*/  LOP3.LUT R10, R10, 0xffff, RZ, 0xc0, !PT ;  /* 0x0000ffff0a0a7812 */ /* 0x000fe400078ec0ff */
[----:B------:R-:W-:Y:S02]  /*dd680*/  PRMT R18, R14, 0x3340, R18 ;  /* 0x000033400e127816 */ /* 0x000fe40000000012 */
[----:B------:R-:W-:Y:S01]  /*dd690*/  PRMT R14, R10, 0x3340, R0 ;  /* 0x000033400a0e7816 */ /* 0x000fe20000000000 */
[----:B0-----:R-:W4:Y:S04]  /*dd6a0*/  LDL.LU R24, [R1+0x3dc] ;  /* 0x0003dc0001187983 */ /* 0x001f280000300800 */
[----:B------:R-:W-:Y:S04]  /*dd6b0*/  STL [R1+0x50e8], R18 ;  /* 0x0050e81201007387 */ /* 0x000fe80000100800 */
[----:B------:R2:W-:Y:S01]  /*dd6c0*/  STL [R1+0x538], R14 ;  /* 0x0005380e01007387 */ /* 0x0005e20000100800 */
[----:B---3--:R-:W-:-:S05]  /*dd6d0*/  LOP3.LUT R10, R21, 0xffff, RZ, 0xc0, !PT ;  /* 0x0000ffff150a7812 */ /* 0x008fca00078ec0ff */
[----:B------:R0:W-:Y:S01]  /*dd6e0*/  STL [R1+0x5328], R10 ;  /* 0x0053280a01007387 */ /* 0x0001e20000100800 */
[----:B--2---:R-:W-:-:S05]  /*dd6f0*/  LOP3.LUT R14, R23, 0xffff, RZ, 0xc0, !PT ;  /* 0x0000ffff170e7812 */ /* 0x004fca00078ec0ff */
[----:B------:R1:W-:Y:S04]  /*dd700*/  STL [R1+0x5324], R14 ;  /* 0x0053240e01007387 */ /* 0x0003e80000100800 */
[----:B------:R-:W2:Y:S04]  /*dd710*/  LDL.LU R20, [R1+0xd00] ;  /* 0x000d000001147983 */ /* 0x000ea80000300800 */
[----:B------:R-:W3:Y:S04]  /*dd720*/  LDL.LU R21, [R1+0x360] ;  /* 0x0003600001157983 */ /* 0x000ee80000300800 */
[----:B------:R-:W2:Y:S01]  /*dd730*/  LDL.LU R23, [R1+0x5dc] ;  /* 0x0005dc0001177983 */ /* 0x000ea20000300800 */
[----:B------:R-:W-:-:S02]  /*dd740*/  SHF.R.U32.HI R15, RZ, 0x8, R15 ;  /* 0x00000008ff0f7819 */ /* 0x000fc4000001160f */
[----:B0-----:R-:W-:Y:S02]  /*dd750*/  SHF.R.U32.HI R10, RZ, 0x8, R10 ;  /* 0x00000008ff0a7819 */ /* 0x001fe4000001160a */
[----:B-1----:R-:W-:Y:S02]  /*dd760*/  SHF.R.U32.HI R14, RZ, 0x8, R14 ;  /* 0x00000008ff0e7819 */ /* 0x002fe4000001160e */
[----:B------:R-:W-:Y:S02]  /*dd770*/  LOP3.LUT R15, R15, 0xffff, RZ, 0xc0, !PT ;  /* 0x0000ffff0f0f7812 */ /* 0x000fe400078ec0ff */
[----:B------:R-:W-:Y:S02]  /*dd780*/  LOP3.LUT R10, R10, 0xffff, RZ, 0xc0, !PT ;  /* 0x0000ffff0a0a7812 */ /* 0x000fe400078ec0ff */
[----:B------:R-:W-:Y:S02]  /*dd790*/  LOP3.LUT R14, R14, 0xffff, RZ, 0xc0, !PT ;  /* 0x0000ffff0e0e7812 */ /* 0x000fe400078ec0ff */
[----:B------:R-:W-:-:S02]  /*dd7a0*/  PRMT R18, R15, 0x3340, R0 ;  /* 0x000033400f127816 */ /* 0x000fc40000000000 */
[----:B------:R-:W-:-:S03]  /*dd7b0*/  PRMT R15, R10, 0x3340, R14 ;  /* 0x000033400a0f7816 */ /* 0x000fc6000000000e */
[----:B------:R-:W-:Y:S04]  /*dd7c0*/  STL [R1+0x534], R18 ;  /* 0x0005341201007387 */ /* 0x000fe80000100800 */
[----:B------:R0:W-:Y:S01]  /*dd7d0*/  STL [R1+0x50dc], R15 ;  /* 0x0050dc0f01007387 */ /* 0x0001e20000100800 */
[----:B----4-:R-:W-:Y:S02]  /*dd7e0*/  LOP3.LUT R10, R13, 0xffff, RZ, 0xc0, !PT ;  /* 0x0000ffff0d0a7812 */ /* 0x010fe400078ec0ff */
[----:B------:R-:W-:Y:S02]  /*dd7f0*/  LOP3.LUT R14, R17, 0xffff, RZ, 0xc0, !PT ;  /* 0x0000ffff110e7812 */ /* 0x000fe400078ec0ff */
[----:B------:R-:W-:Y:S02]  /*dd800*/  LOP3.LUT R13, R16, 0xffff, RZ, 0xc0, !PT ;  /* 0x0000ffff100d7812 */ /* 0x000fe400078ec0ff */
[----:B------:R-:W-:-:S02]  /*dd810*/  PRMT R16, R14, 0x3340, R0 ;  /* 0x000033400e107816 */ /* 0x000fc40000000000 */
[----:B0-----:R-:W-:-:S04]  /*dd820*/  PRMT R15, R10, 0x3340, R13 ;  /* 0x000033400a0f7816 */ /* 0x001fc8000000000d */
[----:B------:R-:W-:Y:S02]  /*dd830*/  PRMT R15, R15, 0x5410, R16 ;  /* 0x000054100f0f7816 */ /* 0x000fe40000000010 */
[----:B------:R-:W-:-:S05]  /*dd840*/  IADD3 R16, P2, PT, R27, R0, RZ ;  /* 0x000000001b107210 */ /* 0x000fca0007f5e0ff */
[----:B------:R-:W-:Y:S01]  /*dd850*/  IMAD.X R17, R19, 0x1, R3, P2 ;  /* 0x0000000113117824 */ /* 0x000fe200010e0603 */
[----:B------:R0:W-:Y:S04]  /*dd860*/  STL [R1+0x527c], R15 ;  /* 0x00527c0f01007387 */ /* 0x0001e80000100800 */
[----:B------:R1:W-:Y:S01]  /*dd870*/  STL.64 [R1+0x10a0], R16 ;  /* 0x0010a01001007387 */ /* 0x0003e20000100a00 */
[----:B0-----:R-:W-:-:S03]  /*dd880*/  SHF.R.U32.HI R15, RZ, 0x8, R13 ;  /* 0x00000008ff0f7819 */ /* 0x001fc6000001160d */
[----:B-1----:R-:W4:Y:S04]  /*dd890*/  LDL.LU R17, [R1+0x5688] ;  /* 0x0056880001117983 */ /* 0x002f280000300800 */
[----:B------:R-:W4:Y:S04]  /*dd8a0*/  LDL.LU R25, [R1+0xd04] ;  /* 0x000d040001197983 */ /* 0x000f280000300800 */
[----:B------:R-:W4:Y:S04]  /*dd8b0*/  LDL.LU R16, [R1+0x364] ;  /* 0x0003640001107983 */ /* 0x000f280000300800 */
[----:B------:R-:W4:Y:S01]  /*dd8c0*/  LDL.LU R13, [R1+0x5e4] ;  /* 0x0005e400010d7983 */ /* 0x000f220000300800 */
[----:B------:R-:W-:-:S02]  /*dd8d0*/  SHF.R.U32.HI R10, RZ, 0x8, R10 ;  /* 0x00000008ff0a7819 */ /* 0x000fc4000001160a */
[----:B------:R-:W-:Y:S02]  /*dd8e0*/  LOP3.LUT R15, R15, 0xffff, RZ, 0xc0, !PT ;  /* 0x0000ffff0f0f7812 */ /* 0x000fe400078ec0ff */
[----:B------:R-:W-:-:S04]  /*dd8f0*/  LOP3.LUT R10, R10, 0xffff, RZ, 0xc0, !PT ;  /* 0x0000ffff0a0a7812 */ /* 0x000fc800078ec0ff */
[----:B------:R-:W-:Y:S02]  /*dd900*/  PRMT R15, R10, 0x3340, R15 ;  /* 0x000033400a0f7816 */ /* 0x000fe4000000000f */
[----:B------:R-:W-:Y:S02]  /*dd910*/  LOP3.LUT R10, R24, 0xffff, RZ, 0xc0, !PT ;  /* 0x0000ffff180a7812 */ /* 0x000fe400078ec0ff */
[----:B------:R-:W-:Y:S01]  /*dd920*/  SHF.R.U32.HI R14, RZ, 0x8, R14 ;  /* 0x00000008ff0e7819 */ /* 0x000fe2000001160e */
[----:B------:R-:W-:Y:S04]  /*dd930*/  STL [R1+0x50cc], R15 ;  /* 0x0050cc0f01007387 */ /* 0x000fe80000100800 */
[----:B------:R0:W-:Y:S01]  /*dd940*/  STL [R1+0x5320], R10 ;  /* 0x0053200a01007387 */ /* 0x0001e20000100800 */
[----:B------:R-:W-:-:S02]  /*dd950*/  LOP3.LUT R14, R14, 0xffff, RZ, 0xc0, !PT ;  /* 0x0000ffff0e0e7812 */ /* 0x000fc400078ec0ff */
[----:B0-----:R-:W-:Y:S02]  /*dd960*/  SHF.R.U32.HI R10, RZ, 0x8, R10 ;  /* 0x00000008ff0a7819 */ /* 0x001fe4000001160a */
[----:B------:R-:W-:Y:S02]  /*dd970*/  PRMT R15, R14, 0x3340, R0 ;  /* 0x000033400e0f7816 */ /* 0x000fe40000000000 */
[----:B------:R-:W-:-:S04]  /*dd980*/  LOP3.LUT R10, R10, 0xffff, RZ, 0xc0, !PT ;  /* 0x0000ffff0a0a7812 */ /* 0x000fc800078ec0ff */
[----:B------:R-:W-:Y:S01]  /*dd990*/  PRMT R14, R10, 0x3340, R0 ;  /* 0x000033400a0e7816 */ /* 0x000fe20000000000 */
[----:B------:R-:W-:Y:S04]  /*dd9a0*/  STL [R1+0x520], R15 ;  /* 0x0005200f01007387 */ /* 0x000fe80000100800 */
[----:B------:R2:W-:Y:S04]  /*dd9b0*/  STL [R1+0x51c], R14 ;  /* 0x00051c0e01007387 */ /* 0x0005e80000100800 */
[----:B------:R-:W4:Y:S01]  /*dd9c0*/  LDL.LU R24, [R1+0xb10] ;  /* 0x000b100001187983 */ /* 0x000f220000300800 */
[----:B--2---:R-:W-:-:S03]  /*dd9d0*/  LOP3.LUT R14, R23, 0xffff, RZ, 0xc0, !PT ;  /* 0x0000ffff170e7812 */ /* 0x004fc600078ec0ff */
[----:B------:R-:W2:Y:S04]  /*dd9e0*/  LDL.LU R23, [R1+0x558] ;  /* 0x0005580001177983 */ /* 0x000ea80000300800 */
[----:B------:R-:W2:Y:S01]  /*dd9f0*/  LDL.LU R15, [R1+0x254] ;  /* 0x00025400010f7983 */ /* 0x000ea20000300800 */
[----:B------:R-:W-:Y:S02]  /*dda00*/  LOP3.LUT R10, R20, 0xffff, RZ, 0xc0, !PT ;  /* 0x0000ffff140a7812 */ /* 0x000fe400078ec0ff */
[----:B---3--:R-:W-:Y:S02]  /*dda10*/  LOP3.LUT R18, R21, 0xffff, RZ, 0xc0, !PT ;  /* 0x0000ffff15127812 */ /* 0x008fe400078ec0ff */
        /* <DEDUP_REMOVED lines=11> */
[----:B------:R-:W-:Y:S01]  /*ddad0*/  PRMT R14, R10, 0x3340, R14 ;  /* 0x000033400a0e7816 */ /* 0x000fe2000000000e */
[----:B------:R0:W-:Y:S02]  /*ddae0*/  STL.64 [R1+0x1098], R20 ;  /* 0x0010981401007387 */ /* 0x0001e40000100a00 */
[----:B------:R-:W-:Y:S02]  /*ddaf0*/  IMAD.X R27, R19, 0x1, R8, P2 ;  /* 0x00000001131b7824 */ /* 0x000fe400010e0608 */
[----:B0-----:R-:W3:Y:S04]  /*ddb00*/  LDL.LU.64 R20, [R1+0x5680] ;  /* 0x0056800001147983 */ /* 0x001ee80000300a00 */
[----:B------:R-:W-:Y:S04]  /*ddb10*/  STL.64 [R1+0x1090], R26 ;  /* 0x0010901a01007387 */ /* 0x000fe80000100a00 */
[----:B------:R0:W-:Y:S01]  /*ddb20*/  STL [R1+0x50ac], R14 ;  /* 0x0050ac0e01007387 */ /* 0x0001e20000100800 */
[----:B----4-:R-:W-:-:S02]  /*ddb30*/  LOP3.LUT R10, R25, 0xffff, RZ, 0xc0, !PT ;  /* 0x0000ffff190a7812 */ /* 0x010fc400078ec0ff */
[----:B------:R-:W-:Y:S02]  /*ddb40*/  LOP3.LUT R16, R16, 0xffff, RZ, 0xc0, !PT ;  /* 0x0000ffff10107812 */ /* 0x000fe400078ec0ff */
[----:B0-----:R-:W-:Y:S02]  /*ddb50*/  LOP3.LUT R14, R13, 0xffff, RZ, 0xc0, !PT ;  /* 0x0000ffff0d0e7812 */ /* 0x001fe400078ec0ff */
[----:B------:R-:W-:Y:S02]  /*ddb60*/  PRMT R19, R16, 0x3340, R0 ;  /* 0x0000334010137816 */ /* 0x000fe40000000000 */
[----:B------:R-:W-:-:S04]  /*ddb70*/  PRMT R13, R10, 0x3340, R14 ;  /* 0x000033400a0d7816 */ /* 0x000fc8000000000e */
[----:B------:R-:W-:Y:S02]  /*ddb80*/  PRMT R19, R13, 0x5410, R19 ;  /* 0x000054100d137816 */ /* 0x000fe40000000013 */
[----:B------:R-:W4:Y:S04]  /*ddb90*/  LDL.LU R13, [R1+0xb14] ;  /* 0x000b1400010d7983 */ /* 0x000f280000300800 */
[----:B------:R0:W-:Y:S04]  /*ddba0*/  STL [R1+0x5274], R19 ;  /* 0x0052741301007387 */ /* 0x0001e80000100800 */
[----:B------:R-:W3:Y:S01]  /*ddbb0*/  LDL.LU R25, [R1+0x564] ;  /* 0x0005640001197983 */ /* 0x000ee20000300800 */
[----:B------:R-:W-:-:S02]  /*ddbc0*/  SHF.R.U32.HI R18, RZ, 0x8, R18 ;  /* 0x00000008ff127819 */ /* 0x000fc40000011612 */
[----:B------:R-:W-:Y:S02]  /*ddbd0*/  SHF.R.U32.HI R10, RZ, 0x8, R10 ;  /* 0x00000008ff0a7819 */ /* 0x000fe4000001160a */
[----:B------:R-:W-:Y:S02]  /*ddbe0*/  SHF.R.U32.HI R14, RZ, 0x8, R14 ;  /* 0x00000008ff0e7819 */ /* 0x000fe4000001160e */
[----:B------:R-:W-:Y:S02]  /*ddbf0*/  LOP3.LUT R18, R18, 0xffff, RZ, 0xc0, !PT ;  /* 0x0000ffff12127812 */ /* 0x000fe400078ec0ff */
[----:B------:R-:W-:Y:S02]  /*ddc00*/  LOP3.LUT R10, R10, 0xffff, RZ, 0xc0, !PT ;  /* 0x0000ffff0a0a7812 */ /* 0x000fe400078ec0ff */
[----:B------:R-:W-:Y:S02]  /*ddc10*/  LOP3.LUT R14, R14, 0xffff, RZ, 0xc0, !PT ;  /* 0x0000ffff0e0e7812 */ /* 0x000fe400078ec0ff */
[----:B0-----:R-:W-:-:S02]  /*ddc20*/  PRMT R19, R18, 0x3340, R0 ;  /* 0x0000334012137816 */ /* 0x001fc40000000000 */
[----:B------:R-:W-:Y:S02]  /*ddc30*/  PRMT R18, R10, 0x3340, R14 ;  /* 0x000033400a127816 */ /* 0x000fe4000000000e */
[----:B------:R-:W-:Y:S01]  /*ddc40*/  LOP3.LUT R14, R12, 0xffff, RZ, 0xc0, !PT ;  /* 0x0000ffff0c0e7812 */ /* 0x000fe200078ec0ff */
[----:B------:R0:W-:Y:S04]  /*ddc50*/  STL [R1+0x514], R19 ;  /* 0x0005141301007387 */ /* 0x0001e80000100800 */
[----:B------:R1:W-:Y:S01]  /*ddc60*/  STL [R1+0x5078], R18 ;  /* 0x0050781201007387 */ /* 0x0003e20000100800 */
[----:B------:R-:W-:Y:S02]  /*ddc70*/  SHF.R.U32.HI R16, RZ, 0x8, R16 ;  /* 0x00000008ff107819 */ /* 0x000fe40000011610 */
[----:B------:R-:W-:-:S02]  /*ddc80*/  LOP3.LUT R10, R24, 0xffff, RZ, 0xc0, !PT ;  /* 0x0000ffff180a7812 */ /* 0x000fc400078ec0ff */
[----:B0-----:R-:W-:Y:S02]  /*ddc90*/  PRMT R19, R14, 0x3340, R0 ;  /* 0x000033400e137816 */ /* 0x001fe40000000000 */
[----:B------:R-:W-:-:S04]  /*ddca0*/  LOP3.LUT R16, R16, 0xffff, RZ, 0xc0, !PT ;  /* 0x0000ffff10107812 */ /* 0x000fc800078ec0ff */
[----:B------:R-:W-:Y:S02]  /*ddcb0*/  PRMT R16, R16, 0x3340, R0 ;  /* 0x0000334010107816 */ /* 0x000fe40000000000 */
[----:B--2---:R-:W-:-:S04]  /*ddcc0*/  LOP3.LUT R12, R23, 0xffff, RZ, 0xc0, !PT ;  /* 0x0000ffff170c7812 */ /* 0x004fc800078ec0ff */
[----:B-1----:R-:W-:Y:S02]  /*ddcd0*/  PRMT R18, R10, 0x3340, R12 ;  /* 0x000033400a127816 */ /* 0x002fe4000000000c */
[----:B------:R-:W-:Y:S02]  /*ddce0*/  IADD3 R26, P2, PT, R15, R6, RZ ;  /* 0x000000060f1a7210 */ /* 0x000fe40007f5e0ff */
[----:B------:R-:W-:Y:S02]  /*ddcf0*/  SHF.R.U32.HI R10, RZ, 0x8, R10 ;  /* 0x00000008ff0a7819 */ /* 0x000fe4000001160a */
[----:B------:R-:W-:Y:S02]  /*ddd00*/  PRMT R19, R18, 0x5410, R19 ;  /* 0x0000541012137816 */ /* 0x000fe40000000013 */
[----:B------:R-:W-:Y:S02]  /*ddd10*/  SHF.R.S32.HI R18, RZ, 0x1f, R15 ;  /* 0x0000001fff127819 */ /* 0x000fe4000001140f */
[----:B------:R-:W-:-:S02]  /*ddd20*/  SHF.R.U32.HI R12, RZ, 0x8, R12 ;  /* 0x00000008ff0c7819 */ /* 0x000fc4000001160c */
[----:B------:R-:W-:Y:S01]  /*ddd30*/  LOP3.LUT R10, R10, 0xffff, RZ, 0xc0, !PT ;  /* 0x0000ffff0a0a7812 */ /* 0x000fe200078ec0ff */
[----:B------:R-:W-:Y:S01]  /*ddd40*/  IMAD.X R27, R18, 0x1, R7, P2 ;  /* 0x00000001121b7824 */ /* 0x000fe200010e0607 */
[----:B------:R-:W-:Y:S01]  /*ddd50*/  LOP3.LUT R12, R12, 0xffff, RZ, 0xc0, !PT ;  /* 0x0000ffff0c0c7812 */ /* 0x000fe200078ec0ff */
[----:B------:R-:W-:Y:S04]  /*ddd60*/  STL [R1+0x526c], R19 ;  /* 0x00526c1301007387 */ /* 0x000fe80000100800 */
[----:B------:R-:W-:Y:S01]  /*ddd70*/  STL.64 [R1+0x1088], R26 ;  /* 0x0010881a01007387 */ /* 0x000fe20000100a00 */
[----:B------:R-:W-:-:S03]  /*ddd80*/  PRMT R10, R10, 0x3340, R12 ;  /* 0x000033400a0a7816 */ /* 0x000fc6000000000c */
[----:B------:R-:W2:Y:S04]  /*ddd90*/  LDL.LU R12, [R1+0x4e18] ;  /* 0x004e1800010c7983 */ /* 0x000ea80000300800 */
[----:B------:R0:W-:Y:S04]  /*ddda0*/  STL [R1+0x50c], R16 ;  /* 0x00050c1001007387 */ /* 0x0001e80000100800 */
[----:B0-----:R-:W2:Y:S04]  /*dddb0*/  LDL.LU R16, [R1+0x4b4] ;  /* 0x0004b40001107983 */ /* 0x001ea80000300800 */
[----:B------:R0:W-:Y:S04]  /*dddc0*/  STL [R1+0x5074], R10 ;  /* 0x0050740a01007387 */ /* 0x0001e80000100800 */
[----:B------:R-:W2:Y:S01]  /*dddd0*/  LDL.LU R23, [R1+0x920] ;  /* 0x0009200001177983 */ /* 0x000ea20000300800 */
[----:B0-----:R-:W-:-:S02]  /*ddde0*/  LOP3.LUT R10, R22, 0xffff, RZ, 0xc0, !PT ;  /* 0x0000ffff160a7812 */ /* 0x001fc400078ec0ff */
[----:B------:R-:W-:Y:S01]  /*dddf0*/  SHF.R.U32.HI R14, RZ, 0x8, R14 ;  /* 0x00000008ff0e7819 */ /* 0x000fe2000001160e */
[----:B------:R-:W2:Y:S01]  /*dde00*/  LDL.LU R22, [R1+0x567c] ;  /* 0x00567c0001167983 */ /* 0x000ea20000300800 */
[----:B----4-:R-:W-:Y:S02]  /*dde10*/  LOP3.LUT R13, R13, 0xffff, RZ, 0xc0, !PT ;  /* 0x0000ffff0d0d7812 */ /* 0x010fe400078ec0ff */
[----:B---3--:R-:W-:Y:S02]  /*dde20*/  LOP3.LUT R19, R25, 0xffff, RZ, 0xc0, !PT ;  /* 0x0000ffff19137812 */ /* 0x008fe400078ec0ff */
[----:B------:R-:W-:Y:S02]  /*dde30*/  PRMT R25, R10, 0x3340, R0 ;  /* 0x000033400a197816 */ /* 0x000fe40000000000 */
[----:B------:R-:W-:-:S04]  /*dde40*/  PRMT R24, R13, 0x3340, R19 ;  /* 0x000033400d187816 */ /* 0x000fc80000000013 */
[----:B------:R-:W-:Y:S02]  /*dde50*/  PRMT R26, R24, 0x5410, R25 ;  /* 0x00005410181a7816 */ /* 0x000fe40000000019 */
[----:B------:R-:W-:Y:S02]  /*dde60*/  IADD3 R24, P2, PT, R15, R0, RZ ;  /* 0x000000000f187210 */ /* 0x000fe40007f5e0ff */
[----:B------:R-:W-:-:S03]  /*dde70*/  SHF.R.U32.HI R13, RZ, 0x8, R13 ;  /* 0x00000008ff0d7819 */ /* 0x000fc6000001160d */
[----:B------:R-:W-:Y:S01]  /*dde80*/  IMAD.X R25, R18, 0x1, R3, P2 ;  /* 0x0000000112197824 */ /* 0x000fe200010e0603 */
[----:B------:R-:W-:Y:S04]  /*dde90*/  STL [R1+0x5264], R26 ;  /* 0x0052641a01007387 */ /* 0x000fe80000100800 */
[----:B------:R0:W-:Y:S02]  /*ddea0*/  STL.64 [R1+0x1080], R24 ;  /* 0x0010801801007387 */ /* 0x0001e40000100a00 */
[----:B0-----:R-:W-:Y:S02]  /*ddeb0*/  SHF.R.U32.HI R24, RZ, 0x8, R19 ;  /* 0x00000008ff187819 */ /* 0x001fe40000011613 */
[----:B------:R-:W-:Y:S02]  /*ddec0*/  LOP3.LUT R19, R14, 0xffff, RZ, 0xc0, !PT ;  /* 0x0000ffff0e137812 */ /* 0x000fe400078ec0ff */
[----:B------:R-:W-:-:S02]  /*dded0*/  LOP3.LUT R14, R13, 0xffff, RZ, 0xc0, !PT ;  /* 0x0000ffff0d0e7812 */ /* 0x000fc400078ec0ff */
[----:B------:R-:W3:Y:S01]  /*ddee0*/  LDL.LU R13, [R1+0x4e1c] ;  /* 0x004e1c00010d7983 */ /* 0x000ee20000300800 */
[----:B------:R-:W-:Y:S02]  /*ddef0*/  LOP3.LUT R26, R24, 0xffff, RZ, 0xc0, !PT ;  /* 0x0000ffff181a7812 */ /* 0x000fe400078ec0ff */
[----:B------:R-:W-:Y:S01]  /*ddf00*/  PRMT R27, R19, 0x3340, R0 ;  /* 0x00003340131b7816 */ /* 0x000fe20000000000 */
[----:B------:R-:W4:Y:S04]  /*ddf10*/  LDL.LU R25, [R1+0x258] ;  /* 0x0002580001197983 */ /* 0x000f280000300800 */
[----:B------:R-:W4:Y:S01]  /*ddf20*/  LDL.LU R19, [R1+0x4c0] ;  /* 0x0004c00001137983 */ /* 0x000f220000300800 */
[----:B------:R-:W-:Y:S02]  /*ddf30*/  PRMT R14, R14, 0x3340, R26 ;  /* 0x000033400e0e7816 */ /* 0x000fe4000000001a */
[C---:B------:R-:W-:Y:S01]  /*ddf40*/  IADD3 R26, P2, PT, R15.reuse, R2, RZ ;  /* 0x000000020f1a7210 */ /* 0x040fe20007f5e0ff */
[----:B------:R-:W4:Y:S04]  /*ddf50*/  LDL.LU R24, [R1+0x924] ;  /* 0x0009240001187983 */ /* 0x000f280000300800 */
[----:B------:R0:W-:Y:S04]  /*ddf60*/  STL [R1+0x464], R27 ;  /* 0x0004641b01007387 */ /* 0x0001e80000100800 */
[----:B------:R1:W-:Y:S01]  /*ddf70*/  STL [R1+0x5060], R14 ;  /* 0x0050600e01007387 */ /* 0x0003e20000100800 */
[----:B------:R-:W-:Y:S01]  /*ddf80*/  SHF.R.U32.HI R10, RZ, 0x8, R10 ;  /* 0x00000008ff0a7819 */ /* 0x000fe2000001160a */
[----:B0-----:R-:W-:Y:S01]  /*ddf90*/  IMAD.X R27, R18, 0x1, R5, P2 ;  /* 0x00000001121b7824 */ /* 0x001fe200010e0605 */
[----:B-1----:R-:W-:-:S02]  /*ddfa0*/  IADD3 R14, P2, PT, R15, R4, RZ ;  /* 0x000000040f0e7210 */ /* 0x002fc40007f5e0ff */
[----:B------:R-:W-:-:S03]  /*ddfb0*/  LOP3.LUT R10, R10, 0xffff, RZ, 0xc0, !PT ;  /* 0x0000ffff0a0a7812 */ /* 0x000fc600078ec0ff */
[----:B------:R-:W-:Y:S01]  /*ddfc0*/  IMAD.X R15, R18, 0x1, R8, P2 ;  /* 0x00000001120f7824 */ /* 0x000fe200010e0608 */
[----:B------:R-:W-:Y:S04]  /*ddfd0*/  STL.64 [R1+0x1078], R26 ;  /* 0x0010781a01007387 */ /* 0x000fe80000100a00 */
[----:B------:R0:W-:Y:S02]  /*ddfe0*/  STL.64 [R1+0x1070], R14 ;  /* 0x0010700e01007387 */ /* 0x0001e40000100a00 */
[----:B0-----:R-:W-:-:S05]  /*ddff0*/  PRMT R14, R10, 0x3340, R0 ;  /* 0x000033400a0e7816 */ /* 0x001fca0000000000 */
[----:B------:R0:W-:Y:S01]  /*de000*/  STL [R1+0x458], R14 ;  /* 0x0004580e01007387 */ /* 0x0001e20000100800 */
[----:B--2---:R-:W-:Y:S02]  /*de010*/  LOP3.LUT R10, R16, 0xffff, RZ, 0xc0, !PT ;  /* 0x0000ffff100a7812 */ /* 0x004fe400078ec0ff */
[----:B0-----:R-:W-:Y:S01]  /*de020*/  LOP3.LUT R14, R23, 0xffff, RZ, 0xc0, !PT ;  /* 0x0000ffff170e7812 */ /* 0x001fe200078ec0ff */
[----:B------:R-:W2:Y:S04]  /*de030*/  LDL.LU R16, [R1+0xf18] ;  /* 0x000f180001107983 */ /* 0x000ea80000300800 */
[----:B------:R-:W2:Y:S01]  /*de040*/  LDL.LU R23, [R1+0x730] ;  /* 0x0007300001177983 */ /* 0x000ea20000300800 */
[----:B------:R-:W-:Y:S02]  /*de050*/  LOP3.LUT R12, R12, 0xffff, RZ, 0xc0, !PT ;  /* 0x0000ffff0c0c7812 */ /* 0x000fe400078ec0ff */
[----:B------:R-:W-:-:S02]  /*de060*/  PRMT R18, R10, 0x3340, R0 ;  /* 0x000033400a127816 */ /* 0x000fc40000000000 */
        /* <DEDUP_REMOVED lines=9> */
[----:B------:R-:W-:Y:S01]  /*de100*/  PRMT R10, R10, 0x3340, R0 ;  /* 0x000033400a0a7816 */ /* 0x000fe20000000000 */
[----:B------:R-:W-:Y:S04]  /*de110*/  STL [R1+0x5260], R15 ;  /* 0x0052600f01007387 */ /* 0x000fe80000100800 */
[----:B------:R0:W-:Y:S01]  /*de120*/  STL [R1+0x5054], R12 ;  /* 0x0050540c01007387 */ /* 0x0001e20000100800 */
[----:B---3--:R-:W-:-:S03]  /*de130*/  LOP3.LUT R14, R13, 0xffff, RZ, 0xc0, !PT ;  /* 0x0000ffff0d0e7812 */ /* 0x008fc600078ec0ff */
[----:B------:R-:W3:Y:S04]  /*de140*/  LDL.LU R13, [R1+0xd10] ;  /* 0x000d1000010d7983 */ /* 0x000ee80000300800 */
[----:B------:R1:W-:Y:S04]  /*de150*/  STL [R1+0x44c], R10 ;  /* 0x00044c0a01007387 */ /* 0x0003e80000100800 */
[----:B------:R-:W3:Y:S04]  /*de160*/  LDL.LU R18, [R1+0x370] ;  /* 0x0003700001127983 */ /* 0x000ee80000300800 */
[----:B0-----:R-:W3:Y:S01]  /*de170*/  LDL.LU R12, [R1+0x5f4] ;  /* 0x0005f400010c7983 */ /* 0x001ee20000300800 */
[----:B----4-:R-:W-:-:S02]  /*de180*/  LOP3.LUT R15, R24, 0xffff, RZ, 0xc0, !PT ;  /* 0x0000ffff180f7812 */ /* 0x010fc400078ec0ff */
[----:B-1----:R-:W-:Y:S02]  /*de190*/  LOP3.LUT R10, R19, 0xffff, RZ, 0xc0, !PT ;  /* 0x0000ffff130a7812 */ /* 0x002fe400078ec0ff */
[--C-:B------:R-:W-:Y:S02]  /*de1a0*/  PRMT R19, R14, 0x3340, R15.reuse ;  /* 0x000033400e137816 */ /* 0x100fe4000000000f */
[----:B------:R-:W-:Y:S02]  /*de1b0*/  PRMT R24, R10, 0x3340, R0 ;  /* 0x000033400a187816 */ /* 0x000fe40000000000 */
[----:B------:R-:W-:Y:S02]  /*de1c0*/  SHF.R.U32.HI R14, RZ, 0x8, R14 ;  /* 0x00000008ff0e7819 */ /* 0x000fe4000001160e */
[----:B------:R-:W-:Y:S02]  /*de1d0*/  SHF.R.U32.HI R15, RZ, 0x8, R15 ;  /* 0x00000008ff0f7819 */ /* 0x000fe4000001160f */
[----:B------:R-:W-:-:S02]  /*de1e0*/  IADD3 R26, P2, PT, R25, R6, RZ ;  /* 0x00000006191a7210 */ /* 0x000fc40007f5e0ff */
[----:B------:R-:W-:Y:S02]  /*de1f0*/  PRMT R19, R19, 0x5410, R24 ;  /* 0x0000541013137816 */ /* 0x000fe40000000018 */
[----:B------:R-:W-:Y:S02]  /*de200*/  SHF.R.S32.HI R24, RZ, 0x1f, R25 ;  /* 0x0000001fff187819 */ /* 0x000fe40000011419 */
[----:B------:R-:W-:Y:S02]  /*de210*/  LOP3.LUT R14, R14, 0xffff, RZ, 0xc0, !PT ;  /* 0x0000ffff0e0e7812 */ /* 0x000fe400078ec0ff */
[----:B------:R-:W-:Y:S01]  /*de220*/  LOP3.LUT R15, R15, 0xffff, RZ, 0xc0, !PT ;  /* 0x0000ffff0f0f7812 */ /* 0x000fe200078ec0ff */
[----:B------:R-:W-:-:S03]  /*de230*/  IMAD.X R27, R24, 0x1, R7, P2 ;  /* 0x00000001181b7824 */ /* 0x000fc600010e0607 */
[----:B------:R-:W-:Y:S01]  /*de240*/  PRMT R15, R14, 0x3340, R15 ;  /* 0x000033400e0f7816 */ /* 0x000fe2000000000f */
[----:B------:R-:W-:Y:S04]  /*de250*/  STL [R1+0x525c], R19 ;  /* 0x00525c1301007387 */ /* 0x000fe80000100800 */
[----:B------:R2:W-:Y:S04]  /*de260*/  STL.64 [R1+0x1050], R26 ;  /* 0x0010501a01007387 */ /* 0x0005e80000100a00 */
[----:B------:R0:W-:Y:S01]  /*de270*/  STL [R1+0x5048], R15 ;  /* 0x0050480f01007387 */ /* 0x0001e20000100800 */
[----:B--2---:R-:W-:-:S02]  /*de280*/  LOP3.LUT R26, R16, 0xffff, RZ, 0xc0, !PT ;  /* 0x0000ffff101a7812 */ /* 0x004fc400078ec0ff */
[----:B------:R-:W-:Y:S01]  /*de290*/  LOP3.LUT R14, R23, 0xffff, RZ, 0xc0, !PT ;  /* 0x0000ffff170e7812 */ /* 0x000fe200078ec0ff */
[----:B------:R-:W2:Y:S04]  /*de2a0*/  LDL.LU R16, [R1+0xd14] ;  /* 0x000d140001107983 */ /* 0x000ea80000300800 */
[----:B------:R-:W4:Y:S04]  /*de2b0*/  LDL.LU R23, [R1+0x374] ;  /* 0x0003740001177983 */ /* 0x000f280000300800 */
[----:B------:R-:W4:Y:S01]  /*de2c0*/  LDL.LU R19, [R1+0x5f8] ;  /* 0x0005f80001137983 */ /* 0x000f220000300800 */
[----:B0-----:R-:W-:-:S02]  /*de2d0*/  SHF.R.U32.HI R15, RZ, 0x8, R10 ;  /* 0x00000008ff0f7819 */ /* 0x001fc4000001160a */
[----:B------:R-:W-:Y:S02]  /*de2e0*/  SHF.R.U32.HI R10, RZ, 0x8, R26 ;  /* 0x00000008ff0a7819 */ /* 0x000fe4000001161a */
[--C-:B------:R-:W-:Y:S02]  /*de2f0*/  PRMT R26, R26, 0x3340, R14.reuse ;  /* 0x000033401a1a7816 */ /* 0x100fe4000000000e */
[----:B------:R-:W-:Y:S02]  /*de300*/  SHF.R.U32.HI R14, RZ, 0x8, R14 ;  /* 0x00000008ff0e7819 */ /* 0x000fe4000001160e */
[----:B------:R-:W-:Y:S02]  /*de310*/  LOP3.LUT R15, R15, 0xffff, RZ, 0xc0, !PT ;  /* 0x0000ffff0f0f7812 */ /* 0x000fe400078ec0ff */
[----:B------:R-:W-:Y:S02]  /*de320*/  LOP3.LUT R10, R10, 0xffff, RZ, 0xc0, !PT ;  /* 0x0000ffff0a0a7812 */ /* 0x000fe400078ec0ff */
[----:B------:R-:W-:-:S02]  /*de330*/  LOP3.LUT R14, R14, 0xffff, RZ, 0xc0, !PT ;  /* 0x0000ffff0e0e7812 */ /* 0x000fc400078ec0ff */
[----:B------:R-:W-:Y:S02]  /*de340*/  PRMT R15, R15, 0x3340, R0 ;  /* 0x000033400f0f7816 */ /* 0x000fe40000000000 */
[----:B------:R-:W-:Y:S01]  /*de350*/  PRMT R14, R10, 0x3340, R14 ;  /* 0x000033400a0e7816 */ /* 0x000fe2000000000e */
[----:B------:R-:W-:Y:S04]  /*de360*/  STL [R1+0x52e4], R26 ;  /* 0x0052e41a01007387 */ /* 0x000fe80000100800 */
[----:B------:R0:W-:Y:S04]  /*de370*/  STL [R1+0x448], R15 ;  /* 0x0004480f01007387 */ /* 0x0001e80000100800 */
[----:B------:R1:W-:Y:S01]  /*de380*/  STL [R1+0x50d4], R14 ;  /* 0x0050d40e01007387 */ /* 0x0003e20000100800 */
[----:B---3--:R-:W-:-:S02]  /*de390*/  LOP3.LUT R13, R13, 0xffff, RZ, 0xc0, !PT ;  /* 0x0000ffff0d0d7812 */ /* 0x008fc400078ec0ff */
[----:B------:R-:W-:Y:S02]  /*de3a0*/  LOP3.LUT R10, R18, 0xffff, RZ, 0xc0, !PT ;  /* 0x0000ffff120a7812 */ /* 0x000fe400078ec0ff */
[----:B------:R-:W-:Y:S02]  /*de3b0*/  LOP3.LUT R12, R12, 0xffff, RZ, 0xc0, !PT ;  /* 0x0000ffff0c0c7812 */ /* 0x000fe400078ec0ff */
[----:B0-----:R-:W-:Y:S02]  /*de3c0*/  PRMT R15, R10, 0x3340, R0 ;  /* 0x000033400a0f7816 */ /* 0x001fe40000000000 */
[----:B-1----:R-:W-:-:S04]  /*de3d0*/  PRMT R14, R13, 0x3340, R12 ;  /* 0x000033400d0e7816 */ /* 0x002fc8000000000c */
[----:B------:R-:W-:Y:S02]  /*de3e0*/  PRMT R18, R14, 0x5410, R15 ;  /* 0x000054100e127816 */ /* 0x000fe4000000000f */
[----:B------:R-:W-:-:S05]  /*de3f0*/  IADD3 R14, P2, PT, R25, R0, RZ ;  /* 0x00000000190e7210 */ /* 0x000fca0007f5e0ff */
[----:B------:R-:W-:Y:S01]  /*de400*/  IMAD.X R15, R24, 0x1, R3, P2 ;  /* 0x00000001180f7824 */ /* 0x000fe200010e0603 */
[----:B------:R-:W-:Y:S04]  /*de410*/  STL [R1+0x5240], R18 ;  /* 0x0052401201007387 */ /* 0x000fe80000100800 */
[----:B------:R0:W-:Y:S01]  /*de420*/  STL.64 [R1+0x1038], R14 ;  /* 0x0010380e01007387 */ /* 0x0001e20000100a00 */
[----:B------:R-:W-:-:S04]  /*de430*/  SHF.R.U32.HI R10, RZ, 0x8, R10 ;  /* 0x00000008ff0a7819 */ /* 0x000fc8000001160a */
[----:B------:R-:W-:Y:S02]  /*de440*/  LOP3.LUT R10, R10, 0xffff, RZ, 0xc0, !PT ;  /* 0x0000ffff0a0a7812 */ /* 0x000fe400078ec0ff */
[----:B0-----:R-:W-:Y:S02]  /*de450*/  SHF.R.U32.HI R14, RZ, 0x8, R13 ;  /* 0x00000008ff0e7819 */ /* 0x001fe4000001160d */
[----:B------:R-:W-:Y:S01]  /*de460*/  SHF.R.U32.HI R15, RZ, 0x8, R12 ;  /* 0x00000008ff0f7819 */ /* 0x000fe2000001160c */
[----:B------:R-:W3:Y:S04]  /*de470*/  LDL.LU R13, [R1+0xb20] ;  /* 0x000b2000010d7983 */ /* 0x000ee80000300800 */
[----:B------:R-:W3:Y:S01]  /*de480*/  LDL.LU R12, [R1+0x584] ;  /* 0x00058400010c7983 */ /* 0x000ee20000300800 */
[----:B------:R-:W-:-:S02]  /*de490*/  LOP3.LUT R14, R14, 0xffff, RZ, 0xc0, !PT ;  /* 0x0000ffff0e0e7812 */ /* 0x000fc400078ec0ff */
[----:B------:R-:W-:Y:S02]  /*de4a0*/  LOP3.LUT R15, R15, 0xffff, RZ, 0xc0, !PT ;  /* 0x0000ffff0f0f7812 */ /* 0x000fe400078ec0ff */
[----:B------:R-:W-:Y:S02]  /*de4b0*/  PRMT R10, R10, 0x3340, R0 ;  /* 0x000033400a0a7816 */ /* 0x000fe40000000000 */
[----:B------:R-:W-:-:S05]  /*de4c0*/  PRMT R15, R14, 0x3340, R15 ;  /* 0x000033400e0f7816 */ /* 0x000fca000000000f */
[----:B------:R4:W-:Y:S04]  /*de4d0*/  STL [R1+0x5010], R15 ;  /* 0x0050100f01007387 */ /* 0x0009e80000100800 */
[----:B------:R0:W-:Y:S01]  /*de4e0*/  STL [R1+0x444], R10 ;  /* 0x0004440a01007387 */ /* 0x0001e20000100800 */
[----:B--2---:R-:W-:Y:S02]  /*de4f0*/  LOP3.LUT R14, R16, 0xffff, RZ, 0xc0, !PT ;  /* 0x0000ffff100e7812 */ /* 0x004fe400078ec0ff */
[----:B----4-:R-:W-:Y:S01]  /*de500*/  LOP3.LUT R15, R23, 0xffff, RZ, 0xc0, !PT ;  /* 0x0000ffff170f7812 */ /* 0x010fe200078ec0ff */
[----:B------:R-:W2:Y:S04]  /*de510*/  LDL.LU R16, [R1+0xb24] ;  /* 0x000b240001107983 */ /* 0x000ea80000300800 */
[----:B------:R-:W4:Y:S01]  /*de520*/  LDL.LU R23, [R1+0x580] ;  /* 0x0005800001177983 */ /* 0x000f220000300800 */
[----:B0-----:R-:W-:-:S02]  /*de530*/  LOP3.LUT R10, R19, 0xffff, RZ, 0xc0, !PT ;  /* 0x0000ffff130a7812 */ /* 0x001fc400078ec0ff */
[----:B------:R-:W-:Y:S02]  /*de540*/  PRMT R19, R15, 0x3340, R0 ;  /* 0x000033400f137816 */ /* 0x000fe40000000000 */
        /* <DEDUP_REMOVED lines=8> */
[----:B------:R1:W-:Y:S01]  /*de5d0*/  STL.64 [R1+0x5670], R8 ;  /* 0x0056700801007387 */ /* 0x0003e20000100a00 */
[----:B0-----:R-:W-:-:S02]  /*de5e0*/  IADD3 R18, P2, PT, R25, R4, RZ ;  /* 0x0000000419127210 */ /* 0x001fc40007f5e0ff */
[----:B------:R-:W-:-:S03]  /*de5f0*/  LOP3.LUT R10, R10, 0xffff, RZ, 0xc0, !PT ;  /* 0x0000ffff0a0a7812 */ /* 0x000fc600078ec0ff */
[----:B------:R-:W-:Y:S01]  /*de600*/  IMAD.X R19, R24, 0x1, R8, P2 ;  /* 0x0000000118137824 */ /* 0x000fe200010e0608 */
[----:B-1----:R-:W-:Y:S02]  /*de610*/  SHF.R.U32.HI R8, RZ, 0x8, R15 ;  /* 0x00000008ff087819 */ /* 0x002fe4000001160f */
[----:B------:R-:W-:Y:S02]  /*de620*/  LOP3.LUT R9, R14, 0xffff, RZ, 0xc0, !PT ;  /* 0x0000ffff0e097812 */ /* 0x000fe400078ec0ff */
[----:B------:R-:W-:Y:S02]  /*de630*/  LOP3.LUT R8, R8, 0xffff, RZ, 0xc0, !PT ;  /* 0x0000ffff08087812 */ /* 0x000fe400078ec0ff */
[----:B------:R-:W-:Y:S01]  /*de640*/  PRMT R10, R9, 0x3340, R10 ;  /* 0x00003340090a7816 */ /* 0x000fe2000000000a */
[----:B------:R-:W-:Y:S01]  /*de650*/  STL.64 [R1+0x1020], R18 ;  /* 0x0010201201007387 */ /* 0x000fe20000100a00 */
[----:B------:R-:W-:-:S03]  /*de660*/  PRMT R8, R8, 0x3340, R0 ;  /* 0x0000334008087816 */ /* 0x000fc60000000000 */
[----:B------:R-:W-:Y:S01]  /*de670*/  STL [R1+0x4ff8], R10 ;  /* 0x004ff80a01007387 */ /* 0x000fe20000100800 */
[----:B---3--:R-:W-:-:S03]  /*de680*/  LOP3.LUT R9, R13, 0xffff, RZ, 0xc0, !PT ;  /* 0x0000ffff0d097812 */ /* 0x008fc600078ec0ff */
[----:B------:R-:W3:Y:S04]  /*de690*/  LDL.LU R13, [R1+0x25c] ;  /* 0x00025c00010d7983 */ /* 0x000ee80000300800 */
[----:B------:R0:W-:Y:S01]  /*de6a0*/  STL [R1+0x440], R8 ;  /* 0x0004400801007387 */ /* 0x0001e20000100800 */
[----:B------:R-:W-:-:S04]  /*de6b0*/  LOP3.LUT R15, R12, 0xffff, RZ, 0xc0, !PT ;  /* 0x0000ffff0c0f7812 */ /* 0x000fc800078ec0ff */
[----:B------:R-:W-:Y:S02]  /*de6c0*/  PRMT R12, R9, 0x3340, R15 ;  /* 0x00003340090c7816 */ /* 0x000fe4000000000f */
[----:B0-----:R-:W-:Y:S02]  /*de6d0*/  LOP3.LUT R8, R21, 0xffff, RZ, 0xc0, !PT ;  /* 0x0000ffff15087812 */ /* 0x001fe400078ec0ff */
[----:B------:R-:W3:Y:S04]  /*de6e0*/  LDL.LU R21, [R1+0x5678] ;  /* 0x0056780001157983 */ /* 0x000ee80000300800 */
[----:B------:R-:W3:Y:S01]  /*de6f0*/  LDL.LU R10, [R1+0x4e20] ;  /* 0x004e2000010a7983 */ /* 0x000ee20000300800 */
[----:B------:R-:W-:-:S03]  /*de700*/  PRMT R14, R8, 0x3340, R0 ;  /* 0x00003340080e7816 */ /* 0x000fc60000000000 */
[----:B------:R-:W3:Y:S04]  /*de710*/  LDL.LU R18, [R1+0x4d4] ;  /* 0x0004d40001127983 */ /* 0x000ee80000300800 */
[----:B------:R-:W3:Y:S01]  /*de720*/  LDL.LU R19, [R1+0x930] ;  /* 0x0009300001137983 */ /* 0x000ee20000300800 */
[----:B------:R-:W-:Y:S02]  /*de730*/  PRMT R12, R12, 0x5410, R14 ;  /* 0x000054100c0c7816 */ /* 0x000fe4000000000e */
[----:B------:R-:W-:-:S03]  /*de740*/  SHF.R.U32.HI R14, RZ, 0x8, R9 ;  /* 0x00000008ff0e7819 */ /* 0x000fc60000011609 */
[----:B------:R4:W-:Y:S01]  /*de750*/  STL [R1+0x5228], R12 ;  /* 0x0052280c01007387 */ /* 0x0009e20000100800 */
[----:B------:R-:W-:Y:S02]  /*de760*/  SHF.R.U32.HI R15, RZ, 0x8, R15 ;  /* 0x00000008ff0f7819 */ /* 0x000fe4000001160f */
[----:B------:R-:W-:Y:S02]  /*de770*/  LOP3.LUT R14, R14, 0xffff, RZ, 0xc0, !PT ;  /* 0x0000ffff0e0e7812 */ /* 0x000fe400078ec0ff */
[----:B------:R-:W-:-:S04]  /*de780*/  LOP3.LUT R15, R15, 0xffff, RZ, 0xc0, !PT ;  /* 0x0000ffff0f0f7812 */ /* 0x000fc800078ec0ff */
[----:B------:R-:W-:Y:S02]  /*de790*/  PRMT R14, R14, 0x3340, R15 ;  /* 0x000033400e0e7816 */ /* 0x000fe4000000000f */
[----:B--2---:R-:W-:Y:S02]  /*de7a0*/  LOP3.LUT R9, R16, 0xffff, RZ, 0xc0, !PT ;  /* 0x0000ffff10097812 */ /* 0x004fe400078ec0ff */
        /* <DEDUP_REMOVED lines=8> */
[----:B------:R-:W2:Y:S04]  /*de830*/  LDL.LU R12, [R1+0x4e24] ;  /* 0x004e2400010c7983 */ /* 0x000ea80000300800 */
[----:B------:R-:W-:Y:S04]  /*de840*/  STL [R1+0x4e1c], R14 ;  /* 0x004e1c0e01007387 */ /* 0x000fe80000100800 */
[----:B------:R-:W4:Y:S04]  /*de850*/  LDL.LU R24, [R1+0x4dc] ;  /* 0x0004dc0001187983 */ /* 0x000f280000300800 */
[----:B------:R0:W-:Y:S04]  /*de860*/  STL [R1+0x4e18], R9 ;  /* 0x004e180901007387 */ /* 0x0001e80000100800 */
[----:B------:R-:W4:Y:S04]  /*de870*/  LDL.LU R16, [R1+0x934] ;  /* 0x0009340001107983 */ /* 0x000f280000300800 */
[----:B------:R-:W4:Y:S04]  /*de880*/  LDL.LU R25, [R1+0xf1c] ;  /* 0x000f1c0001197983 */ /* 0x000f280000300800 */
[----:B------:R-:W4:Y:S01]  /*de890*/  LDL.LU R23, [R1+0x41c] ;  /* 0x00041c0001177983 */ /* 0x000f220000300800 */
[----:B0-----:R-:W-:-:S03]  /*de8a0*/  LOP3.LUT R9, R20, 0xffff, RZ, 0xc0, !PT ;  /* 0x0000ffff14097812 */ /* 0x001fc600078ec0ff */
[----:B------:R-:W4:Y:S04]  /*de8b0*/  LDL.LU R20, [R1+0x740] ;  /* 0x0007400001147983 */ /* 0x000f280000300800 */
[----:B------:R0:W-:Y:S01]  /*de8c0*/  STL [R1+0x530c], R9 ;  /* 0x00530c0901007387 */ /* 0x0001e20000100800 */
[----:B------:R-:W-:-:S04]  /*de8d0*/  SHF.R.U32.HI R8, RZ, 0x8, R8 ;  /* 0x00000008ff087819 */ /* 0x000fc80000011608 */
[----:B------:R-:W-:Y:S02]  /*de8e0*/  LOP3.LUT R8, R8, 0xffff, RZ, 0xc0, !PT ;  /* 0x0000ffff08087812 */ /* 0x000fe400078ec0ff */
[----:B0-----:R-:W-:-:S04]  /*de8f0*/  SHF.R.U32.HI R9, RZ, 0x8, R9 ;  /* 0x00000008ff097819 */ /* 0x001fc80000011609 */
[----:B------:R-:W-:Y:S02]  /*de900*/  LOP3.LUT R9, R9, 0xffff, RZ, 0xc0, !PT ;  /* 0x0000ffff09097812 */ /* 0x000fe400078ec0ff */
[--C-:B------:R-:W-:Y:S02]  /*de910*/  PRMT R14, R8, 0x3340, R0.reuse ;  /* 0x00003340080e7816 */ /* 0x100fe40000000000 */
[----:B------:R-:W-:-:S05]  /*de920*/  PRMT R15, R9, 0x3340, R0 ;  /* 0x00003340090f7816 */ /* 0x000fca0000000000 */
[----:B------:R0:W-:Y:S04]  /*de930*/  STL [R1+0x438], R15 ;  /* 0x0004380f01007387 */ /* 0x0001e80000100800 */
[----:B------:R1:W-:Y:S01]  /*de940*/  STL [R1+0x42c], R14 ;  /* 0x00042c0e01007387 */ /* 0x0003e20000100800 */
[----:B---3--:R-:W-:Y:S02]  /*de950*/  SHF.R.S32.HI R27, RZ, 0x1f, R13 ;  /* 0x0000001fff1b7819 */ /* 0x008fe4000001140d */
[----:B------:R-:W-:Y:S02]  /*de960*/  LOP3.LUT R9, R10, 0xffff, RZ, 0xc0, !PT ;  /* 0x0000ffff0a097812 */ /* 0x000fe400078ec0ff */
[----:B------:R-:W-:Y:S02]  /*de970*/  LOP3.LUT R8, R18, 0xffff, RZ, 0xc0, !PT ;  /* 0x0000ffff12087812 */ /* 0x000fe400078ec0ff */
[----:B------:R-:W-:-:S02]  /*de980*/  LOP3.LUT R10, R19, 0xffff, RZ, 0xc0, !PT ;  /* 0x0000ffff130a7812 */ /* 0x000fc400078ec0ff */
[----:B0-----:R-:W-:Y:S02]  /*de990*/  PRMT R15, R8, 0x3340, R0 ;  /* 0x00003340080f7816 */ /* 0x001fe40000000000 */
[--C-:B-1----:R-:W-:Y:S02]  /*de9a0*/  PRMT R14, R9, 0x3340, R10.reuse ;  /* 0x00003340090e7816 */ /* 0x102fe4000000000a */
[----:B------:R-:W-:Y:S02]  /*de9b0*/  SHF.R.U32.HI R9, RZ, 0x8, R9 ;  /* 0x00000008ff097819 */ /* 0x000fe40000011609 */
[----:B------:R-:W-:Y:S02]  /*de9c0*/  SHF.R.U32.HI R10, RZ, 0x8, R10 ;  /* 0x00000008ff0a7819 */ /* 0x000fe4000001160a */
[----:B------:R-:W-:Y:S02]  /*de9d0*/  SHF.R.U32.HI R8, RZ, 0x8, R8 ;  /* 0x00000008ff087819 */ /* 0x000fe40000011608 */
[----:B------:R-:W-:-:S02]  /*de9e0*/  PRMT R18, R14, 0x5410, R15 ;  /* 0x000054100e127816 */ /* 0x000fc4000000000f */
        /* <DEDUP_REMOVED lines=8> */
[----:B------:R0:W-:Y:S04]  /*dea70*/  STL.64 [R1+0xff0], R14 ;  /* 0x000ff00e01007387 */ /* 0x0001e80000100a00 */
[----:B------:R-:W-:Y:S04]  /*dea80*/  STL [R1+0x4e14], R9 ;  /* 0x004e140901007387 */ /* 0x000fe80000100800 */
[----:B------:R1:W-:Y:S01]  /*dea90*/  STL [R1+0x428], R8 ;  /* 0x0004280801007387 */ /* 0x0003e20000100800 */
[----:B--2---:R-:W-:-:S02]  /*deaa0*/  LOP3.LUT R12, R12, 0xffff, RZ, 0xc0, !PT ;  /* 0x0000ffff0c0c7812 */ /* 0x004fc400078ec0ff */
[----:B----4-:R-:W-:Y:S02]  /*deab0*/  LOP3.LUT R10, R24, 0xffff, RZ, 0xc0, !PT ;  /* 0x0000ffff180a7812 */ /* 0x010fe400078ec0ff */
[----:B------:R-:W-:Y:S02]  /*deac0*/  LOP3.LUT R16, R16, 0xffff, RZ, 0xc0, !PT ;  /* 0x0000ffff10107812 */ /* 0x000fe400078ec0ff */
[----:B0-----:R-:W-:Y:S02]  /*dead0*/  PRMT R15, R10, 0x3340, R0 ;  /* 0x000033400a0f7816 */ /* 0x001fe40000000000 */
[----:B------:R-:W-:Y:S02]  /*deae0*/  PRMT R14, R12, 0x3340, R16 ;  /* 0x000033400c0e7816 */ /* 0x000fe40000000010 */
[----:B-1----:R-:W-:Y:S02]  /*deaf0*/  LOP3.LUT R8, R25, 0xffff, RZ, 0xc0, !PT ;  /* 0x0000ffff19087812 */ /* 0x002fe400078ec0ff */
[----:B------:R-:W-:-:S02]  /*deb00*/  LOP3.LUT R26, R23, 0xffff, RZ, 0xc0, !PT ;  /* 0x0000ffff171a7812 */ /* 0x000fc400078ec0ff */
[----:B------:R-:W-:Y:S02]  /*deb10*/  PRMT R18, R14, 0x5410, R15 ;  /* 0x000054100e127816 */ /* 0x000fe4000000000f */
[----:B------:R-:W-:Y:S02]  /*deb20*/  LOP3.LUT R9, R20, 0xffff, RZ, 0xc0, !PT ;  /* 0x0000ffff14097812 */ /* 0x000fe400078ec0ff */
[----:B------:R-:W-:Y:S02]  /*deb30*/  PRMT R15, R26, 0x3340, R0 ;  /* 0x000033401a0f7816 */ /* 0x000fe40000000000 */
[----:B------:R-:W-:Y:S02]  /*deb40*/  IADD3 R24, P2, PT, R13, R0, RZ ;  /* 0x000000000d187210 */ /* 0x000fe40007f5e0ff */
[----:B------:R-:W-:Y:S02]  /*deb50*/  SHF.R.U32.HI R12, RZ, 0x8, R12 ;  /* 0x00000008ff0c7819 */ /* 0x000fe4000001160c */
[----:B------:R-:W-:-:S02]  /*deb60*/  PRMT R14, R8, 0x3340, R9 ;  /* 0x00003340080e7816 */ /* 0x000fc40000000009 */
[----:B------:R-:W-:Y:S01]  /*deb70*/  SHF.R.U32.HI R16, RZ, 0x8, R16 ;  /* 0x00000008ff107819 */ /* 0x000fe20000011610 */
[----:B------:R0:W-:Y:S01]  /*deb80*/  STL [R1+0x5220], R18 ;  /* 0x0052201201007387 */ /* 0x0001e20000100800 */
[----:B------:R-:W-:Y:S01]  /*deb90*/  LOP3.LUT R12, R12, 0xffff, RZ, 0xc0, !PT ;  /* 0x0000ffff0c0c7812 */ /* 0x000fe200078ec0ff */
[----:B------:R-:W-:Y:S01]  /*deba0*/  IMAD.X R25, R27, 0x1, R3, P2 ;  /* 0x000000011b197824 */ /* 0x000fe200010e0603 */
[----:B------:R-:W-:Y:S02]  /*debb0*/  LOP3.LUT R16, R16, 0xffff, RZ, 0xc0, !PT ;  /* 0x0000ffff10107812 */ /* 0x000fe400078ec0ff */
[----:B------:R-:W-:Y:S02]  /*debc0*/  SHF.R.U32.HI R8, RZ, 0x8, R8 ;  /* 0x00000008ff087819 */ /* 0x000fe40000011608 */
[----:B------:R-:W-:Y:S02]  /*debd0*/  SHF.R.U32.HI R9, RZ, 0x8, R9 ;  /* 0x00000008ff097819 */ /* 0x000fe40000011609 */
[----:B0-----:R-:W-:-:S02]  /*debe0*/  PRMT R18, R14, 0x5410, R15 ;  /* 0x000054100e127816 */ /* 0x001fc4000000000f */
[----:B------:R-:W2:Y:S04]  /*debf0*/  LDL.LU R14, [R1+0xf20] ;  /* 0x000f2000010e7983 */ /* 0x000ea80000300800 */
[----:B------:R-:W3:Y:S04]  /*dec00*/  LDL.LU R15, [R1+0x434] ;  /* 0x00043400010f7983 */ /* 0x000ee80000300800 */
[----:B------:R0:W-:Y:S01]  /*dec10*/  STL [R1+0x521c], R18 ;  /* 0x00521c1201007387 */ /* 0x0001e20000100800 */
[----:B------:R-:W-:Y:S02]  /*dec20*/  PRMT R12, R12, 0x3340, R16 ;  /* 0x000033400c0c7816 */ /* 0x000fe40000000010 */
[----:B------:R-:W-:-:S02]  /*dec30*/  LOP3.LUT R8, R8, 0xffff, RZ, 0xc0, !PT ;  /* 0x0000ffff08087812 */ /* 0x000fc400078ec0ff */
[----:B------:R-:W-:Y:S01]  /*dec40*/  LOP3.LUT R9, R9, 0xffff, RZ, 0xc0, !PT ;  /* 0x0000ffff09097812 */ /* 0x000fe200078ec0ff */
[----:B0-----:R-:W4:Y:S04]  /*dec50*/  LDL.LU R18, [R1+0x744] ;  /* 0x0007440001127983 */ /* 0x001f280000300800 */
[----:B------:R0:W-:Y:S04]  /*dec60*/  STL.64 [R1+0xfc8], R24 ;  /* 0x000fc81801007387 */ /* 0x0001e80000100a00 */
[----:B------:R-:W2:Y:S04]  /*dec70*/  LDL.LU R19, [R1+0xd20] ;  /* 0x000d200001137983 */ /* 0x000ea80000300800 */
[----:B0-----:R-:W2:Y:S04]  /*dec80*/  LDL.LU R24, [R1+0x390] ;  /* 0x0003900001187983 */ /* 0x001ea80000300800 */
[----:B------:R0:W-:Y:S04]  /*dec90*/  STL [R1+0x4e0c], R12 ;  /* 0x004e0c0c01007387 */ /* 0x0001e80000100800 */
[----:B------:R-:W2:Y:S04]  /*deca0*/  LDL.LU R16, [R1+0x61c] ;  /* 0x00061c0001107983 */ /* 0x000ea80000300800 */
[----:B------:R-:W2:Y:S04]  /*decb0*/  LDL.LU R25, [R1+0xd24] ;  /* 0x000d240001197983 */ /* 0x000ea80000300800 */
[----:B------:R-:W2:Y:S04]  /*decc0*/  LDL.LU R23, [R1+0x37c] ;  /* 0x00037c0001177983 */ /* 0x000ea80000300800 */
[----:B------:R-:W2:Y:S01]  /*decd0*/  LDL.LU R20, [R1+0x608] ;  /* 0x0006080001147983 */ /* 0x000ea20000300800 */
[----:B0-----:R-:W-:-:S02]  /*dece0*/  PRMT R12, R8, 0x3340, R9 ;  /* 0x00003340080c7816 */ /* 0x001fc40000000009 */
[----:B------:R-:W-:-:S05]  /*decf0*/  IADD3 R8, P2, PT, R13, R2, RZ ;  /* 0x000000020d087210 */ /* 0x000fca0007f5e0ff */
[----:B------:R-:W-:Y:S01]  /*ded00*/  IMAD.X R9, R27, 0x1, R5, P2 ;  /* 0x000000011b097824 */ /* 0x000fe200010e0605 */
[----:B------:R-:W-:Y:S04]  /*ded10*/  STL [R1+0x4e08], R12 ;  /* 0x004e080c01007387 */ /* 0x000fe80000100800 */
[----:B------:R0:W-:Y:S04]  /*ded20*/  STL.64 [R1+0xfd8], R8 ;  /* 0x000fd80801007387 */ /* 0x0001e80000100a00 */
[----:B0-----:R-:W2:Y:S01]  /*ded30*/  LDL.LU.64 R8, [R1+0x5670] ;  /* 0x0056700001087983 */ /* 0x001ea20000300a00 */
[----:B------:R-:W-:Y:S01]  /*ded40*/  IADD3 R12, P2, PT, R13, R4, RZ ;  /* 0x000000040d0c7210 */ /* 0x000fe20007f5e0ff */
[----:B------:R-:W-:Y:S01]  /*ded50*/  IMAD.MOV.U32 R13, RZ, RZ, R27 ;  /* 0x000000ffff0d7224 */ /* 0x000fe200078e001b */
[----:B------:R-:W-:Y:S01]  /*ded60*/  SHF.R.U32.HI R26, RZ, 0x8, R26 ;  /* 0x00000008ff1a7819 */ /* 0x000fe2000001161a */
[----:B------:R-:W3:Y:S01]  /*ded70*/  LDL.LU R27, [R1+0x260] ;  /* 0x00026000011b7983 */ /* 0x000ee20000300800 */
[----:B------:R-:W-:-:S04]  /*ded80*/  SHF.R.U32.HI R10, RZ, 0x8, R10 ;  /* 0x00000008ff0a7819 */ /* 0x000fc8000001160a */
[----:B------:R-:W-:-:S04]  /*ded90*/  LOP3.LUT R10, R10, 0xffff, RZ, 0xc0, !PT ;  /* 0x0000ffff0a0a7812 */ /* 0x000fc800078ec0ff */
[----:B------:R-:W-:Y:S01]  /*deda0*/  PRMT R10, R10, 0x3340, R0 ;  /* 0x000033400a0a7816 */ /* 0x000fe20000000000 */
[----:B--2---:R-:W-:-:S05]  /*dedb0*/  IMAD.X R13, R13, 0x1, R8, P2 ;  /* 0x000000010d0d7824 */ /* 0x004fca00010e0608 */
[----:B------:R0:W-:Y:S04]  /*dedc0*/  STL.64 [R1+0xfd0], R12 ;  /* 0x000fd00c01007387 */ /* 0x0001e80000100a00 */
[----:B0-----:R-:W2:Y:S04]  /*dedd0*/  LDL.LU.64 R12, [R1+0x5668] ;  /* 0x00566800010c7983 */ /* 0x001ea80000300a00 */
[----:B------:R0:W-:Y:S02]  /*dede0*/  STL.64 [R1+0x5660], R8 ;  /* 0x0056600801007387 */ /* 0x0001e40000100a00 */
[----:B0-----:R-:W-:-:S04]  /*dedf0*/  LOP3.LUT R8, R26, 0xffff, RZ, 0xc0, !PT ;  /* 0x0000ffff1a087812 */ /* 0x001fc800078ec0ff */
[--C-:B------:R-:W-:Y:S02]  /*dee00*/  PRMT R9, R8, 0x3340, R0.reuse ;  /* 0x0000334008097816 */ /* 0x100fe40000000000 */
[----:B------:R-:W-:Y:S02]  /*dee10*/  LOP3.LUT R8, R14, 0xffff, RZ, 0xc0, !PT ;  /* 0x0000ffff0e087812 */ /* 0x000fe400078ec0ff */
[----:B---3--:R-:W-:Y:S01]  /*dee20*/  LOP3.LUT R14, R15, 0xffff, RZ, 0xc0, !PT ;  /* 0x0000ffff0f0e7812 */ /* 0x008fe200078ec0ff */
[----:B------:R4:W-:Y:S04]  /*dee30*/  STL [R1+0x424], R9 ;  /* 0x0004240901007387 */ /* 0x0009e80000100800 */
[----:B------:R0:W-:Y:S01]  /*dee40*/  STL [R1+0x532c], R14 ;  /* 0x00532c0e01007387 */ /* 0x0001e20000100800 */
[----:B------:R-:W-:-:S02]  /*dee50*/  PRMT R15, R14, 0x3340, R0 ;  /* 0x000033400e0f7816 */ /* 0x000fc40000000000 */
[----:B----4-:R-:W-:-:S04]  /*dee60*/  LOP3.LUT R9, R18, 0xffff, RZ, 0xc0, !PT ;  /* 0x0000ffff12097812 */ /* 0x010fc800078ec0ff */
[--C-:B0-----:R-:W-:Y:S02]  /*dee70*/  PRMT R14, R8, 0x3340, R9.reuse ;  /* 0x00003340080e7816 */ /* 0x101fe40000000009 */
[----:B------:R-:W-:Y:S02]  /*dee80*/  SHF.R.U32.HI R8, RZ, 0x8, R8 ;  /* 0x00000008ff087819 */ /* 0x000fe40000011608 */
[----:B------:R-:W-:Y:S02]  /*dee90*/  SHF.R.U32.HI R9, RZ, 0x8, R9 ;  /* 0x00000008ff097819 */ /* 0x000fe40000011609 */
[----:B------:R-:W-:Y:S02]  /*deea0*/  LOP3.LUT R8, R8, 0xffff, RZ, 0xc0, !PT ;  /* 0x0000ffff08087812 */ /* 0x000fe400078ec0ff */
[----:B------:R-:W-:Y:S02]  /*deeb0*/  LOP3.LUT R9, R9, 0xffff, RZ, 0xc0, !PT ;  /* 0x0000ffff09097812 */ /* 0x000fe400078ec0ff */
[----:B------:R-:W-:-:S02]  /*deec0*/  PRMT R14, R14, 0x5410, R15 ;  /* 0x000054100e0e7816 */ /* 0x000fc4000000000f */
[----:B------:R-:W-:-:S03]  /*deed0*/  PRMT R9, R8, 0x3340, R9 ;  /* 0x0000334008097816 */ /* 0x000fc60000000009 */
[----:B------:R0:W-:Y:S04]  /*deee0*/  STL [R1+0x5218], R14 ;  /* 0x0052180e01007387 */ /* 0x0001e80000100800 */
[----:B------:R-:W-:Y:S04]  /*deef0*/  STL [R1+0x420], R10 ;  /* 0x0004200a01007387 */ /* 0x000fe80000100800 */
[----:B------:R1:W-:Y:S01]  /*def00*/  STL [R1+0x4e24], R9 ;  /* 0x004e240901007387 */ /* 0x0003e20000100800 */
[----:B0-----:R-:W-:Y:S02]  /*def10*/  LOP3.LUT R14, R20, 0xffff, RZ, 0xc0, !PT ;  /* 0x0000ffff140e7812 */ /* 0x001fe400078ec0ff */
[----:B-1----:R-:W-:-:S02]  /*def20*/  LOP3.LUT R9, R23, 0xffff, RZ, 0xc0, !PT ;  /* 0x0000ffff17097812 */ /* 0x002fc400078ec0ff */
[----:B------:R-:W3:Y:S04]  /*def30*/  LDL.LU R23, [R1+0xb30] ;  /* 0x000b300001177983 */ /* 0x000ee80000300800 */
[----:B------:R-:W4:Y:S01]  /*def40*/  LDL.LU R20, [R1+0x5a4] ;  /* 0x0005a40001147983 */ /* 0x000f220000300800 */
[----:B------:R-:W-:Y:S02]  /*def50*/  LOP3.LUT R15, R19, 0xffff, RZ, 0xc0, !PT ;  /* 0x0000ffff130f7812 */ /* 0x000fe400078ec0ff */
[----:B------:R-:W-:Y:S02]  /*def60*/  LOP3.LUT R8, R24, 0xffff, RZ, 0xc0, !PT ;  /* 0x0000ffff18087812 */ /* 0x000fe400078ec0ff */
[----:B------:R-:W-:Y:S02]  /*def70*/  LOP3.LUT R16, R16, 0xffff, RZ, 0xc0, !PT ;  /* 0x0000ffff10107812 */ /* 0x000fe400078ec0ff */
[----:B------:R-:W-:-:S02]  /*def80*/  PRMT R19, R8, 0x3340, R0 ;  /* 0x0000334008137816 */ /* 0x000fc40000000000 */
[----:B------:R-:W-:Y:S02]  /*def90*/  PRMT R18, R15, 0x3340, R16 ;  /* 0x000033400f127816 */ /* 0x000fe40000000010 */
[----:B------:R-:W-:Y:S02]  /*defa0*/  LOP3.LUT R10, R25, 0xffff, RZ, 0xc0, !PT ;  /* 0x0000ffff190a7812 */ /* 0x000fe400078ec0ff */
[----:B------:R-:W-:Y:S02]  /*defb0*/  PRMT R18, R18, 0x5410, R19 ;  /* 0x0000541012127816 */ /* 0x000fe40000000013 */
[----:B------:R-:W-:-:S03]  /*defc0*/  PRMT R19, R9, 0x3340, R0 ;  /* 0x0000334009137816 */ /* 0x000fc60000000000 */
[----:B------:R0:W-:Y:S01]  /*defd0*/  STL [R1+0x51fc], R18 ;  /* 0x0051fc1201007387 */ /* 0x0001e20000100800 */
[----:B------:R-:W-:Y:S02]  /*defe0*/  SHF.R.U32.HI R15, RZ, 0x8, R15 ;  /* 0x00000008ff0f7819 */ /* 0x000fe4000001160f */
[----:B------:R-:W-:Y:S02]  /*deff0*/  SHF.R.U32.HI R16, RZ, 0x8, R16 ;  /* 0x00000008ff107819 */ /* 0x000fe40000011610 */
[----:B------:R-:W-:Y:S02]  /*df000*/  IADD3 R24, P2, PT, R27, R6, RZ ;  /* 0x000000061b187210 */ /* 0x000fe40007f5e0ff */
[----:B0-----:R-:W-:Y:S02]  /*df010*/  PRMT R18, R10, 0x3340, R14 ;  /* 0x000033400a127816 */ /* 0x001fe4000000000e */
[----:B------:R-:W-:Y:S02]  /*df020*/  SHF.R.U32.HI R10, RZ, 0x8, R10 ;  /* 0x00000008ff0a7819 */ /* 0x000fe4000001160a */
[----:B------:R-:W-:-:S02]  /*df030*/  SHF.R.U32.HI R14, RZ, 0x8, R14 ;  /* 0x00000008ff0e7819 */ /* 0x000fc4000001160e */
[----:B------:R-:W-:Y:S02]  /*df040*/  PRMT R19, R18, 0x5410, R19 ;  /* 0x0000541012137816 */ /* 0x000fe40000000013 */
[----:B------:R-:W-:Y:S02]  /*df050*/  SHF.R.S32.HI R18, RZ, 0x1f, R27 ;  /* 0x0000001fff127819 */ /* 0x000fe4000001141b */
[----:B------:R-:W-:Y:S02]  /*df060*/  LOP3.LUT R10, R10, 0xffff, RZ, 0xc0, !PT ;  /* 0x0000ffff0a0a7812 */ /* 0x000fe400078ec0ff */
[----:B------:R-:W-:Y:S02]  /*df070*/  LOP3.LUT R15, R15, 0xffff, RZ, 0xc0, !PT ;  /* 0x0000ffff0f0f7812 */ /* 0x000fe400078ec0ff */
[----:B------:R-:W-:Y:S02]  /*df080*/  LOP3.LUT R16, R16, 0xffff, RZ, 0xc0, !PT ;  /* 0x0000ffff10107812 */ /* 0x000fe400078ec0ff */
[----:B------:R-:W-:Y:S01]  /*df090*/  LOP3.LUT R14, R14, 0xffff, RZ, 0xc0, !PT ;  /* 0x0000ffff0e0e7812 */ /* 0x000fe200078ec0ff */
[----:B------:R-:W-:Y:S01]  /*df0a0*/  IMAD.X R25, R18, 0x1, R7, P2 ;  /* 0x0000000112197824 */ /* 0x000fe200010e0607 */
[----:B------:R-:W-:-:S02]  /*df0b0*/  SHF.R.U32.HI R9, RZ, 0x8, R9 ;  /* 0x00000008ff097819 */ /* 0x000fc40000011609 */
[----:B------:R-:W-:Y:S02]  /*df0c0*/  PRMT R15, R15, 0x3340, R16 ;  /* 0x000033400f0f7816 */ /* 0x000fe40000000010 */
[----:B------:R-:W-:Y:S02]  /*df0d0*/  PRMT R10, R10, 0x3340, R14 ;  /* 0x000033400a0a7816 */ /* 0x000fe4000000000e */
[----:B------:R-:W-:Y:S01]  /*df0e0*/  IADD3 R14, P2, PT, R27, R0, RZ ;  /* 0x000000001b0e7210 */ /* 0x000fe20007f5e0ff */
[----:B------:R0:W-:Y:S01]  /*df0f0*/  STL [R1+0x51f4], R19 ;  /* 0x0051f41301007387 */ /* 0x0001e20000100800 */
[----:B------:R-:W-:-:S03]  /*df100*/  SHF.R.U32.HI R8, RZ, 0x8, R8 ;  /* 0x00000008ff087819 */ /* 0x000fc60000011608 */
[----:B------:R1:W-:Y:S01]  /*df110*/  STL.64 [R1+0xf90], R24 ;  /* 0x000f901801007387 */ /* 0x0003e20000100a00 */
[----:B------:R-:W-:Y:S02]  /*df120*/  LOP3.LUT R9, R9, 0xffff, RZ, 0xc0, !PT ;  /* 0x0000ffff09097812 */ /* 0x000fe400078ec0ff */
[----:B------:R-:W-:Y:S01]  /*df130*/  LOP3.LUT R8, R8, 0xffff, RZ, 0xc0, !PT ;  /* 0x0000ffff08087812 */ /* 0x000fe200078ec0ff */
[----:B0-----:R-:W4:Y:S04]  /*df140*/  LDL.LU R19, [R1+0x4e2c] ;  /* 0x004e2c0001137983 */ /* 0x001f280000300800 */
[----:B------:R0:W-:Y:S01]  /*df150*/  STL [R1+0x4de4], R15 ;  /* 0x004de40f01007387 */ /* 0x0001e20000100800 */
[----:B------:R-:W-:-:S03]  /*df160*/  PRMT R9, R9, 0x3340, R0 ;  /* 0x0000334009097816 */ /* 0x000fc60000000000 */
[----:B-1----:R-:W4:Y:S04]  /*df170*/  LDL.LU R25, [R1+0x510] ;  /* 0x0005100001197983 */ /* 0x002f280000300800 */
[----:B------:R-:W-:Y:S04]  /*df180*/  STL [R1+0x4de0], R10 ;  /* 0x004de00a01007387 */ /* 0x000fe80000100800 */
[----:B------:R-:W4:Y:S01]  /*df190*/  LDL.LU R16, [R1+0x940] ;  /* 0x0009400001107983 */ /* 0x000f220000300800 */
[----:B------:R-:W-:Y:S01]  /*df1a0*/  PRMT R8, R8, 0x3340, R0 ;  /* 0x0000334008087816 */ /* 0x000fe20000000000 */
[----:B0-----:R-:W-:-:S05]  /*df1b0*/  IMAD.X R15, R18, 0x1, R3, P2 ;  /* 0x00000001120f7824 */ /* 0x001fca00010e0603 */
[----:B------:R2:W-:Y:S04]  /*df1c0*/  STL.64 [R1+0xfa0], R14 ;  /* 0x000fa00e01007387 */ /* 0x0005e80000100a00 */
[----:B------:R0:W-:Y:S04]  /*df1d0*/  STL [R1+0x41c], R9 ;  /* 0x00041c0901007387 */ /* 0x0001e80000100800 */
[----:B------:R1:W-:Y:S01]  /*df1e0*/  STL [R1+0x418], R8 ;  /* 0x0004180801007387 */ /* 0x0003e20000100800 */
[----:B--2---:R-:W-:-:S03]  /*df1f0*/  LOP3.LUT R15, R13, 0xffff, RZ, 0xc0, !PT ;  /* 0x0000ffff0d0f7812 */ /* 0x004fc600078ec0ff */
[----:B------:R-:W2:Y:S01]  /*df200*/  LDL.LU R13, [R1+0x4e30] ;  /* 0x004e3000010d7983 */ /* 0x000ea20000300800 */
[----:B0-----:R-:W-:Y:S02]  /*df210*/  PRMT R9, R15, 0x3340, R0 ;  /* 0x000033400f097816 */ /* 0x001fe40000000000 */
[----:B---3--:R-:W-:Y:S02]  /*df220*/  LOP3.LUT R10, R23, 0xffff, RZ, 0xc0, !PT ;  /* 0x0000ffff170a7812 */ /* 0x008fe400078ec0ff */
[----:B----4-:R-:W-:Y:S01]  /*df230*/  LOP3.LUT R14, R20, 0xffff, RZ, 0xc0, !PT ;  /* 0x0000ffff140e7812 */ /* 0x010fe200078ec0ff */
[----:B------:R-:W3:Y:S04]  /*df240*/  LDL.LU R23, [R1+0x4fc] ;  /* 0x0004fc0001177983 */ /* 0x000ee80000300800 */
[----:B------:R-:W4:Y:S04]  /*df250*/  LDL.LU R20, [R1+0x944] ;  /* 0x0009440001147983 */ /* 0x000f280000300800 */
[----:B------:R-:W2:Y:S01]  /*df260*/  LDL.LU R24, [R1+0x264] ;  /* 0x0002640001187983 */ /* 0x000ea20000300800 */
[----:B-1----:R-:W-:-:S04]  /*df270*/  PRMT R8, R10, 0x3340, R14 ;  /* 0x000033400a087816 */ /* 0x002fc8000000000e */
[----:B------:R-:W-:Y:S02]  /*df280*/  PRMT R26, R8, 0x5410, R9 ;  /* 0x00005410081a7816 */ /* 0x000fe40000000009 */
[----:B------:R-:W-:-:S05]  /*df290*/  IADD3 R8, P2, PT, R27, R2, RZ ;  /* 0x000000021b087210 */ /* 0x000fca0007f5e0ff */
[----:B------:R-:W-:Y:S01]  /*df2a0*/  IMAD.X R9, R18, 0x1, R5, P2 ;  /* 0x0000000112097824 */ /* 0x000fe200010e0605 */
[----:B------:R-:W-:Y:S04]  /*df2b0*/  STL [R1+0x51cc], R26 ;  /* 0x0051cc1a01007387 */ /* 0x000fe80000100800 */
[----:B------:R0:W-:Y:S04]  /*df2c0*/  STL.64 [R1+0xf80], R8 ;  /* 0x000f800801007387 */ /* 0x0001e80000100a00 */
[----:B0-----:R-:W2:Y:S01]  /*df2d0*/  LDL.LU.64 R8, [R1+0x5660] ;  /* 0x0056600001087983 */ /* 0x001ea20000300a00 */
[----:B------:R-:W-:-:S02]  /*df2e0*/  SHF.R.U32.HI R10, RZ, 0x8, R10 ;  /* 0x00000008ff0a7819 */ /* 0x000fc4000001160a */
[----:B------:R-:W-:Y:S02]  /*df2f0*/  SHF.R.U32.HI R14, RZ, 0x8, R14 ;  /* 0x00000008ff0e7819 */ /* 0x000fe4000001160e */
[----:B------:R-:W-:Y:S02]  /*df300*/  IADD3 R26, P2, PT, R27, R4, RZ ;  /* 0x000000041b1a7210 */ /* 0x000fe40007f5e0ff */
[----:B------:R-:W-:Y:S02]  /*df310*/  LOP3.LUT R10, R10, 0xffff, RZ, 0xc0, !PT ;  /* 0x0000ffff0a0a7812 */ /* 0x000fe400078ec0ff */
[----:B------:R-:W-:Y:S01]  /*df320*/  LOP3.LUT R14, R14, 0xffff, RZ, 0xc0, !PT ;  /* 0x0000ffff0e0e7812 */ /* 0x000fe200078ec0ff */
[----:B--2---:R-:W-:-:S03]  /*df330*/  IMAD.X R27, R18, 0x1, R8, P2 ;  /* 0x00000001121b7824 */ /* 0x004fc600010e0608 */
[----:B------:R-:W-:Y:S02]  /*df340*/  PRMT R18, R10, 0x3340, R14 ;  /* 0x000033400a127816 */ /* 0x000fe4000000000e */
[----:B------:R-:W-:Y:S02]  /*df350*/  LOP3.LUT R14, R19, 0xffff, RZ, 0xc0, !PT ;  /* 0x0000ffff130e7812 */ /* 0x000fe400078ec0ff */
[----:B------:R-:W-:Y:S01]  /*df360*/  LOP3.LUT R10, R25, 0xffff, RZ, 0xc0, !PT ;  /* 0x0000ffff190a7812 */ /* 0x000fe200078ec0ff */
[----:B------:R-:W-:Y:S04]  /*df370*/  STL.64 [R1+0xf78], R26 ;  /* 0x000f781a01007387 */ /* 0x000fe80000100a00 */
[----:B------:R0:W-:Y:S01]  /*df380*/  STL [R1+0x20fc], R18 ;  /* 0x0020fc1201007387 */ /* 0x0001e20000100800 */
[----:B------:R-:W-:-:S02]  /*df390*/  PRMT R19, R10, 0x3340, R0 ;  /* 0x000033400a137816 */ /* 0x000fc40000000000 */
[----:B0-----:R-:W-:-:S04]  /*df3a0*/  LOP3.LUT R18, R16, 0xffff, RZ, 0xc0, !PT ;  /* 0x0000ffff10127812 */ /* 0x001fc800078ec0ff */
[----:B------:R-:W-:-:S04]  /*df3b0*/  PRMT R16, R14, 0x3340, R18 ;  /* 0x000033400e107816 */ /* 0x000fc80000000012 */
[----:B------:R-:W-:Y:S02]  /*df3c0*/  PRMT R16, R16, 0x5410, R19 ;  /* 0x0000541010107816 */ /* 0x000fe40000000013 */
[----:B------:R-:W2:Y:S04]  /*df3d0*/  LDL.LU R19, [R1+0xf24] ;  /* 0x000f240001137983 */ /* 0x000ea80000300800 */
[----:B------:R0:W-:Y:S04]  /*df3e0*/  STL [R1+0x51c0], R16 ;  /* 0x0051c01001007387 */ /* 0x0001e80000100800 */
[----:B0-----:R-:W2:Y:S01]  /*df3f0*/  LDL.LU R16, [R1+0x750] ;  /* 0x0007500001107983 */ /* 0x001ea20000300800 */
        /* <DEDUP_REMOVED lines=8> */
[----:B------:R-:W-:Y:S02]  /*df480*/  LOP3.LUT R10, R13, 0xffff, RZ, 0xc0, !PT ;  /* 0x0000ffff0d0a7812 */ /* 0x000fe400078ec0ff */
[----:B---3--:R-:W-:Y:S01]  /*df490*/  LOP3.LUT R13, R23, 0xffff, RZ, 0xc0, !PT ;  /* 0x0000ffff170d7812 */ /* 0x008fe200078ec0ff */
[----:B------:R-:W-:Y:S04]  /*df4a0*/  STL [R1+0x20ac], R18 ;  /* 0x0020ac1201007387 */ /* 0x000fe80000100800 */
[----:B------:R4:W-:Y:S04]  /*df4b0*/  STL [R1+0x414], R14 ;  /* 0x0004140e01007387 */ /* 0x0009e80000100800 */
[----:B------:R-:W3:Y:S04]  /*df4c0*/  LDL.LU R25, [R1+0xf38] ;  /* 0x000f380001197983 */ /* 0x000ee80000300800 */
[----:B------:R-:W3:Y:S01]  /*df4d0*/  LDL.LU R23, [R1+0x45c] ;  /* 0x00045c0001177983 */ /* 0x000ee20000300800 */
[----:B----4-:R-:W-:-:S03]  /*df4e0*/  LOP3.LUT R14, R20, 0xffff, RZ, 0xc0, !PT ;  /* 0x0000ffff140e7812 */ /* 0x010fc600078ec0ff */
[----:B------:R-:W4:Y:S01]  /*df4f0*/  LDL.LU R20, [R1+0x754] ;  /* 0x0007540001147983 */ /* 0x000f220000300800 */
[----:B------:R-:W-:Y:S02]  /*df500*/  PRMT R26, R13, 0x3340, R0 ;  /* 0x000033400d1a7816 */ /* 0x000fe40000000000 */
[----:B------:R-:W-:-:S04]  /*df510*/  PRMT R18, R10, 0x3340, R14 ;  /* 0x000033400a127816 */ /* 0x000fc8000000000e */
[----:B------:R-:W-:Y:S02]  /*df520*/  PRMT R27, R18, 0x5410, R26 ;  /* 0x00005410121b7816 */ /* 0x000fe4000000001a */
[----:B------:R-:W-:Y:S02]  /*df530*/  SHF.R.S32.HI R18, RZ, 0x1f, R24 ;  /* 0x0000001fff127819 */ /* 0x000fe40000011418 */
[----:B------:R-:W-:Y:S02]  /*df540*/  IADD3 R26, P2, PT, R24, R6, RZ ;  /* 0x00000006181a7210 */ /* 0x000fe40007f5e0ff */
[----:B------:R-:W-:Y:S02]  /*df550*/  SHF.R.U32.HI R15, RZ, 0x8, R15 ;  /* 0x00000008ff0f7819 */ /* 0x000fe4000001160f */
[----:B------:R-:W-:Y:S01]  /*df560*/  SHF.R.U32.HI R10, RZ, 0x8, R10 ;  /* 0x00000008ff0a7819 */ /* 0x000fe2000001160a */
[----:B------:R0:W-:Y:S01]  /*df570*/  STL [R1+0x51b0], R27 ;  /* 0x0051b01b01007387 */ /* 0x0001e20000100800 */
[----:B------:R-:W-:-:S02]  /*df580*/  SHF.R.U32.HI R14, RZ, 0x8, R14 ;  /* 0x00000008ff0e7819 */ /* 0x000fc4000001160e */
[----:B------:R-:W-:Y:S02]  /*df590*/  LOP3.LUT R15, R15, 0xffff, RZ, 0xc0, !PT ;  /* 0x0000ffff0f0f7812 */ /* 0x000fe400078ec0ff */
[----:B------:R-:W-:Y:S02]  /*df5a0*/  LOP3.LUT R10, R10, 0xffff, RZ, 0xc0, !PT ;  /* 0x0000ffff0a0a7812 */ /* 0x000fe400078ec0ff */
[----:B------:R-:W-:Y:S01]  /*df5b0*/  LOP3.LUT R14, R14, 0xffff, RZ, 0xc0, !PT ;  /* 0x0000ffff0e0e7812 */ /* 0x000fe200078ec0ff */
[----:B0-----:R-:W-:-:S05]  /*df5c0*/  IMAD.X R27, R18, 0x1, R7, P2 ;  /* 0x00000001121b7824 */ /* 0x001fca00010e0607 */
[----:B------:R0:W-:Y:S02]  /*df5d0*/  STL.64 [R1+0xf50], R26 ;  /* 0x000f501a01007387 */ /* 0x0001e40000100a00 */
[----:B0-----:R-:W-:Y:S02]  /*df5e0*/  PRMT R26, R15, 0x3340, R0 ;  /* 0x000033400f1a7816 */ /* 0x001fe40000000000 */
[----:B------:R-:W-:Y:S02]  /*df5f0*/  PRMT R15, R10, 0x3340, R14 ;  /* 0x000033400a0f7816 */ /* 0x000fe4000000000e */
[----:B------:R-:W4:Y:S04]  /*df600*/  LDL.LU R10, [R1+0x460] ;  /* 0x00046000010a7983 */ /* 0x000f280000300800 */
[----:B------:R0:W-:Y:S04]  /*df610*/  STL [R1+0x40c], R26 ;  /* 0x00040c1a01007387 */ /* 0x0001e80000100800 */
[----:B------:R1:W-:Y:S01]  /*df620*/  STL [R1+0x205c], R15 ;  /* 0x00205c0f01007387 */ /* 0x0003e20000100800 */
[----:B------:R-:W-:-:S04]  /*df630*/  SHF.R.U32.HI R13, RZ, 0x8, R13 ;  /* 0x00000008ff0d7819 */ /* 0x000fc8000001160d */
[----:B0-----:R-:W-:Y:S02]  /*df640*/  LOP3.LUT R26, R13, 0xffff, RZ, 0xc0, !PT ;  /* 0x0000ffff0d1a7812 */ /* 0x001fe400078ec0ff */
[----:B--2---:R-:W-:-:S05]  /*df650*/  LOP3.LUT R14, R19, 0xffff, RZ, 0xc0, !PT ;  /* 0x0000ffff130e7812 */ /* 0x004fca00078ec0ff */
[----:B------:R0:W-:Y:S01]  /*df660*/  STL [R1+0x5304], R14 ;  /* 0x0053040e01007387 */ /* 0x0001e20000100800 */
[----:B-1----:R-:W-:-:S05]  /*df670*/  LOP3.LUT R15, R16, 0xffff, RZ, 0xc0, !PT ;  /* 0x0000ffff100f7812 */ /* 0x002fca00078ec0ff */
[----:B------:R1:W-:Y:S04]  /*df680*/  STL [R1+0x5300], R15 ;  /* 0x0053000f01007387 */ /* 0x0003e80000100800 */
[----:B------:R-:W2:Y:S04]  /*df690*/  LDL.LU R19, [R1+0xd30] ;  /* 0x000d300001137983 */ /* 0x000ea80000300800 */
[----:B------:R-:W2:Y:S04]  /*df6a0*/  LDL.LU R13, [R1+0x39c] ;  /* 0x00039c00010d7983 */ /* 0x000ea80000300800 */
[----:B------:R-:W2:Y:S01]  /*df6b0*/  LDL.LU R16, [R1+0x630] ;  /* 0x0006300001107983 */ /* 0x000ea20000300800 */
[----:B0-----:R-:W-:-:S02]  /*df6c0*/  SHF.R.U32.HI R14, RZ, 0x8, R14 ;  /* 0x00000008ff0e7819 */ /* 0x001fc4000001160e */
[----:B-1----:R-:W-:Y:S02]  /*df6d0*/  SHF.R.U32.HI R15, RZ, 0x8, R15 ;  /* 0x00000008ff0f7819 */ /* 0x002fe4000001160f */
[----:B------:R-:W-:Y:S02]  /*df6e0*/  LOP3.LUT R14, R14, 0xffff, RZ, 0xc0, !PT ;  /* 0x0000ffff0e0e7812 */ /* 0x000fe400078ec0ff */
[----:B------:R-:W-:Y:S02]  /*df6f0*/  LOP3.LUT R15, R15, 0xffff, RZ, 0xc0, !PT ;  /* 0x0000ffff0f0f7812 */ /* 0x000fe400078ec0ff */
[----:B------:R-:W-:Y:S02]  /*df700*/  PRMT R27, R26, 0x3340, R0 ;  /* 0x000033401a1b7816 */ /* 0x000fe40000000000 */
[----:B------:R-:W-:Y:S02]  /*df710*/  PRMT R26, R14, 0x3340, R15 ;  /* 0x000033400e1a7816 */ /* 0x000fe4000000000f */
[----:B---3--:R-:W-:-:S02]  /*df720*/  LOP3.LUT R15, R25, 0xffff, RZ, 0xc0, !PT ;  /* 0x0000ffff190f7812 */ /* 0x008fc400078ec0ff */
[----:B------:R-:W-:Y:S01]  /*df730*/  LOP3.LUT R14, R23, 0xffff, RZ, 0xc0, !PT ;  /* 0x0000ffff170e7812 */ /* 0x000fe200078ec0ff */
[----:B------:R-:W-:Y:S01]  /*df740*/  STL [R1+0x408], R27 ;  /* 0x0004081b01007387 */ /* 0x000fe20000100800 */
[----:B----4-:R-:W-:-:S03]  /*df750*/  LOP3.LUT R20, R20, 0xffff, RZ, 0xc0, !PT ;  /* 0x0000ffff14147812 */ /* 0x010fc600078ec0ff */
[----:B------:R0:W-:Y:S01]  /*df760*/  STL [R1+0x744], R26 ;  /* 0x0007441a01007387 */ /* 0x0001e20000100800 */
[----:B------:R-:W-:Y:S02]  /*df770*/  PRMT R25, R14, 0x3340, R0 ;  /* 0x000033400e197816 */ /* 0x000fe40000000000 */
[----:B------:R-:W-:Y:S02]  /*df780*/  PRMT R23, R15, 0x3340, R20 ;  /* 0x000033400f177816 */ /* 0x000fe40000000014 */
[----:B0-----:R-:W-:Y:S02]  /*df790*/  IADD3 R26, P2, PT, R24, R0, RZ ;  /* 0x00000000181a7210 */ /* 0x001fe40007f5e0ff */
[----:B------:R-:W-:-:S03]  /*df7a0*/  PRMT R23, R23, 0x5410, R25 ;  /* 0x0000541017177816 */ /* 0x000fc60000000019 */
[----:B------:R-:W-:Y:S02]  /*df7b0*/  IMAD.X R27, R18, 0x1, R3, P2 ;  /* 0x00000001121b7824 */ /* 0x000fe400010e0603 */
[----:B------:R0:W-:Y:S04]  /*df7c0*/  STL [R1+0x5198], R23 ;  /* 0x0051981701007387 */ /* 0x0001e80000100800 */
[----:B------:R1:W-:Y:S04]  /*df7d0*/  STL.64 [R1+0xf38], R26 ;  /* 0x000f381a01007387 */ /* 0x0003e80000100a00 */
[----:B------:R-:W3:Y:S04]  /*df7e0*/  LDL.LU R25, [R1+0xd34] ;  /* 0x000d340001197983 */ /* 0x000ee80000300800 */
[----:B0-----:R-:W4:Y:S01]  /*df7f0*/  LDL.LU R23, [R1+0x3b4] ;  /* 0x0003b40001177983 */ /* 0x001f220000300800 */
[----:B-1----:R-:W-:-:S03]  /*df800*/  SHF.R.U32.HI R26, RZ, 0x8, R20 ;  /* 0x00000008ff1a7819 */ /* 0x002fc60000011614 */
[----:B------:R-:W4:Y:S01]  /*df810*/  LDL.LU R20, [R1+0x634] ;  /* 0x0006340001147983 */ /* 0x000f220000300800 */
[----:B------:R-:W-:Y:S02]  /*df820*/  SHF.R.U32.HI R15, RZ, 0x8, R15 ;  /* 0x00000008ff0f7819 */ /* 0x000fe4000001160f */
[----:B------:R-:W-:Y:S02]  /*df830*/  LOP3.LUT R26, R26, 0xffff, RZ, 0xc0, !PT ;  /* 0x0000ffff1a1a7812 */ /* 0x000fe400078ec0ff */
[----:B------:R-:W-:Y:S02]  /*df840*/  LOP3.LUT R15, R15, 0xffff, RZ, 0xc0, !PT ;  /* 0x0000ffff0f0f7812 */ /* 0x000fe400078ec0ff */
[----:B------:R-:W-:Y:S02]  /*df850*/  LOP3.LUT R10, R10, 0xffff, RZ, 0xc0, !PT ;  /* 0x0000ffff0a0a7812 */ /* 0x000fe400078ec0ff */
[----:B------:R-:W-:Y:S02]  /*df860*/  PRMT R15, R15, 0x3340, R26 ;  /* 0x000033400f0f7816 */ /* 0x000fe4000000001a */
[----:B------:R-:W-:-:S03]  /*df870*/  SHF.R.U32.HI R14, RZ, 0x8, R14 ;  /* 0x00000008ff0e7819 */ /* 0x000fc6000001160e */
[----:B------:R-:W-:Y:S04]  /*df880*/  STL [R1+0x740], R15 ;  /* 0x0007400f01007387 */ /* 0x000fe80000100800 */
[----:B------:R0:W-:Y:S01]  /*df890*/  STL [R1+0x52fc], R10 ;  /* 0x0052fc0a01007387 */ /* 0x0001e20000100800 */
[----:B------:R-:W-:Y:S02]  /*df8a0*/  LOP3.LUT R14, R14, 0xffff, RZ, 0xc0, !PT ;  /* 0x0000ffff0e0e7812 */ /* 0x000fe400078ec0ff */
[----:B0-----:R-:W-:Y:S02]  /*df8b0*/  SHF.R.U32.HI R10, RZ, 0x8, R10 ;  /* 0x00000008ff0a7819 */ /* 0x001fe4000001160a */
[----:B------:R-:W-:Y:S02]  /*df8c0*/  PRMT R15, R14, 0x3340, R0 ;  /* 0x000033400e0f7816 */ /* 0x000fe40000000000 */
[----:B------:R-:W-:-:S04]  /*df8d0*/  LOP3.LUT R10, R10, 0xffff, RZ, 0xc0, !PT ;  /* 0x0000ffff0a0a7812 */ /* 0x000fc800078ec0ff */
[----:B------:R-:W-:Y:S01]  /*df8e0*/  PRMT R14, R10, 0x3340, R0 ;  /* 0x000033400a0e7816 */ /* 0x000fe20000000000 */
[----:B------:R2:W-:Y:S04]  /*df8f0*/  STL [R1+0x400], R15 ;  /* 0x0004000f01007387 */ /* 0x0005e80000100800 */
[----:B------:R0:W-:Y:S01]  /*df900*/  STL [R1+0x3f0], R14 ;  /* 0x0003f00e01007387 */ /* 0x0001e20000100800 */
[----:B--2---:R-:W-:Y:S02]  /*df910*/  LOP3.LUT R15, R13, 0xffff, RZ, 0xc0, !PT ;  /* 0x0000ffff0d0f7812 */ /* 0x004fe400078ec0ff */
[----:B0-----:R-:W-:Y:S01]  /*df920*/  LOP3.LUT R14, R16, 0xffff, RZ, 0xc0, !PT ;  /* 0x0000ffff100e7812 */ /* 0x001fe200078ec0ff */
[----:B------:R-:W2:Y:S04]  /*df930*/  LDL.LU R13, [R1+0xb40] ;  /* 0x000b4000010d7983 */ /* 0x000ea80000300800 */
[----:B------:R-:W2:Y:S01]  /*df940*/  LDL.LU R16, [R1+0x5bc] ;  /* 0x0005bc0001107983 */ /* 0x000ea20000300800 */
[----:B------:R-:W-:-:S03]  /*df950*/  LOP3.LUT R10, R19, 0xffff, RZ, 0xc0, !PT ;  /* 0x0000ffff130a7812 */ /* 0x000fc600078ec0ff */
[----:B------:R-:W2:Y:S01]  /*df960*/  LDL.LU R19, [R1+0x268] ;  /* 0x0002680001137983 */ /* 0x000ea20000300800 */
[----:B------:R-:W-:Y:S02]  /*df970*/  PRMT R27, R15, 0x3340, R0 ;  /* 0x000033400f1b7816 */ /* 0x000fe40000000000 */
[----:B------:R-:W-:-:S04]  /*df980*/  PRMT R26, R10, 0x3340, R14 ;  /* 0x000033400a1a7816 */ /* 0x000fc8000000000e */
[----:B------:R-:W-:Y:S02]  /*df990*/  PRMT R27, R26, 0x5410, R27 ;  /* 0x000054101a1b7816 */ /* 0x000fe4000000001b */
[----:B------:R-:W-:-:S03]  /*df9a0*/  IADD3 R26, P2, PT, R24, R2, RZ ;  /* 0x00000002181a7210 */ /* 0x000fc60007f5e0ff */
[----:B------:R0:W-:Y:S01]  /*df9b0*/  STL [R1+0x516c], R27 ;  /* 0x00516c1b01007387 */ /* 0x0001e20000100800 */
[----:B------:R-:W-:Y:S02]  /*df9c0*/  SHF.R.U32.HI R10, RZ, 0x8, R10 ;  /* 0x00000008ff0a7819 */ /* 0x000fe4000001160a */
[----:B------:R-:W-:Y:S01]  /*df9d0*/  SHF.R.U32.HI R14, RZ, 0x8, R14 ;  /* 0x00000008ff0e7819 */ /* 0x000fe2000001160e */
[----:B0-----:R-:W-:Y:S01]  /*df9e0*/  IMAD.X R27, R18, 0x1, R5, P2 ;  /* 0x00000001121b7824 */ /* 0x001fe200010e0605 */
[----:B------:R-:W-:Y:S02]  /*df9f0*/  LOP3.LUT R10, R10, 0xffff, RZ, 0xc0, !PT ;  /* 0x0000ffff0a0a7812 */ /* 0x000fe400078ec0ff */
[----:B------:R-:W-:Y:S02]  /*dfa00*/  LOP3.LUT R14, R14, 0xffff, RZ, 0xc0, !PT ;  /* 0x0000ffff0e0e7812 */ /* 0x000fe400078ec0ff */
[----:B------:R0:W-:Y:S02]  /*dfa10*/  STL.64 [R1+0xf20], R26 ;  /* 0x000f201a01007387 */ /* 0x0001e40000100a00 */
[----:B0-----:R-:W-:-:S05]  /*dfa20*/  IADD3 R26, P2, PT, R24, R4, RZ ;  /* 0x00000004181a7210 */ /* 0x001fca0007f5e0ff */
[----:B------:R-:W-:Y:S01]  /*dfa30*/  IMAD.X R27, R18, 0x1, R8, P2 ;  /* 0x00000001121b7824 */ /* 0x000fe200010e0608 */
[----:B------:R-:W-:Y:S02]  /*dfa40*/  PRMT R18, R10, 0x3340, R14 ;  /* 0x000033400a127816 */ /* 0x000fe4000000000e */
[----:B---3--:R-:W-:Y:S02]  /*dfa50*/  LOP3.LUT R14, R25, 0xffff, RZ, 0xc0, !PT ;  /* 0x0000ffff190e7812 */ /* 0x008fe400078ec0ff */
[----:B----4-:R-:W-:Y:S01]  /*dfa60*/  LOP3.LUT R10, R23, 0xffff, RZ, 0xc0, !PT ;  /* 0x0000ffff170a7812 */ /* 0x010fe200078ec0ff */
[----:B------:R-:W-:Y:S04]  /*dfa70*/  STL.64 [R1+0xf18], R26 ;  /* 0x000f181a01007387 */ /* 0x000fe80000100a00 */
[----:B------:R0:W-:Y:S01]  /*dfa80*/  STL [R1+0x1fb8], R18 ;  /* 0x001fb81201007387 */ /* 0x0001e20000100800 */
[----:B------:R-:W-:-:S02]  /*dfa90*/  PRMT R23, R10, 0x3340, R0 ;  /* 0x000033400a177816 */ /* 0x000fc40000000000 */
[----:B0-----:R-:W-:-:S04]  /*dfaa0*/  LOP3.LUT R18, R20, 0xffff, RZ, 0xc0, !PT ;  /* 0x0000ffff14127812 */ /* 0x001fc800078ec0ff */
[----:B------:R-:W-:-:S04]  /*dfab0*/  PRMT R20, R14, 0x3340, R18 ;  /* 0x000033400e147816 */ /* 0x000fc80000000012 */
[----:B------:R-:W-:Y:S02]  /*dfac0*/  PRMT R20, R20, 0x5410, R23 ;  /* 0x0000541014147816 */ /* 0x000fe40000000017 */
[----:B------:R-:W3:Y:S04]  /*dfad0*/  LDL.LU R23, [R1+0xb44] ;  /* 0x000b440001177983 */ /* 0x000ee80000300800 */
        /* <DEDUP_REMOVED lines=11> */
[----:B------:R0:W-:Y:S04]  /*dfb90*/  STL [R1+0x1f68], R18 ;  /* 0x001f681201007387 */ /* 0x0001e80000100800 */
[----:B------:R1:W-:Y:S01]  /*dfba0*/  STL [R1+0x3dc], R14 ;  /* 0x0003dc0e01007387 */ /* 0x0003e20000100800 */
[----:B------:R-:W-:-:S03]  /*dfbb0*/  SHF.R.U32.HI R15, RZ, 0x8, R15 ;  /* 0x00000008ff0f7819 */ /* 0x000fc6000001160f */
[----:B------:R-:W4:Y:S01]  /*dfbc0*/  LDL.LU R28, [R1+0x5658] ;  /* 0x00565800011c7983 */ /* 0x000f220000300800 */
[----:B0-----:R-:W-:Y:S02]  /*dfbd0*/  PRMT R18, R10, 0x3340, R0 ;  /* 0x000033400a127816 */ /* 0x001fe40000000000 */
[----:B------:R-:W-:-:S04]  /*dfbe0*/  LOP3.LUT R15, R15, 0xffff, RZ, 0xc0, !PT ;  /* 0x0000ffff0f0f7812 */ /* 0x000fc800078ec0ff */
[----:B------:R-:W-:Y:S02]  /*dfbf0*/  PRMT R15, R15, 0x3340, R0 ;  /* 0x000033400f0f7816 */ /* 0x000fe40000000000 */
[----:B--2---:R-:W-:Y:S02]  /*dfc00*/  LOP3.LUT R13, R13, 0xffff, RZ, 0xc0, !PT ;  /* 0x0000ffff0d0d7812 */ /* 0x004fe400078ec0ff */
[----:B-1----:R-:W-:-:S04]  /*dfc10*/  LOP3.LUT R14, R16, 0xffff, RZ, 0xc0, !PT ;  /* 0x0000ffff100e7812 */ /* 0x002fc800078ec0ff */
[----:B------:R-:W-:Y:S02]  /*dfc20*/  PRMT R16, R13, 0x3340, R14 ;  /* 0x000033400d107816 */ /* 0x000fe4000000000e */
        /* <DEDUP_REMOVED lines=9> */
[----:B------:R0:W-:Y:S01]  /*dfcc0*/  STL.64 [R1+0xef0], R24 ;  /* 0x000ef01801007387 */ /* 0x0001e20000100a00 */
[----:B------:R-:W-:-:S03]  /*dfcd0*/  PRMT R14, R13, 0x3340, R14 ;  /* 0x000033400d0e7816 */ /* 0x000fc6000000000e */
[----:B0-----:R-:W2:Y:S04]  /*dfce0*/  LDL.LU R24, [R1+0x4e3c] ;  /* 0x004e3c0001187983 */ /* 0x001ea80000300800 */
[----:B------:R-:W-:Y:S04]  /*dfcf0*/  STL [R1+0x3cc], R15 ;  /* 0x0003cc0f01007387 */ /* 0x000fe80000100800 */
[----:B------:R-:W2:Y:S04]  /*dfd00*/  LDL.LU R13, [R1+0x548] ;  /* 0x00054800010d7983 */ /* 0x000ea80000300800 */
[----:B------:R0:W-:Y:S04]  /*dfd10*/  STL [R1+0x1f18], R14 ;  /* 0x001f180e01007387 */ /* 0x0001e80000100800 */
[----:B------:R-:W2:Y:S01]  /*dfd20*/  LDL.LU R16, [R1+0x950] ;  /* 0x0009500001107983 */ /* 0x000ea20000300800 */
[----:B------:R-:W-:-:S02]  /*dfd30*/  IADD3 R26, P2, PT, R19, R0, RZ ;  /* 0x00000000131a7210 */ /* 0x000fc40007f5e0ff */
[----:B0-----:R-:W-:-:S03]  /*dfd40*/  LOP3.LUT R14, R12, 0xffff, RZ, 0xc0, !PT ;  /* 0x0000ffff0c0e7812 */ /* 0x001fc600078ec0ff */
[----:B------:R-:W-:Y:S01]  /*dfd50*/  IMAD.X R27, R18, 0x1, R3, P2 ;  /* 0x00000001121b7824 */ /* 0x000fe200010e0603 */
[----:B---3--:R-:W-:Y:S02]  /*dfd60*/  LOP3.LUT R15, R23, 0xffff, RZ, 0xc0, !PT ;  /* 0x0000ffff170f7812 */ /* 0x008fe400078ec0ff */
[----:B------:R-:W-:Y:S02]  /*dfd70*/  PRMT R23, R14, 0x3340, R0 ;  /* 0x000033400e177816 */ /* 0x000fe40000000000 */
[----:B----4-:R-:W-:-:S04]  /*dfd80*/  LOP3.LUT R12, R20, 0xffff, RZ, 0xc0, !PT ;  /* 0x0000ffff140c7812 */ /* 0x010fc800078ec0ff */
[--C-:B------:R-:W-:Y:S02]  /*dfd90*/  PRMT R20, R15, 0x3340, R12.reuse ;  /* 0x000033400f147816 */ /* 0x100fe4000000000c */
[----:B------:R-:W-:Y:S02]  /*dfda0*/  SHF.R.U32.HI R15, RZ, 0x8, R15 ;  /* 0x00000008ff0f7819 */ /* 0x000fe4000001160f */
[----:B------:R-:W-:Y:S02]  /*dfdb0*/  PRMT R20, R20, 0x5410, R23 ;  /* 0x0000541014147816 */ /* 0x000fe40000000017 */
[----:B------:R-:W-:Y:S02]  /*dfdc0*/  SHF.R.U32.HI R12, RZ, 0x8, R12 ;  /* 0x00000008ff0c7819 */ /* 0x000fe4000001160c */
[----:B------:R-:W-:Y:S02]  /*dfdd0*/  SHF.R.U32.HI R14, RZ, 0x8, R14 ;  /* 0x00000008ff0e7819 */ /* 0x000fe4000001160e */
[----:B------:R-:W-:Y:S01]  /*dfde0*/  LOP3.LUT R15, R15, 0xffff, RZ, 0xc0, !PT ;  /* 0x0000ffff0f0f7812 */ /* 0x000fe200078ec0ff */
[----:B------:R-:W-:Y:S04]  /*dfdf0*/  STL [R1+0x5148], R20 ;  /* 0x0051481401007387 */ /* 0x000fe80000100800 */
[----:B------:R0:W-:Y:S01]  /*dfe00*/  STL.64 [R1+0xee8], R26 ;  /* 0x000ee81a01007387 */ /* 0x0001e20000100a00 */
[----:B------:R-:W-:-:S02]  /*dfe10*/  LOP3.LUT R14, R14, 0xffff, RZ, 0xc0, !PT ;  /* 0x0000ffff0e0e7812 */ /* 0x000fc400078ec0ff */
[----:B0-----:R-:W-:Y:S02]  /*dfe20*/  LOP3.LUT R26, R12, 0xffff, RZ, 0xc0, !PT ;  /* 0x0000ffff0c1a7812 */ /* 0x001fe400078ec0ff */
[----:B------:R-:W3:Y:S04]  /*dfe30*/  LDL.LU R12, [R1+0x4e40] ;  /* 0x004e4000010c7983 */ /* 0x000ee80000300800 */
[----:B------:R-:W4:Y:S01]  /*dfe40*/  LDL.LU R25, [R1+0x544] ;  /* 0x0005440001197983 */ /* 0x000f220000300800 */
[----:B------:R-:W-:Y:S02]  /*dfe50*/  PRMT R27, R15, 0x3340, R26 ;  /* 0x000033400f1b7816 */ /* 0x000fe4000000001a */
[----:B------:R-:W-:Y:S02]  /*dfe60*/  PRMT R26, R14, 0x3340, R0 ;  /* 0x000033400e1a7816 */ /* 0x000fe40000000000 */
[----:B------:R-:W-:Y:S01]  /*dfe70*/  IADD3 R14, P2, PT, R19, R2, RZ ;  /* 0x00000002130e7210 */ /* 0x000fe20007f5e0ff */
[----:B------:R-:W4:Y:S04]  /*dfe80*/  LDL.LU R20, [R1+0x954] ;  /* 0x0009540001147983 */ /* 0x000f280000300800 */
[----:B------:R-:W4:Y:S01]  /*dfe90*/  LDL.LU R23, [R1+0x26c] ;  /* 0x00026c0001177983 */ /* 0x000f220000300800 */
[----:B------:R-:W-:-:S03]  /*dfea0*/  IMAD.X R15, R18, 0x1, R5, P2 ;  /* 0x00000001120f7824 */ /* 0x000fc600010e0605 */
[----:B------:R-:W-:Y:S04]  /*dfeb0*/  STL [R1+0x1ed8], R27 ;  /* 0x001ed81b01007387 */ /* 0x000fe80000100800 */
        /* <DEDUP_REMOVED lines=9> */
[----:B--2---:R-:W-:Y:S02]  /*dff50*/  LOP3.LUT R14, R24, 0xffff, RZ, 0xc0, !PT ;  /* 0x0000ffff180e7812 */ /* 0x004fe400078ec0ff */
[----:B------:R-:W-:Y:S02]  /*dff60*/  LOP3.LUT R10, R13, 0xffff, RZ, 0xc0, !PT ;  /* 0x0000ffff0d0a7812 */ /* 0x000fe400078ec0ff */
[----:B0-----:R-:W-:Y:S01]  /*dff70*/  LOP3.LUT R15, R16, 0xffff, RZ, 0xc0, !PT ;  /* 0x0000ffff100f7812 */ /* 0x001fe200078ec0ff */
[----:B------:R-:W2:Y:S04]  /*dff80*/  LDL.LU R13, [R1+0x4e28] ;  /* 0x004e2800010d7983 */ /* 0x000ea80000300800 */
[----:B------:R-:W2:Y:S01]  /*dff90*/  LDL.LU R16, [R1+0x760] ;  /* 0x0007600001107983 */ /* 0x000ea20000300800 */
[----:B------:R-:W-:-:S02]  /*dffa0*/  PRMT R19, R10, 0x3340, R0 ;  /* 0x000033400a137816 */ /* 0x000fc40000000000 */
[--C-:B------:R-:W-:Y:S02]  /*dffb0*/  PRMT R18, R14, 0x3340, R15.reuse ;  /* 0x000033400e127816 */ /* 0x100fe4000000000f */
        /* <DEDUP_REMOVED lines=10> */
[----:B------:R-:W-:Y:S04]  /*e0060*/  STL [R1+0x1e7c], R14 ;  /* 0x001e7c0e01007387 */ /* 0x000fe80000100800 */
[----:B------:R0:W-:Y:S04]  /*e0070*/  STL [R1+0x230], R10 ;  /* 0x0002300a01007387 */ /* 0x0001e80000100800 */
[----:B0-----:R-:W2:Y:S04]  /*e0080*/  LDL.LU R10, [R1+0xd40] ;  /* 0x000d4000010a7983 */ /* 0x001ea80000300800 */
[----:B------:R-:W2:Y:S04]  /*e0090*/  LDL.LU R18, [R1+0x3d4] ;  /* 0x0003d40001127983 */ /* 0x000ea80000300800 */
[----:B------:R-:W2:Y:S01]  /*e00a0*/  LDL.LU R19, [R1+0x63c] ;  /* 0x00063c0001137983 */ /* 0x000ea20000300800 */
[----:B---3--:R-:W-:-:S02]  /*e00b0*/  LOP3.LUT R12, R12, 0xffff, RZ, 0xc0, !PT ;  /* 0x0000ffff0c0c7812 */ /* 0x008fc400078ec0ff */
[----:B----4-:R-:W-:Y:S02]  /*e00c0*/  LOP3.LUT R14, R25, 0xffff, RZ, 0xc0, !PT ;  /* 0x0000ffff190e7812 */ /* 0x010fe400078ec0ff */
[----:B------:R-:W-:Y:S02]  /*e00d0*/  LOP3.LUT R15, R20, 0xffff, RZ, 0xc0, !PT ;  /* 0x0000ffff140f7812 */ /* 0x000fe400078ec0ff */
[----:B------:R-:W-:Y:S02]  /*e00e0*/  PRMT R24, R14, 0x3340, R0 ;  /* 0x000033400e187816 */ /* 0x000fe40000000000 */
[----:B------:R-:W-:-:S04]  /*e00f0*/  PRMT R20, R12, 0x3340, R15 ;  /* 0x000033400c147816 */ /* 0x000fc8000000000f */
[----:B------:R-:W-:Y:S02]  /*e0100*/  PRMT R26, R20, 0x5410, R24 ;  /* 0x00005410141a7816 */ /* 0x000fe40000000018 */
[----:B------:R-:W-:Y:S02]  /*e0110*/  SHF.R.S32.HI R20, RZ, 0x1f, R23 ;  /* 0x0000001fff147819 */ /* 0x000fe40000011417 */
[----:B------:R-:W-:Y:S02]  /*e0120*/  IADD3 R24, P2, PT, R23, R6, RZ ;  /* 0x0000000617187210 */ /* 0x000fe40007f5e0ff */
[----:B------:R-:W-:Y:S02]  /*e0130*/  SHF.R.U32.HI R12, RZ, 0x8, R12 ;  /* 0x00000008ff0c7819 */ /* 0x000fe4000001160c */
[----:B------:R-:W-:Y:S01]  /*e0140*/  SHF.R.U32.HI R15, RZ, 0x8, R15 ;  /* 0x00000008ff0f7819 */ /* 0x000fe2000001160f */
[----:B------:R-:W-:Y:S01]  /*e0150*/  IMAD.X R25, R20, 0x1, R7, P2 ;  /* 0x0000000114197824 */ /* 0x000fe200010e0607 */
[----:B------:R-:W-:-:S02]  /*e0160*/  LOP3.LUT R12, R12, 0xffff, RZ, 0xc0, !PT ;  /* 0x0000ffff0c0c7812 */ /* 0x000fc400078ec0ff */
[----:B------:R-:W-:Y:S01]  /*e0170*/  LOP3.LUT R15, R15, 0xffff, RZ, 0xc0, !PT ;  /* 0x0000ffff0f0f7812 */ /* 0x000fe200078ec0ff */
[----:B------:R-:W-:Y:S04]  /*e0180*/  STL [R1+0x5140], R26 ;  /* 0x0051401a01007387 */ /* 0x000fe80000100800 */
[----:B------:R0:W-:Y:S02]  /*e0190*/  STL.64 [R1+0xeb0], R24 ;  /* 0x000eb01801007387 */ /* 0x0001e40000100a00 */
[----:B0-----:R-:W-:-:S05]  /*e01a0*/  PRMT R24, R12, 0x3340, R15 ;  /* 0x000033400c187816 */ /* 0x001fca000000000f */
[----:B------:R0:W-:Y:S01]  /*e01b0*/  STL [R1+0x1e4c], R24 ;  /* 0x001e4c1801007387 */ /* 0x0001e20000100800 */
[----:B------:R-:W-:-:S04]  /*e01c0*/  SHF.R.U32.HI R26, RZ, 0x8, R14 ;  /* 0x00000008ff1a7819 */ /* 0x000fc8000001160e */
[----:B------:R-:W-:-:S04]  /*e01d0*/  LOP3.LUT R26, R26, 0xffff, RZ, 0xc0, !PT ;  /* 0x0000ffff1a1a7812 */ /* 0x000fc800078ec0ff */
[----:B------:R-:W-:Y:S02]  /*e01e0*/  PRMT R26, R26, 0x3340, R0 ;  /* 0x000033401a1a7816 */ /* 0x000fe40000000000 */
[----:B--2---:R-:W-:Y:S02]  /*e01f0*/  LOP3.LUT R12, R13, 0xffff, RZ, 0xc0, !PT ;  /* 0x0000ffff0d0c7812 */ /* 0x004fe400078ec0ff */
[----:B------:R-:W-:Y:S01]  /*e0200*/  LOP3.LUT R15, R16, 0xffff, RZ, 0xc0, !PT ;  /* 0x0000ffff100f7812 */ /* 0x000fe200078ec0ff */
[----:B------:R-:W2:Y:S04]  /*e0210*/  LDL.LU R13, [R1+0xd44] ;  /* 0x000d4400010d7983 */ /* 0x000ea80000300800 */
[----:B0-----:R-:W3:Y:S04]  /*e0220*/  LDL.LU R24, [R1+0x3d8] ;  /* 0x0003d80001187983 */ /* 0x001ee80000300800 */
[----:B------:R-:W4:Y:S01]  /*e0230*/  LDL.LU R25, [R1+0x640] ;  /* 0x0006400001197983 */ /* 0x000f220000300800 */
[----:B------:R-:W-:-:S02]  /*e0240*/  PRMT R27, R12, 0x3340, R15 ;  /* 0x000033400c1b7816 */ /* 0x000fc4000000000f */
[----:B------:R-:W-:Y:S02]  /*e0250*/  SHF.R.U32.HI R14, RZ, 0x8, R12 ;  /* 0x00000008ff0e7819 */ /* 0x000fe4000001160c */
[----:B------:R-:W-:Y:S01]  /*e0260*/  SHF.R.U32.HI R15, RZ, 0x8, R15 ;  /* 0x00000008ff0f7819 */ /* 0x000fe2000001160f */
[----:B------:R-:W4:Y:S04]  /*e0270*/  LDL.LU R16, [R1+0xb50] ;  /* 0x000b500001107983 */ /* 0x000f280000300800 */
[----:B------:R-:W4:Y:S01]  /*e0280*/  LDL.LU R12, [R1+0x5e0] ;  /* 0x0005e000010c7983 */ /* 0x000f220000300800 */
[----:B------:R-:W-:Y:S02]  /*e0290*/  LOP3.LUT R14, R14, 0xffff, RZ, 0xc0, !PT ;  /* 0x0000ffff0e0e7812 */ /* 0x000fe400078ec0ff */
[----:B------:R-:W-:Y:S01]  /*e02a0*/  LOP3.LUT R15, R15, 0xffff, RZ, 0xc0, !PT ;  /* 0x0000ffff0f0f7812 */ /* 0x000fe200078ec0ff */
[----:B------:R-:W-:Y:S03]  /*e02b0*/  STL [R1+0x16dc], R27 ;  /* 0x0016dc1b01007387 */ /* 0x000fe60000100800 */
[----:B------:R-:W-:Y:S01]  /*e02c0*/  PRMT R15, R14, 0x3340, R15 ;  /* 0x000033400e0f7816 */ /* 0x000fe2000000000f */
[----:B------:R-:W-:Y:S04]  /*e02d0*/  STL [R1+0x234], R26 ;  /* 0x0002341a01007387 */ /* 0x000fe80000100800 */
[----:B------:R0:W-:Y:S01]  /*e02e0*/  STL [R1+0x1fdc], R15 ;  /* 0x001fdc0f01007387 */ /* 0x0001e20000100800 */
[----:B------:R-:W-:-:S02]  /*e02f0*/  LOP3.LUT R14, R10, 0xffff, RZ, 0xc0, !PT ;  /* 0x0000ffff0a0e7812 */ /* 0x000fc400078ec0ff */
[----:B------:R-:W-:Y:S02]  /*e0300*/  LOP3.LUT R10, R18, 0xffff, RZ, 0xc0, !PT ;  /* 0x0000ffff120a7812 */ /* 0x000fe400078ec0ff */
[----:B0-----:R-:W-:Y:S02]  /*e0310*/  LOP3.LUT R15, R19, 0xffff, RZ, 0xc0, !PT ;  /* 0x0000ffff130f7812 */ /* 0x001fe400078ec0ff */
[----:B------:R-:W-:Y:S02]  /*e0320*/  PRMT R19, R10, 0x3340, R0 ;  /* 0x000033400a137816 */ /* 0x000fe40000000000 */
[--C-:B------:R-:W-:Y:S02]  /*e0330*/  PRMT R18, R14, 0x3340, R15.reuse ;  /* 0x000033400e127816 */ /* 0x100fe4000000000f */
[----:B------:R-:W-:Y:S02]  /*e0340*/  SHF.R.U32.HI R14, RZ, 0x8, R14 ;  /* 0x00000008ff0e7819 */ /* 0x000fe4000001160e */
[----:B------:R-:W-:-:S02]  /*e0350*/  SHF.R.U32.HI R15, RZ, 0x8, R15 ;  /* 0x00000008ff0f7819 */ /* 0x000fc4000001160f */
[----:B------:R-:W-:Y:S02]  /*e0360*/  SHF.R.U32.HI R10, RZ, 0x8, R10 ;  /* 0x00000008ff0a7819 */ /* 0x000fe4000001160a */
[----:B------:R-:W-:Y:S02]  /*e0370*/  PRMT R26, R18, 0x5410, R19 ;  /* 0x00005410121a7816 */ /* 0x000fe40000000013 */
[----:B------:R-:W-:Y:S02]  /*e0380*/  IADD3 R18, P2, PT, R23, R0, RZ ;  /* 0x0000000017127210 */ /* 0x000fe40007f5e0ff */
[----:B------:R-:W-:Y:S02]  /*e0390*/  LOP3.LUT R14, R14, 0xffff, RZ, 0xc0, !PT ;  /* 0x0000ffff0e0e7812 */ /* 0x000fe400078ec0ff */
[----:B------:R-:W-:Y:S02]  /*e03a0*/  LOP3.LUT R15, R15, 0xffff, RZ, 0xc0, !PT ;  /* 0x0000ffff0f0f7812 */ /* 0x000fe400078ec0ff */
[----:B------:R-:W-:Y:S01]  /*e03b0*/  LOP3.LUT R10, R10, 0xffff, RZ, 0xc0, !PT ;  /* 0x0000ffff0a0a7812 */ /* 0x000fe200078ec0ff */
[----:B------:R-:W-:Y:S01]  /*e03c0*/  IMAD.X R19, R20, 0x1, R3, P2 ;  /* 0x0000000114137824 */ /* 0x000fe200010e0603 */
[----:B------:R-:W-:-:S02]  /*e03d0*/  PRMT R15, R14, 0x3340, R15 ;  /* 0x000033400e0f7816 */ /* 0x000fc4000000000f */
[----:B------:R-:W-:Y:S01]  /*e03e0*/  PRMT R14, R10, 0x3340, R0 ;  /* 0x000033400a0e7816 */ /* 0x000fe20000000000 */
[----:B------:R-:W-:Y:S04]  /*e03f0*/  STL [R1+0x5120], R26 ;  /* 0x0051201a01007387 */ /* 0x000fe80000100800 */
[----:B------:R-:W-:Y:S04]  /*e0400*/  STL.64 [R1+0xe98], R18 ;  /* 0x000e981201007387 */ /* 0x000fe80000100a00 */
[----:B------:R-:W-:Y:S04]  /*e0410*/  STL [R1+0x1dfc], R15 ;  /* 0x001dfc0f01007387 */ /* 0x000fe80000100800 */
[----:B------:R0:W-:Y:S02]  /*e0420*/  STL [R1+0x204], R14 ;  /* 0x0002040e01007387 */ /* 0x0001e40000100800 */
[----:B0-----:R-:W-:-:S02]  /*e0430*/  LOP3.LUT R14, R9, 0xffff, RZ, 0xc0, !PT ;  /* 0x0000ffff090e7812 */ /* 0x001fc400078ec0ff */
[----:B------:R-:W4:Y:S01]  /*e0440*/  LDL.LU R9, [R1+0x5654] ;  /* 0x0056540001097983 */ /* 0x000f220000300800 */
[----:B--2---:R-:W-:Y:S02]  /*e0450*/  LOP3.LUT R13, R13, 0xffff, RZ, 0xc0, !PT ;  /* 0x0000ffff0d0d7812 */ /* 0x004fe400078ec0ff */
[----:B---3--:R-:W-:Y:S02]  /*e0460*/  LOP3.LUT R10, R24, 0xffff, RZ, 0xc0, !PT ;  /* 0x0000ffff180a7812 */ /* 0x008fe400078ec0ff */
[----:B----4-:R-:W-:Y:S02]  /*e0470*/  LOP3.LUT R15, R25, 0xffff, RZ, 0xc0, !PT ;  /* 0x0000ffff190f7812 */ /* 0x010fe400078ec0ff */
[----:B------:R-:W-:Y:S02]  /*e0480*/  PRMT R19, R10, 0x3340, R0 ;  /* 0x000033400a137816 */ /* 0x000fe40000000000 */
[----:B------:R-:W-:Y:S02]  /*e0490*/  PRMT R18, R13, 0x3340, R15 ;  /* 0x000033400d127816 */ /* 0x000fe4000000000f */
[----:B------:R-:W-:-:S02]  /*e04a0*/  LOP3.LUT R16, R16, 0xffff, RZ, 0xc0, !PT ;  /* 0x0000ffff10107812 */ /* 0x000fc400078ec0ff */
[----:B------:R-:W-:Y:S02]  /*e04b0*/  LOP3.LUT R12, R12, 0xffff, RZ, 0xc0, !PT ;  /* 0x0000ffff0c0c7812 */ /* 0x000fe400078ec0ff */
[----:B------:R-:W-:Y:S02]  /*e04c0*/  PRMT R24, R18, 0x5410, R19 ;  /* 0x0000541012187816 */ /* 0x000fe40000000013 */
[----:B------:R-:W-:Y:S02]  /*e04d0*/  PRMT R19, R14, 0x3340, R0 ;  /* 0x000033400e137816 */ /* 0x000fe40000000000 */
[----:B------:R-:W-:Y:S01]  /*e04e0*/  PRMT R18, R16, 0x3340, R12 ;  /* 0x0000334010127816 */ /* 0x000fe2000000000c */
[----:B------:R0:W-:Y:S03]  /*e04f0*/  STL [R1+0x511c], R24 ;  /* 0x00511c1801007387 */ /* 0x0001e60000100800 */
[----:B0-----:R-:W-:-:S02]  /*e0500*/  PRMT R24, R18, 0x5410, R19 ;  /* 0x0000541012187816 */ /* 0x001fc40000000013 */
[----:B------:R-:W2:Y:S04]  /*e0510*/  LDL.LU R18, [R1+0xb54] ;  /* 0x000b540001127983 */ /* 0x000ea80000300800 */
[----:B------:R-:W3:Y:S04]  /*e0520*/  LDL.LU R19, [R1+0x5e8] ;  /* 0x0005e80001137983 */ /* 0x000ee80000300800 */
[----:B------:R0:W-:Y:S02]  /*e0530*/  STL [R1+0x5118], R24 ;  /* 0x0051181801007387 */ /* 0x0001e40000100800 */
[----:B0-----:R-:W-:-:S05]  /*e0540*/  IADD3 R24, P2, PT, R23, R2, RZ ;  /* 0x0000000217187210 */ /* 0x001fca0007f5e0ff */
[----:B------:R-:W-:-:S05]  /*e0550*/  IMAD.X R25, R20, 0x1, R5, P2 ;  /* 0x0000000114197824 */ /* 0x000fca00010e0605 */
[----:B------:R0:W-:Y:S02]  /*e0560*/  STL.64 [R1+0xe80], R24 ;  /* 0x000e801801007387 */ /* 0x0001e40000100a00 */
[----:B0-----:R-:W-:Y:S02]  /*e0570*/  IADD3 R24, P2, PT, R23, R4, RZ ;  /* 0x0000000417187210 */ /* 0x001fe40007f5e0ff */
[----:B------:R0:W-:Y:S03]  /*e0580*/  STL.64 [R1+0x5648], R8 ;  /* 0x0056480801007387 */ /* 0x0001e60000100a00 */
[----:B------:R-:W-:Y:S01]  /*e0590*/  IMAD.X R25, R20, 0x1, R8, P2 ;  /* 0x0000000114197824 */ /* 0x000fe200010e0608 */
[----:B------:R-:W-:-:S04]  /*e05a0*/  SHF.R.U32.HI R20, RZ, 0x8, R16 ;  /* 0x00000008ff147819 */ /* 0x000fc80000011610 */
[----:B------:R1:W-:Y:S01]  /*e05b0*/  STL.64 [R1+0xe78], R24 ;  /* 0x000e781801007387 */ /* 0x0003e20000100a00 */
[----:B0-----:R-:W-:-:S03]  /*e05c0*/  SHF.R.U32.HI R9, RZ, 0x8, R12 ;  /* 0x00000008ff097819 */ /* 0x001fc6000001160c */
[----:B-1----:R-:W4:Y:S04]  /*e05d0*/  LDL.LU R24, [R1+0x4e54] ;  /* 0x004e540001187983 */ /* 0x002f280000300800 */
[----:B------:R-:W4:Y:S04]  /*e05e0*/  LDL.LU R25, [R1+0x560] ;  /* 0x0005600001197983 */ /* 0x000f280000300800 */
[----:B------:R-:W4:Y:S04]  /*e05f0*/  LDL.LU R16, [R1+0x960] ;  /* 0x0009600001107983 */ /* 0x000f280000300800 */
[----:B------:R-:W4:Y:S04]  /*e0600*/  LDL.LU R12, [R1+0x4e58] ;  /* 0x004e5800010c7983 */ /* 0x000f280000300800 */
[----:B------:R-:W4:Y:S01]  /*e0610*/  LDL.LU R23, [R1+0x55c] ;  /* 0x00055c0001177983 */ /* 0x000f220000300800 */
[----:B------:R-:W-:-:S02]  /*e0620*/  SHF.R.U32.HI R13, RZ, 0x8, R13 ;  /* 0x00000008ff0d7819 */ /* 0x000fc4000001160d */
[----:B------:R-:W-:Y:S02]  /*e0630*/  SHF.R.U32.HI R15, RZ, 0x8, R15 ;  /* 0x00000008ff0f7819 */ /* 0x000fe4000001160f */
[----:B------:R-:W-:Y:S02]  /*e0640*/  LOP3.LUT R13, R13, 0xffff, RZ, 0xc0, !PT ;  /* 0x0000ffff0d0d7812 */ /* 0x000fe400078ec0ff */
[----:B------:R-:W-:Y:S02]  /*e0650*/  LOP3.LUT R15, R15, 0xffff, RZ, 0xc0, !PT ;  /* 0x0000ffff0f0f7812 */ /* 0x000fe400078ec0ff */
[----:B------:R-:W-:Y:S02]  /*e0660*/  LOP3.LUT R8, R20, 0xffff, RZ, 0xc0, !PT ;  /* 0x0000ffff14087812 */ /* 0x000fe400078ec0ff */
[----:B------:R-:W-:Y:S01]  /*e0670*/  LOP3.LUT R9, R9, 0xffff, RZ, 0xc0, !PT ;  /* 0x0000ffff09097812 */ /* 0x000fe200078ec0ff */
[----:B------:R-:W4:Y:S01]  /*e0680*/  LDL.LU R20, [R1+0x964] ;  /* 0x0009640001147983 */ /* 0x000f220000300800 */
[----:B------:R-:W-:-:S03]  /*e0690*/  PRMT R15, R13, 0x3340, R15 ;  /* 0x000033400d0f7816 */ /* 0x000fc6000000000f */
[----:B------:R-:W4:Y:S04]  /*e06a0*/  LDL.LU R13, [R1+0x270] ;  /* 0x00027000010d7983 */ /* 0x000f280000300800 */
[----:B------:R0:W-:Y:S02]  /*e06b0*/  STL [R1+0x1d98], R15 ;  /* 0x001d980f01007387 */ /* 0x0001e40000100800 */
[----:B0-----:R-:W-:Y:S02]  /*e06c0*/  PRMT R15, R8, 0x3340, R9 ;  /* 0x00003340080f7816 */ /* 0x001fe40000000009 */
[----:B------:R-:W-:Y:S02]  /*e06d0*/  SHF.R.U32.HI R9, RZ, 0x8, R14 ;  /* 0x00000008ff097819 */ /* 0x000fe4000001160e */
[----:B------:R-:W-:-:S02]  /*e06e0*/  SHF.R.U32.HI R8, RZ, 0x8, R10 ;  /* 0x00000008ff087819 */ /* 0x000fc4000001160a */
[----:B------:R-:W-:Y:S02]  /*e06f0*/  LOP3.LUT R9, R9, 0xffff, RZ, 0xc0, !PT ;  /* 0x0000ffff09097812 */ /* 0x000fe400078ec0ff */
[----:B------:R-:W-:Y:S02]  /*e0700*/  LOP3.LUT R8, R8, 0xffff, RZ, 0xc0, !PT ;  /* 0x0000ffff08087812 */ /* 0x000fe400078ec0ff */
[--C-:B------:R-:W-:Y:S02]  /*e0710*/  PRMT R10, R9, 0x3340, R0.reuse ;  /* 0x00003340090a7816 */ /* 0x100fe40000000000 */
[----:B------:R-:W-:Y:S01]  /*e0720*/  PRMT R8, R8, 0x3340, R0 ;  /* 0x0000334008087816 */ /* 0x000fe20000000000 */
[----:B------:R-:W-:Y:S04]  /*e0730*/  STL [R1+0x1d8c], R15 ;  /* 0x001d8c0f01007387 */ /* 0x000fe80000100800 */
[----:B------:R-:W-:Y:S04]  /*e0740*/  STL [R1+0x20c], R10 ;  /* 0x00020c0a01007387 */ /* 0x000fe80000100800 */
[----:B------:R0:W-:Y:S02]  /*e0750*/  STL [R1+0x208], R8 ;  /* 0x0002080801007387 */ /* 0x0001e40000100800 */
[----:B0-----:R-:W-:-:S02]  /*e0760*/  LOP3.LUT R8, R11, 0xffff, RZ, 0xc0, !PT ;  /* 0x0000ffff0b087812 */ /* 0x001fc400078ec0ff */
[----:B------:R-:W4:Y:S01]  /*e0770*/  LDL.LU R11, [R1+0x5650] ;  /* 0x00565000010b7983 */ /* 0x000f220000300800 */
[----:B--2---:R-:W-:Y:S02]  /*e0780*/  LOP3.LUT R9, R18, 0xffff, RZ, 0xc0, !PT ;  /* 0x0000ffff12097812 */ /* 0x004fe400078ec0ff */
[----:B---3--:R-:W-:-:S03]  /*e0790*/  LOP3.LUT R10, R19, 0xffff, RZ, 0xc0, !PT ;  /* 0x0000ffff130a7812 */ /* 0x008fc600078ec0ff */
[----:B------:R0:W-:Y:S04]  /*e07a0*/  STL [R1+0x52dc], R9 ;  /* 0x0052dc0901007387 */ /* 0x0001e80000100800 */
[----:B------:R1:W-:Y:S04]  /*e07b0*/  STL [R1+0x52d8], R10 ;  /* 0x0052d80a01007387 */ /* 0x0003e80000100800 */
[----:B------:R2:W-:Y:S01]  /*e07c0*/  STL [R1+0x52d4], R8 ;  /* 0x0052d40801007387 */ /* 0x0005e20000100800 */
[----:B0-----:R-:W-:Y:S02]  /*e07d0*/  SHF.R.U32.HI R9, RZ, 0x8, R9 ;  /* 0x00000008ff097819 */ /* 0x001fe40000011609 */
[----:B-1----:R-:W-:-:S02]  /*e07e0*/  SHF.R.U32.HI R10, RZ, 0x8, R10 ;  /* 0x00000008ff0a7819 */ /* 0x002fc4000001160a */
[----:B--2---:R-:W-:Y:S02]  /*e07f0*/  SHF.R.U32.HI R8, RZ, 0x8, R8 ;  /* 0x00000008ff087819 */ /* 0x004fe40000011608 */
[----:B------:R-:W-:Y:S02]  /*e0800*/  LOP3.LUT R9, R9, 0xffff, RZ, 0xc0, !PT ;  /* 0x0000ffff09097812 */ /* 0x000fe400078ec0ff */
[----:B------:R-:W-:Y:S02]  /*e0810*/  LOP3.LUT R10, R10, 0xffff, RZ, 0xc0, !PT ;  /* 0x0000ffff0a0a7812 */ /* 0x000fe400078ec0ff */
[----:B------:R-:W-:Y:S02]  /*e0820*/  LOP3.LUT R8, R8, 0xffff, RZ, 0xc0, !PT ;  /* 0x0000ffff08087812 */ /* 0x000fe400078ec0ff */
[----:B------:R-:W-:Y:S02]  /*e0830*/  PRMT R10, R9, 0x3340, R10 ;  /* 0x00003340090a7816 */ /* 0x000fe4000000000a */
[----:B------:R-:W-:-:S03]  /*e0840*/  PRMT R9, R8, 0x3340, R0 ;  /* 0x0000334008097816 */ /* 0x000fc60000000000 */
[----:B------:R0:W-:Y:S04]  /*e0850*/  STL [R1+0x1d48], R10 ;  /* 0x001d480a01007387 */ /* 0x0001e80000100800 */
[----:B------:R1:W-:Y:S01]  /*e0860*/  STL [R1+0x210], R9 ;  /* 0x0002100901007387 */ /* 0x0003e20000100800 */
[----:B----4-:R-:W-:Y:S02]  /*e0870*/  LOP3.LUT R15, R24, 0xffff, RZ, 0xc0, !PT ;  /* 0x0000ffff180f7812 */ /* 0x010fe400078ec0ff */
[----:B------:R-:W-:Y:S02]  /*e0880*/  LOP3.LUT R8, R25, 0xffff, RZ, 0xc0, !PT ;  /* 0x0000ffff19087812 */ /* 0x000fe400078ec0ff */
[----:B------:R-:W-:Y:S02]  /*e0890*/  LOP3.LUT R16, R16, 0xffff, RZ, 0xc0, !PT ;  /* 0x0000ffff10107812 */ /* 0x000fe400078ec0ff */
[----:B0-----:R-:W-:Y:S01]  /*e08a0*/  LOP3.LUT R10, R12, 0xffff, RZ, 0xc0, !PT ;  /* 0x0000ffff0c0a7812 */ /* 0x001fe200078ec0ff */
[----:B------:R-:W2:Y:S01]  /*e08b0*/  LDL.LU R25, [R1+0x4e34] ;  /* 0x004e340001197983 */ /* 0x000ea20000300800 */
[----:B------:R-:W-:-:S02]  /*e08c0*/  PRMT R18, R8, 0x3340, R0 ;  /* 0x0000334008127816 */ /* 0x000fc40000000000 */
[----:B------:R-:W-:-:S04]  /*e08d0*/  PRMT R12, R15, 0x3340, R16 ;  /* 0x000033400f0c7816 */ /* 0x000fc80000000010 */
[----:B------:R-:W-:Y:S02]  /*e08e0*/  PRMT R18, R12, 0x5410, R18 ;  /* 0x000054100c127816 */ /* 0x000fe40000000012 */
[----:B-1----:R-:W-:Y:S01]  /*e08f0*/  LOP3.LUT R9, R23, 0xffff, RZ, 0xc0, !PT ;  /* 0x0000ffff17097812 */ /* 0x002fe200078ec0ff */
[----:B------:R-:W3:Y:S04]  /*e0900*/  LDL.LU R12, [R1+0x4b8] ;  /* 0x0004b800010c7983 */ /* 0x000ee80000300800 */
[----:B------:R0:W-:Y:S04]  /*e0910*/  STL [R1+0x4e58], R18 ;  /* 0x004e581201007387 */ /* 0x0001e80000100800 */
[----:B------:R-:W4:Y:S01]  /*e0920*/  LDL.LU R23, [R1+0x770] ;  /* 0x0007700001177983 */ /* 0x000f220000300800 */
[----:B------:R-:W-:-:S02]  /*e0930*/  LOP3.LUT R14, R20, 0xffff, RZ, 0xc0, !PT ;  /* 0x0000ffff140e7812 */ /* 0x000fc400078ec0ff */
[----:B------:R-:W-:Y:S02]  /*e0940*/  PRMT R19, R9, 0x3340, R0 ;  /* 0x0000334009137816 */ /* 0x000fe40000000000 */
[----:B------:R-:W-:Y:S02]  /*e0950*/  SHF.R.U32.HI R15, RZ, 0x8, R15 ;  /* 0x00000008ff0f7819 */ /* 0x000fe4000001160f */
[----:B------:R-:W-:Y:S02]  /*e0960*/  SHF.R.U32.HI R16, RZ, 0x8, R16 ;  /* 0x00000008ff107819 */ /* 0x000fe40000011610 */
[----:B0-----:R-:W-:Y:S02]  /*e0970*/  PRMT R18, R10, 0x3340, R14 ;  /* 0x000033400a127816 */ /* 0x001fe4000000000e */
[----:B------:R-:W-:Y:S02]  /*e0980*/  SHF.R.U32.HI R10, RZ, 0x8, R10 ;  /* 0x00000008ff0a7819 */ /* 0x000fe4000001160a */
[----:B------:R-:W-:-:S02]  /*e0990*/  SHF.R.U32.HI R14, RZ, 0x8, R14 ;  /* 0x00000008ff0e7819 */ /* 0x000fc4000001160e */
[----:B------:R-:W-:Y:S02]  /*e09a0*/  IADD3 R26, P2, PT, R13, R6, RZ ;  /* 0x000000060d1a7210 */ /* 0x000fe40007f5e0ff */
[----:B------:R-:W-:Y:S02]  /*e09b0*/  PRMT R19, R18, 0x5410, R19 ;  /* 0x0000541012137816 */ /* 0x000fe40000000013 */
[----:B------:R-:W-:Y:S02]  /*e09c0*/  SHF.R.S32.HI R18, RZ, 0x1f, R13 ;  /* 0x0000001fff127819 */ /* 0x000fe4000001140d */
[----:B------:R-:W-:Y:S02]  /*e09d0*/  LOP3.LUT R10, R10, 0xffff, RZ, 0xc0, !PT ;  /* 0x0000ffff0a0a7812 */ /* 0x000fe400078ec0ff */
[----:B------:R-:W-:Y:S02]  /*e09e0*/  LOP3.LUT R15, R15, 0xffff, RZ, 0xc0, !PT ;  /* 0x0000ffff0f0f7812 */ /* 0x000fe400078ec0ff */
[----:B------:R-:W-:-:S02]  /*e09f0*/  LOP3.LUT R16, R16, 0xffff, RZ, 0xc0, !PT ;  /* 0x0000ffff10107812 */ /* 0x000fc400078ec0ff */
[----:B------:R-:W-:Y:S01]  /*e0a00*/  LOP3.LUT R14, R14, 0xffff, RZ, 0xc0, !PT ;  /* 0x0000ffff0e0e7812 */ /* 0x000fe200078ec0ff */
[----:B------:R-:W-:Y:S01]  /*e0a10*/  IMAD.X R27, R18, 0x1, R7, P2 ;  /* 0x00000001121b7824 */ /* 0x000fe200010e0607 */
[----:B------:R-:W-:Y:S02]  /*e0a20*/  SHF.R.U32.HI R9, RZ, 0x8, R9 ;  /* 0x00000008ff097819 */ /* 0x000fe40000011609 */
[----:B------:R-:W-:Y:S02]  /*e0a30*/  PRMT R15, R15, 0x3340, R16 ;  /* 0x000033400f0f7816 */ /* 0x000fe40000000010 */
[----:B------:R-:W-:Y:S02]  /*e0a40*/  PRMT R10, R10, 0x3340, R14 ;  /* 0x000033400a0a7816 */ /* 0x000fe4000000000e */
[----:B------:R-:W-:Y:S01]  /*e0a50*/  IADD3 R14, P2, PT, R13, R0, RZ ;  /* 0x000000000d0e7210 */ /* 0x000fe20007f5e0ff */
[----:B------:R-:W-:Y:S01]  /*e0a60*/  STL [R1+0x4e54], R19 ;  /* 0x004e541301007387 */ /* 0x000fe20000100800 */
[----:B------:R-:W-:-:S03]  /*e0a70*/  SHF.R.U32.HI R8, RZ, 0x8, R8 ;  /* 0x00000008ff087819 */ /* 0x000fc60000011608 */
[----:B------:R-:W-:Y:S04]  /*e0a80*/  STL.64 [R1+0xe38], R26 ;  /* 0x000e381a01007387 */ /* 0x000fe80000100a00 */
[----:B------:R-:W4:Y:S04]  /*e0a90*/  LDL.LU R24, [R1+0x4e38] ;  /* 0x004e380001187983 */ /* 0x000f280000300800 */
[----:B------:R0:W-:Y:S01]  /*e0aa0*/  STL [R1+0x1d1c], R15 ;  /* 0x001d1c0f01007387 */ /* 0x0001e20000100800 */
[----:B------:R-:W-:Y:S02]  /*e0ab0*/  LOP3.LUT R9, R9, 0xffff, RZ, 0xc0, !PT ;  /* 0x0000ffff09097812 */ /* 0x000fe400078ec0ff */
[----:B------:R-:W-:Y:S01]  /*e0ac0*/  LOP3.LUT R8, R8, 0xffff, RZ, 0xc0, !PT ;  /* 0x0000ffff08087812 */ /* 0x000fe200078ec0ff */
[----:B------:R-:W4:Y:S04]  /*e0ad0*/  LDL.LU R16, [R1+0x4bc] ;  /* 0x0004bc0001107983 */ /* 0x000f280000300800 */
[----:B------:R-:W-:Y:S01]  /*e0ae0*/  STL [R1+0x1d18], R10 ;  /* 0x001d180a01007387 */ /* 0x000fe20000100800 */
[----:B------:R-:W-:-:S03]  /*e0af0*/  PRMT R9, R9, 0x3340, R0 ;  /* 0x0000334009097816 */ /* 0x000fc60000000000 */
[----:B------:R-:W4:Y:S01]  /*e0b00*/  LDL.LU R20, [R1+0x774] ;  /* 0x0007740001147983 */ /* 0x000f220000300800 */
[----:B0-----:R-:W-:Y:S01]  /*e0b10*/  IMAD.X R15, R18, 0x1, R3, P2 ;  /* 0x00000001120f7824 */ /* 0x001fe200010e0603 */
[----:B------:R-:W-:-:S04]  /*e0b20*/  PRMT R8, R8, 0x3340, R0 ;  /* 0x0000334008087816 */ /* 0x000fc80000000000 */
[----:B------:R2:W-:Y:S04]  /*e0b30*/  STL.64 [R1+0xe50], R14 ;  /* 0x000e500e01007387 */ /* 0x0005e80000100a00 */
[----:B------:R0:W-:Y:S04]  /*e0b40*/  STL [R1+0x218], R9 ;  /* 0x0002180901007387 */ /* 0x0001e80000100800 */
[----:B------:R1:W-:Y:S04]  /*e0b50*/  STL [R1+0x214], R8 ;  /* 0x0002140801007387 */ /* 0x0003e80000100800 */
[----:B------:R-:W4:Y:S04]  /*e0b60*/  LDL.LU R27, [R1+0x274] ;  /* 0x00027400011b7983 */ /* 0x000f280000300800 */
[----:B------:R-:W4:Y:S01]  /*e0b70*/  LDL.LU R19, [R1+0xd50] ;  /* 0x000d500001137983 */ /* 0x000f220000300800 */
[----:B--2---:R-:W-:-:S03]  /*e0b80*/  LOP3.LUT R14, R25, 0xffff, RZ, 0xc0, !PT ;  /* 0x0000ffff190e7812 */ /* 0x004fc600078ec0ff */
[----:B------:R-:W2:Y:S01]  /*e0b90*/  LDL.LU R25, [R1+0x3f4] ;  /* 0x0003f40001197983 */ /* 0x000ea20000300800 */
[----:B---3--:R-:W-:Y:S02]  /*e0ba0*/  LOP3.LUT R10, R12, 0xffff, RZ, 0xc0, !PT ;  /* 0x0000ffff0c0a7812 */ /* 0x008fe400078ec0ff */
[----:B----4-:R-:W-:Y:S02]  /*e0bb0*/  LOP3.LUT R15, R23, 0xffff, RZ, 0xc0, !PT ;  /* 0x0000ffff170f7812 */ /* 0x010fe400078ec0ff */
[----:B0-----:R-:W-:Y:S02]  /*e0bc0*/  PRMT R9, R10, 0x3340, R0 ;  /* 0x000033400a097816 */ /* 0x001fe40000000000 */
[----:B-1----:R-:W-:-:S04]  /*e0bd0*/  PRMT R8, R14, 0x3340, R15 ;  /* 0x000033400e087816 */ /* 0x002fc8000000000f */
[----:B------:R-:W-:-:S05]  /*e0be0*/  PRMT R8, R8, 0x5410, R9 ;  /* 0x0000541008087816 */ /* 0x000fca0000000009 */
[----:B------:R0:W-:Y:S04]  /*e0bf0*/  STL [R1+0x4e40], R8 ;  /* 0x004e400801007387 */ /* 0x0001e80000100800 */
[----:B------:R-:W3:Y:S01]  /*e0c00*/  LDL.LU R23, [R1+0x64c] ;  /* 0x00064c0001177983 */ /* 0x000ee20000300800 */
[----:B0-----:R-:W-:-:S05]  /*e0c10*/  IADD3 R8, P2, PT, R13, R2, RZ ;  /* 0x000000020d087210 */ /* 0x001fca0007f5e0ff */
[----:B------:R-:W-:-:S05]  /*e0c20*/  IMAD.X R9, R18, 0x1, R5, P2 ;  /* 0x0000000112097824 */ /* 0x000fca00010e0605 */
[----:B------:R0:W-:Y:S04]  /*e0c30*/  STL.64 [R1+0xe28], R8 ;  /* 0x000e280801007387 */ /* 0x0001e80000100a00 */
[----:B0-----:R-:W4:Y:S01]  /*e0c40*/  LDL.LU.64 R8, [R1+0x5648] ;  /* 0x0056480001087983 */ /* 0x001f220000300a00 */
[----:B------:R-:W-:Y:S02]  /*e0c50*/  IADD3 R12, P2, PT, R13, R4, RZ ;  /* 0x000000040d0c7210 */ /* 0x000fe40007f5e0ff */
[----:B------:R-:W-:Y:S02]  /*e0c60*/  SHF.R.U32.HI R14, RZ, 0x8, R14 ;  /* 0x00000008ff0e7819 */ /* 0x000fe4000001160e */
[----:B------:R-:W-:-:S04]  /*e0c70*/  SHF.R.U32.HI R10, RZ, 0x8, R10 ;  /* 0x00000008ff0a7819 */ /* 0x000fc8000001160a */
[----:B------:R-:W-:Y:S01]  /*e0c80*/  LOP3.LUT R10, R10, 0xffff, RZ, 0xc0, !PT ;  /* 0x0000ffff0a0a7812 */ /* 0x000fe200078ec0ff */
[----:B----4-:R-:W-:-:S05]  /*e0c90*/  IMAD.X R13, R18, 0x1, R8, P2 ;  /* 0x00000001120d7824 */ /* 0x010fca00010e0608 */
[----:B------:R0:W-:Y:S04]  /*e0ca0*/  STL.64 [R1+0xe20], R12 ;  /* 0x000e200c01007387 */ /* 0x0001e80000100a00 */
[----:B0-----:R-:W4:Y:S04]  /*e0cb0*/  LDL.LU.64 R12, [R1+0x5640] ;  /* 0x00564000010c7983 */ /* 0x001f280000300a00 */
[----:B------:R0:W-:Y:S02]  /*e0cc0*/  STL.64 [R1+0x5638], R8 ;  /* 0x0056380801007387 */ /* 0x0001e40000100a00 */
[----:B0-----:R-:W-:-:S02]  /*e0cd0*/  SHF.R.U32.HI R9, RZ, 0x8, R15 ;  /* 0x00000008ff097819 */ /* 0x001fc4000001160f */
[----:B------:R-:W-:Y:S02]  /*e0ce0*/  LOP3.LUT R8, R14, 0xffff, RZ, 0xc0, !PT ;  /* 0x0000ffff0e087812 */ /* 0x000fe400078ec0ff */
[----:B------:R-:W-:-:S04]  /*e0cf0*/  LOP3.LUT R9, R9, 0xffff, RZ, 0xc0, !PT ;  /* 0x0000ffff09097812 */ /* 0x000fc800078ec0ff */
[----:B------:R-:W-:Y:S02]  /*e0d00*/  PRMT R9, R8, 0x3340, R9 ;  /* 0x0000334008097816 */ /* 0x000fe40000000009 */
[----:B------:R-:W-:Y:S02]  /*e0d10*/  LOP3.LUT R14, R16, 0xffff, RZ, 0xc0, !PT ;  /* 0x0000ffff100e7812 */ /* 0x000fe400078ec0ff */
[----:B------:R-:W-:Y:S01]  /*e0d20*/  LOP3.LUT R8, R24, 0xffff, RZ, 0xc0, !PT ;  /* 0x0000ffff18087812 */ /* 0x000fe200078ec0ff */
[----:B------:R0:W-:Y:S04]  /*e0d30*/  STL [R1+0x1cac], R9 ;  /* 0x001cac0901007387 */ /* 0x0001e80000100800 */
[----:B------:R1:W-:Y:S01]  /*e0d40*/  STL [R1+0x52f8], R14 ;  /* 0x0052f80e01007387 */ /* 0x0003e20000100800 */
[----:B------:R-:W-:-:S03]  /*e0d50*/  PRMT R15, R14, 0x3340, R0 ;  /* 0x000033400e0f7816 */ /* 0x000fc60000000000 */
[----:B------:R-:W4:Y:S04]  /*e0d60*/  LDL.LU R24, [R1+0xd54] ;  /* 0x000d540001187983 */ /* 0x000f280000300800 */
[----:B------:R-:W4:Y:S01]  /*e0d70*/  LDL.LU R16, [R1+0x3f8] ;  /* 0x0003f80001107983 */ /* 0x000f220000300800 */
[----:B0-----:R-:W-:-:S04]  /*e0d80*/  LOP3.LUT R9, R20, 0xffff, RZ, 0xc0, !PT ;  /* 0x0000ffff14097812 */ /* 0x001fc800078ec0ff */
[--C-:B-1----:R-:W-:Y:S02]  /*e0d90*/  PRMT R14, R8, 0x3340, R9.reuse ;  /* 0x00003340080e7816 */ /* 0x102fe40000000009 */
[----:B------:R-:W-:Y:S02]  /*e0da0*/  SHF.R.U32.HI R8, RZ, 0x8, R8 ;  /* 0x00000008ff087819 */ /* 0x000fe40000011608 */
[----:B------:R-:W-:Y:S02]  /*e0db0*/  SHF.R.U32.HI R9, RZ, 0x8, R9 ;  /* 0x00000008ff097819 */ /* 0x000fe40000011609 */
[----:B------:R-:W-:Y:S02]  /*e0dc0*/  PRMT R14, R14, 0x5410, R15 ;  /* 0x000054100e0e7816 */ /* 0x000fe4000000000f */
[----:B------:R-:W-:Y:S02]  /*e0dd0*/  LOP3.LUT R8, R8, 0xffff, RZ, 0xc0, !PT ;  /* 0x0000ffff08087812 */ /* 0x000fe400078ec0ff */
[----:B------:R-:W-:Y:S01]  /*e0de0*/  LOP3.LUT R9, R9, 0xffff, RZ, 0xc0, !PT ;  /* 0x0000ffff09097812 */ /* 0x000fe200078ec0ff */
[----:B------:R0:W-:Y:S04]  /*e0df0*/  STL [R1+0x4e3c], R14 ;  /* 0x004e3c0e01007387 */ /* 0x0001e80000100800 */
[----:B------:R-:W4:Y:S01]  /*e0e00*/  LDL.LU R20, [R1+0x650] ;  /* 0x0006500001147983 */ /* 0x000f220000300800 */
[----:B0-----:R-:W-:-:S02]  /*e0e10*/  PRMT R14, R10, 0x3340, R0 ;  /* 0x000033400a0e7816 */ /* 0x001fc40000000000 */
[----:B------:R-:W-:Y:S02]  /*e0e20*/  PRMT R10, R8, 0x3340, R9 ;  /* 0x00003340080a7816 */ /* 0x000fe40000000009 */
[----:B------:R-:W-:Y:S02]  /*e0e30*/  LOP3.LUT R9, R19, 0xffff, RZ, 0xc0, !PT ;  /* 0x0000ffff13097812 */ /* 0x000fe400078ec0ff */
[----:B--2---:R-:W-:Y:S01]  /*e0e40*/  LOP3.LUT R8, R25, 0xffff, RZ, 0xc0, !PT ;  /* 0x0000ffff19087812 */ /* 0x004fe200078ec0ff */
[----:B------:R-:W-:Y:S04]  /*e0e50*/  STL [R1+0x21c], R14 ;  /* 0x00021c0e01007387 */ /* 0x000fe80000100800 */
[----:B------:R3:W-:Y:S01]  /*e0e60*/  STL [R1+0x1db8], R10 ;  /* 0x001db80a01007387 */ /* 0x0007e20000100800 */
[----:B------:R-:W-:-:S03]  /*e0e70*/  PRMT R15, R8, 0x3340, R0 ;  /* 0x00003340080f7816 */ /* 0x000fc60000000000 */
[----:B------:R-:W2:Y:S01]  /*e0e80*/  LDL.LU R25, [R1+0xb60] ;  /* 0x000b600001197983 */ /* 0x000ea20000300800 */
[----:B---3--:R-:W-:-:S04]  /*e0e90*/  LOP3.LUT R10, R23, 0xffff, RZ, 0xc0, !PT ;  /* 0x0000ffff170a7812 */ /* 0x008fc800078ec0ff */
[----:B------:R-:W-:-:S04]  /*e0ea0*/  PRMT R14, R9, 0x3340, R10 ;  /* 0x00003340090e7816 */ /* 0x000fc8000000000a */
[----:B------:R-:W-:-:S05]  /*e0eb0*/  PRMT R14, R14, 0x5410, R15 ;  /* 0x000054100e0e7816 */ /* 0x000fca000000000f */
[----:B------:R0:W-:Y:S04]  /*e0ec0*/  STL [R1+0x4e38], R14 ;  /* 0x004e380e01007387 */ /* 0x0001e80000100800 */
[----:B------:R-:W3:Y:S01]  /*e0ed0*/  LDL.LU R23, [R1+0x600] ;  /* 0x0006000001177983 */ /* 0x000ee20000300800 */
[----:B------:R-:W-:Y:S02]  /*e0ee0*/  SHF.R.S32.HI R18, RZ, 0x1f, R27 ;  /* 0x0000001fff127819 */ /* 0x000fe4000001141b */
[----:B------:R-:W-:Y:S02]  /*e0ef0*/  SHF.R.U32.HI R9, RZ, 0x8, R9 ;  /* 0x00000008ff097819 */ /* 0x000fe40000011609 */
[----:B------:R-:W-:Y:S02]  /*e0f00*/  SHF.R.U32.HI R10, RZ, 0x8, R10 ;  /* 0x00000008ff0a7819 */ /* 0x000fe4000001160a */
[----:B------:R-:W-:-:S02]  /*e0f10*/  SHF.R.U32.HI R8, RZ, 0x8, R8 ;  /* 0x00000008ff087819 */ /* 0x000fc40000011608 */
        /* <DEDUP_REMOVED lines=10> */
[----:B----4-:R-:W-:Y:S02]  /*e0fc0*/  LOP3.LUT R9, R24, 0xffff, RZ, 0xc0, !PT ;  /* 0x0000ffff18097812 */ /* 0x010fe400078ec0ff */
[----:B------:R-:W-:-:S04]  /*e0fd0*/  LOP3.LUT R8, R16, 0xffff, RZ, 0xc0, !PT ;  /* 0x0000ffff10087812 */ /* 0x000fc800078ec0ff */
[----:B------:R-:W-:Y:S02]  /*e0fe0*/  PRMT R15, R8, 0x3340, R0 ;  /* 0x00003340080f7816 */ /* 0x000fe40000000000 */
[----:B------:R-:W-:Y:S02]  /*e0ff0*/  SHF.R.U32.HI R8, RZ, 0x8, R8 ;  /* 0x00000008ff087819 */ /* 0x000fe40000011608 */
[----:B0-----:R-:W-:-:S04]  /*e1000*/  LOP3.LUT R10, R20, 0xffff, RZ, 0xc0, !PT ;  /* 0x0000ffff140a7812 */ /* 0x001fc800078ec0ff */
[--C-:B------:R-:W-:Y:S02]  /*e1010*/  PRMT R14, R9, 0x3340, R10.reuse ;  /* 0x00003340090e7816 */ /* 0x100fe4000000000a */
[----:B------:R-:W-:Y:S02]  /*e1020*/  SHF.R.U32.HI R9, RZ, 0x8, R9 ;  /* 0x00000008ff097819 */ /* 0x000fe40000011609 */
[----:B------:R-:W-:Y:S02]  /*e1030*/  SHF.R.U32.HI R10, RZ, 0x8, R10 ;  /* 0x00000008ff0a7819 */ /* 0x000fe4000001160a */
[----:B------:R-:W-:Y:S02]  /*e1040*/  PRMT R16, R14, 0x5410, R15 ;  /* 0x000054100e107816 */ /* 0x000fe4000000000f */
[----:B------:R-:W-:Y:S02]  /*e1050*/  IADD3 R14, P2, PT, R27, R0, RZ ;  /* 0x000000001b0e7210 */ /* 0x000fe40007f5e0ff */
[----:B------:R-:W-:-:S02]  /*e1060*/  LOP3.LUT R9, R9, 0xffff, RZ, 0xc0, !PT ;  /* 0x0000ffff09097812 */ /* 0x000fc400078ec0ff */
[----:B------:R-:W-:Y:S02]  /*e1070*/  LOP3.LUT R10, R10, 0xffff, RZ, 0xc0, !PT ;  /* 0x0000ffff0a0a7812 */ /* 0x000fe400078ec0ff */
[----:B------:R-:W-:Y:S01]  /*e1080*/  LOP3.LUT R8, R8, 0xffff, RZ, 0xc0, !PT ;  /* 0x0000ffff08087812 */ /* 0x000fe200078ec0ff */
[----:B------:R-:W-:Y:S01]  /*e1090*/  IMAD.X R15, R18, 0x1, R3, P2 ;  /* 0x00000001120f7824 */ /* 0x000fe200010e0603 */
[----:B------:R0:W-:Y:S04]  /*e10a0*/  STL [R1+0x4e34], R16 ;  /* 0x004e341001007387 */ /* 0x0001e80000100800 */
[----:B------:R-:W4:Y:S01]  /*e10b0*/  LDL.LU R19, [R1+0x4e68] ;  /* 0x004e680001137983 */ /* 0x000f220000300800 */
[----:B------:R-:W-:Y:S02]  /*e10c0*/  PRMT R9, R9, 0x3340, R10 ;  /* 0x0000334009097816 */ /* 0x000fe4000000000a */
[----:B------:R-:W-:-:S02]  /*e10d0*/  PRMT R8, R8, 0x3340, R0 ;  /* 0x0000334008087816 */ /* 0x000fc40000000000 */
[----:B--2---:R-:W-:Y:S01]  /*e10e0*/  LOP3.LUT R10, R25, 0xffff, RZ, 0xc0, !PT ;  /* 0x0000ffff190a7812 */ /* 0x004fe200078ec0ff */
[----:B0-----:R-:W2:Y:S04]  /*e10f0*/  LDL.LU R16, [R1+0x590] ;  /* 0x0005900001107983 */ /* 0x001ea80000300800 */
[----:B------:R0:W-:Y:S04]  /*e1100*/  STL.64 [R1+0xde8], R14 ;  /* 0x000de80e01007387 */ /* 0x0001e80000100a00 */
[----:B------:R-:W2:Y:S04]  /*e1110*/  LDL.LU R20, [R1+0x970] ;  /* 0x0009700001147983 */ /* 0x000ea80000300800 */
[----:B------:R1:W-:Y:S04]  /*e1120*/  STL [R1+0x1bf8], R9 ;  /* 0x001bf80901007387 */ /* 0x0003e80000100800 */
[----:B------:R1:W-:Y:S04]  /*e1130*/  STL [R1+0x1ec], R8 ;  /* 0x0001ec0801007387 */ /* 0x0003e80000100800 */
[----:B------:R-:W2:Y:S01]  /*e1140*/  LDL.LU R25, [R1+0x4e6c] ;  /* 0x004e6c0001197983 */ /* 0x000ea20000300800 */
[----:B0-----:R-:W-:-:S02]  /*e1150*/  LOP3.LUT R15, R13, 0xffff, RZ, 0xc0, !PT ;  /* 0x0000ffff0d0f7812 */ /* 0x001fc400078ec0ff */
[----:B---3--:R-:W-:Y:S01]  /*e1160*/  LOP3.LUT R14, R23, 0xffff, RZ, 0xc0, !PT ;  /* 0x0000ffff170e7812 */ /* 0x008fe200078ec0ff */
[----:B------:R-:W3:Y:S04]  /*e1170*/  LDL.LU R13, [R1+0x588] ;  /* 0x00058800010d7983 */ /* 0x000ee80000300800 */
[----:B------:R-:W3:Y:S01]  /*e1180*/  LDL.LU R23, [R1+0x974] ;  /* 0x0009740001177983 */ /* 0x000ee20000300800 */
[----:B-1----:R-:W-:Y:S02]  /*e1190*/  PRMT R9, R15, 0x3340, R0 ;  /* 0x000033400f097816 */ /* 0x002fe40000000000 */
[----:B------:R-:W-:Y:S01]  /*e11a0*/  PRMT R8, R10, 0x3340, R14 ;  /* 0x000033400a087816 */ /* 0x000fe2000000000e */
[----:B------:R-:W3:Y:S03]  /*e11b0*/  LDL.LU R24, [R1+0x278] ;  /* 0x0002780001187983 */ /* 0x000ee60000300800 */
[----:B------:R-:W-:-:S02]  /*e11c0*/  PRMT R26, R8, 0x5410, R9 ;  /* 0x00005410081a7816 */ /* 0x000fc40000000009 */
[----:B------:R-:W-:-:S05]  /*e11d0*/  IADD3 R8, P2, PT, R27, R2, RZ ;  /* 0x000000021b087210 */ /* 0x000fca0007f5e0ff */
[----:B------:R-:W-:Y:S01]  /*e11e0*/  IMAD.X R9, R18, 0x1, R5, P2 ;  /* 0x0000000112097824 */ /* 0x000fe200010e0605 */
[----:B------:R-:W-:Y:S04]  /*e11f0*/  STL [R1+0x4e30], R26 ;  /* 0x004e301a01007387 */ /* 0x000fe80000100800 */
[----:B------:R0:W-:Y:S04]  /*e1200*/  STL.64 [R1+0xde0], R8 ;  /* 0x000de00801007387 */ /* 0x0001e80000100a00 */
[----:B0-----:R-:W3:Y:S01]  /*e1210*/  LDL.LU.64 R8, [R1+0x5638] ;  /* 0x0056380001087983 */ /* 0x001ee20000300a00 */
[----:B------:R-:W-:-:S02]  /*e1220*/  SHF.R.U32.HI R10, RZ, 0x8, R10 ;  /* 0x00000008ff0a7819 */ /* 0x000fc4000001160a */
[----:B------:R-:W-:Y:S02]  /*e1230*/  SHF.R.U32.HI R14, RZ, 0x8, R14 ;  /* 0x00000008ff0e7819 */ /* 0x000fe4000001160e */
[----:B------:R-:W-:Y:S02]  /*e1240*/  IADD3 R26, P2, PT, R27, R4, RZ ;  /* 0x000000041b1a7210 */ /* 0x000fe40007f5e0ff */
[----:B------:R-:W-:Y:S02]  /*e1250*/  LOP3.LUT R10, R10, 0xffff, RZ, 0xc0, !PT ;  /* 0x0000ffff0a0a7812 */ /* 0x000fe400078ec0ff */
[----:B------:R-:W-:-:S04]  /*e1260*/  LOP3.LUT R14, R14, 0xffff, RZ, 0xc0, !PT ;  /* 0x0000ffff0e0e7812 */ /* 0x000fc800078ec0ff */
[----:B------:R-:W-:Y:S02]  /*e1270*/  PRMT R14, R10, 0x3340, R14 ;  /* 0x000033400a0e7816 */ /* 0x000fe4000000000e */
[----:B------:R-:W-:-:S04]  /*e1280*/  SHF.R.U32.HI R15, RZ, 0x8, R15 ;  /* 0x00000008ff0f7819 */ /* 0x000fc8000001160f */
[----:B------:R-:W-:Y:S02]  /*e1290*/  LOP3.LUT R15, R15, 0xffff, RZ, 0xc0, !PT ;  /* 0x0000ffff0f0f7812 */ /* 0x000fe400078ec0ff */
[----:B----4-:R-:W-:Y:S02]  /*e12a0*/  LOP3.LUT R10, R19, 0xffff, RZ, 0xc0, !PT ;  /* 0x0000ffff130a7812 */ /* 0x010fe400078ec0ff */
[----:B--2---:R-:W-:-:S04]  /*e12b0*/  LOP3.LUT R16, R16, 0xffff, RZ, 0xc0, !PT ;  /* 0x0000ffff10107812 */ /* 0x004fc800078ec0ff */
[----:B------:R-:W-:Y:S01]  /*e12c0*/  PRMT R19, R16, 0x3340, R0 ;  /* 0x0000334010137816 */ /* 0x000fe20000000000 */
[----:B---3--:R-:W-:-:S05]  /*e12d0*/  IMAD.X R27, R18, 0x1, R8, P2 ;  /* 0x00000001121b7824 */ /* 0x008fca00010e0608 */
[----:B------:R-:W-:Y:S04]  /*e12e0*/  STL.64 [R1+0xdd8], R26 ;  /* 0x000dd81a01007387 */ /* 0x000fe80000100a00 */
[----:B------:R0:W-:Y:S02]  /*e12f0*/  STL [R1+0x1bc8], R14 ;  /* 0x001bc80e01007387 */ /* 0x0001e40000100800 */
[----:B0-----:R-:W-:-:S04]  /*e1300*/  LOP3.LUT R14, R20, 0xffff, RZ, 0xc0, !PT ;  /* 0x0000ffff140e7812 */ /* 0x001fc800078ec0ff */
[----:B------:R-:W-:-:S04]  /*e1310*/  PRMT R18, R10, 0x3340, R14 ;  /* 0x000033400a127816 */ /* 0x000fc8000000000e */
[----:B------:R-:W-:-:S05]  /*e1320*/  PRMT R18, R18, 0x5410, R19 ;  /* 0x0000541012127816 */ /* 0x000fca0000000013 */
[----:B------:R0:W-:Y:S04]  /*e1330*/  STL [R1+0x4e2c], R18 ;  /* 0x004e2c1201007387 */ /* 0x0001e80000100800 */
[----:B------:R-:W2:Y:S01]  /*e1340*/  LDL.LU R20, [R1+0x4e4c] ;  /* 0x004e4c0001147983 */ /* 0x000ea20000300800 */
[----:B------:R-:W-:Y:S02]  /*e1350*/  SHF.R.U32.HI R10, RZ, 0x8, R10 ;  /* 0x00000008ff0a7819 */ /* 0x000fe4000001160a */
[----:B------:R-:W-:Y:S02]  /*e1360*/  SHF.R.U32.HI R14, RZ, 0x8, R14 ;  /* 0x00000008ff0e7819 */ /* 0x000fe4000001160e */
[----:B------:R-:W-:Y:S02]  /*e1370*/  LOP3.LUT R10, R10, 0xffff, RZ, 0xc0, !PT ;  /* 0x0000ffff0a0a7812 */ /* 0x000fe400078ec0ff */
[----:B------:R-:W-:-:S02]  /*e1380*/  LOP3.LUT R14, R14, 0xffff, RZ, 0xc0, !PT ;  /* 0x0000ffff0e0e7812 */ /* 0x000fc400078ec0ff */
[----:B0-----:R-:W-:Y:S02]  /*e1390*/  PRMT R18, R15, 0x3340, R0 ;  /* 0x000033400f127816 */ /* 0x001fe40000000000 */
[----:B------:R-:W-:-:S03]  /*e13a0*/  PRMT R15, R10, 0x3340, R14 ;  /* 0x000033400a0f7816 */ /* 0x000fc6000000000e */
[----:B------:R-:W-:Y:S04]  /*e13b0*/  STL [R1+0x1f0], R18 ;  /* 0x0001f01201007387 */ /* 0x000fe80000100800 */
[----:B------:R-:W3:Y:S04]  /*e13c0*/  LDL.LU R14, [R1+0x4ec] ;  /* 0x0004ec00010e7983 */ /* 0x000ee80000300800 */
[----:B------:R0:W-:Y:S01]  /*e13d0*/  STL [R1+0x1b88], R15 ;  /* 0x001b880f01007387 */ /* 0x0001e20000100800 */
[----:B------:R-:W-:-:S03]  /*e13e0*/  LOP3.LUT R10, R25, 0xffff, RZ, 0xc0, !PT ;  /* 0x0000ffff190a7812 */ /* 0x000fc600078ec0ff */
[----:B------:R-:W4:Y:S01]  /*e13f0*/  LDL.LU R25, [R1+0x780] ;  /* 0x0007800001197983 */ /* 0x000f220000300800 */
[----:B0-----:R-:W-:Y:S02]  /*e1400*/  LOP3.LUT R15, R13, 0xffff, RZ, 0xc0, !PT ;  /* 0x0000ffff0d0f7812 */ /* 0x001fe400078ec0ff */
[----:B------:R-:W-:Y:S02]  /*e1410*/  LOP3.LUT R13, R23, 0xffff, RZ, 0xc0, !PT ;  /* 0x0000ffff170d7812 */ /* 0x000fe400078ec0ff */
[----:B------:R-:W-:Y:S02]  /*e1420*/  PRMT R19, R15, 0x3340, R0 ;  /* 0x000033400f137816 */ /* 0x000fe40000000000 */
[----:B------:R-:W-:Y:S02]  /*e1430*/  PRMT R18, R10, 0x3340, R13 ;  /* 0x000033400a127816 */ /* 0x000fe4000000000d */
[----:B------:R-:W-:Y:S02]  /*e1440*/  IADD3 R26, P2, PT, R24, R6, RZ ;  /* 0x00000006181a7210 */ /* 0x000fe40007f5e0ff */
[----:B------:R-:W-:-:S02]  /*e1450*/  PRMT R19, R18, 0x5410, R19 ;  /* 0x0000541012137816 */ /* 0x000fc40000000013 */
[----:B------:R-:W-:-:S05]  /*e1460*/  SHF.R.S32.HI R18, RZ, 0x1f, R24 ;  /* 0x0000001fff127819 */ /* 0x000fca0000011418 */
[----:B------:R-:W-:Y:S01]  /*e1470*/  IMAD.X R27, R18, 0x1, R7, P2 ;  /* 0x00000001121b7824 */ /* 0x000fe200010e0607 */
[----:B------:R0:W-:Y:S04]  /*e1480*/  STL [R1+0x4e28], R19 ;  /* 0x004e281301007387 */ /* 0x0001e80000100800 */
[----:B------:R1:W-:Y:S01]  /*e1490*/  STL.64 [R1+0xdb0], R26 ;  /* 0x000db01a01007387 */ /* 0x0003e20000100a00 */
[----:B0-----:R-:W-:-:S03]  /*e14a0*/  SHF.R.U32.HI R19, RZ, 0x8, R13 ;  /* 0x00000008ff137819 */ /* 0x001fc6000001160d */
[----:B------:R-:W4:Y:S01]  /*e14b0*/  LDL.LU R13, [R1+0x4e50] ;  /* 0x004e5000010d7983 */ /* 0x000f220000300800 */
[----:B------:R-:W-:-:S03]  /*e14c0*/  SHF.R.U32.HI R23, RZ, 0x8, R16 ;  /* 0x00000008ff177819 */ /* 0x000fc60000011610 */
[----:B------:R-:W4:Y:S01]  /*e14d0*/  LDL.LU R16, [R1+0x784] ;  /* 0x0007840001107983 */ /* 0x000f220000300800 */
[----:B------:R-:W-:Y:S02]  /*e14e0*/  SHF.R.U32.HI R10, RZ, 0x8, R10 ;  /* 0x00000008ff0a7819 */ /* 0x000fe4000001160a */
[----:B------:R-:W-:Y:S02]  /*e14f0*/  LOP3.LUT R19, R19, 0xffff, RZ, 0xc0, !PT ;  /* 0x0000ffff13137812 */ /* 0x000fe400078ec0ff */
[----:B------:R-:W-:-:S04]  /*e1500*/  LOP3.LUT R10, R10, 0xffff, RZ, 0xc0, !PT ;  /* 0x0000ffff0a0a7812 */ /* 0x000fc800078ec0ff */
[----:B------:R-:W-:Y:S02]  /*e1510*/  PRMT R19, R10, 0x3340, R19 ;  /* 0x000033400a137816 */ /* 0x000fe40000000013 */
[----:B------:R-:W4:Y:S01]  /*e1520*/  LDL.LU R10, [R1+0x4e8] ;  /* 0x0004e800010a7983 */ /* 0x000f220000300800 */
[----:B------:R-:W-:Y:S02]  /*e1530*/  LOP3.LUT R23, R23, 0xffff, RZ, 0xc0, !PT ;  /* 0x0000ffff17177812 */ /* 0x000fe400078ec0ff */
[----:B------:R-:W-:Y:S02]  /*e1540*/  SHF.R.U32.HI R15, RZ, 0x8, R15 ;  /* 0x00000008ff0f7819 */ /* 0x000fe4000001160f */
[----:B-1----:R-:W-:Y:S02]  /*e1550*/  IADD3 R26, P2, PT, R24, R0, RZ ;  /* 0x00000000181a7210 */ /* 0x002fe40007f5e0ff */
[----:B------:R-:W-:Y:S02]  /*e1560*/  PRMT R23, R23, 0x3340, R0 ;  /* 0x0000334017177816 */ /* 0x000fe40000000000 */
[----:B------:R-:W-:Y:S01]  /*e1570*/  LOP3.LUT R15, R15, 0xffff, RZ, 0xc0, !PT ;  /* 0x0000ffff0f0f7812 */ /* 0x000fe200078ec0ff */
[----:B------:R-:W-:-:S02]  /*e1580*/  IMAD.X R27, R18, 0x1, R3, P2 ;  /* 0x00000001121b7824 */ /* 0x000fc400010e0603 */
[----:B------:R0:W-:Y:S04]  /*e1590*/  STL [R1+0x1f4], R23 ;  /* 0x0001f41701007387 */ /* 0x0001e80000100800 */
[----:B------:R1:W-:Y:S04]  /*e15a0*/  STL [R1+0x1b68], R19 ;  /* 0x001b681301007387 */ /* 0x0003e80000100800 */
[----:B------:R-:W-:Y:S01]  /*e15b0*/  STL.64 [R1+0xda8], R26 ;  /* 0x000da81a01007387 */ /* 0x000fe20000100a00 */
[----:B0-----:R-:W-:-:S03]  /*e15c0*/  PRMT R23, R15, 0x3340, R0 ;  /* 0x000033400f177816 */ /* 0x001fc60000000000 */
[----:B-1----:R-:W4:Y:S04]  /*e15d0*/  LDL.LU R19, [R1+0xd60] ;  /* 0x000d600001137983 */ /* 0x002f280000300800 */
[----:B------:R0:W-:Y:S04]  /*e15e0*/  STL [R1+0x1f8], R23 ;  /* 0x0001f81701007387 */ /* 0x0001e80000100800 */
[----:B0-----:R-:W4:Y:S01]  /*e15f0*/  LDL.LU R23, [R1+0x430] ;  /* 0x0004300001177983 */ /* 0x001f220000300800 */
[----:B--2---:R-:W-:-:S03]  /*e1600*/  LOP3.LUT R15, R20, 0xffff, RZ, 0xc0, !PT ;  /* 0x0000ffff140f7812 */ /* 0x004fc600078ec0ff */
[----:B------:R-:W2:Y:S01]  /*e1610*/  LDL.LU R20, [R1+0x65c] ;  /* 0x00065c0001147983 */ /* 0x000ea20000300800 */
[----:B---3--:R-:W-:Y:S02]  /*e1620*/  LOP3.LUT R14, R14, 0xffff, RZ, 0xc0, !PT ;  /* 0x0000ffff0e0e7812 */ /* 0x008fe400078ec0ff */
[----:B----4-:R-:W-:Y:S02]  /*e1630*/  LOP3.LUT R25, R25, 0xffff, RZ, 0xc0, !PT ;  /* 0x0000ffff19197812 */ /* 0x010fe400078ec0ff */
[----:B------:R-:W-:Y:S02]  /*e1640*/  PRMT R27, R14, 0x3340, R0 ;  /* 0x000033400e1b7816 */ /* 0x000fe40000000000 */
[----:B------:R-:W-:Y:S02]  /*e1650*/  SHF.R.U32.HI R14, RZ, 0x8, R14 ;  /* 0x00000008ff0e7819 */ /* 0x000fe4000001160e */
[----:B------:R-:W-:Y:S02]  /*e1660*/  PRMT R26, R15, 0x3340, R25 ;  /* 0x000033400f1a7816 */ /* 0x000fe40000000019 */
[----:B------:R-:W-:-:S02]  /*e1670*/  SHF.R.U32.HI R15, RZ, 0x8, R15 ;  /* 0x00000008ff0f7819 */ /* 0x000fc4000001160f */
[----:B------:R-:W-:Y:S02]  /*e1680*/  SHF.R.U32.HI R25, RZ, 0x8, R25 ;  /* 0x00000008ff197819 */ /* 0x000fe40000011619 */
[----:B------:R-:W-:Y:S02]  /*e1690*/  LOP3.LUT R14, R14, 0xffff, RZ, 0xc0, !PT ;  /* 0x0000ffff0e0e7812 */ /* 0x000fe400078ec0ff */
[----:B------:R-:W-:Y:S02]  /*e16a0*/  LOP3.LUT R15, R15, 0xffff, RZ, 0xc0, !PT ;  /* 0x0000ffff0f0f7812 */ /* 0x000fe400078ec0ff */
[----:B------:R-:W-:Y:S02]  /*e16b0*/  LOP3.LUT R25, R25, 0xffff, RZ, 0xc0, !PT ;  /* 0x0000ffff19197812 */ /* 0x000fe400078ec0ff */
[----:B------:R-:W-:Y:S02]  /*e16c0*/  PRMT R26, R26, 0x5410, R27 ;  /* 0x000054101a1a7816 */ /* 0x000fe4000000001b */
[----:B------:R-:W-:-:S02]  /*e16d0*/  PRMT R25, R15, 0x3340, R25 ;  /* 0x000033400f197816 */ /* 0x000fc40000000019 */
[----:B------:R-:W-:Y:S01]  /*e16e0*/  PRMT R15, R14, 0x3340, R0 ;  /* 0x000033400e0f7816 */ /* 0x000fe20000000000 */
[----:B------:R-:W-:Y:S04]  /*e16f0*/  STL [R1+0x4e20], R26 ;  /* 0x004e201a01007387 */ /* 0x000fe80000100800 */
[----:B------:R0:W-:Y:S04]  /*e1700*/  STL [R1+0x1b3c], R25 ;  /* 0x001b3c1901007387 */ /* 0x0001e80000100800 */
[----:B------:R1:W-:Y:S04]  /*e1710*/  STL [R1+0x1fc], R15 ;  /* 0x0001fc0f01007387 */ /* 0x0003e80000100800 */
[----:B0-----:R-:W3:Y:S01]  /*e1720*/  LDL.LU R25, [R1+0xd64] ;  /* 0x000d640001197983 */ /* 0x001ee20000300800 */
[----:B------:R-:W-:-:S02]  /*e1730*/  LOP3.LUT R14, R13, 0xffff, RZ, 0xc0, !PT ;  /* 0x0000ffff0d0e7812 */ /* 0x000fc400078ec0ff */
[----:B-1----:R-:W-:-:S03]  /*e1740*/  LOP3.LUT R15, R16, 0xffff, RZ, 0xc0, !PT ;  /* 0x0000ffff100f7812 */ /* 0x002fc600078ec0ff */
[----:B------:R0:W-:Y:S04]  /*e1750*/  STL [R1+0x4e50], R14 ;  /* 0x004e500e01007387 */ /* 0x0001e80000100800 */
[----:B------:R-:W4:Y:S04]  /*e1760*/  LDL.LU R13, [R1+0x43c] ;  /* 0x00043c00010d7983 */ /* 0x000f280000300800 */
[----:B------:R-:W4:Y:S04]  /*e1770*/  LDL.LU R16, [R1+0x660] ;  /* 0x0006600001107983 */ /* 0x000f280000300800 */
[----:B------:R1:W-:Y:S01]  /*e1780*/  STL [R1+0x4e4c], R15 ;  /* 0x004e4c0f01007387 */ /* 0x0003e20000100800 */
[----:B------:R-:W-:-:S02]  /*e1790*/  LOP3.LUT R10, R10, 0xffff, RZ, 0xc0, !PT ;  /* 0x0000ffff0a0a7812 */ /* 0x000fc400078ec0ff */
[----:B0-----:R-:W-:Y:S02]  /*e17a0*/  SHF.R.U32.HI R14, RZ, 0x8, R14 ;  /* 0x00000008ff0e7819 */ /* 0x001fe4000001160e */
[----:B-1----:R-:W-:Y:S01]  /*e17b0*/  SHF.R.U32.HI R15, RZ, 0x8, R15 ;  /* 0x00000008ff0f7819 */ /* 0x002fe2000001160f */
[----:B------:R0:W-:Y:S01]  /*e17c0*/  STL [R1+0x16fc], R10 ;  /* 0x0016fc0a01007387 */ /* 0x0001e20000100800 */
[----:B------:R-:W-:Y:S02]  /*e17d0*/  LOP3.LUT R14, R14, 0xffff, RZ, 0xc0, !PT ;  /* 0x0000ffff0e0e7812 */ /* 0x000fe400078ec0ff */
[----:B------:R-:W-:Y:S02]  /*e17e0*/  LOP3.LUT R15, R15, 0xffff, RZ, 0xc0, !PT ;  /* 0x0000ffff0f0f7812 */ /* 0x000fe400078ec0ff */
[----:B0-----:R-:W-:Y:S02]  /*e17f0*/  SHF.R.U32.HI R10, RZ, 0x8, R10 ;  /* 0x00000008ff0a7819 */ /* 0x001fe4000001160a */
[----:B------:R-:W-:-:S02]  /*e1800*/  PRMT R15, R14, 0x3340, R15 ;  /* 0x000033400e0f7816 */ /* 0x000fc4000000000f */
[----:B------:R-:W-:-:S04]  /*e1810*/  LOP3.LUT R10, R10, 0xffff, RZ, 0xc0, !PT ;  /* 0x0000ffff0a0a7812 */ /* 0x000fc800078ec0ff */
[----:B------:R-:W-:Y:S02]  /*e1820*/  PRMT R14, R10, 0x3340, R0 ;  /* 0x000033400a0e7816 */ /* 0x000fe40000000000 */
[----:B------:R-:W-:Y:S01]  /*e1830*/  LOP3.LUT R10, R19, 0xffff, RZ, 0xc0, !PT ;  /* 0x0000ffff130a7812 */ /* 0x000fe200078ec0ff */
[----:B------:R-:W-:Y:S04]  /*e1840*/  STL [R1+0x1b34], R15 ;  /* 0x001b340f01007387 */ /* 0x000fe80000100800 */
[----:B------:R2:W-:Y:S01]  /*e1850*/  STL [R1+0x200], R14 ;  /* 0x0002000e01007387 */ /* 0x0005e20000100800 */
[----:B------:R-:W-:-:S03]  /*e1860*/  LOP3.LUT R19, R23, 0xffff, RZ, 0xc0, !PT ;  /* 0x0000ffff17137812 */ /* 0x000fc600078ec0ff */
[----:B------:R-:W4:Y:S01]  /*e1870*/  LDL.LU R23, [R1+0xb70] ;  /* 0x000b700001177983 */ /* 0x000f220000300800 */
[----:B--2---:R-:W-:-:S03]  /*e1880*/  LOP3.LUT R14, R20, 0xffff, RZ, 0xc0, !PT ;  /* 0x0000ffff140e7812 */ /* 0x004fc600078ec0ff */
[----:B------:R-:W2:Y:S04]  /*e1890*/  LDL.LU R20, [R1+0x60c] ;  /* 0x00060c0001147983 */ /* 0x000ea80000300800 */
        /* <DEDUP_REMOVED lines=16> */
[----:B------:R-:W-:Y:S04]  /*e19a0*/  STL.64 [R1+0xd78], R26 ;  /* 0x000d781a01007387 */ /* 0x000fe80000100a00 */
[----:B------:R0:W-:Y:S01]  /*e19b0*/  STL [R1+0x1b1c], R18 ;  /* 0x001b1c1201007387 */ /* 0x0001e20000100800 */
[----:B----4-:R-:W-:-:S02]  /*e19c0*/  LOP3.LUT R10, R13, 0xffff, RZ, 0xc0, !PT ;  /* 0x0000ffff0d0a7812 */ /* 0x010fc400078ec0ff */
[----:B------:R-:W-:Y:S02]  /*e19d0*/  LOP3.LUT R16, R16, 0xffff, RZ, 0xc0, !PT ;  /* 0x0000ffff10107812 */ /* 0x000fe400078ec0ff */
[----:B0-----:R-:W-:Y:S02]  /*e19e0*/  PRMT R18, R10, 0x3340, R0 ;  /* 0x000033400a127816 */ /* 0x001fe40000000000 */
[----:B------:R-:W-:-:S04]  /*e19f0*/  PRMT R13, R14, 0x3340, R16 ;  /* 0x000033400e0d7816 */ /* 0x000fc80000000010 */
[----:B------:R-:W-:Y:S02]  /*e1a00*/  PRMT R18, R13, 0x5410, R18 ;  /* 0x000054100d127816 */ /* 0x000fe40000000012 */
[----:B------:R-:W3:Y:S04]  /*e1a10*/  LDL.LU R13, [R1+0xb74] ;  /* 0x000b7400010d7983 */ /* 0x000ee80000300800 */
[----:B------:R0:W-:Y:S02]  /*e1a20*/  STL [R1+0x4e00], R18 ;  /* 0x004e001201007387 */ /* 0x0001e40000100800 */
[----:B0-----:R-:W-:Y:S02]  /*e1a30*/  SHF.R.U32.HI R18, RZ, 0x8, R16 ;  /* 0x00000008ff127819 */ /* 0x001fe40000011610 */
[----:B------:R-:W4:Y:S01]  /*e1a40*/  LDL.LU R16, [R1+0x614] ;  /* 0x0006140001107983 */ /* 0x000f220000300800 */
[----:B------:R-:W-:-:S02]  /*e1a50*/  SHF.R.U32.HI R14, RZ, 0x8, R14 ;  /* 0x00000008ff0e7819 */ /* 0x000fc4000001160e */
[----:B------:R-:W-:Y:S02]  /*e1a60*/  SHF.R.U32.HI R10, RZ, 0x8, R10 ;  /* 0x00000008ff0a7819 */ /* 0x000fe4000001160a */
[----:B------:R-:W-:Y:S02]  /*e1a70*/  LOP3.LUT R18, R18, 0xffff, RZ, 0xc0, !PT ;  /* 0x0000ffff12127812 */ /* 0x000fe400078ec0ff */
[----:B------:R-:W-:Y:S02]  /*e1a80*/  LOP3.LUT R14, R14, 0xffff, RZ, 0xc0, !PT ;  /* 0x0000ffff0e0e7812 */ /* 0x000fe400078ec0ff */
[----:B------:R-:W-:Y:S02]  /*e1a90*/  LOP3.LUT R10, R10, 0xffff, RZ, 0xc0, !PT ;  /* 0x0000ffff0a0a7812 */ /* 0x000fe400078ec0ff */
[----:B------:R-:W-:Y:S02]  /*e1aa0*/  PRMT R24, R14, 0x3340, R18 ;  /* 0x000033400e187816 */ /* 0x000fe40000000012 */
[----:B------:R-:W-:-:S02]  /*e1ab0*/  PRMT R18, R10, 0x3340, R0 ;  /* 0x000033400a127816 */ /* 0x000fc40000000000 */
[----:B------:R-:W-:Y:S01]  /*e1ac0*/  LOP3.LUT R10, R17, 0xffff, RZ, 0xc0, !PT ;  /* 0x0000ffff110a7812 */ /* 0x000fe200078ec0ff */
[----:B------:R-:W-:Y:S04]  /*e1ad0*/  STL [R1+0x1aec], R24 ;  /* 0x001aec1801007387 */ /* 0x000fe80000100800 */
[----:B------:R0:W-:Y:S01]  /*e1ae0*/  STL [R1+0x1d0], R18 ;  /* 0x0001d01201007387 */ /* 0x0001e20000100800 */
[----:B------:R-:W-:Y:S02]  /*e1af0*/  LOP3.LUT R14, R23, 0xffff, RZ, 0xc0, !PT ;  /* 0x0000ffff170e7812 */ /* 0x000fe400078ec0ff */
[----:B------:R-:W-:-:S04]  /*e1b00*/  SHF.R.U32.HI R19, RZ, 0x8, R19 ;  /* 0x00000008ff137819 */ /* 0x000fc80000011613 */
[----:B------:R-:W-:-:S04]  /*e1b10*/  LOP3.LUT R19, R19, 0xffff, RZ, 0xc0, !PT ;  /* 0x0000ffff13137812 */ /* 0x000fc800078ec0ff */
[--C-:B------:R-:W-:Y:S02]  /*e1b20*/  PRMT R19, R19, 0x3340, R0.reuse ;  /* 0x0000334013137816 */ /* 0x100fe40000000000 */
[----:B--2---:R-:W-:Y:S02]  /*e1b30*/  LOP3.LUT R17, R20, 0xffff, RZ, 0xc0, !PT ;  /* 0x0000ffff14117812 */ /* 0x004fe400078ec0ff */
[----:B------:R-:W-:Y:S02]  /*e1b40*/  PRMT R20, R10, 0x3340, R0 ;  /* 0x000033400a147816 */ /* 0x000fe40000000000 */
[----:B0-----:R-:W-:Y:S02]  /*e1b50*/  PRMT R18, R14, 0x3340, R17 ;  /* 0x000033400e127816 */ /* 0x001fe40000000011 */
[----:B------:R-:W-:Y:S02]  /*e1b60*/  IADD3 R24, P2, PT, R15, R6, RZ ;  /* 0x000000060f187210 */ /* 0x000fe40007f5e0ff */
[----:B------:R-:W-:-:S02]  /*e1b70*/  SHF.R.U32.HI R14, RZ, 0x8, R14 ;  /* 0x00000008ff0e7819 */ /* 0x000fc4000001160e */
[----:B------:R-:W-:Y:S02]  /*e1b80*/  PRMT R20, R18, 0x5410, R20 ;  /* 0x0000541012147816 */ /* 0x000fe40000000014 */
[----:B------:R-:W-:Y:S02]  /*e1b90*/  SHF.R.S32.HI R18, RZ, 0x1f, R15 ;  /* 0x0000001fff127819 */ /* 0x000fe4000001140f */
[----:B------:R-:W-:Y:S02]  /*e1ba0*/  SHF.R.U32.HI R17, RZ, 0x8, R17 ;  /* 0x00000008ff117819 */ /* 0x000fe40000011611 */
[----:B------:R-:W-:Y:S01]  /*e1bb0*/  LOP3.LUT R14, R14, 0xffff, RZ, 0xc0, !PT ;  /* 0x0000ffff0e0e7812 */ /* 0x000fe200078ec0ff */
[----:B------:R-:W-:Y:S01]  /*e1bc0*/  IMAD.X R25, R18, 0x1, R7, P2 ;  /* 0x0000000112197824 */ /* 0x000fe200010e0607 */
[----:B------:R-:W-:Y:S01]  /*e1bd0*/  LOP3.LUT R17, R17, 0xffff, RZ, 0xc0, !PT ;  /* 0x0000ffff11117812 */ /* 0x000fe200078ec0ff */
[----:B------:R0:W-:Y:S04]  /*e1be0*/  STL [R1+0x4df0], R20 ;  /* 0x004df01401007387 */ /* 0x0001e80000100800 */
[----:B------:R-:W-:Y:S01]  /*e1bf0*/  STL.64 [R1+0xd60], R24 ;  /* 0x000d601801007387 */ /* 0x000fe20000100a00 */
[----:B------:R-:W-:-:S03]  /*e1c00*/  PRMT R14, R14, 0x3340, R17 ;  /* 0x000033400e0e7816 */ /* 0x000fc60000000011 */
[----:B------:R-:W2:Y:S04]  /*e1c10*/  LDL.LU R17, [R1+0x4e80] ;  /* 0x004e800001117983 */ /* 0x000ea80000300800 */
[----:B------:R1:W-:Y:S04]  /*e1c20*/  STL [R1+0x1d4], R19 ;  /* 0x0001d41301007387 */ /* 0x0003e80000100800 */
[----:B------:R-:W2:Y:S04]  /*e1c30*/  LDL.LU R23, [R1+0x5b4] ;  /* 0x0005b40001177983 */ /* 0x000ea80000300800 */
[----:B------:R1:W-:Y:S04]  /*e1c40*/  STL [R1+0x1aa8], R14 ;  /* 0x001aa80e01007387 */ /* 0x0003e80000100800 */
[----:B0-----:R-:W2:Y:S04]  /*e1c50*/  LDL.LU R20, [R1+0x980] ;  /* 0x0009800001147983 */ /* 0x001ea80000300800 */
[----:B-1----:R-:W2:Y:S04]  /*e1c60*/  LDL.LU R19, [R1+0x4e84] ;  /* 0x004e840001137983 */ /* 0x002ea80000300800 */
[----:B------:R-:W2:Y:S01]  /*e1c70*/  LDL.LU R24, [R1+0x5b0] ;  /* 0x0005b00001187983 */ /* 0x000ea20000300800 */
[----:B------:R-:W-:-:S02]  /*e1c80*/  LOP3.LUT R14, R12, 0xffff, RZ, 0xc0, !PT ;  /* 0x0000ffff0c0e7812 */ /* 0x000fc400078ec0ff */
[----:B------:R-:W-:Y:S02]  /*e1c90*/  SHF.R.U32.HI R10, RZ, 0x8, R10 ;  /* 0x00000008ff0a7819 */ /* 0x000fe4000001160a */
[----:B---3--:R-:W-:Y:S02]  /*e1ca0*/  LOP3.LUT R25, R13, 0xffff, RZ, 0xc0, !PT ;  /* 0x0000ffff0d197812 */ /* 0x008fe400078ec0ff */
[----:B----4-:R-:W-:Y:S02]  /*e1cb0*/  LOP3.LUT R26, R16, 0xffff, RZ, 0xc0, !PT ;  /* 0x0000ffff101a7812 */ /* 0x010fe400078ec0ff */
[----:B------:R-:W3:Y:S01]  /*e1cc0*/  LDL.LU R16, [R1+0x984] ;  /* 0x0009840001107983 */ /* 0x000ee20000300800 */
[----:B------:R-:W-:Y:S02]  /*e1cd0*/  PRMT R13, R14, 0x3340, R0 ;  /* 0x000033400e0d7816 */ /* 0x000fe40000000000 */
[----:B------:R-:W-:Y:S02]  /*e1ce0*/  PRMT R12, R25, 0x3340, R26 ;  /* 0x00003340190c7816 */ /* 0x000fe4000000001a */
[----:B------:R-:W-:-:S02]  /*e1cf0*/  SHF.R.U32.HI R25, RZ, 0x8, R25 ;  /* 0x00000008ff197819 */ /* 0x000fc40000011619 */
[----:B------:R-:W-:Y:S02]  /*e1d00*/  SHF.R.U32.HI R26, RZ, 0x8, R26 ;  /* 0x00000008ff1a7819 */ /* 0x000fe4000001161a */
[----:B------:R-:W-:Y:S02]  /*e1d10*/  PRMT R27, R12, 0x5410, R13 ;  /* 0x000054100c1b7816 */ /* 0x000fe4000000000d */
[----:B------:R-:W-:Y:S02]  /*e1d20*/  IADD3 R12, P2, PT, R15, R0, RZ ;  /* 0x000000000f0c7210 */ /* 0x000fe40007f5e0ff */
[----:B------:R-:W-:Y:S02]  /*e1d30*/  LOP3.LUT R25, R25, 0xffff, RZ, 0xc0, !PT ;  /* 0x0000ffff19197812 */ /* 0x000fe400078ec0ff */
[----:B------:R-:W-:Y:S02]  /*e1d40*/  LOP3.LUT R26, R26, 0xffff, RZ, 0xc0, !PT ;  /* 0x0000ffff1a1a7812 */ /* 0x000fe400078ec0ff */
[----:B------:R-:W-:Y:S01]  /*e1d50*/  SHF.R.U32.HI R14, RZ, 0x8, R14 ;  /* 0x00000008ff0e7819 */ /* 0x000fe2000001160e */
[----:B------:R-:W-:Y:S01]  /*e1d60*/  IMAD.X R13, R18, 0x1, R3, P2 ;  /* 0x00000001120d7824 */ /* 0x000fe200010e0603 */
[----:B------:R-:W-:Y:S01]  /*e1d70*/  PRMT R26, R25, 0x3340, R26 ;  /* 0x00003340191a7816 */ /* 0x000fe2000000001a */
[----:B------:R-:W-:Y:S04]  /*e1d80*/  STL [R1+0x4dec], R27 ;  /* 0x004dec1b01007387 */ /* 0x000fe80000100800 */
[----:B------:R0:W-:Y:S01]  /*e1d90*/  STL.64 [R1+0xd58], R12 ;  /* 0x000d580c01007387 */ /* 0x0001e20000100a00 */
[----:B------:R-:W-:-:S04]  /*e1da0*/  LOP3.LUT R14, R14, 0xffff, RZ, 0xc0, !PT ;  /* 0x0000ffff0e0e7812 */ /* 0x000fc800078ec0ff */
[----:B------:R-:W-:Y:S01]  /*e1db0*/  PRMT R14, R14, 0x3340, R0 ;  /* 0x000033400e0e7816 */ /* 0x000fe20000000000 */
[----:B0-----:R-:W4:Y:S04]  /*e1dc0*/  LDL.LU.64 R12, [R1+0x5630] ;  /* 0x00563000010c7983 */ /* 0x001f280000300a00 */
[----:B------:R-:W4:Y:S04]  /*e1dd0*/  LDL.LU R25, [R1+0x280] ;  /* 0x0002800001197983 */ /* 0x000f280000300800 */
[----:B------:R0:W-:Y:S04]  /*e1de0*/  STL [R1+0x1a88], R26 ;  /* 0x001a881a01007387 */ /* 0x0001e80000100800 */
[----:B------:R1:W-:Y:S01]  /*e1df0*/  STL [R1+0x1d8], R14 ;  /* 0x0001d80e01007387 */ /* 0x0003e20000100800 */
[----:B0-----:R-:W-:-:S05]  /*e1e00*/  IADD3 R26, P2, PT, R15, R2, RZ ;  /* 0x000000020f1a7210 */ /* 0x001fca0007f5e0ff */
[----:B------:R-:W-:Y:S01]  /*e1e10*/  IMAD.X R27, R18, 0x1, R5, P2 ;  /* 0x00000001121b7824 */ /* 0x000fe200010e0605 */
[----:B-1----:R-:W-:Y:S02]  /*e1e20*/  IADD3 R14, P2, PT, R15, R4, RZ ;  /* 0x000000040f0e7210 */ /* 0x002fe40007f5e0ff */
[----:B------:R-:W-:-:S03]  /*e1e30*/  LOP3.LUT R10, R10, 0xffff, RZ, 0xc0, !PT ;  /* 0x0000ffff0a0a7812 */ /* 0x000fc600078ec0ff */
[----:B------:R-:W-:Y:S01]  /*e1e40*/  IMAD.X R15, R18, 0x1, R8, P2 ;  /* 0x00000001120f7824 */ /* 0x000fe200010e0608 */
[----:B------:R-:W-:Y:S04]  /*e1e50*/  STL.64 [R1+0xd50], R26 ;  /* 0x000d501a01007387 */ /* 0x000fe80000100a00 */
[----:B------:R0:W-:Y:S02]  /*e1e60*/  STL.64 [R1+0xd48], R14 ;  /* 0x000d480e01007387 */ /* 0x0001e40000100a00 */
[----:B0-----:R-:W-:-:S05]  /*e1e70*/  PRMT R14, R10, 0x3340, R0 ;  /* 0x000033400a0e7816 */ /* 0x001fca0000000000 */
[----:B------:R0:W-:Y:S01]  /*e1e80*/  STL [R1+0x1dc], R14 ;  /* 0x0001dc0e01007387 */ /* 0x0001e20000100800 */
[----:B--2---:R-:W-:Y:S02]  /*e1e90*/  LOP3.LUT R18, R17, 0xffff, RZ, 0xc0, !PT ;  /* 0x0000ffff11127812 */ /* 0x004fe400078ec0ff */
[----:B------:R-:W-:Y:S02]  /*e1ea0*/  LOP3.LUT R10, R23, 0xffff, RZ, 0xc0, !PT ;  /* 0x0000ffff170a7812 */ /* 0x000fe400078ec0ff */
[----:B------:R-:W2:Y:S01]  /*e1eb0*/  LDL.LU R23, [R1+0x4e64] ;  /* 0x004e640001177983 */ /* 0x000ea20000300800 */
[----:B------:R-:W-:-:S03]  /*e1ec0*/  LOP3.LUT R17, R20, 0xffff, RZ, 0xc0, !PT ;  /* 0x0000ffff14117812 */ /* 0x000fc600078ec0ff */
[----:B------:R-:W2:Y:S01]  /*e1ed0*/  LDL.LU R20, [R1+0x790] ;  /* 0x0007900001147983 */ /* 0x000ea20000300800 */
[----:B------:R-:W-:Y:S02]  /*e1ee0*/  LOP3.LUT R15, R19, 0xffff, RZ, 0xc0, !PT ;  /* 0x0000ffff130f7812 */ /* 0x000fe400078ec0ff */
[----:B0-----:R-:W-:Y:S02]  /*e1ef0*/  LOP3.LUT R14, R24, 0xffff, RZ, 0xc0, !PT ;  /* 0x0000ffff180e7812 */ /* 0x001fe400078ec0ff */
[----:B------:R-:W-:Y:S02]  /*e1f00*/  PRMT R24, R10, 0x3340, R0 ;  /* 0x000033400a187816 */ /* 0x000fe40000000000 */
[----:B------:R-:W-:-:S04]  /*e1f10*/  PRMT R19, R18, 0x3340, R17 ;  /* 0x0000334012137816 */ /* 0x000fc80000000011 */
[----:B------:R-:W-:Y:S02]  /*e1f20*/  PRMT R26, R19, 0x5410, R24 ;  /* 0x00005410131a7816 */ /* 0x000fe40000000018 */
[----:B------:R-:W-:-:S03]  /*e1f30*/  PRMT R24, R14, 0x3340, R0 ;  /* 0x000033400e187816 */ /* 0x000fc60000000000 */
[----:B------:R0:W-:Y:S02]  /*e1f40*/  STL [R1+0x4dd8], R26 ;  /* 0x004dd81a01007387 */ /* 0x0001e40000100800 */
[----:B0-----:R-:W-:Y:S02]  /*e1f50*/  SHF.R.U32.HI R26, RZ, 0x8, R17 ;  /* 0x00000008ff1a7819 */ /* 0x001fe40000011611 */
[----:B---3--:R-:W-:-:S04]  /*e1f60*/  LOP3.LUT R16, R16, 0xffff, RZ, 0xc0, !PT ;  /* 0x0000ffff10107812 */ /* 0x008fc800078ec0ff */
[----:B------:R-:W-:-:S04]  /*e1f70*/  PRMT R19, R15, 0x3340, R16 ;  /* 0x000033400f137816 */ /* 0x000fc80000000010 */
[----:B------:R-:W-:Y:S02]  /*e1f80*/  PRMT R19, R19, 0x5410, R24 ;  /* 0x0000541013137816 */ /* 0x000fe40000000018 */
[----:B------:R-:W-:-:S03]  /*e1f90*/  SHF.R.U32.HI R24, RZ, 0x8, R18 ;  /* 0x00000008ff187819 */ /* 0x000fc60000011612 */
[----:B------:R0:W-:Y:S04]  /*e1fa0*/  STL [R1+0x210c], R19 ;  /* 0x00210c1301007387 */ /* 0x0001e80000100800 */
[----:B------:R-:W3:Y:S04]  /*e1fb0*/  LDL.LU R18, [R1+0x4e44] ;  /* 0x004e440001127983 */ /* 0x000ee80000300800 */
[----:B0-----:R-:W3:Y:S04]  /*e1fc0*/  LDL.LU R19, [R1+0x480] ;  /* 0x0004800001137983 */ /* 0x001ee80000300800 */
[----:B------:R-:W3:Y:S01]  /*e1fd0*/  LDL.LU R17, [R1+0x668] ;  /* 0x0006680001117983 */ /* 0x000ee20000300800 */
[----:B------:R-:W-:-:S02]  /*e1fe0*/  SHF.R.U32.HI R15, RZ, 0x8, R15 ;  /* 0x00000008ff0f7819 */ /* 0x000fc4000001160f */
[----:B------:R-:W-:Y:S02]  /*e1ff0*/  SHF.R.U32.HI R16, RZ, 0x8, R16 ;  /* 0x00000008ff107819 */ /* 0x000fe40000011610 */
[----:B------:R-:W-:Y:S02]  /*e2000*/  LOP3.LUT R24, R24, 0xffff, RZ, 0xc0, !PT ;  /* 0x0000ffff18187812 */ /* 0x000fe400078ec0ff */
[----:B------:R-:W-:Y:S02]  /*e2010*/  LOP3.LUT R26, R26, 0xffff, RZ, 0xc0, !PT ;  /* 0x0000ffff1a1a7812 */ /* 0x000fe400078ec0ff */
[----:B------:R-:W-:Y:S02]  /*e2020*/  LOP3.LUT R15, R15, 0xffff, RZ, 0xc0, !PT ;  /* 0x0000ffff0f0f7812 */ /* 0x000fe400078ec0ff */
[----:B------:R-:W-:Y:S02]  /*e2030*/  LOP3.LUT R16, R16, 0xffff, RZ, 0xc0, !PT ;  /* 0x0000ffff10107812 */ /* 0x000fe400078ec0ff */
[----:B------:R-:W-:-:S02]  /*e2040*/  SHF.R.U32.HI R14, RZ, 0x8, R14 ;  /* 0x00000008ff0e7819 */ /* 0x000fc4000001160e */
[----:B------:R-:W-:Y:S02]  /*e2050*/  PRMT R24, R24, 0x3340, R26 ;  /* 0x0000334018187816 */ /* 0x000fe4000000001a */
[----:B----4-:R-:W-:Y:S02]  /*e2060*/  IADD3 R26, P2, PT, R25, R6, RZ ;  /* 0x00000006191a7210 */ /* 0x010fe40007f5e0ff */
[----:B------:R-:W-:Y:S02]  /*e2070*/  PRMT R15, R15, 0x3340, R16 ;  /* 0x000033400f0f7816 */ /* 0x000fe40000000010 */
[----:B------:R-:W-:Y:S02]  /*e2080*/  SHF.R.S32.HI R16, RZ, 0x1f, R25 ;  /* 0x0000001fff107819 */ /* 0x000fe40000011419 */
[----:B------:R-:W-:Y:S01]  /*e2090*/  LOP3.LUT R14, R14, 0xffff, RZ, 0xc0, !PT ;  /* 0x0000ffff0e0e7812 */ /* 0x000fe200078ec0ff */
[----:B------:R-:W-:Y:S04]  /*e20a0*/  STL [R1+0x1a4c], R24 ;  /* 0x001a4c1801007387 */ /* 0x000fe80000100800 */
[----:B------:R0:W-:Y:S01]  /*e20b0*/  STL [R1+0x1a3c], R15 ;  /* 0x001a3c0f01007387 */ /* 0x0001e20000100800 */
[----:B------:R-:W-:-:S05]  /*e20c0*/  IMAD.X R27, R16, 0x1, R7, P2 ;  /* 0x00000001101b7824 */ /* 0x000fca00010e0607 */
[----:B------:R2:W-:Y:S01]  /*e20d0*/  STL.64 [R1+0xd40], R26 ;  /* 0x000d401a01007387 */ /* 0x0005e20000100a00 */
[----:B0-----:R-:W-:-:S05]  /*e20e0*/  PRMT R15, R14, 0x3340, R0 ;  /* 0x000033400e0f7816 */ /* 0x001fca0000000000 */
[----:B------:R0:W-:Y:S04]  /*e20f0*/  STL [R1+0x1e4], R15 ;  /* 0x0001e40f01007387 */ /* 0x0001e80000100800 */
[----:B------:R-:W4:Y:S01]  /*e2100*/  LDL.LU R24, [R1+0x4e48] ;  /* 0x004e480001187983 */ /* 0x000f220000300800 */
[----:B--2---:R-:W-:Y:S02]  /*e2110*/  LOP3.LUT R26, R23, 0xffff, RZ, 0xc0, !PT ;  /* 0x0000ffff171a7812 */ /* 0x004fe400078ec0ff */
[----:B------:R-:W-:Y:S01]  /*e2120*/  LOP3.LUT R14, R20, 0xffff, RZ, 0xc0, !PT ;  /* 0x0000ffff140e7812 */ /* 0x000fe200078ec0ff */
[----:B------:R-:W2:Y:S04]  /*e2130*/  LDL.LU R23, [R1+0x46c] ;  /* 0x00046c0001177983 */ /* 0x000ea80000300800 */
[----:B------:R-:W2:Y:S01]  /*e2140*/  LDL.LU R20, [R1+0x664] ;  /* 0x0006640001147983 */ /* 0x000ea20000300800 */
[----:B0-----:R-:W-:-:S02]  /*e2150*/  SHF.R.U32.HI R15, RZ, 0x8, R10 ;  /* 0x00000008ff0f7819 */ /* 0x001fc4000001160a */
[----:B------:R-:W-:Y:S02]  /*e2160*/  SHF.R.U32.HI R10, RZ, 0x8, R26 ;  /* 0x00000008ff0a7819 */ /* 0x000fe4000001161a */
[--C-:B------:R-:W-:Y:S02]  /*e2170*/  PRMT R26, R26, 0x3340, R14.reuse ;  /* 0x000033401a1a7816 */ /* 0x100fe4000000000e */
[----:B------:R-:W-:Y:S02]  /*e2180*/  SHF.R.U32.HI R14, RZ, 0x8, R14 ;  /* 0x00000008ff0e7819 */ /* 0x000fe4000001160e */
[----:B------:R-:W-:Y:S02]  /*e2190*/  LOP3.LUT R15, R15, 0xffff, RZ, 0xc0, !PT ;  /* 0x0000ffff0f0f7812 */ /* 0x000fe400078ec0ff */
[----:B------:R-:W-:Y:S02]  /*e21a0*/  LOP3.LUT R10, R10, 0xffff, RZ, 0xc0, !PT ;  /* 0x0000ffff0a0a7812 */ /* 0x000fe400078ec0ff */
[----:B------:R-:W-:Y:S01]  /*e21b0*/  LOP3.LUT R14, R14, 0xffff, RZ, 0xc0, !PT ;  /* 0x0000ffff0e0e7812 */ /* 0x000fe200078ec0ff */
[----:B------:R0:W-:Y:S02]  /*e21c0*/  STL [R1+0x16ac], R26 ;  /* 0x0016ac1a01007387 */ /* 0x0001e40000100800 */
[----:B0-----:R-:W-:-:S02]  /*e21d0*/  PRMT R26, R15, 0x3340, R0 ;  /* 0x000033400f1a7816 */ /* 0x001fc40000000000 */
[----:B------:R-:W-:-:S03]  /*e21e0*/  PRMT R15, R10, 0x3340, R14 ;  /* 0x000033400a0f7816 */ /* 0x000fc6000000000e */
[----:B------:R-:W-:Y:S04]  /*e21f0*/  STL [R1+0x1e0], R26 ;  /* 0x0001e01a01007387 */ /* 0x000fe80000100800 */
[----:B------:R0:W-:Y:S01]  /*e2200*/  STL [R1+0x1acc], R15 ;  /* 0x001acc0f01007387 */ /* 0x0001e20000100800 */
[----:B---3--:R-:W-:Y:S02]  /*e2210*/  LOP3.LUT R14, R18, 0xffff, RZ, 0xc0, !PT ;  /* 0x0000ffff120e7812 */ /* 0x008fe400078ec0ff */
[----:B------:R-:W-:Y:S02]  /*e2220*/  LOP3.LUT R10, R19, 0xffff, RZ, 0xc0, !PT ;  /* 0x0000ffff130a7812 */ /* 0x000fe400078ec0ff */
[----:B0-----:R-:W-:Y:S02]  /*e2230*/  LOP3.LUT R15, R17, 0xffff, RZ, 0xc0, !PT ;  /* 0x0000ffff110f7812 */ /* 0x001fe400078ec0ff */
[----:B------:R-:W-:-:S02]  /*e2240*/  PRMT R18, R10, 0x3340, R0 ;  /* 0x000033400a127816 */ /* 0x000fc40000000000 */
[----:B------:R-:W-:-:S04]  /*e2250*/  PRMT R17, R14, 0x3340, R15 ;  /* 0x000033400e117816 */ /* 0x000fc8000000000f */
[----:B------:R-:W-:Y:S02]  /*e2260*/  PRMT R17, R17, 0x5410, R18 ;  /* 0x0000541011117816 */ /* 0x000fe40000000012 */
[----:B------:R-:W-:-:S05]  /*e2270*/  IADD3 R18, P2, PT, R25, R0, RZ ;  /* 0x0000000019127210 */ /* 0x000fca0007f5e0ff */
[----:B------:R-:W-:Y:S01]  /*e2280*/  IMAD.X R19, R16, 0x1, R3, P2 ;  /* 0x0000000110137824 */ /* 0x000fe200010e0603 */
[----:B------:R0:W-:Y:S01]  /*e2290*/  STL [R1+0x1f88], R17 ;  /* 0x001f881101007387 */ /* 0x0001e20000100800 */
[----:B------:R-:W-:Y:S02]  /*e22a0*/  SHF.R.U32.HI R14, RZ, 0x8, R14 ;  /* 0x00000008ff0e7819 */ /* 0x000fe4000001160e */
[----:B------:R-:W-:Y:S01]  /*e22b0*/  SHF.R.U32.HI R15, RZ, 0x8, R15 ;  /* 0x00000008ff0f7819 */ /* 0x000fe2000001160f */
[----:B0-----:R-:W3:Y:S04]  /*e22c0*/  LDL.LU R17, [R1+0xb80] ;  /* 0x000b800001117983 */ /* 0x001ee80000300800 */
[----:B------:R0:W-:Y:S01]  /*e22d0*/  STL.64 [R1+0xd38], R18 ;  /* 0x000d381201007387 */ /* 0x0001e20000100a00 */
[----:B------:R-:W-:-:S02]  /*e22e0*/  SHF.R.U32.HI R10, RZ, 0x8, R10 ;  /* 0x00000008ff0a7819 */ /* 0x000fc4000001160a */
[----:B------:R-:W-:Y:S01]  /*e22f0*/  LOP3.LUT R14, R14, 0xffff, RZ, 0xc0, !PT ;  /* 0x0000ffff0e0e7812 */ /* 0x000fe200078ec0ff */
[----:B0-----:R-:W3:Y:S01]  /*e2300*/  LDL.LU R19, [R1+0x620] ;  /* 0x0006200001137983 */ /* 0x001ee20000300800 */
[----:B------:R-:W-:Y:S02]  /*e2310*/  LOP3.LUT R15, R15, 0xffff, RZ, 0xc0, !PT ;  /* 0x0000ffff0f0f7812 */ /* 0x000fe400078ec0ff */
[----:B------:R-:W-:Y:S02]  /*e2320*/  LOP3.LUT R10, R10, 0xffff, RZ, 0xc0, !PT ;  /* 0x0000ffff0a0a7812 */ /* 0x000fe400078ec0ff */
[----:B------:R-:W-:Y:S02]  /*e2330*/  PRMT R15, R14, 0x3340, R15 ;  /* 0x000033400e0f7816 */ /* 0x000fe4000000000f */
[----:B------:R-:W-:Y:S02]  /*e2340*/  PRMT R10, R10, 0x3340, R0 ;  /* 0x000033400a0a7816 */ /* 0x000fe40000000000 */
[----:B----4-:R-:W-:Y:S01]  /*e2350*/  LOP3.LUT R14, R24, 0xffff, RZ, 0xc0, !PT ;  /* 0x0000ffff180e7812 */ /* 0x010fe200078ec0ff */
[----:B------:R2:W-:Y:S04]  /*e2360*/  STL [R1+0x1a28], R15 ;  /* 0x001a280f01007387 */ /* 0x0005e80000100800 */
[----:B------:R0:W-:Y:S01]  /*e2370*/  STL [R1+0x1b4], R10 ;  /* 0x0001b40a01007387 */ /* 0x0001e20000100800 */
[----:B------:R-:W-:-:S05]  /*e2380*/  IADD3 R26, P2, PT, R25, R2, RZ ;  /* 0x00000002191a7210 */ /* 0x000fca0007f5e0ff */
[----:B------:R-:W-:Y:S01]  /*e2390*/  IMAD.X R27, R16, 0x1, R5, P2 ;  /* 0x00000001101b7824 */ /* 0x000fe200010e0605 */
[----:B------:R-:W-:-:S05]  /*e23a0*/  IADD3 R24, P2, PT, R25, R4, RZ ;  /* 0x0000000419187210 */ /* 0x000fca0007f5e0ff */
[----:B------:R-:W-:Y:S01]  /*e23b0*/  IMAD.X R25, R16, 0x1, R8, P2 ;  /* 0x0000000110197824 */ /* 0x000fe200010e0608 */
[----:B--2---:R-:W-:Y:S02]  /*e23c0*/  LOP3.LUT R15, R23, 0xffff, RZ, 0xc0, !PT ;  /* 0x0000ffff170f7812 */ /* 0x004fe400078ec0ff */
[----:B0-----:R-:W-:Y:S01]  /*e23d0*/  LOP3.LUT R10, R20, 0xffff, RZ, 0xc0, !PT ;  /* 0x0000ffff140a7812 */ /* 0x001fe200078ec0ff */
[----:B------:R-:W2:Y:S01]  /*e23e0*/  LDL.LU R23, [R1+0xb84] ;  /* 0x000b840001177983 */ /* 0x000ea20000300800 */
[----:B------:R-:W-:Y:S02]  /*e23f0*/  PRMT R20, R15, 0x3340, R0 ;  /* 0x000033400f147816 */ /* 0x000fe40000000000 */
[----:B------:R-:W-:-:S04]  /*e2400*/  PRMT R18, R14, 0x3340, R10 ;  /* 0x000033400e127816 */ /* 0x000fc8000000000a */
[----:B------:R-:W-:Y:S02]  /*e2410*/  PRMT R18, R18, 0x5410, R20 ;  /* 0x0000541012127816 */ /* 0x000fe40000000014 */
[----:B------:R-:W4:Y:S04]  /*e2420*/  LDL.LU R20, [R1+0x628] ;  /* 0x0006280001147983 */ /* 0x000f280000300800 */
[----:B------:R-:W-:Y:S04]  /*e2430*/  STL [R1+0x1f2c], R18 ;  /* 0x001f2c1201007387 */ /* 0x000fe80000100800 */
[----:B------:R0:W-:Y:S01]  /*e2440*/  STL.64 [R1+0x5620], R8 ;  /* 0x0056200801007387 */ /* 0x0001e20000100a00 */
[----:B------:R-:W-:-:S02]  /*e2450*/  SHF.R.U32.HI R14, RZ, 0x8, R14 ;  /* 0x00000008ff0e7819 */ /* 0x000fc4000001160e */
[----:B------:R-:W-:-:S04]  /*e2460*/  SHF.R.U32.HI R10, RZ, 0x8, R10 ;  /* 0x00000008ff0a7819 */ /* 0x000fc8000001160a */
[----:B------:R-:W-:Y:S02]  /*e2470*/  LOP3.LUT R10, R10, 0xffff, RZ, 0xc0, !PT ;  /* 0x0000ffff0a0a7812 */ /* 0x000fe400078ec0ff */
[----:B0-----:R-:W-:Y:S02]  /*e2480*/  SHF.R.U32.HI R8, RZ, 0x8, R15 ;  /* 0x00000008ff087819 */ /* 0x001fe4000001160f */
[----:B------:R-:W-:Y:S02]  /*e2490*/  LOP3.LUT R9, R14, 0xffff, RZ, 0xc0, !PT ;  /* 0x0000ffff0e097812 */ /* 0x000fe400078ec0ff */
[----:B------:R-:W-:Y:S02]  /*e24a0*/  LOP3.LUT R8, R8, 0xffff, RZ, 0xc0, !PT ;  /* 0x0000ffff08087812 */ /* 0x000fe400078ec0ff */
[----:B------:R-:W-:Y:S01]  /*e24b0*/  PRMT R9, R9, 0x3340, R10 ;  /* 0x0000334009097816 */ /* 0x000fe2000000000a */
[----:B------:R-:W-:Y:S01]  /*e24c0*/  STL.64 [R1+0xd30], R26 ;  /* 0x000d301a01007387 */ /* 0x000fe20000100a00 */
[----:B------:R-:W-:-:S03]  /*e24d0*/  PRMT R8, R8, 0x3340, R0 ;  /* 0x0000334008087816 */ /* 0x000fc60000000000 */
[----:B------:R0:W-:Y:S04]  /*e24e0*/  STL.64 [R1+0xd28], R24 ;  /* 0x000d281801007387 */ /* 0x0001e80000100a00 */
[----:B------:R3:W-:Y:S04]  /*e24f0*/  STL [R1+0x1a18], R9 ;  /* 0x001a180901007387 */ /* 0x0007e80000100800 */
[----:B------:R1:W-:Y:S04]  /*e2500*/  STL [R1+0x1b8], R8 ;  /* 0x0001b80801007387 */ /* 0x0003e80000100800 */
[----:B0-----:R-:W4:Y:S04]  /*e2510*/  LDL.LU R24, [R1+0x4e94] ;  /* 0x004e940001187983 */ /* 0x001f280000300800 */
[----:B------:R-:W4:Y:S04]  /*e2520*/  LDL.LU R25, [R1+0x5c8] ;  /* 0x0005c80001197983 */ /* 0x000f280000300800 */
[----:B------:R-:W4:Y:S01]  /*e2530*/  LDL.LU R16, [R1+0x990] ;  /* 0x0009900001107983 */ /* 0x000f220000300800 */
[----:B---3--:R-:W-:-:S05]  /*e2540*/  LOP3.LUT R9, R17, 0xffff, RZ, 0xc0, !PT ;  /* 0x0000ffff11097812 */ /* 0x008fca00078ec0ff */
[----:B------:R-:W-:Y:S04]  /*e2550*/  STL [R1+0x16d8], R9 ;  /* 0x0016d80901007387 */ /* 0x000fe80000100800 */
[----:B------:R-:W3:Y:S01]  /*e2560*/  LDL.LU R17, [R1+0x284] ;  /* 0x0002840001117983 */ /* 0x000ee20000300800 */
[----:B-1----:R-:W-:-:S05]  /*e2570*/  LOP3.LUT R8, R19, 0xffff, RZ, 0xc0, !PT ;  /* 0x0000ffff13087812 */ /* 0x002fca00078ec0ff */
[----:B------:R0:W-:Y:S02]  /*e2580*/  STL [R1+0x16c8], R8 ;  /* 0x0016c80801007387 */ /* 0x0001e40000100800 */
[----:B0-----:R-:W-:-:S04]  /*e2590*/  SHF.R.U32.HI R8, RZ, 0x8, R8 ;  /* 0x00000008ff087819 */ /* 0x001fc80000011608 */
[----:B------:R-:W-:Y:S02]  /*e25a0*/  LOP3.LUT R10, R8, 0xffff, RZ, 0xc0, !PT ;  /* 0x0000ffff080a7812 */ /* 0x000fe400078ec0ff */
[----:B------:R-:W-:Y:S02]  /*e25b0*/  LOP3.LUT R8, R22, 0xffff, RZ, 0xc0, !PT ;  /* 0x0000ffff16087812 */ /* 0x000fe400078ec0ff */
[----:B------:R-:W-:Y:S01]  /*e25c0*/  SHF.R.U32.HI R9, RZ, 0x8, R9 ;  /* 0x00000008ff097819 */ /* 0x000fe20000011609 */
[----:B------:R-:W3:Y:S04]  /*e25d0*/  LDL.LU R22, [R1+0x5628] ;  /* 0x0056280001167983 */ /* 0x000ee80000300800 */
[----:B------:R0:W-:Y:S01]  /*e25e0*/  STL [R1+0x16b8], R8 ;  /* 0x0016b80801007387 */ /* 0x0001e20000100800 */
[----:B------:R-:W-:-:S02]  /*e25f0*/  LOP3.LUT R9, R9, 0xffff, RZ, 0xc0, !PT ;  /* 0x0000ffff09097812 */ /* 0x000fc400078ec0ff */
[----:B0-----:R-:W-:Y:S02]  /*e2600*/  SHF.R.U32.HI R8, RZ, 0x8, R8 ;  /* 0x00000008ff087819 */ /* 0x001fe40000011608 */
[----:B------:R-:W-:Y:S02]  /*e2610*/  PRMT R9, R9, 0x3340, R10 ;  /* 0x0000334009097816 */ /* 0x000fe4000000000a */
[----:B------:R-:W-:-:S04]  /*e2620*/  LOP3.LUT R8, R8, 0xffff, RZ, 0xc0, !PT ;  /* 0x0000ffff08087812 */ /* 0x000fc800078ec0ff */
[----:B------:R-:W-:Y:S01]  /*e2630*/  PRMT R10, R8, 0x3340, R0 ;  /* 0x00003340080a7816 */ /* 0x000fe20000000000 */
[----:B------:R2:W-:Y:S01]  /*e2640*/  STL [R1+0x1a0c], R9 ;  /* 0x001a0c0901007387 */ /* 0x0005e20000100800 */
[----:B------:R-:W-:-:S03]  /*e2650*/  LOP3.LUT R8, R12, 0xffff, RZ, 0xc0, !PT ;  /* 0x0000ffff0c087812 */ /* 0x000fc600078ec0ff */
[----:B------:R4:W-:Y:S01]  /*e2660*/  STL [R1+0x1c0], R10 ;  /* 0x0001c00a01007387 */ /* 0x0009e20000100800 */
[----:B------:R-:W-:Y:S02]  /*e2670*/  PRMT R14, R8, 0x3340, R0 ;  /* 0x00003340080e7816 */ /* 0x000fe40000000000 */
[----:B------:R-:W-:-:S04]  /*e2680*/  SHF.R.U32.HI R8, RZ, 0x8, R8 ;  /* 0x00000008ff087819 */ /* 0x000fc80000011608 */
[----:B------:R-:W-:Y:S02]  /*e2690*/  LOP3.LUT R8, R8, 0xffff, RZ, 0xc0, !PT ;  /* 0x0000ffff08087812 */ /* 0x000fe400078ec0ff */
[----:B--2---:R-:W-:Y:S02]  /*e26a0*/  LOP3.LUT R9, R23, 0xffff, RZ, 0xc0, !PT ;  /* 0x0000ffff17097812 */ /* 0x004fe400078ec0ff */
[----:B----4-:R-:W-:-:S04]  /*e26b0*/  LOP3.LUT R10, R20, 0xffff, RZ, 0xc0, !PT ;  /* 0x0000ffff140a7812 */ /* 0x010fc800078ec0ff */
[--C-:B------:R-:W-:Y:S02]  /*e26c0*/  PRMT R12, R9, 0x3340, R10.reuse ;  /* 0x00003340090c7816 */ /* 0x100fe4000000000a */
[----:B------:R-:W-:Y:S02]  /*e26d0*/  SHF.R.U32.HI R9, RZ, 0x8, R9 ;  /* 0x00000008ff097819 */ /* 0x000fe40000011609 */
[----:B------:R-:W-:Y:S02]  /*e26e0*/  SHF.R.U32.HI R10, RZ, 0x8, R10 ;  /* 0x00000008ff0a7819 */ /* 0x000fe4000001160a */
[----:B------:R-:W-:Y:S02]  /*e26f0*/  PRMT R14, R12, 0x5410, R14 ;  /* 0x000054100c0e7816 */ /* 0x000fe4000000000e */
[----:B------:R-:W-:Y:S02]  /*e2700*/  LOP3.LUT R9, R9, 0xffff, RZ, 0xc0, !PT ;  /* 0x0000ffff09097812 */ /* 0x000fe400078ec0ff */
[----:B------:R-:W-:Y:S01]  /*e2710*/  LOP3.LUT R10, R10, 0xffff, RZ, 0xc0, !PT ;  /* 0x0000ffff0a0a7812 */ /* 0x000fe200078ec0ff */
[----:B------:R-:W2:Y:S04]  /*e2720*/  LDL.LU R12, [R1+0x4e9c] ;  /* 0x004e9c00010c7983 */ /* 0x000ea80000300800 */
[----:B------:R0:W-:Y:S04]  /*e2730*/  STL [R1+0x1ebc], R14 ;  /* 0x001ebc0e01007387 */ /* 0x0001e80000100800 */
[----:B------:R-:W4:Y:S04]  /*e2740*/  LDL.LU R23, [R1+0x5d0] ;  /* 0x0005d00001177983 */ /* 0x000f280000300800 */
[----:B------:R-:W4:Y:S01]  /*e2750*/  LDL.LU R20, [R1+0x994] ;  /* 0x0009940001147983 */ /* 0x000f220000300800 */
[----:B0-----:R-:W-:-:S02]  /*e2760*/  PRMT R14, R9, 0x3340, R10 ;  /* 0x00003340090e7816 */ /* 0x001fc4000000000a */
[----:B------:R-:W-:-:S03]  /*e2770*/  PRMT R10, R8, 0x3340, R0 ;  /* 0x00003340080a7816 */ /* 0x000fc60000000000 */
[----:B------:R-:W-:Y:S04]  /*e2780*/  STL [R1+0x19dc], R14 ;  /* 0x0019dc0e01007387 */ /* 0x000fe80000100800 */
[----:B------:R0:W-:Y:S01]  /*e2790*/  STL [R1+0x1bc], R10 ;  /* 0x0001bc0a01007387 */ /* 0x0001e20000100800 */
[----:B------:R-:W-:Y:S02]  /*e27a0*/  LOP3.LUT R9, R24, 0xffff, RZ, 0xc0, !PT ;  /* 0x0000ffff18097812 */ /* 0x000fe400078ec0ff */
[----:B------:R-:W-:Y:S02]  /*e27b0*/  LOP3.LUT R8, R25, 0xffff, RZ, 0xc0, !PT ;  /* 0x0000ffff19087812 */ /* 0x000fe400078ec0ff */
[----:B0-----:R-:W-:Y:S02]  /*e27c0*/  LOP3.LUT R10, R16, 0xffff, RZ, 0xc0, !PT ;  /* 0x0000ffff100a7812 */ /* 0x001fe400078ec0ff */
[----:B------:R-:W-:-:S02]  /*e27d0*/  PRMT R15, R8, 0x3340, R0 ;  /* 0x00003340080f7816 */ /* 0x000fc40000000000 */
[----:B------:R-:W-:-:S04]  /*e27e0*/  PRMT R14, R9, 0x3340, R10 ;  /* 0x00003340090e7816 */ /* 0x000fc8000000000a */
[----:B------:R-:W-:-:S05]  /*e27f0*/  PRMT R16, R14, 0x5410, R15 ;  /* 0x000054100e107816 */ /* 0x000fca000000000f */
[----:B------:R0:W-:Y:S04]  /*e2800*/  STL [R1+0x1e8c], R16 ;  /* 0x001e8c1001007387 */ /* 0x0001e80000100800 */
[----:B------:R-:W4:Y:S04]  /*e2810*/  LDL.LU R24, [R1+0x4e74] ;  /* 0x004e740001187983 */ /* 0x000f280000300800 */
[----:B------:R-:W4:Y:S04]  /*e2820*/  LDL.LU R25, [R1+0x540] ;  /* 0x0005400001197983 */ /* 0x000f280000300800 */
[----:B0-----:R-:W4:Y:S01]  /*e2830*/  LDL.LU R16, [R1+0x7a0] ;  /* 0x0007a00001107983 */ /* 0x001f220000300800 */
[----:B------:R-:W-:-:S02]  /*e2840*/  SHF.R.U32.HI R9, RZ, 0x8, R9 ;  /* 0x00000008ff097819 */ /* 0x000fc40000011609 */
[----:B------:R-:W-:Y:S02]  /*e2850*/  SHF.R.U32.HI R10, RZ, 0x8, R10 ;  /* 0x00000008ff0a7819 */ /* 0x000fe4000001160a */
[----:B------:R-:W-:Y:S02]  /*e2860*/  SHF.R.U32.HI R8, RZ, 0x8, R8 ;  /* 0x00000008ff087819 */ /* 0x000fe40000011608 */
[----:B------:R-:W-:Y:S02]  /*e2870*/  LOP3.LUT R9, R9, 0xffff, RZ, 0xc0, !PT ;  /* 0x0000ffff09097812 */ /* 0x000fe400078ec0ff */
[----:B------:R-:W-:Y:S02]  /*e2880*/  LOP3.LUT R10, R10, 0xffff, RZ, 0xc0, !PT ;  /* 0x0000ffff0a0a7812 */ /* 0x000fe400078ec0ff */
[----:B------:R-:W-:Y:S02]  /*e2890*/  LOP3.LUT R8, R8, 0xffff, RZ, 0xc0, !PT ;  /* 0x0000ffff08087812 */ /* 0x000fe400078ec0ff */
[----:B---3--:R-:W-:-:S02]  /*e28a0*/  SHF.R.S32.HI R26, RZ, 0x1f, R17 ;  /* 0x0000001fff1a7819 */ /* 0x008fc40000011411 */
[----:B------:R-:W-:-:S05]  /*e28b0*/  IADD3 R14, P2, PT, R17, R6, RZ ;  /* 0x00000006110e7210 */ /* 0x000fca0007f5e0ff */
[----:B------:R-:W-:-:S05]  /*e28c0*/  IMAD.X R15, R26, 0x1, R7, P2 ;  /* 0x000000011a0f7824 */ /* 0x000fca00010e0607 */
[----:B------:R0:W-:Y:S02]  /*e28d0*/  STL.64 [R1+0xd20], R14 ;  /* 0x000d200e01007387 */ /* 0x0001e40000100a00 */
[----:B0-----:R-:W-:Y:S02]  /*e28e0*/  PRMT R14, R9, 0x3340, R10 ;  /* 0x00003340090e7816 */ /* 0x001fe4000000000a */
[----:B------:R-:W-:-:S03]  /*e28f0*/  PRMT R10, R8, 0x3340, R0 ;  /* 0x00003340080a7816 */ /* 0x000fc60000000000 */
[----:B------:R-:W-:Y:S04]  /*e2900*/  STL [R1+0x19cc], R14 ;  /* 0x0019cc0e01007387 */ /* 0x000fe80000100800 */
[----:B------:R0:W-:Y:S01]  /*e2910*/  STL [R1+0x1c4], R10 ;  /* 0x0001c40a01007387 */ /* 0x0001e20000100800 */
[----:B--2---:R-:W-:Y:S02]  /*e2920*/  LOP3.LUT R9, R12, 0xffff, RZ, 0xc0, !PT ;  /* 0x0000ffff0c097812 */ /* 0x004fe400078ec0ff */
[----:B----4-:R-:W-:Y:S02]  /*e2930*/  LOP3.LUT R8, R23, 0xffff, RZ, 0xc0, !PT ;  /* 0x0000ffff17087812 */ /* 0x010fe400078ec0ff */
[----:B0-----:R-:W-:Y:S02]  /*e2940*/  LOP3.LUT R10, R20, 0xffff, RZ, 0xc0, !PT ;  /* 0x0000ffff140a7812 */ /* 0x001fe400078ec0ff */
[----:B------:R-:W-:-:S02]  /*e2950*/  PRMT R14, R8, 0x3340, R0 ;  /* 0x00003340080e7816 */ /* 0x000fc40000000000 */
[--C-:B------:R-:W-:Y:S02]  /*e2960*/  PRMT R12, R9, 0x3340, R10.reuse ;  /* 0x00003340090c7816 */ /* 0x100fe4000000000a */
[----:B------:R-:W-:Y:S02]  /*e2970*/  SHF.R.U32.HI R9, RZ, 0x8, R9 ;  /* 0x00000008ff097819 */ /* 0x000fe40000011609 */
[----:B------:R-:W-:Y:S02]  /*e2980*/  SHF.R.U32.HI R10, RZ, 0x8, R10 ;  /* 0x00000008ff0a7819 */ /* 0x000fe4000001160a */
[----:B------:R-:W-:Y:S02]  /*e2990*/  PRMT R12, R12, 0x5410, R14 ;  /* 0x000054100c0c7816 */ /* 0x000fe4000000000e */
[----:B------:R-:W-:Y:S02]  /*e29a0*/  IADD3 R14, P2, PT, R17, R0, RZ ;  /* 0x00000000110e7210 */ /* 0x000fe40007f5e0ff */
[----:B------:R-:W-:-:S02]  /*e29b0*/  SHF.R.U32.HI R8, RZ, 0x8, R8 ;  /* 0x00000008ff087819 */ /* 0x000fc40000011608 */
[----:B------:R-:W-:Y:S02]  /*e29c0*/  LOP3.LUT R9, R9, 0xffff, RZ, 0xc0, !PT ;  /* 0x0000ffff09097812 */ /* 0x000fe400078ec0ff */
[----:B------:R-:W-:Y:S01]  /*e29d0*/  LOP3.LUT R10, R10, 0xffff, RZ, 0xc0, !PT ;  /* 0x0000ffff0a0a7812 */ /* 0x000fe200078ec0ff */
[----:B------:R-:W-:Y:S01]  /*e29e0*/  IMAD.X R15, R26, 0x1, R3, P2 ;  /* 0x000000011a0f7824 */ /* 0x000fe200010e0603 */
[----:B------:R-:W-:Y:S01]  /*e29f0*/  LOP3.LUT R8, R8, 0xffff, RZ, 0xc0, !PT ;  /* 0x0000ffff08087812 */ /* 0x000fe200078ec0ff */
[----:B------:R0:W-:Y:S01]  /*e2a00*/  STL [R1+0x1e48], R12 ;  /* 0x001e480c01007387 */ /* 0x0001e20000100800 */
[----:B------:R-:W-:Y:S02]  /*e2a10*/  PRMT R9, R9, 0x3340, R10 ;  /* 0x0000334009097816 */ /* 0x000fe4000000000a */
[----:B------:R-:W-:Y:S01]  /*e2a20*/  PRMT R8, R8, 0x3340, R0 ;  /* 0x0000334008087816 */ /* 0x000fe20000000000 */
[----:B0-----:R-:W2:Y:S04]  /*e2a30*/  LDL.LU R12, [R1+0x4e7c] ;  /* 0x004e7c00010c7983 */ /* 0x001ea80000300800 */
[----:B------:R-:W3:Y:S04]  /*e2a40*/  LDL.LU R23, [R1+0x54c] ;  /* 0x00054c0001177983 */ /* 0x000ee80000300800 */
[----:B------:R0:W-:Y:S04]  /*e2a50*/  STL.64 [R1+0xd18], R14 ;  /* 0x000d180e01007387 */ /* 0x0001e80000100a00 */
[----:B------:R-:W4:Y:S04]  /*e2a60*/  LDL.LU R20, [R1+0x7a4] ;  /* 0x0007a40001147983 */ /* 0x000f280000300800 */
[----:B------:R1:W-:Y:S04]  /*e2a70*/  STL [R1+0x19bc], R9 ;  /* 0x0019bc0901007387 */ /* 0x0003e80000100800 */
[----:B------:R1:W-:Y:S01]  /*e2a80*/  STL [R1+0x1c8], R8 ;  /* 0x0001c80801007387 */ /* 0x0003e20000100800 */
[----:B------:R-:W-:-:S02]  /*e2a90*/  LOP3.LUT R10, R24, 0xffff, RZ, 0xc0, !PT ;  /* 0x0000ffff180a7812 */ /* 0x000fc400078ec0ff */
[----:B0-----:R-:W-:Y:S02]  /*e2aa0*/  LOP3.LUT R15, R25, 0xffff, RZ, 0xc0, !PT ;  /* 0x0000ffff190f7812 */ /* 0x001fe400078ec0ff */
[----:B------:R-:W4:Y:S04]  /*e2ab0*/  LDL.LU R25, [R1+0x288] ;  /* 0x0002880001197983 */ /* 0x000f280000300800 */
[----:B------:R-:W4:Y:S01]  /*e2ac0*/  LDL.LU R18, [R1+0x4e5c] ;  /* 0x004e5c0001127983 */ /* 0x000f220000300800 */
[----:B------:R-:W-:Y:S02]  /*e2ad0*/  LOP3.LUT R14, R16, 0xffff, RZ, 0xc0, !PT ;  /* 0x0000ffff100e7812 */ /* 0x000fe400078ec0ff */
[----:B-1----:R-:W-:Y:S01]  /*e2ae0*/  PRMT R9, R15, 0x3340, R0 ;  /* 0x000033400f097816 */ /* 0x002fe20000000000 */
[----:B------:R-:W4:Y:S01]  /*e2af0*/  LDL.LU R19, [R1+0x498] ;  /* 0x0004980001137983 */ /* 0x000f220000300800 */
[----:B------:R-:W-:-:S04]  /*e2b00*/  PRMT R8, R10, 0x3340, R14 ;  /* 0x000033400a087816 */ /* 0x000fc8000000000e */
[----:B------:R-:W-:-:S05]  /*e2b10*/  PRMT R8, R8, 0x5410, R9 ;  /* 0x0000541008087816 */ /* 0x000fca0000000009 */
[----:B------:R0:W-:Y:S04]  /*e2b20*/  STL [R1+0x1e08], R8 ;  /* 0x001e080801007387 */ /* 0x0001e80000100800 */
[----:B------:R-:W4:Y:S01]  /*e2b30*/  LDL.LU R24, [R1+0x670] ;  /* 0x0006700001187983 */ /* 0x000f220000300800 */
[----:B0-----:R-:W-:-:S05]  /*e2b40*/  IADD3 R8, P2, PT, R17, R2, RZ ;  /* 0x0000000211087210 */ /* 0x001fca0007f5e0ff */
[----:B------:R-:W-:-:S05]  /*e2b50*/  IMAD.X R9, R26, 0x1, R5, P2 ;  /* 0x000000011a097824 */ /* 0x000fca00010e0605 */
[----:B------:R0:W-:Y:S04]  /*e2b60*/  STL.64 [R1+0xd10], R8 ;  /* 0x000d100801007387 */ /* 0x0001e80000100a00 */
[----:B0-----:R-:W4:Y:S01]  /*e2b70*/  LDL.LU.64 R8, [R1+0x5620] ;  /* 0x0056200001087983 */ /* 0x001f220000300a00 */
[----:B------:R-:W-:Y:S02]  /*e2b80*/  SHF.R.U32.HI R10, RZ, 0x8, R10 ;  /* 0x00000008ff0a7819 */ /* 0x000fe4000001160a */
[----:B------:R-:W-:Y:S02]  /*e2b90*/  SHF.R.U32.HI R14, RZ, 0x8, R14 ;  /* 0x00000008ff0e7819 */ /* 0x000fe4000001160e */
[----:B------:R-:W-:Y:S02]  /*e2ba0*/  IADD3 R16, P2, PT, R17, R4, RZ ;  /* 0x0000000411107210 */ /* 0x000fe40007f5e0ff */
[----:B------:R-:W-:-:S02]  /*e2bb0*/  LOP3.LUT R10, R10, 0xffff, RZ, 0xc0, !PT ;  /* 0x0000ffff0a0a7812 */ /* 0x000fc400078ec0ff */
[----:B------:R-:W-:-:S04]  /*e2bc0*/  LOP3.LUT R14, R14, 0xffff, RZ, 0xc0, !PT ;  /* 0x0000ffff0e0e7812 */ /* 0x000fc800078ec0ff */
[----:B------:R-:W-:Y:S02]  /*e2bd0*/  PRMT R14, R10, 0x3340, R14 ;  /* 0x000033400a0e7816 */ /* 0x000fe4000000000e */
[----:B--2---:R-:W-:Y:S02]  /*e2be0*/  LOP3.LUT R10, R12, 0xffff, RZ, 0xc0, !PT ;  /* 0x0000ffff0c0a7812 */ /* 0x004fe400078ec0ff */
[----:B---3--:R-:W-:Y:S01]  /*e2bf0*/  LOP3.LUT R12, R23, 0xffff, RZ, 0xc0, !PT ;  /* 0x0000ffff170c7812 */ /* 0x008fe200078ec0ff */
[----:B----4-:R-:W-:-:S05]  /*e2c00*/  IMAD.X R17, R26, 0x1, R8, P2 ;  /* 0x000000011a117824 */ /* 0x010fca00010e0608 */
[----:B------:R-:W-:Y:S04]  /*e2c10*/  STL.64 [R1+0xd08], R16 ;  /* 0x000d081001007387 */ /* 0x000fe80000100a00 */
[----:B------:R0:W-:Y:S04]  /*e2c20*/  STL [R1+0x19a8], R14 ;  /* 0x0019a80e01007387 */ /* 0x0001e80000100800 */
[----:B------:R1:W-:Y:S01]  /*e2c30*/  STL [R1+0x4e44], R12 ;  /* 0x004e440c01007387 */ /* 0x0003e20000100800 */
[----:B0-----:R-:W-:Y:S02]  /*e2c40*/  LOP3.LUT R14, R20, 0xffff, RZ, 0xc0, !PT ;  /* 0x0000ffff140e7812 */ /* 0x001fe400078ec0ff */
[----:B------:R-:W-:-:S02]  /*e2c50*/  PRMT R16, R12, 0x3340, R0 ;  /* 0x000033400c107816 */ /* 0x000fc40000000000 */
[----:B-1----:R-:W-:-:S04]  /*e2c60*/  PRMT R12, R10, 0x3340, R14 ;  /* 0x000033400a0c7816 */ /* 0x002fc8000000000e */
[----:B------:R-:W-:Y:S02]  /*e2c70*/  PRMT R12, R12, 0x5410, R16 ;  /* 0x000054100c0c7816 */ /* 0x000fe40000000010 */
[----:B------:R-:W2:Y:S04]  /*e2c80*/  LDL.LU R16, [R1+0x4e60] ;  /* 0x004e600001107983 */ /* 0x000ea80000300800 */
[----:B------:R-:W3:Y:S04]  /*e2c90*/  LDL.LU R17, [R1+0x4a0] ;  /* 0x0004a00001117983 */ /* 0x000ee80000300800 */
[----:B------:R0:W-:Y:S04]  /*e2ca0*/  STL [R1+0x1ddc], R12 ;  /* 0x001ddc0c01007387 */ /* 0x0001e80000100800 */
[----:B0-----:R-:W4:Y:S04]  /*e2cb0*/  LDL.LU R12, [R1+0x66c] ;  /* 0x00066c00010c7983 */ /* 0x001f280000300800 */
[----:B------:R-:W2:Y:S04]  /*e2cc0*/  LDL.LU R23, [R1+0xb90] ;  /* 0x000b900001177983 */ /* 0x000ea80000300800 */
        /* <DEDUP_REMOVED lines=8> */
[----:B------:R-:W-:Y:S02]  /*e2d50*/  LOP3.LUT R15, R18, 0xffff, RZ, 0xc0, !PT ;  /* 0x0000ffff120f7812 */ /* 0x000fe400078ec0ff */
[----:B------:R-:W-:Y:S02]  /*e2d60*/  PRMT R14, R10, 0x3340, R14 ;  /* 0x000033400a0e7816 */ /* 0x000fe4000000000e */
[----:B------:R-:W-:Y:S02]  /*e2d70*/  LOP3.LUT R10, R19, 0xffff, RZ, 0xc0, !PT ;  /* 0x0000ffff130a7812 */ /* 0x000fe400078ec0ff */
[----:B------:R-:W-:Y:S01]  /*e2d80*/  LOP3.LUT R18, R24, 0xffff, RZ, 0xc0, !PT ;  /* 0x0000ffff18127812 */ /* 0x000fe200078ec0ff */
[----:B------:R-:W-:Y:S04]  /*e2d90*/  STL [R1+0x1cc], R26 ;  /* 0x0001cc1a01007387 */ /* 0x000fe80000100800 */
[----:B------:R0:W-:Y:S01]  /*e2da0*/  STL [R1+0x1a08], R14 ;  /* 0x001a080e01007387 */ /* 0x0001e20000100800 */
[----:B------:R-:W-:-:S02]  /*e2db0*/  PRMT R19, R10, 0x3340, R0 ;  /* 0x000033400a137816 */ /* 0x000fc40000000000 */
[----:B------:R-:W-:Y:S02]  /*e2dc0*/  SHF.R.U32.HI R10, RZ, 0x8, R10 ;  /* 0x00000008ff0a7819 */ /* 0x000fe4000001160a */
[--C-:B0-----:R-:W-:Y:S02]  /*e2dd0*/  PRMT R14, R15, 0x3340, R18.reuse ;  /* 0x000033400f0e7816 */ /* 0x101fe40000000012 */
[----:B------:R-:W-:Y:S02]  /*e2de0*/  SHF.R.U32.HI R15, RZ, 0x8, R15 ;  /* 0x00000008ff0f7819 */ /* 0x000fe4000001160f */
[----:B------:R-:W-:Y:S02]  /*e2df0*/  SHF.R.U32.HI R18, RZ, 0x8, R18 ;  /* 0x00000008ff127819 */ /* 0x000fe40000011612 */
[----:B------:R-:W-:Y:S02]  /*e2e00*/  IADD3 R26, P2, PT, R25, R6, RZ ;  /* 0x00000006191a7210 */ /* 0x000fe40007f5e0ff */
[----:B------:R-:W-:-:S02]  /*e2e10*/  PRMT R19, R14, 0x5410, R19 ;  /* 0x000054100e137816 */ /* 0x000fc40000000013 */
[----:B------:R-:W-:Y:S02]  /*e2e20*/  SHF.R.S32.HI R14, RZ, 0x1f, R25 ;  /* 0x0000001fff0e7819 */ /* 0x000fe40000011419 */
        /* <DEDUP_REMOVED lines=8> */
[----:B------:R-:W-:Y:S04]  /*e2eb0*/  STL [R1+0x1974], R15 ;  /* 0x0019740f01007387 */ /* 0x000fe80000100800 */
[----:B------:R0:W-:Y:S02]  /*e2ec0*/  STL [R1+0x3c4], R10 ;  /* 0x0003c40a01007387 */ /* 0x0001e40000100800 */
[----:B0-----:R-:W-:-:S02]  /*e2ed0*/  LOP3.LUT R10, R21, 0xffff, RZ, 0xc0, !PT ;  /* 0x0000ffff150a7812 */ /* 0x001fc400078ec0ff */
[----:B------:R-:W4:Y:S01]  /*e2ee0*/  LDL.LU R21, [R1+0x4ea0] ;  /* 0x004ea00001157983 */ /* 0x000f220000300800 */
[----:B---3--:R-:W-:Y:S02]  /*e2ef0*/  LOP3.LUT R15, R17, 0xffff, RZ, 0xc0, !PT ;  /* 0x0000ffff110f7812 */ /* 0x008fe400078ec0ff */
[----:B--2---:R-:W-:Y:S02]  /*e2f00*/  LOP3.LUT R17, R23, 0xffff, RZ, 0xc0, !PT ;  /* 0x0000ffff17117812 */ /* 0x004fe400078ec0ff */
[----:B----4-:R-:W-:Y:S01]  /*e2f10*/  LOP3.LUT R18, R20, 0xffff, RZ, 0xc0, !PT ;  /* 0x0000ffff14127812 */ /* 0x010fe200078ec0ff */
[----:B------:R-:W2:Y:S04]  /*e2f20*/  LDL.LU R23, [R1+0x5f0] ;  /* 0x0005f00001177983 */ /* 0x000ea80000300800 */
[----:B------:R-:W3:Y:S01]  /*e2f30*/  LDL.LU R20, [R1+0x9a0] ;  /* 0x0009a00001147983 */ /* 0x000ee20000300800 */
[----:B------:R-:W-:-:S02]  /*e2f40*/  LOP3.LUT R16, R16, 0xffff, RZ, 0xc0, !PT ;  /* 0x0000ffff10107812 */ /* 0x000fc400078ec0ff */
[----:B------:R-:W-:Y:S02]  /*e2f50*/  LOP3.LUT R12, R12, 0xffff, RZ, 0xc0, !PT ;  /* 0x0000ffff0c0c7812 */ /* 0x000fe400078ec0ff */
[----:B------:R-:W-:Y:S02]  /*e2f60*/  PRMT R24, R15, 0x3340, R0 ;  /* 0x000033400f187816 */ /* 0x000fe40000000000 */
[----:B------:R-:W-:-:S04]  /*e2f70*/  PRMT R19, R16, 0x3340, R12 ;  /* 0x0000334010137816 */ /* 0x000fc8000000000c */
[----:B------:R-:W-:Y:S02]  /*e2f80*/  PRMT R26, R19, 0x5410, R24 ;  /* 0x00005410131a7816 */ /* 0x000fe40000000018 */
[----:B------:R-:W-:Y:S02]  /*e2f90*/  PRMT R24, R10, 0x3340, R0 ;  /* 0x000033400a187816 */ /* 0x000fe40000000000 */
[----:B------:R-:W-:Y:S01]  /*e2fa0*/  PRMT R19, R17, 0x3340, R18 ;  /* 0x0000334011137816 */ /* 0x000fe20000000012 */
[----:B------:R0:W-:Y:S03]  /*e2fb0*/  STL [R1+0x1cc8], R26 ;  /* 0x001cc81a01007387 */ /* 0x0001e60000100800 */
[----:B------:R-:W-:Y:S02]  /*e2fc0*/  PRMT R19, R19, 0x5410, R24 ;  /* 0x0000541013137816 */ /* 0x000fe40000000018 */
[----:B------:R-:W-:-:S02]  /*e2fd0*/  SHF.R.U32.HI R16, RZ, 0x8, R16 ;  /* 0x00000008ff107819 */ /* 0x000fc40000011610 */
[----:B------:R-:W-:Y:S02]  /*e2fe0*/  SHF.R.U32.HI R17, RZ, 0x8, R17 ;  /* 0x00000008ff117819 */ /* 0x000fe40000011611 */
[----:B0-----:R-:W-:Y:S02]  /*e2ff0*/  IADD3 R26, P2, PT, R25, R0, RZ ;  /* 0x00000000191a7210 */ /* 0x001fe40007f5e0ff */
[----:B------:R-:W-:-:S03]  /*e3000*/  SHF.R.U32.HI R12, RZ, 0x8, R12 ;  /* 0x00000008ff0c7819 */ /* 0x000fc6000001160c */
[----:B------:R-:W-:Y:S01]  /*e3010*/  IMAD.X R27, R14, 0x1, R3, P2 ;  /* 0x000000010e1b7824 */ /* 0x000fe200010e0603 */
[----:B------:R-:W-:Y:S01]  /*e3020*/  STL [R1+0x1c8c], R19 ;  /* 0x001c8c1301007387 */ /* 0x000fe20000100800 */
[----:B------:R-:W-:Y:S02]  /*e3030*/  SHF.R.U32.HI R24, RZ, 0x8, R18 ;  /* 0x00000008ff187819 */ /* 0x000fe40000011612 */
[----:B------:R-:W-:Y:S01]  /*e3040*/  LOP3.LUT R18, R17, 0xffff, RZ, 0xc0, !PT ;  /* 0x0000ffff11127812 */ /* 0x000fe200078ec0ff */
[----:B------:R0:W-:Y:S02]  /*e3050*/  STL.64 [R1+0xce8], R26 ;  /* 0x000ce81a01007387 */ /* 0x0001e40000100a00 */
[----:B0-----:R-:W-:Y:S02]  /*e3060*/  LOP3.LUT R26, R16, 0xffff, RZ, 0xc0, !PT ;  /* 0x0000ffff101a7812 */ /* 0x001fe400078ec0ff */
[----:B------:R-:W-:Y:S01]  /*e3070*/  LOP3.LUT R27, R12, 0xffff, RZ, 0xc0, !PT ;  /* 0x0000ffff0c1b7812 */ /* 0x000fe200078ec0ff */
[----:B------:R-:W4:Y:S04]  /*e3080*/  LDL.LU R16, [R1+0x4eac] ;  /* 0x004eac0001107983 */ /* 0x000f280000300800 */
[----:B------:R-:W4:Y:S04]  /*e3090*/  LDL.LU R17, [R1+0x5ec] ;  /* 0x0005ec0001117983 */ /* 0x000f280000300800 */
[----:B------:R-:W4:Y:S04]  /*e30a0*/  LDL.LU R12, [R1+0x9a4] ;  /* 0x0009a400010c7983 */ /* 0x000f280000300800 */
[----:B------:R-:W4:Y:S01]  /*e30b0*/  LDL.LU R19, [R1+0x28c] ;  /* 0x00028c0001137983 */ /* 0x000f220000300800 */
[----:B------:R-:W-:-:S02]  /*e30c0*/  PRMT R27, R26, 0x3340, R27 ;  /* 0x000033401a1b7816 */ /* 0x000fc4000000001b */
[C---:B------:R-:W-:Y:S02]  /*e30d0*/  IADD3 R26, P2, PT, R25.reuse, R2, RZ ;  /* 0x00000002191a7210 */ /* 0x040fe40007f5e0ff */
[----:B------:R-:W-:Y:S02]  /*e30e0*/  LOP3.LUT R24, R24, 0xffff, RZ, 0xc0, !PT ;  /* 0x0000ffff18187812 */ /* 0x000fe400078ec0ff */
[----:B------:R-:W-:Y:S01]  /*e30f0*/  SHF.R.U32.HI R10, RZ, 0x8, R10 ;  /* 0x00000008ff0a7819 */ /* 0x000fe2000001160a */
[----:B------:R0:W-:Y:S01]  /*e3100*/  STL [R1+0x1968], R27 ;  /* 0x0019681b01007387 */ /* 0x0001e20000100800 */
[----:B------:R-:W-:Y:S02]  /*e3110*/  PRMT R18, R18, 0x3340, R24 ;  /* 0x0000334012127816 */ /* 0x000fe40000000018 */
[----:B------:R-:W-:Y:S01]  /*e3120*/  LOP3.LUT R10, R10, 0xffff, RZ, 0xc0, !PT ;  /* 0x0000ffff0a0a7812 */ /* 0x000fe200078ec0ff */
[C---:B0-----:R-:W-:Y:S01]  /*e3130*/  IMAD.X R27, R14.reuse, 0x1, R5, P2 ;  /* 0x000000010e1b7824 */ /* 0x041fe200010e0605 */
[----:B------:R-:W-:Y:S01]  /*e3140*/  IADD3 R24, P2, PT, R25, R4, RZ ;  /* 0x0000000419187210 */ /* 0x000fe20007f5e0ff */
[----:B------:R-:W-:Y:S04]  /*e3150*/  STL [R1+0x195c], R18 ;  /* 0x00195c1201007387 */ /* 0x000fe80000100800 */
[----:B------:R-:W-:Y:S01]  /*e3160*/  IMAD.X R25, R14, 0x1, R8, P2 ;  /* 0x000000010e197824 */ /* 0x000fe200010e0608 */
[----:B------:R-:W-:Y:S01]  /*e3170*/  PRMT R14, R10, 0x3340, R0 ;  /* 0x000033400a0e7816 */ /* 0x000fe20000000000 */
[----:B------:R2:W-:Y:S04]  /*e3180*/  STL.64 [R1+0xcf8], R26 ;  /* 0x000cf81a01007387 */ /* 0x0005e80000100a00 */
[----:B------:R-:W-:Y:S01]  /*e3190*/  STL.64 [R1+0xcf0], R24 ;  /* 0x000cf01801007387 */ /* 0x000fe20000100a00 */
[----:B------:R-:W-:-:S03]  /*e31a0*/  LOP3.LUT R10, R21, 0xffff, RZ, 0xc0, !PT ;  /* 0x0000ffff150a7812 */ /* 0x000fc600078ec0ff */
[----:B------:R3:W-:Y:S04]  /*e31b0*/  STL [R1+0x3c0], R14 ;  /* 0x0003c00e01007387 */ /* 0x0007e80000100800 */
[----:B------:R-:W4:Y:S01]  /*e31c0*/  LDL.LU R21, [R1+0x4e8c] ;  /* 0x004e8c0001157983 */ /* 0x000f220000300800 */
[----:B--2---:R-:W-:Y:S02]  /*e31d0*/  LOP3.LUT R26, R23, 0xffff, RZ, 0xc0, !PT ;  /* 0x0000ffff171a7812 */ /* 0x004fe400078ec0ff */
[----:B---3--:R-:W-:Y:S02]  /*e31e0*/  LOP3.LUT R14, R20, 0xffff, RZ, 0xc0, !PT ;  /* 0x0000ffff140e7812 */ /* 0x008fe400078ec0ff */
[----:B------:R-:W-:Y:S02]  /*e31f0*/  PRMT R20, R26, 0x3340, R0 ;  /* 0x000033401a147816 */ /* 0x000fe40000000000 */
[----:B------:R-:W-:-:S04]  /*e3200*/  PRMT R18, R10, 0x3340, R14 ;  /* 0x000033400a127816 */ /* 0x000fc8000000000e */
[----:B------:R-:W-:-:S05]  /*e3210*/  PRMT R18, R18, 0x5410, R20 ;  /* 0x0000541012127816 */ /* 0x000fca0000000014 */
[----:B------:R0:W-:Y:S04]  /*e3220*/  STL [R1+0x1c1c], R18 ;  /* 0x001c1c1201007387 */ /* 0x0001e80000100800 */
[----:B------:R-:W2:Y:S04]  /*e3230*/  LDL.LU R23, [R1+0x570] ;  /* 0x0005700001177983 */ /* 0x000ea80000300800 */
[----:B------:R-:W3:Y:S01]  /*e3240*/  LDL.LU R20, [R1+0x7c0] ;  /* 0x0007c00001147983 */ /* 0x000ee20000300800 */
[----:B------:R-:W-:Y:S02]  /*e3250*/  SHF.R.U32.HI R15, RZ, 0x8, R15 ;  /* 0x00000008ff0f7819 */ /* 0x000fe4000001160f */
[----:B------:R-:W-:-:S02]  /*e3260*/  SHF.R.U32.HI R10, RZ, 0x8, R10 ;  /* 0x00000008ff0a7819 */ /* 0x000fc4000001160a */
[----:B------:R-:W-:Y:S02]  /*e3270*/  SHF.R.U32.HI R14, RZ, 0x8, R14 ;  /* 0x00000008ff0e7819 */ /* 0x000fe4000001160e */
[----:B------:R-:W-:Y:S02]  /*e3280*/  LOP3.LUT R15, R15, 0xffff, RZ, 0xc0, !PT ;  /* 0x0000ffff0f0f7812 */ /* 0x000fe400078ec0ff */
[----:B------:R-:W-:Y:S02]  /*e3290*/  LOP3.LUT R10, R10, 0xffff, RZ, 0xc0, !PT ;  /* 0x0000ffff0a0a7812 */ /* 0x000fe400078ec0ff */
[----:B------:R-:W-:Y:S02]  /*e32a0*/  LOP3.LUT R14, R14, 0xffff, RZ, 0xc0, !PT ;  /* 0x0000ffff0e0e7812 */ /* 0x000fe400078ec0ff */
[----:B0-----:R-:W-:Y:S02]  /*e32b0*/  PRMT R18, R15, 0x3340, R0 ;  /* 0x000033400f127816 */ /* 0x001fe40000000000 */
[----:B------:R-:W-:-:S03]  /*e32c0*/  PRMT R15, R10, 0x3340, R14 ;  /* 0x000033400a0f7816 */ /* 0x000fc6000000000e */
[----:B------:R-:W-:Y:S04]  /*e32d0*/  STL [R1+0x3ac], R18 ;  /* 0x0003ac1201007387 */ /* 0x000fe80000100800 */
[----:B------:R0:W-:Y:S01]  /*e32e0*/  STL [R1+0x194c], R15 ;  /* 0x00194c0f01007387 */ /* 0x0001e20000100800 */
[----:B----4-:R-:W-:Y:S02]  /*e32f0*/  LOP3.LUT R14, R16, 0xffff, RZ, 0xc0, !PT ;  /* 0x0000ffff100e7812 */ /* 0x010fe400078ec0ff */
[----:B------:R-:W-:Y:S02]  /*e3300*/  LOP3.LUT R10, R17, 0xffff, RZ, 0xc0, !PT ;  /* 0x0000ffff110a7812 */ /* 0x000fe400078ec0ff */
[----:B------:R-:W-:Y:S02]  /*e3310*/  LOP3.LUT R16, R12, 0xffff, RZ, 0xc0, !PT ;  /* 0x0000ffff0c107812 */ /* 0x000fe400078ec0ff */
[----:B0-----:R-:W-:-:S02]  /*e3320*/  PRMT R15, R10, 0x3340, R0 ;  /* 0x000033400a0f7816 */ /* 0x001fc40000000000 */
[----:B------:R-:W-:Y:S02]  /*e3330*/  PRMT R12, R14, 0x3340, R16 ;  /* 0x000033400e0c7816 */ /* 0x000fe40000000010 */
[----:B------:R-:W-:Y:S02]  /*e3340*/  IADD3 R24, P2, PT, R19, R6, RZ ;  /* 0x0000000613187210 */ /* 0x000fe40007f5e0ff */
[----:B------:R-:W-:Y:S02]  /*e3350*/  PRMT R12, R12, 0x5410, R15 ;  /* 0x000054100c0c7816 */ /* 0x000fe4000000000f */
[----:B------:R-:W-:-:S03]  /*e3360*/  SHF.R.S32.HI R15, RZ, 0x1f, R19 ;  /* 0x0000001fff0f7819 */ /* 0x000fc60000011413 */
[----:B------:R0:W-:Y:S02]  /*e3370*/  STL [R1+0x1c08], R12 ;  /* 0x001c080c01007387 */ /* 0x0001e40000100800 */
[----:B------:R-:W-:Y:S02]  /*e3380*/  IMAD.X R25, R15, 0x1, R7, P2 ;  /* 0x000000010f197824 */ /* 0x000fe400010e0607 */
[----:B0-----:R-:W4:Y:S04]  /*e3390*/  LDL.LU R12, [R1+0x4e98] ;  /* 0x004e9800010c7983 */ /* 0x001f280000300800 */
        /* <DEDUP_REMOVED lines=13> */
[----:B0-----:R-:W-:-:S03]  /*e3470*/  LOP3.LUT R14, R21, 0xffff, RZ, 0xc0, !PT ;  /* 0x0000ffff150e7812 */ /* 0x001fc600078ec0ff */
[----:B------:R-:W4:Y:S01]  /*e3480*/  LDL.LU R21, [R1+0x4e70] ;  /* 0x004e700001157983 */ /* 0x000f220000300800 */
[----:B--2---:R-:W-:-:S03]  /*e3490*/  LOP3.LUT R10, R23, 0xffff, RZ, 0xc0, !PT ;  /* 0x0000ffff170a7812 */ /* 0x004fc600078ec0ff */
[----:B------:R-:W2:Y:S01]  /*e34a0*/  LDL.LU R23, [R1+0x4c4] ;  /* 0x0004c40001177983 */ /* 0x000ea20000300800 */
[----:B---3--:R-:W-:Y:S02]  /*e34b0*/  LOP3.LUT R24, R20, 0xffff, RZ, 0xc0, !PT ;  /* 0x0000ffff14187812 */ /* 0x008fe400078ec0ff */
[----:B------:R-:W-:Y:S02]  /*e34c0*/  PRMT R17, R10, 0x3340, R0 ;  /* 0x000033400a117816 */ /* 0x000fe40000000000 */
[----:B------:R-:W-:-:S04]  /*e34d0*/  PRMT R16, R14, 0x3340, R24 ;  /* 0x000033400e107816 */ /* 0x000fc80000000018 */
[----:B------:R-:W-:-:S05]  /*e34e0*/  PRMT R16, R16, 0x5410, R17 ;  /* 0x0000541010107816 */ /* 0x000fca0000000011 */
[----:B------:R0:W-:Y:S04]  /*e34f0*/  STL [R1+0x1bcc], R16 ;  /* 0x001bcc1001007387 */ /* 0x0001e80000100800 */
[----:B------:R-:W3:Y:S01]  /*e3500*/  LDL.LU R20, [R1+0x674] ;  /* 0x0006740001147983 */ /* 0x000ee20000300800 */
[----:B------:R-:W-:Y:S02]  /*e3510*/  SHF.R.U32.HI R26, RZ, 0x8, R26 ;  /* 0x00000008ff1a7819 */ /* 0x000fe4000001161a */
[----:B------:R-:W-:Y:S02]  /*e3520*/  SHF.R.U32.HI R14, RZ, 0x8, R14 ;  /* 0x00000008ff0e7819 */ /* 0x000fe4000001160e */
[----:B------:R-:W-:Y:S02]  /*e3530*/  SHF.R.U32.HI R24, RZ, 0x8, R24 ;  /* 0x00000008ff187819 */ /* 0x000fe40000011618 */
[----:B------:R-:W-:-:S02]  /*e3540*/  LOP3.LUT R26, R26, 0xffff, RZ, 0xc0, !PT ;  /* 0x0000ffff1a1a7812 */ /* 0x000fc400078ec0ff */
[----:B0-----:R-:W-:Y:S02]  /*e3550*/  IADD3 R16, P2, PT, R19, R0, RZ ;  /* 0x0000000013107210 */ /* 0x001fe40007f5e0ff */
[----:B------:R-:W-:Y:S02]  /*e3560*/  LOP3.LUT R14, R14, 0xffff, RZ, 0xc0, !PT ;  /* 0x0000ffff0e0e7812 */ /* 0x000fe400078ec0ff */
[----:B------:R-:W-:Y:S02]  /*e3570*/  LOP3.LUT R24, R24, 0xffff, RZ, 0xc0, !PT ;  /* 0x0000ffff18187812 */ /* 0x000fe400078ec0ff */
[----:B------:R-:W-:Y:S01]  /*e3580*/  PRMT R26, R26, 0x3340, R0 ;  /* 0x000033401a1a7816 */ /* 0x000fe20000000000 */
[----:B------:R-:W-:Y:S01]  /*e3590*/  IMAD.X R17, R15, 0x1, R3, P2 ;  /* 0x000000010f117824 */ /* 0x000fe200010e0603 */
[----:B------:R-:W-:-:S04]  /*e35a0*/  PRMT R24, R14, 0x3340, R24 ;  /* 0x000033400e187816 */ /* 0x000fc80000000018 */
[----:B------:R0:W-:Y:S04]  /*e35b0*/  STL.64 [R1+0xcd8], R16 ;  /* 0x000cd81001007387 */ /* 0x0001e80000100a00 */
[----:B0-----:R-:W3:Y:S04]  /*e35c0*/  LDL.LU.64 R16, [R1+0x5618] ;  /* 0x0056180001107983 */ /* 0x001ee80000300a00 */
[----:B------:R-:W-:Y:S04]  /*e35d0*/  STL [R1+0x3a4], R26 ;  /* 0x0003a41a01007387 */ /* 0x000fe80000100800 */
[----:B------:R-:W-:Y:S01]  /*e35e0*/  STL [R1+0x192c], R24 ;  /* 0x00192c1801007387 */ /* 0x000fe20000100800 */
[----:B----4-:R-:W-:-:S05]  /*e35f0*/  LOP3.LUT R12, R12, 0xffff, RZ, 0xc0, !PT ;  /* 0x0000ffff0c0c7812 */ /* 0x010fca00078ec0ff */
[----:B------:R0:W-:Y:S01]  /*e3600*/  STL [R1+0x7c0], R12 ;  /* 0x0007c00c01007387 */ /* 0x0001e20000100800 */
[----:B------:R-:W-:Y:S02]  /*e3610*/  LOP3.LUT R14, R25, 0xffff, RZ, 0xc0, !PT ;  /* 0x0000ffff190e7812 */ /* 0x000fe400078ec0ff */
[----:B0-----:R-:W-:Y:S02]  /*e3620*/  SHF.R.U32.HI R12, RZ, 0x8, R12 ;  /* 0x00000008ff0c7819 */ /* 0x001fe4000001160c */
[----:B------:R-:W-:Y:S01]  /*e3630*/  SHF.R.U32.HI R26, RZ, 0x8, R14 ;  /* 0x00000008ff1a7819 */ /* 0x000fe2000001160e */
[----:B------:R0:W-:Y:S04]  /*e3640*/  STL [R1+0x7a4], R14 ;  /* 0x0007a40e01007387 */ /* 0x0001e80000100800 */
[----:B------:R-:W4:Y:S04]  /*e3650*/  LDL.LU R24, [R1+0x4e78] ;  /* 0x004e780001187983 */ /* 0x000f280000300800 */
[----:B------:R-:W4:Y:S01]  /*e3660*/  LDL.LU R25, [R1+0x4c8] ;  /* 0x0004c80001197983 */ /* 0x000f220000300800 */
[----:B------:R-:W-:-:S02]  /*e3670*/  LOP3.LUT R26, R26, 0xffff, RZ, 0xc0, !PT ;  /* 0x0000ffff1a1a7812 */ /* 0x000fc400078ec0ff */
[----:B0-----:R-:W-:Y:S02]  /*e3680*/  LOP3.LUT R14, R12, 0xffff, RZ, 0xc0, !PT ;  /* 0x0000ffff0c0e7812 */ /* 0x001fe400078ec0ff */
[----:B------:R-:W4:Y:S02]  /*e3690*/  LDL.LU R12, [R1+0x678] ;  /* 0x00067800010c7983 */ /* 0x000f240000300800 */
[----:B------:R-:W-:Y:S02]  /*e36a0*/  PRMT R26, R14, 0x3340, R26 ;  /* 0x000033400e1a7816 */ /* 0x000fe4000000001a */
[----:B------:R-:W-:Y:S02]  /*e36b0*/  LOP3.LUT R14, R18, 0xffff, RZ, 0xc0, !PT ;  /* 0x0000ffff120e7812 */ /* 0x000fe400078ec0ff */
[----:B------:R-:W-:Y:S01]  /*e36c0*/  SHF.R.U32.HI R10, RZ, 0x8, R10 ;  /* 0x00000008ff0a7819 */ /* 0x000fe2000001160a */
[----:B------:R-:W-:Y:S04]  /*e36d0*/  STL [R1+0x190c], R26 ;  /* 0x00190c1a01007387 */ /* 0x000fe80000100800 */
[----:B------:R0:W-:Y:S01]  /*e36e0*/  STL [R1+0x7a0], R14 ;  /* 0x0007a00e01007387 */ /* 0x0001e20000100800 */
[----:B------:R-:W-:-:S02]  /*e36f0*/  LOP3.LUT R10, R10, 0xffff, RZ, 0xc0, !PT ;  /* 0x0000ffff0a0a7812 */ /* 0x000fc400078ec0ff */
[----:B0-----:R-:W-:-:S04]  /*e3700*/  SHF.R.U32.HI R14, RZ, 0x8, R14 ;  /* 0x00000008ff0e7819 */ /* 0x001fc8000001160e */
[----:B------:R-:W-:-:S04]  /*e3710*/  LOP3.LUT R14, R14, 0xffff, RZ, 0xc0, !PT ;  /* 0x0000ffff0e0e7812 */ /* 0x000fc800078ec0ff */
[--C-:B------:R-:W-:Y:S02]  /*e3720*/  PRMT R18, R14, 0x3340, R0.reuse ;  /* 0x000033400e127816 */ /* 0x100fe40000000000 */
[----:B------:R-:W-:Y:S02]  /*e3730*/  PRMT R14, R10, 0x3340, R0 ;  /* 0x000033400a0e7816 */ /* 0x000fe40000000000 */
[----:B------:R-:W-:Y:S01]  /*e3740*/  LOP3.LUT R10, R21, 0xffff, RZ, 0xc0, !PT ;  /* 0x0000ffff150a7812 */ /* 0x000fe200078ec0ff */
[----:B------:R2:W-:Y:S04]  /*e3750*/  STL [R1+0x3a0], R18 ;  /* 0x0003a01201007387 */ /* 0x0005e80000100800 */
[----:B------:R3:W-:Y:S04]  /*e3760*/  STL [R1+0x39c], R14 ;  /* 0x00039c0e01007387 */ /* 0x0007e80000100800 */
[----:B------:R-:W4:Y:S01]  /*e3770*/  LDL.LU R21, [R1+0xba0] ;  /* 0x000ba00001157983 */ /* 0x000f220000300800 */
[----:B--2---:R-:W-:-:S03]  /*e3780*/  LOP3.LUT R18, R23, 0xffff, RZ, 0xc0, !PT ;  /* 0x0000ffff17127812 */ /* 0x004fc600078ec0ff */
[----:B------:R-:W2:Y:S01]  /*e3790*/  LDL.LU R23, [R1+0x644] ;  /* 0x0006440001177983 */ /* 0x000ea20000300800 */
[----:B------:R-:W-:Y:S02]  /*e37a0*/  PRMT R27, R18, 0x3340, R0 ;  /* 0x00003340121b7816 */ /* 0x000fe40000000000 */
[----:B---3--:R-:W-:Y:S02]  /*e37b0*/  LOP3.LUT R14, R20, 0xffff, RZ, 0xc0, !PT ;  /* 0x0000ffff140e7812 */ /* 0x008fe400078ec0ff */
[----:B------:R-:W3:Y:S02]  /*e37c0*/  LDL.LU R20, [R1+0x290] ;  /* 0x0002900001147983 */ /* 0x000ee40000300800 */
        /* <DEDUP_REMOVED lines=12> */
[----:B------:R-:W-:-:S04]  /*e3890*/  PRMT R15, R10, 0x3340, R14 ;  /* 0x000033400a0f7816 */ /* 0x000fc8000000000e */
[----:B------:R-:W-:Y:S04]  /*e38a0*/  STL.64 [R1+0xcc8], R26 ;  /* 0x000cc81a01007387 */ /* 0x000fe80000100a00 */
[----:B------:R0:W-:Y:S01]  /*e38b0*/  STL [R1+0x18f8], R15 ;  /* 0x0018f80f01007387 */ /* 0x0001e20000100800 */
[----:B----4-:R-:W-:Y:S02]  /*e38c0*/  LOP3.LUT R14, R24, 0xffff, RZ, 0xc0, !PT ;  /* 0x0000ffff180e7812 */ /* 0x010fe400078ec0ff */
[----:B------:R-:W-:-:S04]  /*e38d0*/  LOP3.LUT R10, R25, 0xffff, RZ, 0xc0, !PT ;  /* 0x0000ffff190a7812 */ /* 0x000fc800078ec0ff */
[----:B------:R-:W-:Y:S02]  /*e38e0*/  PRMT R19, R10, 0x3340, R0 ;  /* 0x000033400a137816 */ /* 0x000fe40000000000 */
[----:B0-----:R-:W-:-:S04]  /*e38f0*/  LOP3.LUT R15, R12, 0xffff, RZ, 0xc0, !PT ;  /* 0x0000ffff0c0f7812 */ /* 0x001fc800078ec0ff */
[----:B------:R-:W-:-:S04]  /*e3900*/  PRMT R12, R14, 0x3340, R15 ;  /* 0x000033400e0c7816 */ /* 0x000fc8000000000f */
[----:B------:R-:W-:Y:S02]  /*e3910*/  PRMT R19, R12, 0x5410, R19 ;  /* 0x000054100c137816 */ /* 0x000fe40000000013 */
[----:B------:R-:W4:Y:S04]  /*e3920*/  LDL.LU R12, [R1+0x4eb8] ;  /* 0x004eb800010c7983 */ /* 0x000f280000300800 */
[----:B------:R-:W4:Y:S04]  /*e3930*/  LDL.LU R24, [R1+0x5fc] ;  /* 0x0005fc0001187983 */ /* 0x000f280000300800 */
[----:B------:R-:W-:Y:S04]  /*e3940*/  STL [R1+0x1af8], R19 ;  /* 0x001af81301007387 */ /* 0x000fe80000100800 */
        /* <DEDUP_REMOVED lines=12> */
[----:B0-----:R-:W-:-:S04]  /*e3a10*/  LOP3.LUT R14, R17, 0xffff, RZ, 0xc0, !PT ;  /* 0x0000ffff110e7812 */ /* 0x001fc800078ec0ff */
[----:B------:R-:W-:Y:S02]  /*e3a20*/  PRMT R19, R14, 0x3340, R0 ;  /* 0x000033400e137816 */ /* 0x000fe40000000000 */
[----:B--2---:R-:W-:-:S04]  /*e3a30*/  LOP3.LUT R15, R23, 0xffff, RZ, 0xc0, !PT ;  /* 0x0000ffff170f7812 */ /* 0x004fc800078ec0ff */
[----:B------:R-:W-:-:S04]  /*e3a40*/  PRMT R17, R10, 0x3340, R15 ;  /* 0x000033400a117816 */ /* 0x000fc8000000000f */
[----:B------:R-:W-:-:S05]  /*e3a50*/  PRMT R19, R17, 0x5410, R19 ;  /* 0x0000541011137816 */ /* 0x000fca0000000013 */
[----:B------:R-:W-:Y:S04]  /*e3a60*/  STL [R1+0x1aac], R19 ;  /* 0x001aac1301007387 */ /* 0x000fe80000100800 */
[----:B------:R-:W2:Y:S04]  /*e3a70*/  LDL.LU R21, [R1+0xba4] ;  /* 0x000ba40001157983 */ /* 0x000ea80000300800 */
[----:B------:R-:W2:Y:S01]  /*e3a80*/  LDL.LU R23, [R1+0x648] ;  /* 0x0006480001177983 */ /* 0x000ea20000300800 */
[----:B------:R-:W-:Y:S02]  /*e3a90*/  SHF.R.U32.HI R18, RZ, 0x8, R18 ;  /* 0x00000008ff127819 */ /* 0x000fe40000011612 */
[----:B------:R-:W-:-:S02]  /*e3aa0*/  SHF.R.U32.HI R10, RZ, 0x8, R10 ;  /* 0x00000008ff0a7819 */ /* 0x000fc4000001160a */
[----:B------:R-:W-:Y:S02]  /*e3ab0*/  SHF.R.U32.HI R15, RZ, 0x8, R15 ;  /* 0x00000008ff0f7819 */ /* 0x000fe4000001160f */
[----:B---3--:R-:W-:Y:S02]  /*e3ac0*/  SHF.R.S32.HI R17, RZ, 0x1f, R20 ;  /* 0x0000001fff117819 */ /* 0x008fe40000011414 */
[----:B------:R-:W-:Y:S02]  /*e3ad0*/  IADD3 R26, P2, PT, R20, R6, RZ ;  /* 0x00000006141a7210 */ /* 0x000fe40007f5e0ff */
[----:B------:R-:W-:Y:S02]  /*e3ae0*/  LOP3.LUT R18, R18, 0xffff, RZ, 0xc0, !PT ;  /* 0x0000ffff12127812 */ /* 0x000fe400078ec0ff */
[----:B------:R-:W-:Y:S02]  /*e3af0*/  LOP3.LUT R10, R10, 0xffff, RZ, 0xc0, !PT ;  /* 0x0000ffff0a0a7812 */ /* 0x000fe400078ec0ff */
[----:B------:R-:W-:Y:S01]  /*e3b00*/  LOP3.LUT R15, R15, 0xffff, RZ, 0xc0, !PT ;  /* 0x0000ffff0f0f7812 */ /* 0x000fe200078ec0ff */
[----:B------:R-:W-:Y:S01]  /*e3b10*/  IMAD.X R27, R17, 0x1, R7, P2 ;  /* 0x00000001111b7824 */ /* 0x000fe200010e0607 */
[----:B------:R-:W-:-:S02]  /*e3b20*/  PRMT R18, R18, 0x3340, R0 ;  /* 0x0000334012127816 */ /* 0x000fc40000000000 */
[----:B------:R-:W-:Y:S02]  /*e3b30*/  PRMT R15, R10, 0x3340, R15 ;  /* 0x000033400a0f7816 */ /* 0x000fe4000000000f */
[----:B------:R-:W-:Y:S04]  /*e3b40*/  STL.64 [R1+0xcc0], R26 ;  /* 0x000cc01a01007387 */ /* 0x000fe80000100a00 */
[----:B------:R-:W-:Y:S04]  /*e3b50*/  STL [R1+0x394], R18 ;  /* 0x0003941201007387 */ /* 0x000fe80000100800 */
[----:B------:R0:W-:Y:S01]  /*e3b60*/  STL [R1+0x18d8], R15 ;  /* 0x0018d80f01007387 */ /* 0x0001e20000100800 */
[----:B------:R-:W-:-:S02]  /*e3b70*/  SHF.R.U32.HI R14, RZ, 0x8, R14 ;  /* 0x00000008ff0e7819 */ /* 0x000fc4000001160e */
[----:B----4-:R-:W-:Y:S02]  /*e3b80*/  LOP3.LUT R12, R12, 0xffff, RZ, 0xc0, !PT ;  /* 0x0000ffff0c0c7812 */ /* 0x010fe400078ec0ff */
[----:B------:R-:W-:Y:S02]  /*e3b90*/  LOP3.LUT R10, R24, 0xffff, RZ, 0xc0, !PT ;  /* 0x0000ffff180a7812 */ /* 0x000fe400078ec0ff */
[----:B0-----:R-:W-:Y:S02]  /*e3ba0*/  LOP3.LUT R15, R25, 0xffff, RZ, 0xc0, !PT ;  /* 0x0000ffff190f7812 */ /* 0x001fe400078ec0ff */
[----:B------:R-:W-:Y:S02]  /*e3bb0*/  PRMT R19, R10, 0x3340, R0 ;  /* 0x000033400a137816 */ /* 0x000fe40000000000 */
[----:B------:R-:W-:-:S04]  /*e3bc0*/  PRMT R18, R12, 0x3340, R15 ;  /* 0x000033400c127816 */ /* 0x000fc8000000000f */
[----:B------:R-:W-:Y:S02]  /*e3bd0*/  PRMT R24, R18, 0x5410, R19 ;  /* 0x0000541012187816 */ /* 0x000fe40000000013 */
[----:B------:R-:W-:Y:S02]  /*e3be0*/  IADD3 R18, P2, PT, R20, R0, RZ ;  /* 0x0000000014127210 */ /* 0x000fe40007f5e0ff */
[----:B------:R-:W-:-:S03]  /*e3bf0*/  SHF.R.U32.HI R12, RZ, 0x8, R12 ;  /* 0x00000008ff0c7819 */ /* 0x000fc6000001160c */
[----:B------:R-:W-:Y:S01]  /*e3c00*/  IMAD.X R19, R17, 0x1, R3, P2 ;  /* 0x0000000111137824 */ /* 0x000fe200010e0603 */
[----:B------:R-:W-:Y:S01]  /*e3c10*/  STL [R1+0x1a8c], R24 ;  /* 0x001a8c1801007387 */ /* 0x000fe20000100800 */
[----:B------:R-:W-:-:S03]  /*e3c20*/  SHF.R.U32.HI R15, RZ, 0x8, R15 ;  /* 0x00000008ff0f7819 */ /* 0x000fc6000001160f */
[----:B------:R0:W-:Y:S01]  /*e3c30*/  STL.64 [R1+0xcb8], R18 ;  /* 0x000cb81201007387 */ /* 0x0001e20000100a00 */
[----:B------:R-:W-:Y:S02]  /*e3c40*/  LOP3.LUT R15, R15, 0xffff, RZ, 0xc0, !PT ;  /* 0x0000ffff0f0f7812 */ /* 0x000fe400078ec0ff */
[----:B0-----:R-:W-:Y:S02]  /*e3c50*/  LOP3.LUT R18, R14, 0xffff, RZ, 0xc0, !PT ;  /* 0x0000ffff0e127812 */ /* 0x001fe400078ec0ff */
[----:B------:R-:W-:Y:S02]  /*e3c60*/  LOP3.LUT R14, R12, 0xffff, RZ, 0xc0, !PT ;  /* 0x0000ffff0c0e7812 */ /* 0x000fe400078ec0ff */
[----:B------:R-:W3:Y:S01]  /*e3c70*/  LDL.LU R12, [R1+0x4ec8] ;  /* 0x004ec800010c7983 */ /* 0x000ee20000300800 */
[----:B------:R-:W-:-:S03]  /*e3c80*/  PRMT R18, R18, 0x3340, R0 ;  /* 0x0000334012127816 */ /* 0x000fc60000000000 */
[----:B------:R-:W4:Y:S04]  /*e3c90*/  LDL.LU R25, [R1+0x298] ;  /* 0x0002980001197983 */ /* 0x000f280000300800 */
[----:B------:R-:W4:Y:S04]  /*e3ca0*/  LDL.LU R19, [R1+0x604] ;  /* 0x0006040001137983 */ /* 0x000f280000300800 */
[----:B------:R-:W4:Y:S04]  /*e3cb0*/  LDL.LU R24, [R1+0x9b4] ;  /* 0x0009b40001187983 */ /* 0x000f280000300800 */
[----:B------:R0:W-:Y:S01]  /*e3cc0*/  STL [R1+0x390], R18 ;  /* 0x0003901201007387 */ /* 0x0001e20000100800 */
[----:B------:R-:W-:-:S02]  /*e3cd0*/  IADD3 R26, P2, PT, R20, R2, RZ ;  /* 0x00000002141a7210 */ /* 0x000fc40007f5e0ff */
[----:B0-----:R-:W-:Y:S02]  /*e3ce0*/  PRMT R18, R14, 0x3340, R15 ;  /* 0x000033400e127816 */ /* 0x001fe4000000000f */
[----:B------:R-:W-:Y:S01]  /*e3cf0*/  LOP3.LUT R14, R16, 0xffff, RZ, 0xc0, !PT ;  /* 0x0000ffff100e7812 */ /* 0x000fe200078ec0ff */
[----:B------:R-:W-:Y:S02]  /*e3d00*/  IMAD.X R27, R17, 0x1, R5, P2 ;  /* 0x00000001111b7824 */ /* 0x000fe400010e0605 */
[----:B------:R0:W-:Y:S01]  /*e3d10*/  STL [R1+0x18c8], R18 ;  /* 0x0018c81201007387 */ /* 0x0001e20000100800 */
[----:B------:R-:W-:Y:S02]  /*e3d20*/  IADD3 R20, P2, PT, R20, R4, RZ ;  /* 0x0000000414147210 */ /* 0x000fe40007f5e0ff */
[----:B--2---:R-:W-:Y:S02]  /*e3d30*/  LOP3.LUT R15, R21, 0xffff, RZ, 0xc0, !PT ;  /* 0x0000ffff150f7812 */ /* 0x004fe400078ec0ff */
[----:B------:R-:W-:-:S02]  /*e3d40*/  LOP3.LUT R16, R23, 0xffff, RZ, 0xc0, !PT ;  /* 0x0000ffff17107812 */ /* 0x000fc400078ec0ff */
[----:B------:R-:W-:Y:S02]  /*e3d50*/  PRMT R21, R14, 0x3340, R0 ;  /* 0x000033400e157816 */ /* 0x000fe40000000000 */
[----:B0-----:R-:W-:-:S04]  /*e3d60*/  PRMT R18, R15, 0x3340, R16 ;  /* 0x000033400f127816 */ /* 0x001fc80000000010 */
[----:B------:R-:W-:Y:S01]  /*e3d70*/  PRMT R18, R18, 0x5410, R21 ;  /* 0x0000541012127816 */ /* 0x000fe20000000015 */
[----:B------:R-:W-:-:S04]  /*e3d80*/  IMAD.X R21, R17, 0x1, R8, P2 ;  /* 0x0000000111157824 */ /* 0x000fc800010e0608 */
[----:B------:R-:W-:Y:S04]  /*e3d90*/  STL [R1+0x1a78], R18 ;  /* 0x001a781201007387 */ /* 0x000fe80000100800 */
[----:B------:R-:W2:Y:S04]  /*e3da0*/  LDL.LU R23, [R1+0x4ea8] ;  /* 0x004ea80001177983 */ /* 0x000ea80000300800 */
[----:B------:R-:W-:Y:S04]  /*e3db0*/  STL.64 [R1+0xcb0], R26 ;  /* 0x000cb01a01007387 */ /* 0x000fe80000100a00 */
[----:B------:R0:W-:Y:S04]  /*e3dc0*/  STL.64 [R1+0xca8], R20 ;  /* 0x000ca81401007387 */ /* 0x0001e80000100a00 */
[----:B0-----:R-:W2:Y:S01]  /*e3dd0*/  LDL.LU R20, [R1+0x8a0] ;  /* 0x0008a00001147983 */ /* 0x001ea20000300800 */
[----:B------:R-:W-:-:S02]  /*e3de0*/  SHF.R.U32.HI R15, RZ, 0x8, R15 ;  /* 0x00000008ff0f7819 */ /* 0x000fc4000001160f */
[----:B------:R-:W-:Y:S02]  /*e3df0*/  SHF.R.U32.HI R16, RZ, 0x8, R16 ;  /* 0x00000008ff107819 */ /* 0x000fe40000011610 */
[----:B------:R-:W-:Y:S02]  /*e3e00*/  SHF.R.U32.HI R14, RZ, 0x8, R14 ;  /* 0x00000008ff0e7819 */ /* 0x000fe4000001160e */
[----:B------:R-:W-:Y:S02]  /*e3e10*/  SHF.R.U32.HI R10, RZ, 0x8, R10 ;  /* 0x00000008ff0a7819 */ /* 0x000fe4000001160a */
[----:B------:R-:W-:Y:S02]  /*e3e20*/  LOP3.LUT R15, R15, 0xffff, RZ, 0xc0, !PT ;  /* 0x0000ffff0f0f7812 */ /* 0x000fe400078ec0ff */
[----:B------:R-:W-:Y:S02]  /*e3e30*/  LOP3.LUT R16, R16, 0xffff, RZ, 0xc0, !PT ;  /* 0x0000ffff10107812 */ /* 0x000fe400078ec0ff */
[----:B------:R-:W-:-:S02]  /*e3e40*/  LOP3.LUT R14, R14, 0xffff, RZ, 0xc0, !PT ;  /* 0x0000ffff0e0e7812 */ /* 0x000fc400078ec0ff */
[----:B------:R-:W-:Y:S02]  /*e3e50*/  LOP3.LUT R10, R10, 0xffff, RZ, 0xc0, !PT ;  /* 0x0000ffff0a0a7812 */ /* 0x000fe400078ec0ff */
[----:B------:R-:W-:Y:S02]  /*e3e60*/  PRMT R15, R15, 0x3340, R16 ;  /* 0x000033400f0f7816 */ /* 0x000fe40000000010 */
[--C-:B------:R-:W-:Y:S02]  /*e3e70*/  PRMT R14, R14, 0x3340, R0.reuse ;  /* 0x000033400e0e7816 */ /* 0x100fe40000000000 */
[----:B------:R-:W-:Y:S01]  /*e3e80*/  PRMT R10, R10, 0x3340, R0 ;  /* 0x000033400a0a7816 */ /* 0x000fe20000000000 */
[----:B------:R-:W-:Y:S04]  /*e3e90*/  STL [R1+0x18b8], R15 ;  /* 0x0018b80f01007387 */ /* 0x000fe80000100800 */
[----:B------:R-:W-:Y:S04]  /*e3ea0*/  STL [R1+0x38c], R14 ;  /* 0x00038c0e01007387 */ /* 0x000fe80000100800 */
[----:B------:R-:W2:Y:S04]  /*e3eb0*/  LDL.LU R21, [R1+0x4e88] ;  /* 0x004e880001157983 */ /* 0x000ea80000300800 */
[----:B------:R4:W-:Y:S04]  /*e3ec0*/  STL [R1+0x388], R10 ;  /* 0x0003880a01007387 */ /* 0x0009e80000100800 */
[----:B------:R-:W2:Y:S04]  /*e3ed0*/  LDL.LU R16, [R1+0x4f0] ;  /* 0x0004f00001107983 */ /* 0x000ea80000300800 */
[----:B------:R-:W2:Y:S01]  /*e3ee0*/  LDL.LU R17, [R1+0x6a0] ;  /* 0x0006a00001117983 */ /* 0x000ea20000300800 */
[----:B---3--:R-:W-:-:S02]  /*e3ef0*/  LOP3.LUT R12, R12, 0xffff, RZ, 0xc0, !PT ;  /* 0x0000ffff0c0c7812 */ /* 0x008fc400078ec0ff */
[----:B----4-:R-:W-:Y:S02]  /*e3f00*/  LOP3.LUT R10, R19, 0xffff, RZ, 0xc0, !PT ;  /* 0x0000ffff130a7812 */ /* 0x010fe400078ec0ff */
[----:B------:R-:W-:Y:S02]  /*e3f10*/  LOP3.LUT R14, R24, 0xffff, RZ, 0xc0, !PT ;  /* 0x0000ffff180e7812 */ /* 0x000fe400078ec0ff */
[----:B------:R-:W-:Y:S02]  /*e3f20*/  PRMT R18, R10, 0x3340, R0 ;  /* 0x000033400a127816 */ /* 0x000fe40000000000 */
[----:B------:R-:W-:Y:S02]  /*e3f30*/  PRMT R15, R12, 0x3340, R14 ;  /* 0x000033400c0f7816 */ /* 0x000fe4000000000e */
[----:B------:R-:W-:Y:S02]  /*e3f40*/  SHF.R.U32.HI R12, RZ, 0x8, R12 ;  /* 0x00000008ff0c7819 */ /* 0x000fe4000001160c */
[----:B------:R-:W-:-:S02]  /*e3f50*/  SHF.R.U32.HI R14, RZ, 0x8, R14 ;  /* 0x00000008ff0e7819 */ /* 0x000fc4000001160e */
[----:B------:R-:W-:Y:S02]  /*e3f60*/  SHF.R.S32.HI R24, RZ, 0x1f, R25 ;  /* 0x0000001fff187819 */ /* 0x000fe40000011419 */
[----:B------:R-:W-:Y:S02]  /*e3f70*/  PRMT R15, R15, 0x5410, R18 ;  /* 0x000054100f0f7816 */ /* 0x000fe40000000012 */
[----:B------:R-:W-:Y:S02]  /*e3f80*/  IADD3 R18, P2, PT, R25, R6, RZ ;  /* 0x0000000619127210 */ /* 0x000fe40007f5e0ff */
[----:B------:R-:W-:Y:S02]  /*e3f90*/  LOP3.LUT R12, R12, 0xffff, RZ, 0xc0, !PT ;  /* 0x0000ffff0c0c7812 */ /* 0x000fe400078ec0ff */
[----:B------:R-:W-:Y:S01]  /*e3fa0*/  LOP3.LUT R14, R14, 0xffff, RZ, 0xc0, !PT ;  /* 0x0000ffff0e0e7812 */ /* 0x000fe200078ec0ff */
[----:B------:R-:W-:-:S03]  /*e3fb0*/  IMAD.X R19, R24, 0x1, R7, P2 ;  /* 0x0000000118137824 */ /* 0x000fc600010e0607 */
[----:B------:R-:W-:Y:S01]  /*e3fc0*/  PRMT R12, R12, 0x3340, R14 ;  /* 0x000033400c0c7816 */ /* 0x000fe2000000000e */
[----:B------:R-:W-:Y:S04]  /*e3fd0*/  STL [R1+0x1a48], R15 ;  /* 0x001a480f01007387 */ /* 0x000fe80000100800 */
[----:B------:R-:W-:Y:S04]  /*e3fe0*/  STL.64 [R1+0xca0], R18 ;  /* 0x000ca01201007387 */ /* 0x000fe80000100a00 */
[----:B------:R0:W-:Y:S04]  /*e3ff0*/  STL [R1+0x189c], R12 ;  /* 0x00189c0c01007387 */ /* 0x0001e80000100800 */
[----:B0-----:R-:W3:Y:S01]  /*e4000*/  LDL.LU R12, [R1+0x4e90] ;  /* 0x004e9000010c7983 */ /* 0x001ee20000300800 */
[----:B--2---:R-:W-:-:S03]  /*e4010*/  LOP3.LUT R18, R23, 0xffff, RZ, 0xc0, !PT ;  /* 0x0000ffff17127812 */ /* 0x004fc600078ec0ff */
[----:B------:R-:W2:Y:S01]  /*e4020*/  LDL.LU R23, [R1+0x4f4] ;  /* 0x0004f40001177983 */ /* 0x000ea20000300800 */
[----:B------:R-:W-:-:S03]  /*e4030*/  LOP3.LUT R14, R20, 0xffff, RZ, 0xc0, !PT ;  /* 0x0000ffff140e7812 */ /* 0x000fc600078ec0ff */
[----:B------:R-:W4:Y:S01]  /*e4040*/  LDL.LU R20, [R1+0x6a4] ;  /* 0x0006a40001147983 */ /* 0x000f220000300800 */
[----:B------:R-:W-:Y:S02]  /*e4050*/  SHF.R.U32.HI R15, RZ, 0x8, R10 ;  /* 0x00000008ff0f7819 */ /* 0x000fe4000001160a */
[----:B------:R-:W-:Y:S02]  /*e4060*/  SHF.R.U32.HI R10, RZ, 0x8, R18 ;  /* 0x00000008ff0a7819 */ /* 0x000fe40000011612 */
[--C-:B------:R-:W-:Y:S02]  /*e4070*/  PRMT R18, R18, 0x3340, R14.reuse ;  /* 0x0000334012127816 */ /* 0x100fe4000000000e */
[----:B------:R-:W-:Y:S02]  /*e4080*/  SHF.R.U32.HI R14, RZ, 0x8, R14 ;  /* 0x00000008ff0e7819 */ /* 0x000fe4000001160e */
[----:B------:R-:W-:Y:S02]  /*e4090*/  LOP3.LUT R15, R15, 0xffff, RZ, 0xc0, !PT ;  /* 0x0000ffff0f0f7812 */ /* 0x000fe400078ec0ff */
[----:B------:R-:W-:-:S02]  /*e40a0*/  LOP3.LUT R10, R10, 0xffff, RZ, 0xc0, !PT ;  /* 0x0000ffff0a0a7812 */ /* 0x000fc400078ec0ff */
[----:B------:R-:W-:Y:S01]  /*e40b0*/  LOP3.LUT R14, R14, 0xffff, RZ, 0xc0, !PT ;  /* 0x0000ffff0e0e7812 */ /* 0x000fe200078ec0ff */
[----:B------:R0:W-:Y:S02]  /*e40c0*/  STL [R1+0x750], R18 ;  /* 0x0007501201007387 */ /* 0x0001e40000100800 */
[----:B0-----:R-:W-:Y:S02]  /*e40d0*/  PRMT R18, R15, 0x3340, R0 ;  /* 0x000033400f127816 */ /* 0x001fe40000000000 */
[----:B------:R-:W-:Y:S02]  /*e40e0*/  PRMT R15, R10, 0x3340, R14 ;  /* 0x000033400a0f7816 */ /* 0x000fe4000000000e */
[----:B------:R-:W-:Y:S02]  /*e40f0*/  LOP3.LUT R14, R21, 0xffff, RZ, 0xc0, !PT ;  /* 0x0000ffff150e7812 */ /* 0x000fe400078ec0ff */
[----:B------:R-:W-:Y:S01]  /*e4100*/  LOP3.LUT R10, R16, 0xffff, RZ, 0xc0, !PT ;  /* 0x0000ffff100a7812 */ /* 0x000fe200078ec0ff */
[----:B------:R-:W-:Y:S04]  /*e4110*/  STL [R1+0x384], R18 ;  /* 0x0003841201007387 */ /* 0x000fe80000100800 */
[----:B------:R0:W-:Y:S04]  /*e4120*/  STL [R1+0x18cc], R15 ;  /* 0x0018cc0f01007387 */ /* 0x0001e80000100800 */
[----:B------:R-:W4:Y:S01]  /*e4130*/  LDL.LU R21, [R1+0xbb0] ;  /* 0x000bb00001157983 */ /* 0x000f220000300800 */
[----:B0-----:R-:W-:-:S02]  /*e4140*/  LOP3.LUT R15, R17, 0xffff, RZ, 0xc0, !PT ;  /* 0x0000ffff110f7812 */ /* 0x001fc400078ec0ff */
[----:B------:R-:W-:Y:S02]  /*e4150*/  PRMT R17, R10, 0x3340, R0 ;  /* 0x000033400a117816 */ /* 0x000fe40000000000 */
[----:B------:R-:W-:-:S04]  /*e4160*/  PRMT R16, R14, 0x3340, R15 ;  /* 0x000033400e107816 */ /* 0x000fc8000000000f */
[----:B------:R-:W-:Y:S02]  /*e4170*/  PRMT R18, R16, 0x5410, R17 ;  /* 0x0000541010127816 */ /* 0x000fe40000000011 */
[----:B------:R-:W-:-:S05]  /*e4180*/  IADD3 R16, P2, PT, R25, R0, RZ ;  /* 0x0000000019107210 */ /* 0x000fca0007f5e0ff */
[----:B------:R-:W-:Y:S01]  /*e4190*/  IMAD.X R17, R24, 0x1, R3, P2 ;  /* 0x0000000118117824 */ /* 0x000fe200010e0603 */
[----:B------:R-:W-:Y:S01]  /*e41a0*/  STL [R1+0x19ec], R18 ;  /* 0x0019ec1201007387 */ /* 0x000fe20000100800 */
[----:B------:R-:W-:Y:S02]  /*e41b0*/  SHF.R.U32.HI R14, RZ, 0x8, R14 ;  /* 0x00000008ff0e7819 */ /* 0x000fe4000001160e */
[----:B------:R-:W-:Y:S01]  /*e41c0*/  SHF.R.U32.HI R15, RZ, 0x8, R15 ;  /* 0x00000008ff0f7819 */ /* 0x000fe2000001160f */
[----:B------:R0:W-:Y:S01]  /*e41d0*/  STL.64 [R1+0xc98], R16 ;  /* 0x000c981001007387 */ /* 0x0001e20000100a00 */
[----:B------:R-:W-:Y:S02]  /*e41e0*/  SHF.R.U32.HI R10, RZ, 0x8, R10 ;  /* 0x00000008ff0a7819 */ /* 0x000fe4000001160a */
[----:B------:R-:W-:Y:S02]  /*e41f0*/  LOP3.LUT R14, R14, 0xffff, RZ, 0xc0, !PT ;  /* 0x0000ffff0e0e7812 */ /* 0x000fe400078ec0ff */
[----:B------:R-:W-:-:S02]  /*e4200*/  LOP3.LUT R15, R15, 0xffff, RZ, 0xc0, !PT ;  /* 0x0000ffff0f0f7812 */ /* 0x000fc400078ec0ff */
[----:B------:R-:W-:Y:S01]  /*e4210*/  LOP3.LUT R10, R10, 0xffff, RZ, 0xc0, !PT ;  /* 0x0000ffff0a0a7812 */ /* 0x000fe200078ec0ff */
[----:B0-----:R-:W4:Y:S01]  /*e4220*/  LDL.LU R16, [R1+0x654] ;  /* 0x0006540001107983 */ /* 0x001f220000300800 */
[----:B------:R-:W-:Y:S02]  /*e4230*/  PRMT R15, R14, 0x3340, R15 ;  /* 0x000033400e0f7816 */ /* 0x000fe4000000000f */
[----:B------:R-:W-:-:S03]  /*e4240*/  PRMT R14, R10, 0x3340, R0 ;  /* 0x000033400a0e7816 */ /* 0x000fc60000000000 */
[----:B------:R2:W-:Y:S04]  /*e4250*/  STL [R1+0x1888], R15 ;  /* 0x0018880f01007387 */ /* 0x0005e80000100800 */
[----:B------:R4:W-:Y:S01]  /*e4260*/  STL [R1+0x380], R14 ;  /* 0x0003800e01007387 */ /* 0x0009e20000100800 */
[----:B---3--:R-:W-:-:S03]  /*e4270*/  LOP3.LUT R10, R12, 0xffff, RZ, 0xc0, !PT ;  /* 0x0000ffff0c0a7812 */ /* 0x008fc600078ec0ff */
[----:B------:R-:W3:Y:S01]  /*e4280*/  LDL.LU R12, [R1+0x4ecc] ;  /* 0x004ecc00010c7983 */ /* 0x000ee20000300800 */
[----:B--2---:R-:W-:-:S03]  /*e4290*/  LOP3.LUT R15, R23, 0xffff, RZ, 0xc0, !PT ;  /* 0x0000ffff170f7812 */ /* 0x004fc600078ec0ff */
[----:B------:R-:W2:Y:S01]  /*e42a0*/  LDL.LU R23, [R1+0x610] ;  /* 0x0006100001177983 */ /* 0x000ea20000300800 */
[----:B----4-:R-:W-:-:S03]  /*e42b0*/  LOP3.LUT R14, R20, 0xffff, RZ, 0xc0, !PT ;  /* 0x0000ffff140e7812 */ /* 0x010fc600078ec0ff */
[----:B------:R-:W4:Y:S04]  /*e42c0*/  LDL.LU R20, [R1+0x9c0] ;  /* 0x0009c00001147983 */ /* 0x000f280000300800 */
[----:B------:R-:W4:Y:S01]  /*e42d0*/  LDL.LU R17, [R1+0x29c] ;  /* 0x00029c0001117983 */ /* 0x000f220000300800 */
        /* <DEDUP_REMOVED lines=10> */
[----:B------:R-:W-:-:S04]  /*e4380*/  LOP3.LUT R14, R14, 0xffff, RZ, 0xc0, !PT ;  /* 0x0000ffff0e0e7812 */ /* 0x000fc800078ec0ff */
[----:B------:R-:W-:Y:S02]  /*e4390*/  PRMT R14, R10, 0x3340, R14 ;  /* 0x000033400a0e7816 */ /* 0x000fe4000000000e */
[----:B0-----:R-:W-:-:S05]  /*e43a0*/  IADD3 R18, P2, PT, R25, R4, RZ ;  /* 0x0000000419127210 */ /* 0x001fca0007f5e0ff */
[----:B------:R-:W-:Y:S01]  /*e43b0*/  IMAD.X R19, R24, 0x1, R8, P2 ;  /* 0x0000000118137824 */ /* 0x000fe200010e0608 */
[----:B------:R-:W-:Y:S02]  /*e43c0*/  LOP3.LUT R10, R21, 0xffff, RZ, 0xc0, !PT ;  /* 0x0000ffff150a7812 */ /* 0x000fe400078ec0ff */
[----:B------:R-:W-:Y:S02]  /*e43d0*/  LOP3.LUT R27, R28, 0xffff, RZ, 0xc0, !PT ;  /* 0x0000ffff1c1b7812 */ /* 0x000fe400078ec0ff */
[----:B------:R0:W-:Y:S04]  /*e43e0*/  STL.64 [R1+0xc88], R18 ;  /* 0x000c881201007387 */ /* 0x0001e80000100a00 */
[----:B------:R1:W-:Y:S01]  /*e43f0*/  STL [R1+0x187c], R14 ;  /* 0x00187c0e01007387 */ /* 0x0003e20000100800 */
[----:B------:R-:W-:-:S03]  /*e4400*/  SHF.R.U32.HI R15, RZ, 0x8, R15 ;  /* 0x00000008ff0f7819 */ /* 0x000fc6000001160f */
[----:B------:R-:W4:Y:S01]  /*e4410*/  LDL.LU R28, [R1+0x5610] ;  /* 0x00561000011c7983 */ /* 0x000f220000300800 */
[----:B------:R-:W-:Y:S02]  /*e4420*/  LOP3.LUT R15, R15, 0xffff, RZ, 0xc0, !PT ;  /* 0x0000ffff0f0f7812 */ /* 0x000fe400078ec0ff */
[----:B0-----:R-:W-:Y:S02]  /*e4430*/  PRMT R18, R27, 0x3340, R0 ;  /* 0x000033401b127816 */ /* 0x001fe40000000000 */
[----:B-1----:R-:W-:-:S04]  /*e4440*/  LOP3.LUT R14, R16, 0xffff, RZ, 0xc0, !PT ;  /* 0x0000ffff100e7812 */ /* 0x002fc800078ec0ff */
[----:B------:R-:W-:Y:S02]  /*e4450*/  PRMT R16, R10, 0x3340, R14 ;  /* 0x000033400a107816 */ /* 0x000fe4000000000e */
[----:B------:R-:W-:Y:S02]  /*e4460*/  SHF.R.U32.HI R10, RZ, 0x8, R10 ;  /* 0x00000008ff0a7819 */ /* 0x000fe4000001160a */
[----:B------:R-:W-:Y:S02]  /*e4470*/  SHF.R.U32.HI R14, RZ, 0x8, R14 ;  /* 0x00000008ff0e7819 */ /* 0x000fe4000001160e */
[----:B------:R-:W-:Y:S02]  /*e4480*/  PRMT R16, R16, 0x5410, R18 ;  /* 0x0000541010107816 */ /* 0x000fe40000000012 */
[----:B------:R-:W-:Y:S02]  /*e4490*/  LOP3.LUT R10, R10, 0xffff, RZ, 0xc0, !PT ;  /* 0x0000ffff0a0a7812 */ /* 0x000fe400078ec0ff */
[----:B------:R-:W-:Y:S01]  /*e44a0*/  LOP3.LUT R14, R14, 0xffff, RZ, 0xc0, !PT ;  /* 0x0000ffff0e0e7812 */ /* 0x000fe200078ec0ff */
[----:B------:R0:W-:Y:S03]  /*e44b0*/  STL [R1+0x19c8], R16 ;  /* 0x0019c81001007387 */ /* 0x0001e60000100800 */
[----:B------:R-:W-:Y:S01]  /*e44c0*/  PRMT R14, R10, 0x3340, R14 ;  /* 0x000033400a0e7816 */ /* 0x000fe2000000000e */
[----:B------:R-:W4:Y:S04]  /*e44d0*/  LDL.LU R18, [R1+0xbb4] ;  /* 0x000bb40001127983 */ /* 0x000f280000300800 */
[----:B------:R-:W4:Y:S01]  /*e44e0*/  LDL.LU R19, [R1+0x658] ;  /* 0x0006580001137983 */ /* 0x000f220000300800 */
[----:B0-----:R-:W-:-:S05]  /*e44f0*/  PRMT R16, R15, 0x3340, R0 ;  /* 0x000033400f107816 */ /* 0x001fca0000000000 */
[----:B------:R-:W-:Y:S04]  /*e4500*/  STL [R1+0x37c], R16 ;  /* 0x00037c1001007387 */ /* 0x000fe80000100800 */
[----:B------:R0:W-:Y:S04]  /*e4510*/  STL [R1+0x1868], R14 ;  /* 0x0018680e01007387 */ /* 0x0001e80000100800 */
[----:B------:R-:W4:Y:S01]  /*e4520*/  LDL.LU R24, [R1+0x4ee4] ;  /* 0x004ee40001187983 */ /* 0x000f220000300800 */
[----:B---3--:R-:W-:Y:S02]  /*e4530*/  LOP3.LUT R15, R12, 0xffff, RZ, 0xc0, !PT ;  /* 0x0000ffff0c0f7812 */ /* 0x008fe400078ec0ff */
[----:B--2---:R-:W-:-:S04]  /*e4540*/  LOP3.LUT R10, R23, 0xffff, RZ, 0xc0, !PT ;  /* 0x0000ffff170a7812 */ /* 0x004fc800078ec0ff */
[----:B0-----:R-:W-:Y:S02]  /*e4550*/  PRMT R14, R10, 0x3340, R0 ;  /* 0x000033400a0e7816 */ /* 0x001fe40000000000 */
[----:B----4-:R-:W-:-:S04]  /*e4560*/  LOP3.LUT R26, R20, 0xffff, RZ, 0xc0, !PT ;  /* 0x0000ffff141a7812 */ /* 0x010fc800078ec0ff */
[----:B------:R-:W-:Y:S02]  /*e4570*/  PRMT R12, R15, 0x3340, R26 ;  /* 0x000033400f0c7816 */ /* 0x000fe4000000001a */
[----:B------:R-:W-:Y:S02]  /*e4580*/  IADD3 R20, P2, PT, R17, R6, RZ ;  /* 0x0000000611147210 */ /* 0x000fe40007f5e0ff */
[----:B------:R-:W-:Y:S02]  /*e4590*/  PRMT R12, R12, 0x5410, R14 ;  /* 0x000054100c0c7816 */ /* 0x000fe4000000000e */
[----:B------:R-:W-:-:S03]  /*e45a0*/  SHF.R.S32.HI R14, RZ, 0x1f, R17 ;  /* 0x0000001fff0e7819 */ /* 0x000fc60000011411 */
[----:B------:R0:W-:Y:S02]  /*e45b0*/  STL [R1+0x19ac], R12 ;  /* 0x0019ac0c01007387 */ /* 0x0001e40000100800 */
[----:B------:R-:W-:Y:S02]  /*e45c0*/  IMAD.X R21, R14, 0x1, R7, P2 ;  /* 0x000000010e157824 */ /* 0x000fe400010e0607 */
[----:B------:R-:W2:Y:S04]  /*e45d0*/  LDL.LU R25, [R1+0x618] ;  /* 0x0006180001197983 */ /* 0x000ea80000300800 */
[----:B------:R-:W3:Y:S04]  /*e45e0*/  LDL.LU R16, [R1+0x9c4] ;  /* 0x0009c40001107983 */ /* 0x000ee80000300800 */
[----:B0-----:R-:W4:Y:S04]  /*e45f0*/  LDL.LU R12, [R1+0x4eb4] ;  /* 0x004eb400010c7983 */ /* 0x001f280000300800 */
[----:B------:R-:W2:Y:S04]  /*e4600*/  LDL.LU R23, [R1+0x5ac] ;  /* 0x0005ac0001177983 */ /* 0x000ea80000300800 */
[----:B------:R0:W-:Y:S04]  /*e4610*/  STL.64 [R1+0xc80], R20 ;  /* 0x000c801401007387 */ /* 0x0001e80000100a00 */
[----:B0-----:R-:W2:Y:S04]  /*e4620*/  LDL.LU R21, [R1+0x560c] ;  /* 0x00560c0001157983 */ /* 0x001ea80000300800 */
        /* <DEDUP_REMOVED lines=11> */
[----:B------:R-:W-:Y:S02]  /*e46e0*/  SHF.R.U32.HI R10, RZ, 0x8, R10 ;  /* 0x00000008ff0a7819 */ /* 0x000fe4000001160a */
        /* <DEDUP_REMOVED lines=9> */
[----:B------:R-:W-:-:S04]  /*e4780*/  LOP3.LUT R10, R10, 0xffff, RZ, 0xc0, !PT ;  /* 0x0000ffff0a0a7812 */ /* 0x000fc800078ec0ff */
[----:B------:R-:W-:Y:S02]  /*e4790*/  PRMT R10, R10, 0x3340, R0 ;  /* 0x000033400a0a7816 */ /* 0x000fe40000000000 */
[----:B---3--:R-:W-:Y:S02]  /*e47a0*/  LOP3.LUT R19, R16, 0xffff, RZ, 0xc0, !PT ;  /* 0x0000ffff10137812 */ /* 0x008fe400078ec0ff */
[----:B--2---:R-:W-:Y:S02]  /*e47b0*/  LOP3.LUT R15, R21, 0xffff, RZ, 0xc0, !PT ;  /* 0x0000ffff150f7812 */ /* 0x004fe400078ec0ff */
[----:B------:R-:W2:Y:S04]  /*e47c0*/  LDL.LU R21, [R1+0x5608] ;  /* 0x0056080001157983 */ /* 0x000ea80000300800 */
[----:B------:R-:W-:Y:S04]  /*e47d0*/  STL [R1+0x184c], R18 ;  /* 0x00184c1201007387 */ /* 0x000fe80000100800 */
[----:B------:R0:W-:Y:S02]  /*e47e0*/  STL [R1+0x774], R15 ;  /* 0x0007740f01007387 */ /* 0x0001e40000100800 */
[----:B0-----:R-:W-:-:S04]  /*e47f0*/  SHF.R.U32.HI R15, RZ, 0x8, R15 ;  /* 0x00000008ff0f7819 */ /* 0x001fc8000001160f */
[----:B------:R-:W-:-:S04]  /*e4800*/  LOP3.LUT R15, R15, 0xffff, RZ, 0xc0, !PT ;  /* 0x0000ffff0f0f7812 */ /* 0x000fc800078ec0ff */
[----:B------:R-:W-:Y:S02]  /*e4810*/  PRMT R15, R15, 0x3340, R0 ;  /* 0x000033400f0f7816 */ /* 0x000fe40000000000 */
[----:B----4-:R-:W-:Y:S02]  /*e4820*/  LOP3.LUT R16, R12, 0xffff, RZ, 0xc0, !PT ;  /* 0x0000ffff0c107812 */ /* 0x010fe400078ec0ff */
[----:B------:R-:W-:Y:S01]  /*e4830*/  LOP3.LUT R18, R24, 0xffff, RZ, 0xc0, !PT ;  /* 0x0000ffff18127812 */ /* 0x000fe200078ec0ff */
[----:B------:R-:W-:Y:S04]  /*e4840*/  STL [R1+0x374], R15 ;  /* 0x0003740f01007387 */ /* 0x000fe80000100800 */
[----:B------:R0:W-:Y:S04]  /*e4850*/  STL [R1+0x370], R10 ;  /* 0x0003700a01007387 */ /* 0x0001e80000100800 */
[----:B------:R-:W3:Y:S01]  /*e4860*/  LDL.LU R12, [R1+0x4ec4] ;  /* 0x004ec400010c7983 */ /* 0x000ee20000300800 */
[----:B------:R-:W-:-:S02]  /*e4870*/  LOP3.LUT R24, R20, 0xffff, RZ, 0xc0, !PT ;  /* 0x0000ffff14187812 */ /* 0x000fc400078ec0ff */
[----:B0-----:R-:W-:Y:S02]  /*e4880*/  LOP3.LUT R10, R23, 0xffff, RZ, 0xc0, !PT ;  /* 0x0000ffff170a7812 */ /* 0x001fe400078ec0ff */
[----:B------:R-:W4:Y:S04]  /*e4890*/  LDL.LU R23, [R1+0x5b8] ;  /* 0x0005b80001177983 */ /* 0x000f280000300800 */
[----:B------:R-:W2:Y:S01]  /*e48a0*/  LDL.LU R20, [R1+0x8d8] ;  /* 0x0008d80001147983 */ /* 0x000ea20000300800 */
        /* <DEDUP_REMOVED lines=8> */
[----:B------:R0:W-:Y:S04]  /*e4930*/  STL [R1+0x197c], R27 ;  /* 0x00197c1b01007387 */ /* 0x0001e80000100800 */
[----:B------:R1:W-:Y:S01]  /*e4940*/  STL [R1+0x1978], R25 ;  /* 0x0019781901007387 */ /* 0x0003e20000100800 */
[----:B------:R-:W-:Y:S02]  /*e4950*/  SHF.R.U32.HI R18, RZ, 0x8, R18 ;  /* 0x00000008ff127819 */ /* 0x000fe40000011612 */
[----:B------:R-:W-:-:S02]  /*e4960*/  SHF.R.U32.HI R19, RZ, 0x8, R19 ;  /* 0x00000008ff137819 */ /* 0x000fc40000011613 */
[----:B------:R-:W-:Y:S01]  /*e4970*/  SHF.R.U32.HI R16, RZ, 0x8, R16 ;  /* 0x00000008ff107819 */ /* 0x000fe20000011610 */
[----:B0-----:R-:W-:Y:S01]  /*e4980*/  IMAD.X R27, R14, 0x1, R3, P2 ;  /* 0x000000010e1b7824 */ /* 0x001fe200010e0603 */
[----:B-1----:R-:W-:Y:S02]  /*e4990*/  SHF.R.U32.HI R25, RZ, 0x8, R24 ;  /* 0x00000008ff197819 */ /* 0x002fe40000011618 */
[----:B------:R-:W-:Y:S02]  /*e49a0*/  LOP3.LUT R18, R18, 0xffff, RZ, 0xc0, !PT ;  /* 0x0000ffff12127812 */ /* 0x000fe400078ec0ff */
[----:B------:R-:W-:Y:S02]  /*e49b0*/  LOP3.LUT R19, R19, 0xffff, RZ, 0xc0, !PT ;  /* 0x0000ffff13137812 */ /* 0x000fe400078ec0ff */
[----:B------:R-:W-:Y:S01]  /*e49c0*/  LOP3.LUT R16, R16, 0xffff, RZ, 0xc0, !PT ;  /* 0x0000ffff10107812 */ /* 0x000fe200078ec0ff */
[----:B------:R0:W-:Y:S04]  /*e49d0*/  STL.64 [R1+0xc68], R26 ;  /* 0x000c681a01007387 */ /* 0x0001e80000100a00 */
[----:B------:R-:W2:Y:S01]  /*e49e0*/  LDL.LU R24, [R1+0x2a0] ;  /* 0x0002a00001187983 */ /* 0x000ea20000300800 */
[----:B------:R-:W-:-:S02]  /*e49f0*/  SHF.R.U32.HI R10, RZ, 0x8, R10 ;  /* 0x00000008ff0a7819 */ /* 0x000fc4000001160a */
[----:B0-----:R-:W-:Y:S02]  /*e4a00*/  LOP3.LUT R26, R25, 0xffff, RZ, 0xc0, !PT ;  /* 0x0000ffff191a7812 */ /* 0x001fe400078ec0ff */
[----:B------:R-:W-:Y:S02]  /*e4a10*/  PRMT R25, R18, 0x3340, R19 ;  /* 0x0000334012197816 */ /* 0x000fe40000000013 */
[----:B------:R-:W2:Y:S01]  /*e4a20*/  LDL.LU R18, [R1+0x4ea4] ;  /* 0x004ea40001127983 */ /* 0x000ea20000300800 */
[----:B------:R-:W-:Y:S02]  /*e4a30*/  PRMT R16, R16, 0x3340, R26 ;  /* 0x0000334010107816 */ /* 0x000fe4000000001a */
[----:B------:R-:W-:Y:S01]  /*e4a40*/  IADD3 R26, P2, PT, R17, R2, RZ ;  /* 0x00000002111a7210 */ /* 0x000fe20007f5e0ff */
[----:B------:R-:W2:Y:S04]  /*e4a50*/  LDL.LU R19, [R1+0x524] ;  /* 0x0005240001137983 */ /* 0x000ea80000300800 */
[----:B------:R0:W-:Y:S01]  /*e4a60*/  STL [R1+0x1828], R25 ;  /* 0x0018281901007387 */ /* 0x0001e20000100800 */
[----:B------:R-:W-:Y:S01]  /*e4a70*/  IMAD.X R27, R14, 0x1, R5, P2 ;  /* 0x000000010e1b7824 */ /* 0x000fe200010e0605 */
[----:B------:R-:W-:-:S02]  /*e4a80*/  LOP3.LUT R10, R10, 0xffff, RZ, 0xc0, !PT ;  /* 0x0000ffff0a0a7812 */ /* 0x000fc400078ec0ff */
[----:B0-----:R-:W2:Y:S04]  /*e4a90*/  LDL.LU R25, [R1+0x6dc] ;  /* 0x0006dc0001197983 */ /* 0x001ea80000300800 */
[----:B------:R0:W-:Y:S04]  /*e4aa0*/  STL [R1+0x1818], R16 ;  /* 0x0018181001007387 */ /* 0x0001e80000100800 */
[----:B------:R-:W-:Y:S01]  /*e4ab0*/  STL.64 [R1+0xc78], R26 ;  /* 0x000c781a01007387 */ /* 0x000fe20000100a00 */
[----:B0-----:R-:W-:-:S05]  /*e4ac0*/  IADD3 R16, P2, PT, R17, R4, RZ ;  /* 0x0000000411107210 */ /* 0x001fca0007f5e0ff */
[----:B------:R-:W-:Y:S01]  /*e4ad0*/  IMAD.X R17, R14, 0x1, R8, P2 ;  /* 0x000000010e117824 */ /* 0x000fe200010e0608 */
[----:B------:R-:W-:-:S04]  /*e4ae0*/  PRMT R14, R10, 0x3340, R0 ;  /* 0x000033400a0e7816 */ /* 0x000fc80000000000 */
[----:B------:R-:W-:Y:S04]  /*e4af0*/  STL.64 [R1+0xc70], R16 ;  /* 0x000c701001007387 */ /* 0x000fe80000100a00 */
[----:B------:R2:W-:Y:S01]  /*e4b00*/  STL [R1+0x36c], R14 ;  /* 0x00036c0e01007387 */ /* 0x0005e20000100800 */
[----:B---3--:R-:W-:Y:S02]  /*e4b10*/  LOP3.LUT R10, R12, 0xffff, RZ, 0xc0, !PT ;  /* 0x0000ffff0c0a7812 */ /* 0x008fe400078ec0ff */
[----:B----4-:R-:W-:Y:S02]  /*e4b20*/  LOP3.LUT R12, R23, 0xffff, RZ, 0xc0, !PT ;  /* 0x0000ffff170c7812 */ /* 0x010fe400078ec0ff */
[----:B--2---:R-:W-:Y:S02]  /*e4b30*/  LOP3.LUT R14, R20, 0xffff, RZ, 0xc0, !PT ;  /* 0x0000ffff140e7812 */ /* 0x004fe400078ec0ff */
[----:B------:R-:W-:Y:S01]  /*e4b40*/  PRMT R16, R12, 0x3340, R0 ;  /* 0x000033400c107816 */ /* 0x000fe20000000000 */
[----:B------:R0:W-:Y:S02]  /*e4b50*/  STL [R1+0x790], R12 ;  /* 0x0007900c01007387 */ /* 0x0001e40000100800 */
[----:B0-----:R-:W-:-:S04]  /*e4b60*/  PRMT R12, R10, 0x3340, R14 ;  /* 0x000033400a0c7816 */ /* 0x001fc8000000000e */
[----:B------:R-:W-:Y:S02]  /*e4b70*/  PRMT R17, R12, 0x5410, R16 ;  /* 0x000054100c117816 */ /* 0x000fe40000000010 */
[----:B------:R-:W2:Y:S04]  /*e4b80*/  LDL.LU R12, [R1+0x4eb0] ;  /* 0x004eb000010c7983 */ /* 0x000ea80000300800 */
[----:B------:R-:W3:Y:S04]  /*e4b90*/  LDL.LU R16, [R1+0x528] ;  /* 0x0005280001107983 */ /* 0x000ee80000300800 */
[----:B------:R0:W-:Y:S04]  /*e4ba0*/  STL [R1+0x1970], R17 ;  /* 0x0019701101007387 */ /* 0x0001e80000100800 */
[----:B0-----:R-:W4:Y:S04]  /*e4bb0*/  LDL.LU R17, [R1+0x708] ;  /* 0x0007080001117983 */ /* 0x001f280000300800 */
        /* <DEDUP_REMOVED lines=32> */
[----:B------:R2:W-:Y:S04]  /*e4dc0*/  STL [R1+0x364], R14 ;  /* 0x0003640e01007387 */ /* 0x0005e80000100800 */
[----:B------:R-:W4:Y:S01]  /*e4dd0*/  LDL.LU R25, [R1+0x4ee8] ;  /* 0x004ee80001197983 */ /* 0x000f220000300800 */
[----:B---3--:R-:W-:-:S03]  /*e4de0*/  LOP3.LUT R10, R16, 0xffff, RZ, 0xc0, !PT ;  /* 0x0000ffff100a7812 */ /* 0x008fc600078ec0ff */
[----:B------:R-:W3:Y:S01]  /*e4df0*/  LDL.LU R16, [R1+0x624] ;  /* 0x0006240001107983 */ /* 0x000ee20000300800 */
[----:B--2---:R-:W-:-:S03]  /*e4e00*/  LOP3.LUT R14, R20, 0xffff, RZ, 0xc0, !PT ;  /* 0x0000ffff140e7812 */ /* 0x004fc600078ec0ff */
[----:B------:R-:W2:Y:S01]  /*e4e10*/  LDL.LU R20, [R1+0x9d0] ;  /* 0x0009d00001147983 */ /* 0x000ea20000300800 */
[----:B------:R-:W-:Y:S02]  /*e4e20*/  LOP3.LUT R12, R12, 0xffff, RZ, 0xc0, !PT ;  /* 0x0000ffff0c0c7812 */ /* 0x000fe400078ec0ff */
[----:B----4-:R-:W-:Y:S02]  /*e4e30*/  LOP3.LUT R15, R17, 0xffff, RZ, 0xc0, !PT ;  /* 0x0000ffff110f7812 */ /* 0x010fe400078ec0ff */
[----:B------:R-:W-:Y:S02]  /*e4e40*/  LOP3.LUT R17, R23, 0xffff, RZ, 0xc0, !PT ;  /* 0x0000ffff17117812 */ /* 0x000fe400078ec0ff */
[----:B------:R-:W-:Y:S02]  /*e4e50*/  PRMT R23, R10, 0x3340, R0 ;  /* 0x000033400a177816 */ /* 0x000fe40000000000 */
[----:B------:R-:W-:Y:S02]  /*e4e60*/  PRMT R19, R12, 0x3340, R15 ;  /* 0x000033400c137816 */ /* 0x000fe4000000000f */
[----:B------:R-:W-:-:S02]  /*e4e70*/  LOP3.LUT R13, R13, 0xffff, RZ, 0xc0, !PT ;  /* 0x0000ffff0d0d7812 */ /* 0x000fc400078ec0ff */
        /* <DEDUP_REMOVED lines=10> */
[----:B------:R0:W-:Y:S04]  /*e4f20*/  STL [R1+0x18fc], R19 ;  /* 0x0018fc1301007387 */ /* 0x0001e80000100800 */
[----:B------:R1:W-:Y:S01]  /*e4f30*/  STL.64 [R1+0xc48], R26 ;  /* 0x000c481a01007387 */ /* 0x0003e20000100a00 */
[----:B------:R-:W-:Y:S02]  /*e4f40*/  SHF.R.U32.HI R15, RZ, 0x8, R15 ;  /* 0x00000008ff0f7819 */ /* 0x000fe4000001160f */
[----:B0-----:R-:W-:Y:S02]  /*e4f50*/  LOP3.LUT R19, R17, 0xffff, RZ, 0xc0, !PT ;  /* 0x0000ffff11137812 */ /* 0x001fe400078ec0ff */
[----:B------:R-:W4:Y:S01]  /*e4f60*/  LDL.LU R17, [R1+0x4ef8] ;  /* 0x004ef80001117983 */ /* 0x000f220000300800 */
[----:B-1----:R-:W-:-:S02]  /*e4f70*/  LOP3.LUT R26, R14, 0xffff, RZ, 0xc0, !PT ;  /* 0x0000ffff0e1a7812 */ /* 0x002fc400078ec0ff */
[----:B------:R-:W-:Y:S02]  /*e4f80*/  LOP3.LUT R14, R12, 0xffff, RZ, 0xc0, !PT ;  /* 0x0000ffff0c0e7812 */ /* 0x000fe400078ec0ff */
[----:B------:R-:W4:Y:S04]  /*e4f90*/  LDL.LU R12, [R1+0x62c] ;  /* 0x00062c00010c7983 */ /* 0x000f280000300800 */
[----:B------:R-:W4:Y:S01]  /*e4fa0*/  LDL.LU R23, [R1+0x9d4] ;  /* 0x0009d40001177983 */ /* 0x000f220000300800 */
[----:B------:R-:W-:Y:S02]  /*e4fb0*/  LOP3.LUT R15, R15, 0xffff, RZ, 0xc0, !PT ;  /* 0x0000ffff0f0f7812 */ /* 0x000fe400078ec0ff */
[----:B------:R-:W-:Y:S01]  /*e4fc0*/  PRMT R26, R19, 0x3340, R26 ;  /* 0x00003340131a7816 */ /* 0x000fe2000000001a */
[----:B------:R-:W4:Y:S01]  /*e4fd0*/  LDL.LU R27, [R1+0x2a4] ;  /* 0x0002a400011b7983 */ /* 0x000f220000300800 */
[----:B------:R-:W-:-:S02]  /*e4fe0*/  PRMT R19, R14, 0x3340, R15 ;  /* 0x000033400e137816 */ /* 0x000fc4000000000f */
        /* <DEDUP_REMOVED lines=13> */
[----:B---3--:R-:W-:-:S04]  /*e50c0*/  LOP3.LUT R14, R16, 0xffff, RZ, 0xc0, !PT ;  /* 0x0000ffff100e7812 */ /* 0x008fc800078ec0ff */
[----:B------:R-:W-:Y:S02]  /*e50d0*/  PRMT R18, R14, 0x3340, R0 ;  /* 0x000033400e127816 */ /* 0x000fe40000000000 */
[----:B--2---:R-:W-:-:S04]  /*e50e0*/  LOP3.LUT R15, R20, 0xffff, RZ, 0xc0, !PT ;  /* 0x0000ffff140f7812 */ /* 0x004fc800078ec0ff */
[----:B------:R-:W-:-:S04]  /*e50f0*/  PRMT R16, R10, 0x3340, R15 ;  /* 0x000033400a107816 */ /* 0x000fc8000000000f */
[----:B------:R-:W-:Y:S02]  /*e5100*/  PRMT R18, R16, 0x5410, R18 ;  /* 0x0000541010127816 */ /* 0x000fe40000000012 */
[----:B------:R-:W-:Y:S02]  /*e5110*/  SHF.R.U32.HI R16, RZ, 0x8, R13 ;  /* 0x00000008ff107819 */ /* 0x000fe4000001160d */
[----:B------:R-:W2:Y:S04]  /*e5120*/  LDL.LU R13, [R1+0x4ed0] ;  /* 0x004ed000010d7983 */ /* 0x000ea80000300800 */
[----:B------:R0:W-:Y:S04]  /*e5130*/  STL [R1+0x18ec], R18 ;  /* 0x0018ec1201007387 */ /* 0x0001e80000100800 */
[----:B------:R-:W3:Y:S01]  /*e5140*/  LDL.LU R20, [R1+0x908] ;  /* 0x0009080001147983 */ /* 0x000ee20000300800 */
        /* <DEDUP_REMOVED lines=8> */
[----:B------:R0:W-:Y:S04]  /*e51d0*/  STL [R1+0x17ec], R16 ;  /* 0x0017ec1001007387 */ /* 0x0001e80000100800 */
[----:B------:R-:W3:Y:S01]  /*e51e0*/  LDL.LU R25, [R1+0x4ed8] ;  /* 0x004ed80001197983 */ /* 0x000ee20000300800 */
[----:B----4-:R-:W-:Y:S02]  /*e51f0*/  LOP3.LUT R10, R12, 0xffff, RZ, 0xc0, !PT ;  /* 0x0000ffff0c0a7812 */ /* 0x010fe400078ec0ff */
[----:B------:R-:W-:Y:S01]  /*e5200*/  LOP3.LUT R19, R23, 0xffff, RZ, 0xc0, !PT ;  /* 0x0000ffff17137812 */ /* 0x000fe200078ec0ff */
[----:B------:R-:W4:Y:S04]  /*e5210*/  LDL.LU R12, [R1+0x5d4] ;  /* 0x0005d400010c7983 */ /* 0x000f280000300800 */
[----:B------:R-:W4:Y:S01]  /*e5220*/  LDL.LU R23, [R1+0x90c] ;  /* 0x00090c0001177983 */ /* 0x000f220000300800 */
[----:B------:R-:W-:-:S02]  /*e5230*/  LOP3.LUT R15, R17, 0xffff, RZ, 0xc0, !PT ;  /* 0x0000ffff110f7812 */ /* 0x000fc400078ec0ff */
[----:B------:R-:W-:Y:S02]  /*e5240*/  PRMT R17, R10, 0x3340, R0 ;  /* 0x000033400a117816 */ /* 0x000fe40000000000 */
[----:B0-----:R-:W-:Y:S02]  /*e5250*/  PRMT R16, R15, 0x3340, R19 ;  /* 0x000033400f107816 */ /* 0x001fe40000000013 */
[----:B------:R-:W-:Y:S02]  /*e5260*/  SHF.R.S32.HI R18, RZ, 0x1f, R27 ;  /* 0x0000001fff127819 */ /* 0x000fe4000001141b */
[----:B------:R-:W-:Y:S02]  /*e5270*/  PRMT R24, R16, 0x5410, R17 ;  /* 0x0000541010187816 */ /* 0x000fe40000000011 */
[----:B------:R-:W-:Y:S02]  /*e5280*/  IADD3 R16, P2, PT, R27, R6, RZ ;  /* 0x000000061b107210 */ /* 0x000fe40007f5e0ff */
[----:B------:R-:W-:-:S02]  /*e5290*/  SHF.R.U32.HI R19, RZ, 0x8, R19 ;  /* 0x00000008ff137819 */ /* 0x000fc40000011613 */
[----:B------:R-:W-:Y:S01]  /*e52a0*/  SHF.R.U32.HI R15, RZ, 0x8, R15 ;  /* 0x00000008ff0f7819 */ /* 0x000fe2000001160f */
[----:B------:R-:W-:Y:S01]  /*e52b0*/  IMAD.X R17, R18, 0x1, R7, P2 ;  /* 0x0000000112117824 */ /* 0x000fe200010e0607 */
[----:B------:R-:W-:Y:S02]  /*e52c0*/  LOP3.LUT R19, R19, 0xffff, RZ, 0xc0, !PT ;  /* 0x0000ffff13137812 */ /* 0x000fe400078ec0ff */
[----:B------:R-:W-:Y:S01]  /*e52d0*/  LOP3.LUT R15, R15, 0xffff, RZ, 0xc0, !PT ;  /* 0x0000ffff0f0f7812 */ /* 0x000fe200078ec0ff */
[----:B------:R0:W-:Y:S04]  /*e52e0*/  STL [R1+0x18dc], R24 ;  /* 0x0018dc1801007387 */ /* 0x0001e80000100800 */
[----:B------:R1:W-:Y:S01]  /*e52f0*/  STL.64 [R1+0xc40], R16 ;  /* 0x000c401001007387 */ /* 0x0003e20000100a00 */
[----:B------:R-:W-:-:S02]  /*e5300*/  SHF.R.U32.HI R10, RZ, 0x8, R10 ;  /* 0x00000008ff0a7819 */ /* 0x000fc4000001160a */
[----:B0-----:R-:W-:Y:S01]  /*e5310*/  PRMT R24, R15, 0x3340, R19 ;  /* 0x000033400f187816 */ /* 0x001fe20000000013 */
[----:B-1----:R-:W4:Y:S04]  /*e5320*/  LDL.LU.64 R16, [R1+0x5600] ;  /* 0x0056000001107983 */ /* 0x002f280000300a00 */
[----:B------:R-:W4:Y:S01]  /*e5330*/  LDL.LU R19, [R1+0x5d8] ;  /* 0x0005d80001137983 */ /* 0x000f220000300800 */
[----:B------:R-:W-:-:S04]  /*e5340*/  LOP3.LUT R10, R10, 0xffff, RZ, 0xc0, !PT ;  /* 0x0000ffff0a0a7812 */ /* 0x000fc800078ec0ff */
[----:B------:R-:W-:Y:S01]  /*e5350*/  PRMT R15, R10, 0x3340, R0 ;  /* 0x000033400a0f7816 */ /* 0x000fe20000000000 */
[----:B------:R-:W-:Y:S04]  /*e5360*/  STL [R1+0x17dc], R24 ;  /* 0x0017dc1801007387 */ /* 0x000fe80000100800 */
[----:B------:R0:W-:Y:S02]  /*e5370*/  STL [R1+0x358], R15 ;  /* 0x0003580f01007387 */ /* 0x0001e40000100800 */
[----:B0-----:R-:W-:Y:S02]  /*e5380*/  SHF.R.U32.HI R15, RZ, 0x8, R14 ;  /* 0x00000008ff0f7819 */ /* 0x001fe4000001160e */
[----:B--2---:R-:W-:Y:S02]  /*e5390*/  LOP3.LUT R10, R13, 0xffff, RZ, 0xc0, !PT ;  /* 0x0000ffff0d0a7812 */ /* 0x004fe400078ec0ff */
[----:B---3--:R-:W-:-:S03]  /*e53a0*/  LOP3.LUT R13, R20, 0xffff, RZ, 0xc0, !PT ;  /* 0x0000ffff140d7812 */ /* 0x008fc600078ec0ff */
[----:B------:R-:W-:Y:S04]  /*e53b0*/  STL [R1+0x770], R10 ;  /* 0x0007700a01007387 */ /* 0x000fe80000100800 */
[----:B------:R0:W-:Y:S01]  /*e53c0*/  STL [R1+0x760], R13 ;  /* 0x0007600d01007387 */ /* 0x0001e20000100800 */
[----:B------:R-:W-:-:S03]  /*e53d0*/  SHF.R.U32.HI R14, RZ, 0x8, R13 ;  /* 0x00000008ff0e7819 */ /* 0x000fc6000001160d */
[----:B0-----:R-:W2:Y:S04]  /*e53e0*/  LDL.LU R13, [R1+0x4ebc] ;  /* 0x004ebc00010d7983 */ /* 0x001ea80000300800 */
[----:B------:R-:W3:Y:S01]  /*e53f0*/  LDL.LU R20, [R1+0x734] ;  /* 0x0007340001147983 */ /* 0x000ee20000300800 */
[----:B------:R-:W-:Y:S02]  /*e5400*/  SHF.R.U32.HI R10, RZ, 0x8, R10 ;  /* 0x00000008ff0a7819 */ /* 0x000fe4000001160a */
[----:B------:R-:W-:Y:S02]  /*e5410*/  LOP3.LUT R15, R15, 0xffff, RZ, 0xc0, !PT ;  /* 0x0000ffff0f0f7812 */ /* 0x000fe400078ec0ff */
[----:B------:R-:W-:Y:S02]  /*e5420*/  LOP3.LUT R14, R14, 0xffff, RZ, 0xc0, !PT ;  /* 0x0000ffff0e0e7812 */ /* 0x000fe400078ec0ff */
[----:B------:R-:W-:-:S02]  /*e5430*/  LOP3.LUT R10, R10, 0xffff, RZ, 0xc0, !PT ;  /* 0x0000ffff0a0a7812 */ /* 0x000fc400078ec0ff */
[----:B------:R-:W-:Y:S02]  /*e5440*/  PRMT R15, R15, 0x3340, R0 ;  /* 0x000033400f0f7816 */ /* 0x000fe40000000000 */
[----:B------:R-:W-:-:S03]  /*e5450*/  PRMT R14, R10, 0x3340, R14 ;  /* 0x000033400a0e7816 */ /* 0x000fc6000000000e */
[----:B------:R-:W-:Y:S04]  /*e5460*/  STL [R1+0x354], R15 ;  /* 0x0003540f01007387 */ /* 0x000fe80000100800 */
[----:B------:R0:W-:Y:S01]  /*e5470*/  STL [R1+0x17d8], R14 ;  /* 0x0017d80e01007387 */ /* 0x0001e20000100800 */
[----:B------:R-:W-:Y:S02]  /*e5480*/  LOP3.LUT R10, R25, 0xffff, RZ, 0xc0, !PT ;  /* 0x0000ffff190a7812 */ /* 0x000fe400078ec0ff */
[----:B------:R-:W-:Y:S02]  /*e5490*/  IADD3 R24, P2, PT, R27, R0, RZ ;  /* 0x000000001b187210 */ /* 0x000fe40007f5e0ff */
[----:B----4-:R-:W-:Y:S02]  /*e54a0*/  LOP3.LUT R12, R12, 0xffff, RZ, 0xc0, !PT ;  /* 0x0000ffff0c0c7812 */ /* 0x010fe400078ec0ff */
[----:B0-----:R-:W-:-:S02]  /*e54b0*/  LOP3.LUT R14, R23, 0xffff, RZ, 0xc0, !PT ;  /* 0x0000ffff170e7812 */ /* 0x001fc400078ec0ff */
[----:B------:R-:W-:Y:S02]  /*e54c0*/  PRMT R23, R12, 0x3340, R0 ;  /* 0x000033400c177816 */ /* 0x000fe40000000000 */
[----:B------:R-:W-:Y:S01]  /*e54d0*/  PRMT R15, R10, 0x3340, R14 ;  /* 0x000033400a0f7816 */ /* 0x000fe2000000000e */
[----:B------:R-:W-:-:S03]  /*e54e0*/  IMAD.X R25, R18, 0x1, R3, P2 ;  /* 0x0000000112197824 */ /* 0x000fc600010e0603 */
[----:B------:R-:W-:-:S05]  /*e54f0*/  PRMT R15, R15, 0x5410, R23 ;  /* 0x000054100f0f7816 */ /* 0x000fca0000000017 */
[----:B------:R-:W-:Y:S04]  /*e5500*/  STL [R1+0x18bc], R15 ;  /* 0x0018bc0f01007387 */ /* 0x000fe80000100800 */
[----:B------:R0:W-:Y:S04]  /*e5510*/  STL.64 [R1+0xc38], R24 ;  /* 0x000c381801007387 */ /* 0x0001e80000100a00 */
[----:B0-----:R-:W4:Y:S04]  /*e5520*/  LDL.LU R24, [R1+0x4ec0] ;  /* 0x004ec00001187983 */ /* 0x001f280000300800 */
[----:B------:R-:W4:Y:S04]  /*e5530*/  LDL.LU R25, [R1+0x554] ;  /* 0x0005540001197983 */ /* 0x000f280000300800 */
[----:B------:R-:W4:Y:S01]  /*e5540*/  LDL.LU R23, [R1+0x73c] ;  /* 0x00073c0001177983 */ /* 0x000f220000300800 */
[----:B------:R-:W-:-:S02]  /*e5550*/  SHF.R.U32.HI R10, RZ, 0x8, R10 ;  /* 0x00000008ff0a7819 */ /* 0x000fc4000001160a */
[----:B------:R-:W-:Y:S02]  /*e5560*/  SHF.R.U32.HI R14, RZ, 0x8, R14 ;  /* 0x00000008ff0e7819 */ /* 0x000fe4000001160e */
        /* <DEDUP_REMOVED lines=14> */
[----:B------:R0:W-:Y:S04]  /*e5650*/  STL [R1+0x2a0], R12 ;  /* 0x0002a00c01007387 */ /* 0x0001e80000100800 */
[----:B------:R-:W4:Y:S01]  /*e5660*/  LDL.LU R17, [R1+0xbd0] ;  /* 0x000bd00001117983 */ /* 0x000f220000300800 */
[----:B---3--:R-:W-:-:S03]  /*e5670*/  LOP3.LUT R14, R20, 0xffff, RZ, 0xc0, !PT ;  /* 0x0000ffff140e7812 */ /* 0x008fc600078ec0ff */
[----:B------:R-:W3:Y:S04]  /*e5680*/  LDL.LU R20, [R1+0x6b4] ;  /* 0x0006b40001147983 */ /* 0x000ee80000300800 */
[----:B------:R-:W3:Y:S01]  /*e5690*/  LDL.LU R15, [R1+0x2a8] ;  /* 0x0002a800010f7983 */ /* 0x000ee20000300800 */
[----:B--2---:R-:W-:Y:S02]  /*e56a0*/  LOP3.LUT R10, R13, 0xffff, RZ, 0xc0, !PT ;  /* 0x0000ffff0d0a7812 */ /* 0x004fe400078ec0ff */
[----:B------:R-:W-:Y:S02]  /*e56b0*/  PRMT R13, R19, 0x3340, R0 ;  /* 0x00003340130d7816 */ /* 0x000fe40000000000 */
[----:B0-----:R-:W-:-:S04]  /*e56c0*/  PRMT R12, R10, 0x3340, R14 ;  /* 0x000033400a0c7816 */ /* 0x001fc8000000000e */
        /* <DEDUP_REMOVED lines=11> */
[----:B------:R-:W-:Y:S01]  /*e5780*/  PRMT R18, R10, 0x3340, R14 ;  /* 0x000033400a127816 */ /* 0x000fe2000000000e */
[----:B0-----:R-:W2:Y:S04]  /*e5790*/  LDL.LU.64 R12, [R1+0x55f8] ;  /* 0x0055f800010c7983 */ /* 0x001ea80000300a00 */
        /* <DEDUP_REMOVED lines=9> */
[----:B------:R-:W-:Y:S04]  /*e5830*/  STL [R1+0x186c], R23 ;  /* 0x00186c1701007387 */ /* 0x000fe80000100800 */
        /* <DEDUP_REMOVED lines=11> */
[----:B------:R-:W-:Y:S02]  /*e58f0*/  SHF.R.U32.HI R14, RZ, 0x8, R14 ;  /* 0x00000008ff0e7819 */ /* 0x000fe4000001160e */
[----:B------:R-:W-:Y:S02]  /*e5900*/  LOP3.LUT R10, R17, 0xffff, RZ, 0xc0, !PT ;  /* 0x0000ffff110a7812 */ /* 0x000fe400078ec0ff */
[----:B------:R-:W-:-:S04]  /*e5910*/  LOP3.LUT R17, R11, 0xffff, RZ, 0xc0, !PT ;  /* 0x0000ffff0b117812 */ /* 0x000fc800078ec0ff */
[----:B0-----:R-:W-:Y:S02]  /*e5920*/  PRMT R19, R17, 0x3340, R0 ;  /* 0x0000334011137816 */ /* 0x001fe40000000000 */
[----:B------:R-:W-:-:S04]  /*e5930*/  LOP3.LUT R14, R14, 0xffff, RZ, 0xc0, !PT ;  /* 0x0000ffff0e0e7812 */ /* 0x000fc800078ec0ff */
[----:B------:R-:W-:Y:S02]  /*e5940*/  PRMT R14, R14, 0x3340, R0 ;  /* 0x000033400e0e7816 */ /* 0x000fe40000000000 */
[----:B---3--:R-:W-:-:S04]  /*e5950*/  LOP3.LUT R11, R20, 0xffff, RZ, 0xc0, !PT ;  /* 0x0000ffff140b7812 */ /* 0x008fc800078ec0ff */
        /* <DEDUP_REMOVED lines=12> */
[----:B------:R-:W3:Y:S04]  /*e5a20*/  LDL.LU R11, [R1+0x4f10] ;  /* 0x004f1000010b7983 */ /* 0x000ee80000300800 */
[----:B------:R-:W-:Y:S04]  /*e5a30*/  STL [R1+0x298], R14 ;  /* 0x0002980e01007387 */ /* 0x000fe80000100800 */
[----:B------:R-:W3:Y:S04]  /*e5a40*/  LDL.LU R23, [R1+0x698] ;  /* 0x0006980001177983 */ /* 0x000ee80000300800 */
[----:B------:R0:W-:Y:S04]  /*e5a50*/  STL [R1+0x155c], R10 ;  /* 0x00155c0a01007387 */ /* 0x0001e80000100800 */
[----:B------:R-:W3:Y:S01]  /*e5a60*/  LDL.LU R20, [R1+0x9e0] ;  /* 0x0009e00001147983 */ /* 0x000ee20000300800 */
[----:B0-----:R-:W-:-:S03]  /*e5a70*/  LOP3.LUT R10, R9, 0xffff, RZ, 0xc0, !PT ;  /* 0x0000ffff090a7812 */ /* 0x001fc600078ec0ff */
[----:B------:R-:W3:Y:S01]  /*e5a80*/  LDL.LU R9, [R1+0x55f0] ;  /* 0x0055f00001097983 */ /* 0x000ee20000300800 */
[----:B------:R-:W-:Y:S02]  /*e5a90*/  SHF.R.U32.HI R17, RZ, 0x8, R17 ;  /* 0x00000008ff117819 */ /* 0x000fe40000011611 */
[----:B----4-:R-:W-:Y:S02]  /*e5aa0*/  LOP3.LUT R14, R24, 0xffff, RZ, 0xc0, !PT ;  /* 0x0000ffff180e7812 */ /* 0x010fe400078ec0ff */
[----:B--2---:R-:W-:Y:S02]  /*e5ab0*/  LOP3.LUT R18, R25, 0xffff, RZ, 0xc0, !PT ;  /* 0x0000ffff19127812 */ /* 0x004fe400078ec0ff */
[----:B------:R-:W-:Y:S02]  /*e5ac0*/  PRMT R25, R10, 0x3340, R0 ;  /* 0x000033400a197816 */ /* 0x000fe40000000000 */
[----:B------:R-:W-:-:S04]  /*e5ad0*/  PRMT R24, R14, 0x3340, R18 ;  /* 0x000033400e187816 */ /* 0x000fc80000000012 */
[----:B------:R-:W-:Y:S02]  /*e5ae0*/  PRMT R26, R24, 0x5410, R25 ;  /* 0x00005410181a7816 */ /* 0x000fe40000000019 */
[----:B------:R-:W-:-:S05]  /*e5af0*/  IADD3 R24, P2, PT, R15, R0, RZ ;  /* 0x000000000f187210 */ /* 0x000fca0007f5e0ff */
[----:B------:R-:W-:Y:S01]  /*e5b00*/  IMAD.X R25, R19, 0x1, R3, P2 ;  /* 0x0000000113197824 */ /* 0x000fe200010e0603 */
[----:B------:R-:W-:Y:S01]  /*e5b10*/  STL [R1+0x182c], R26 ;  /* 0x00182c1a01007387 */ /* 0x000fe20000100800 */
[----:B------:R-:W-:-:S03]  /*e5b20*/  SHF.R.U32.HI R14, RZ, 0x8, R14 ;  /* 0x00000008ff0e7819 */ /* 0x000fc6000001160e */
[----:B------:R0:W-:Y:S01]  /*e5b30*/  STL.64 [R1+0xc18], R24 ;  /* 0x000c181801007387 */ /* 0x0001e20000100a00 */
[----:B------:R-:W-:Y:S02]  /*e5b40*/  LOP3.LUT R14, R14, 0xffff, RZ, 0xc0, !PT ;  /* 0x0000ffff0e0e7812 */ /* 0x000fe400078ec0ff */
[----:B0-----:R-:W-:Y:S02]  /*e5b50*/  SHF.R.U32.HI R24, RZ, 0x8, R18 ;  /* 0x00000008ff187819 */ /* 0x001fe40000011612 */
[----:B------:R-:W-:Y:S02]  /*e5b60*/  LOP3.LUT R18, R17, 0xffff, RZ, 0xc0, !PT ;  /* 0x0000ffff11127812 */ /* 0x000fe400078ec0ff */
[----:B------:R-:W2:Y:S01]  /*e5b70*/  LDL.LU R17, [R1+0x4f20] ;  /* 0x004f200001117983 */ /* 0x000ea20000300800 */
[----:B------:R-:W-:Y:S02]  /*e5b80*/  LOP3.LUT R26, R24, 0xffff, RZ, 0xc0, !PT ;  /* 0x0000ffff181a7812 */ /* 0x000fe400078ec0ff */
[----:B------:R-:W-:Y:S01]  /*e5b90*/  PRMT R27, R18, 0x3340, R0 ;  /* 0x00003340121b7816 */ /* 0x000fe20000000000 */
[----:B------:R-:W4:Y:S04]  /*e5ba0*/  LDL.LU R25, [R1+0x2ac] ;  /* 0x0002ac0001197983 */ /* 0x000f280000300800 */
[----:B------:R-:W4:Y:S01]  /*e5bb0*/  LDL.LU R18, [R1+0x69c] ;  /* 0x00069c0001127983 */ /* 0x000f220000300800 */
[----:B------:R-:W-:-:S02]  /*e5bc0*/  PRMT R14, R14, 0x3340, R26 ;  /* 0x000033400e0e7816 */ /* 0x000fc4000000001a */
[----:B------:R-:W-:Y:S01]  /*e5bd0*/  IADD3 R26, P2, PT, R15, R2, RZ ;  /* 0x000000020f1a7210 */ /* 0x000fe20007f5e0ff */
        /* <DEDUP_REMOVED lines=11> */
[----:B------:R3:W-:Y:S04]  /*e5c90*/  STL [R1+0x290], R14 ;  /* 0x0002900e01007387 */ /* 0x0007e80000100800 */
[----:B------:R-:W4:Y:S01]  /*e5ca0*/  LDL.LU R19, [R1+0x4efc] ;  /* 0x004efc0001137983 */ /* 0x000f220000300800 */
[----:B---3--:R-:W-:-:S03]  /*e5cb0*/  LOP3.LUT R14, R20, 0xffff, RZ, 0xc0, !PT ;  /* 0x0000ffff140e7812 */ /* 0x008fc600078ec0ff */
[----:B------:R-:W3:Y:S01]  /*e5cc0*/  LDL.LU R20, [R1+0x94c] ;  /* 0x00094c0001147983 */ /* 0x000ee20000300800 */
[----:B------:R-:W-:Y:S02]  /*e5cd0*/  LOP3.LUT R11, R11, 0xffff, RZ, 0xc0, !PT ;  /* 0x0000ffff0b0b7812 */ /* 0x000fe400078ec0ff */
[----:B------:R-:W-:Y:S02]  /*e5ce0*/  LOP3.LUT R10, R23, 0xffff, RZ, 0xc0, !PT ;  /* 0x0000ffff170a7812 */ /* 0x000fe400078ec0ff */
[--C-:B------:R-:W-:Y:S02]  /*e5cf0*/  PRMT R15, R11, 0x3340, R14.reuse ;  /* 0x000033400b0f7816 */ /* 0x100fe4000000000e */
[----:B------:R-:W-:Y:S02]  /*e5d00*/  SHF.R.U32.HI R11, RZ, 0x8, R11 ;  /* 0x00000008ff0b7819 */ /* 0x000fe4000001160b */
[----:B------:R-:W-:Y:S02]  /*e5d10*/  SHF.R.U32.HI R14, RZ, 0x8, R14 ;  /* 0x00000008ff0e7819 */ /* 0x000fe4000001160e */
[----:B------:R-:W-:-:S02]  /*e5d20*/  PRMT R23, R10, 0x3340, R0 ;  /* 0x000033400a177816 */ /* 0x000fc40000000000 */
[----:B------:R-:W-:Y:S02]  /*e5d30*/  SHF.R.U32.HI R10, RZ, 0x8, R10 ;  /* 0x00000008ff0a7819 */ /* 0x000fe4000001160a */
[----:B------:R-:W-:Y:S02]  /*e5d40*/  LOP3.LUT R11, R11, 0xffff, RZ, 0xc0, !PT ;  /* 0x0000ffff0b0b7812 */ /* 0x000fe400078ec0ff */
[----:B------:R-:W-:Y:S02]  /*e5d50*/  LOP3.LUT R14, R14, 0xffff, RZ, 0xc0, !PT ;  /* 0x0000ffff0e0e7812 */ /* 0x000fe400078ec0ff */
[----:B------:R-:W-:Y:S02]  /*e5d60*/  PRMT R15, R15, 0x5410, R23 ;  /* 0x000054100f0f7816 */ /* 0x000fe40000000017 */
[----:B------:R-:W-:Y:S02]  /*e5d70*/  LOP3.LUT R10, R10, 0xffff, RZ, 0xc0, !PT ;  /* 0x0000ffff0a0a7812 */ /* 0x000fe400078ec0ff */
[----:B------:R-:W-:-:S02]  /*e5d80*/  PRMT R11, R11, 0x3340, R14 ;  /* 0x000033400b0b7816 */ /* 0x000fc4000000000e */
[----:B------:R-:W-:Y:S01]  /*e5d90*/  PRMT R10, R10, 0x3340, R0 ;  /* 0x000033400a0a7816 */ /* 0x000fe20000000000 */
[----:B------:R-:W-:Y:S04]  /*e5da0*/  STL [R1+0x181c], R15 ;  /* 0x00181c0f01007387 */ /* 0x000fe80000100800 */
[----:B------:R0:W-:Y:S04]  /*e5db0*/  STL [R1+0x1548], R11 ;  /* 0x0015480b01007387 */ /* 0x0001e80000100800 */
[----:B0-----:R-:W3:Y:S04]  /*e5dc0*/  LDL.LU R11, [R1+0x4ed4] ;  /* 0x004ed400010b7983 */ /* 0x001ee80000300800 */
[----:B------:R4:W-:Y:S04]  /*e5dd0*/  STL [R1+0x28c], R10 ;  /* 0x00028c0a01007387 */ /* 0x0009e80000100800 */
[----:B------:R-:W3:Y:S01]  /*e5de0*/  LDL.LU R23, [R1+0x578] ;  /* 0x0005780001177983 */ /* 0x000ee20000300800 */
[----:B--2---:R-:W-:-:S03]  /*e5df0*/  LOP3.LUT R14, R17, 0xffff, RZ, 0xc0, !PT ;  /* 0x0000ffff110e7812 */ /* 0x004fc600078ec0ff */
[----:B------:R-:W2:Y:S01]  /*e5e00*/  LDL.LU R17, [R1+0x918] ;  /* 0x0009180001117983 */ /* 0x000ea20000300800 */
[----:B----4-:R-:W-:Y:S02]  /*e5e10*/  LOP3.LUT R10, R18, 0xffff, RZ, 0xc0, !PT ;  /* 0x0000ffff120a7812 */ /* 0x010fe400078ec0ff */
[----:B------:R-:W-:Y:S02]  /*e5e20*/  LOP3.LUT R15, R24, 0xffff, RZ, 0xc0, !PT ;  /* 0x0000ffff180f7812 */ /* 0x000fe400078ec0ff */
[----:B------:R-:W-:Y:S02]  /*e5e30*/  PRMT R24, R10, 0x3340, R0 ;  /* 0x000033400a187816 */ /* 0x000fe40000000000 */
[--C-:B------:R-:W-:Y:S02]  /*e5e40*/  PRMT R18, R14, 0x3340, R15.reuse ;  /* 0x000033400e127816 */ /* 0x100fe4000000000f */
[----:B------:R-:W-:Y:S02]  /*e5e50*/  SHF.R.U32.HI R14, RZ, 0x8, R14 ;  /* 0x00000008ff0e7819 */ /* 0x000fe4000001160e */
[----:B------:R-:W-:-:S02]  /*e5e60*/  SHF.R.U32.HI R15, RZ, 0x8, R15 ;  /* 0x00000008ff0f7819 */ /* 0x000fc4000001160f */
[----:B------:R-:W-:Y:S02]  /*e5e70*/  IADD3 R26, P2, PT, R25, R6, RZ ;  /* 0x00000006191a7210 */ /* 0x000fe40007f5e0ff */
        /* <DEDUP_REMOVED lines=9> */
[----:B---3--:R-:W-:-:S03]  /*e5f10*/  LOP3.LUT R14, R20, 0xffff, RZ, 0xc0, !PT ;  /* 0x0000ffff140e7812 */ /* 0x008fc600078ec0ff */
[----:B------:R-:W3:Y:S01]  /*e5f20*/  LDL.LU R20, [R1+0x4ee0] ;  /* 0x004ee00001147983 */ /* 0x000ee20000300800 */
[----:B0-----:R-:W-:Y:S02]  /*e5f30*/  LOP3.LUT R26, R19, 0xffff, RZ, 0xc0, !PT ;  /* 0x0000ffff131a7812 */ /* 0x001fe400078ec0ff */
[----:B-1----:R-:W-:Y:S01]  /*e5f40*/  SHF.R.U32.HI R15, RZ, 0x8, R10 ;  /* 0x00000008ff0f7819 */ /* 0x002fe2000001160a */
[----:B------:R-:W4:Y:S04]  /*e5f50*/  LDL.LU R18, [R1+0x57c] ;  /* 0x00057c0001127983 */ /* 0x000f280000300800 */
[----:B------:R-:W4:Y:S01]  /*e5f60*/  LDL.LU R19, [R1+0x7b8] ;  /* 0x0007b80001137983 */ /* 0x000f220000300800 */
[----:B------:R-:W-:Y:S02]  /*e5f70*/  SHF.R.U32.HI R10, RZ, 0x8, R26 ;  /* 0x00000008ff0a7819 */ /* 0x000fe4000001161a */
[----:B------:R-:W-:-:S02]  /*e5f80*/  PRMT R26, R26, 0x3340, R14 ;  /* 0x000033401a1a7816 */ /* 0x000fc4000000000e */
[----:B------:R-:W-:Y:S02]  /*e5f90*/  SHF.R.U32.HI R14, RZ, 0x8, R14 ;  /* 0x00000008ff0e7819 */ /* 0x000fe4000001160e */
[----:B------:R-:W-:Y:S02]  /*e5fa0*/  LOP3.LUT R15, R15, 0xffff, RZ, 0xc0, !PT ;  /* 0x0000ffff0f0f7812 */ /* 0x000fe400078ec0ff */
[----:B------:R-:W-:Y:S02]  /*e5fb0*/  LOP3.LUT R10, R10, 0xffff, RZ, 0xc0, !PT ;  /* 0x0000ffff0a0a7812 */ /* 0x000fe400078ec0ff */
[----:B------:R-:W-:Y:S02]  /*e5fc0*/  LOP3.LUT R14, R14, 0xffff, RZ, 0xc0, !PT ;  /* 0x0000ffff0e0e7812 */ /* 0x000fe400078ec0ff */
[----:B------:R-:W-:Y:S02]  /*e5fd0*/  PRMT R15, R15, 0x3340, R0 ;  /* 0x000033400f0f7816 */ /* 0x000fe40000000000 */
[----:B------:R-:W-:Y:S01]  /*e5fe0*/  PRMT R14, R10, 0x3340, R14 ;  /* 0x000033400a0e7816 */ /* 0x000fe2000000000e */
[----:B------:R0:W-:Y:S04]  /*e5ff0*/  STL [R1+0x700], R26 ;  /* 0x0007001a01007387 */ /* 0x0001e80000100800 */
[----:B------:R-:W-:Y:S04]  /*e6000*/  STL [R1+0x288], R15 ;  /* 0x0002880f01007387 */ /* 0x000fe80000100800 */
[----:B------:R2:W-:Y:S01]  /*e6010*/  STL [R1+0x1558], R14 ;  /* 0x0015580e01007387 */ /* 0x0005e20000100800 */
[----:B------:R-:W-:-:S02]  /*e6020*/  LOP3.LUT R11, R11, 0xffff, RZ, 0xc0, !PT ;  /* 0x0000ffff0b0b7812 */ /* 0x000fc400078ec0ff */
[----:B------:R-:W-:Y:S02]  /*e6030*/  LOP3.LUT R10, R23, 0xffff, RZ, 0xc0, !PT ;  /* 0x0000ffff170a7812 */ /* 0x000fe400078ec0ff */
[----:B0-----:R-:W-:-:S05]  /*e6040*/  IADD3 R26, P2, PT, R25, R0, RZ ;  /* 0x00000000191a7210 */ /* 0x001fca0007f5e0ff */
[----:B------:R-:W-:Y:S01]  /*e6050*/  IMAD.X R27, R24, 0x1, R3, P2 ;  /* 0x00000001181b7824 */ /* 0x000fe200010e0603 */
[----:B--2---:R-:W-:Y:S02]  /*e6060*/  LOP3.LUT R14, R17, 0xffff, RZ, 0xc0, !PT ;  /* 0x0000ffff110e7812 */ /* 0x004fe400078ec0ff */
[----:B------:R-:W-:Y:S02]  /*e6070*/  PRMT R17, R10, 0x3340, R0 ;  /* 0x000033400a117816 */ /* 0x000fe40000000000 */
[--C-:B------:R-:W-:Y:S02]  /*e6080*/  PRMT R15, R11, 0x3340, R14.reuse ;  /* 0x000033400b0f7816 */ /* 0x100fe4000000000e */
[----:B------:R-:W-:Y:S02]  /*e6090*/  SHF.R.U32.HI R11, RZ, 0x8, R11 ;  /* 0x00000008ff0b7819 */ /* 0x000fe4000001160b */
[----:B------:R-:W-:Y:S02]  /*e60a0*/  SHF.R.U32.HI R14, RZ, 0x8, R14 ;  /* 0x00000008ff0e7819 */ /* 0x000fe4000001160e */
[----:B------:R-:W-:-:S02]  /*e60b0*/  PRMT R15, R15, 0x5410, R17 ;  /* 0x000054100f0f7816 */ /* 0x000fc40000000011 */
[----:B------:R-:W-:Y:S02]  /*e60c0*/  SHF.R.U32.HI R10, RZ, 0x8, R10 ;  /* 0x00000008ff0a7819 */ /* 0x000fe4000001160a */
[----:B------:R-:W-:Y:S02]  /*e60d0*/  LOP3.LUT R11, R11, 0xffff, RZ, 0xc0, !PT ;  /* 0x0000ffff0b0b7812 */ /* 0x000fe400078ec0ff */
[----:B------:R-:W-:Y:S01]  /*e60e0*/  LOP3.LUT R14, R14, 0xffff, RZ, 0xc0, !PT ;  /* 0x0000ffff0e0e7812 */ /* 0x000fe200078ec0ff */
[----:B------:R-:W-:Y:S04]  /*e60f0*/  STL [R1+0x17e8], R15 ;  /* 0x0017e80f01007387 */ /* 0x000fe80000100800 */
[----:B------:R-:W2:Y:S04]  /*e6100*/  LDL.LU R23, [R1+0xbe0] ;  /* 0x000be00001177983 */ /* 0x000ea80000300800 */
[----:B------:R-:W-:Y:S04]  /*e6110*/  STL.64 [R1+0xbf8], R26 ;  /* 0x000bf81a01007387 */ /* 0x000fe80000100a00 */
[----:B------:R-:W2:Y:S01]  /*e6120*/  LDL.LU R17, [R1+0x6ec] ;  /* 0x0006ec0001117983 */ /* 0x000ea20000300800 */
[----:B------:R-:W-:-:S02]  /*e6130*/  LOP3.LUT R10, R10, 0xffff, RZ, 0xc0, !PT ;  /* 0x0000ffff0a0a7812 */ /* 0x000fc400078ec0ff */
[----:B------:R-:W-:Y:S02]  /*e6140*/  PRMT R11, R11, 0x3340, R14 ;  /* 0x000033400b0b7816 */ /* 0x000fe4000000000e */
[----:B------:R-:W-:-:S03]  /*e6150*/  PRMT R10, R10, 0x3340, R0 ;  /* 0x000033400a0a7816 */ /* 0x000fc60000000000 */
[----:B------:R0:W-:Y:S04]  /*e6160*/  STL [R1+0x594], R11 ;  /* 0x0005940b01007387 */ /* 0x0001e80000100800 */
[----:B0-----:R-:W2:Y:S04]  /*e6170*/  LDL.LU R11, [R1+0xbe4] ;  /* 0x000be400010b7983 */ /* 0x001ea80000300800 */
[----:B------:R4:W-:Y:S01]  /*e6180*/  STL [R1+0x284], R10 ;  /* 0x0002840a01007387 */ /* 0x0009e20000100800 */
[----:B---3--:R-:W-:-:S03]  /*e6190*/  LOP3.LUT R14, R20, 0xffff, RZ, 0xc0, !PT ;  /* 0x0000ffff140e7812 */ /* 0x008fc600078ec0ff */
[----:B------:R-:W3:Y:S01]  /*e61a0*/  LDL.LU R20, [R1+0x6fc] ;  /* 0x0006fc0001147983 */ /* 0x000ee20000300800 */
[----:B----4-:R-:W-:Y:S02]  /*e61b0*/  LOP3.LUT R10, R18, 0xffff, RZ, 0xc0, !PT ;  /* 0x0000ffff120a7812 */ /* 0x010fe400078ec0ff */
[----:B------:R-:W-:Y:S02]  /*e61c0*/  LOP3.LUT R15, R19, 0xffff, RZ, 0xc0, !PT ;  /* 0x0000ffff130f7812 */ /* 0x000fe400078ec0ff */
        /* <DEDUP_REMOVED lines=10> */
[----:B------:R-:W-:Y:S02]  /*e6270*/  LOP3.LUT R15, R15, 0xffff, RZ, 0xc0, !PT ;  /* 0x0000ffff0f0f7812 */ /* 0x000fe400078ec0ff */
[----:B------:R-:W-:Y:S02]  /*e6280*/  SHF.R.U32.HI R10, RZ, 0x8, R10 ;  /* 0x00000008ff0a7819 */ /* 0x000fe4000001160a */
[----:B------:R-:W-:Y:S02]  /*e6290*/  LOP3.LUT R13, R13, 0xffff, RZ, 0xc0, !PT ;  /* 0x0000ffff0d0d7812 */ /* 0x000fe400078ec0ff */
[----:B------:R-:W-:Y:S02]  /*e62a0*/  PRMT R15, R14, 0x3340, R15 ;  /* 0x000033400e0f7816 */ /* 0x000fe4000000000f */
[----:B0-----:R-:W-:-:S02]  /*e62b0*/  IADD3 R18, P2, PT, R25, R4, RZ ;  /* 0x0000000419127210 */ /* 0x001fc40007f5e0ff */
[----:B------:R-:W-:-:S03]  /*e62c0*/  LOP3.LUT R10, R10, 0xffff, RZ, 0xc0, !PT ;  /* 0x0000ffff0a0a7812 */ /* 0x000fc600078ec0ff */
[----:B------:R-:W-:Y:S01]  /*e62d0*/  IMAD.X R19, R24, 0x1, R8, P2 ;  /* 0x0000000118137824 */ /* 0x000fe200010e0608 */
[----:B------:R-:W-:-:S04]  /*e62e0*/  PRMT R10, R10, 0x3340, R0 ;  /* 0x000033400a0a7816 */ /* 0x000fc80000000000 */
[----:B------:R0:W-:Y:S04]  /*e62f0*/  STL.64 [R1+0xbe8], R18 ;  /* 0x000be81201007387 */ /* 0x0001e80000100a00 */
[----:B------:R-:W-:Y:S04]  /*e6300*/  STL [R1+0x58c], R15 ;  /* 0x00058c0f01007387 */ /* 0x000fe80000100800 */
[----:B0-----:R-:W4:Y:S04]  /*e6310*/  LDL.LU R19, [R1+0x2b0] ;  /* 0x0002b00001137983 */ /* 0x001f280000300800 */
[----:B------:R0:W-:Y:S04]  /*e6320*/  STL [R1+0x280], R10 ;  /* 0x0002800a01007387 */ /* 0x0001e80000100800 */
[----:B0-----:R-:W4:Y:S04]  /*e6330*/  LDL.LU R10, [R1+0x4f28] ;  /* 0x004f2800010a7983 */ /* 0x001f280000300800 */
[----:B------:R-:W4:Y:S04]  /*e6340*/  LDL.LU R18, [R1+0x6a8] ;  /* 0x0006a80001127983 */ /* 0x000f280000300800 */
[----:B------:R-:W4:Y:S01]  /*e6350*/  LDL.LU R24, [R1+0x9f0] ;  /* 0x0009f00001187983 */ /* 0x000f220000300800 */
[----:B--2---:R-:W-:-:S02]  /*e6360*/  LOP3.LUT R14, R23, 0xffff, RZ, 0xc0, !PT ;  /* 0x0000ffff170e7812 */ /* 0x004fc400078ec0ff */
[----:B------:R-:W-:Y:S02]  /*e6370*/  LOP3.LUT R17, R17, 0xffff, RZ, 0xc0, !PT ;  /* 0x0000ffff11117812 */ /* 0x000fe400078ec0ff */
[----:B------:R-:W-:Y:S02]  /*e6380*/  PRMT R23, R13, 0x3340, R0 ;  /* 0x000033400d177816 */ /* 0x000fe40000000000 */
[----:B------:R-:W-:-:S04]  /*e6390*/  PRMT R15, R14, 0x3340, R17 ;  /* 0x000033400e0f7816 */ /* 0x000fc80000000011 */
[----:B------:R-:W-:Y:S02]  /*e63a0*/  PRMT R23, R15, 0x5410, R23 ;  /* 0x000054100f177816 */ /* 0x000fe40000000017 */
[----:B------:R-:W-:Y:S02]  /*e63b0*/  SHF.R.U32.HI R15, RZ, 0x8, R14 ;  /* 0x00000008ff0f7819 */ /* 0x000fe4000001160e */
[----:B------:R-:W-:Y:S01]  /*e63c0*/  SHF.R.U32.HI R17, RZ, 0x8, R17 ;  /* 0x00000008ff117819 */ /* 0x000fe20000011611 */
[----:B------:R-:W-:Y:S01]  /*e63d0*/  STL [R1+0x17b8], R23 ;  /* 0x0017b81701007387 */ /* 0x000fe20000100800 */
[----:B------:R-:W-:Y:S02]  /*e63e0*/  LOP3.LUT R11, R11, 0xffff, RZ, 0xc0, !PT ;  /* 0x0000ffff0b0b7812 */ /* 0x000fe400078ec0ff */
[----:B------:R-:W-:-:S03]  /*e63f0*/  LOP3.LUT R15, R15, 0xffff, RZ, 0xc0, !PT ;  /* 0x0000ffff0f0f7812 */ /* 0x000fc600078ec0ff */
[----:B------:R0:W-:Y:S01]  /*e6400*/  STL [R1+0x730], R11 ;  /* 0x0007300b01007387 */ /* 0x0001e20000100800 */
[----:B------:R-:W-:Y:S02]  /*e6410*/  LOP3.LUT R17, R17, 0xffff, RZ, 0xc0, !PT ;  /* 0x0000ffff11117812 */ /* 0x000fe400078ec0ff */
[----:B0-----:R-:W-:Y:S02]  /*e6420*/  SHF.R.U32.HI R11, RZ, 0x8, R11 ;  /* 0x00000008ff0b7819 */ /* 0x001fe4000001160b */
[----:B------:R-:W-:Y:S02]  /*e6430*/  PRMT R15, R15, 0x3340, R17 ;  /* 0x000033400f0f7816 */ /* 0x000fe40000000011 */
[----:B------:R-:W-:Y:S02]  /*e6440*/  LOP3.LUT R11, R11, 0xffff, RZ, 0xc0, !PT ;  /* 0x0000ffff0b0b7812 */ /* 0x000fe400078ec0ff */
[----:B---3--:R-:W-:-:S05]  /*e6450*/  LOP3.LUT R14, R20, 0xffff, RZ, 0xc0, !PT ;  /* 0x0000ffff140e7812 */ /* 0x008fca00078ec0ff */
[----:B------:R0:W-:Y:S04]  /*e6460*/  STL [R1+0x724], R14 ;  /* 0x0007240e01007387 */ /* 0x0001e80000100800 */
[----:B------:R-:W2:Y:S01]  /*e6470*/  LDL.LU R20, [R1+0x4f34] ;  /* 0x004f340001147983 */ /* 0x000ea20000300800 */
[----:B0-----:R-:W-:-:S04]  /*e6480*/  SHF.R.U32.HI R14, RZ, 0x8, R14 ;  /* 0x00000008ff0e7819 */ /* 0x001fc8000001160e */
[----:B------:R-:W-:Y:S01]  /*e6490*/  LOP3.LUT R14, R14, 0xffff, RZ, 0xc0, !PT ;  /* 0x0000ffff0e0e7812 */ /* 0x000fe200078ec0ff */
[----:B------:R0:W-:Y:S04]  /*e64a0*/  STL [R1+0x588], R15 ;  /* 0x0005880f01007387 */ /* 0x0001e80000100800 */
[----:B------:R-:W3:Y:S01]  /*e64b0*/  LDL.LU R25, [R1+0x6b8] ;  /* 0x0006b80001197983 */ /* 0x000ee20000300800 */
[----:B------:R-:W-:-:S05]  /*e64c0*/  PRMT R11, R11, 0x3340, R14 ;  /* 0x000033400b0b7816 */ /* 0x000fca000000000e */
[----:B------:R1:W-:Y:S01]  /*e64d0*/  STL [R1+0x584], R11 ;  /* 0x0005840b01007387 */ /* 0x0003e20000100800 */
[----:B------:R-:W-:Y:S02]  /*e64e0*/  SHF.R.U32.HI R14, RZ, 0x8, R13 ;  /* 0x00000008ff0e7819 */ /* 0x000fe4000001160d */
[----:B0-----:R-:W-:Y:S01]  /*e64f0*/  LOP3.LUT R15, R16, 0xffff, RZ, 0xc0, !PT ;  /* 0x0000ffff100f7812 */ /* 0x001fe200078ec0ff */
[----:B-1----:R-:W3:Y:S04]  /*e6500*/  LDL.LU R11, [R1+0x9f4] ;  /* 0x0009f400010b7983 */ /* 0x002ee80000300800 */
[----:B------:R-:W3:Y:S04]  /*e6510*/  LDL.LU R17, [R1+0x4f04] ;  /* 0x004f040001117983 */ /* 0x000ee80000300800 */
[----:B------:R-:W3:Y:S04]  /*e6520*/  LDL.LU R23, [R1+0x680] ;  /* 0x0006800001177983 */ /* 0x000ee80000300800 */
[----:B------:R-:W3:Y:S04]  /*e6530*/  LDL.LU R16, [R1+0x55ec] ;  /* 0x0055ec0001107983 */ /* 0x000ee80000300800 */
[----:B------:R-:W3:Y:S04]  /*e6540*/  LDL.LU R13, [R1+0x978] ;  /* 0x00097800010d7983 */ /* 0x000ee80000300800 */
[----:B------:R0:W-:Y:S01]  /*e6550*/  STL [R1+0x720], R15 ;  /* 0x0007200f01007387 */ /* 0x0001e20000100800 */
[----:B------:R-:W-:-:S02]  /*e6560*/  LOP3.LUT R14, R14, 0xffff, RZ, 0xc0, !PT ;  /* 0x0000ffff0e0e7812 */ /* 0x000fc400078ec0ff */
[----:B0-----:R-:W-:-:S04]  /*e6570*/  SHF.R.U32.HI R15, RZ, 0x8, R15 ;  /* 0x00000008ff0f7819 */ /* 0x001fc8000001160f */
[----:B------:R-:W-:-:S04]  /*e6580*/  LOP3.LUT R15, R15, 0xffff, RZ, 0xc0, !PT ;  /* 0x0000ffff0f0f7812 */ /* 0x000fc800078ec0ff */
[--C-:B------:R-:W-:Y:S02]  /*e6590*/  PRMT R26, R15, 0x3340, R0.reuse ;  /* 0x000033400f1a7816 */ /* 0x100fe40000000000 */
[--C-:B------:R-:W-:Y:S02]  /*e65a0*/  PRMT R15, R14, 0x3340, R0.reuse ;  /* 0x000033400e0f7816 */ /* 0x100fe40000000000 */
[----:B----4-:R-:W-:Y:S02]  /*e65b0*/  LOP3.LUT R14, R10, 0xffff, RZ, 0xc0, !PT ;  /* 0x0000ffff0a0e7812 */ /* 0x010fe400078ec0ff */
[----:B------:R-:W-:Y:S02]  /*e65c0*/  LOP3.LUT R10, R18, 0xffff, RZ, 0xc0, !PT ;  /* 0x0000ffff120a7812 */ /* 0x000fe400078ec0ff */
[----:B------:R-:W-:Y:S01]  /*e65d0*/  LOP3.LUT R18, R24, 0xffff, RZ, 0xc0, !PT ;  /* 0x0000ffff18127812 */ /* 0x000fe200078ec0ff */
[----:B------:R-:W-:Y:S04]  /*e65e0*/  STL [R1+0x27c], R26 ;  /* 0x00027c1a01007387 */ /* 0x000fe80000100800 */
[----:B------:R0:W-:Y:S01]  /*e65f0*/  STL [R1+0x278], R15 ;  /* 0x0002780f01007387 */ /* 0x0001e20000100800 */
[----:B------:R-:W-:-:S02]  /*e6600*/  PRMT R24, R10, 0x3340, R0 ;  /* 0x000033400a187816 */ /* 0x000fc40000000000 */
[----:B------:R-:W-:Y:S02]  /*e6610*/  SHF.R.U32.HI R10, RZ, 0x8, R10 ;  /* 0x00000008ff0a7819 */ /* 0x000fe4000001160a */
[----:B0-----:R-:W-:Y:S02]  /*e6620*/  PRMT R15, R14, 0x3340, R18 ;  /* 0x000033400e0f7816 */ /* 0x001fe40000000012 */
        /* <DEDUP_REMOVED lines=14> */
[----:B------:R0:W-:Y:S01]  /*e6710*/  STL [R1+0x274], R14 ;  /* 0x0002740e01007387 */ /* 0x0001e20000100800 */
[----:B--2---:R-:W-:-:S02]  /*e6720*/  LOP3.LUT R20, R20, 0xffff, RZ, 0xc0, !PT ;  /* 0x0000ffff14147812 */ /* 0x004fc400078ec0ff */
[----:B---3--:R-:W-:Y:S02]  /*e6730*/  LOP3.LUT R10, R25, 0xffff, RZ, 0xc0, !PT ;  /* 0x0000ffff190a7812 */ /* 0x008fe400078ec0ff */
[----:B------:R-:W-:Y:S02]  /*e6740*/  LOP3.LUT R11, R11, 0xffff, RZ, 0xc0, !PT ;  /* 0x0000ffff0b0b7812 */ /* 0x000fe400078ec0ff */
[----:B0-----:R-:W-:Y:S02]  /*e6750*/  LOP3.LUT R14, R23, 0xffff, RZ, 0xc0, !PT ;  /* 0x0000ffff170e7812 */ /* 0x001fe400078ec0ff */
[----:B------:R-:W-:Y:S02]  /*e6760*/  PRMT R23, R10, 0x3340, R0 ;  /* 0x000033400a177816 */ /* 0x000fe40000000000 */
[----:B------:R-:W-:Y:S02]  /*e6770*/  PRMT R18, R20, 0x3340, R11 ;  /* 0x0000334014127816 */ /* 0x000fe4000000000b */
[----:B------:R-:W-:-:S02]  /*e6780*/  LOP3.LUT R17, R17, 0xffff, RZ, 0xc0, !PT ;  /* 0x0000ffff11117812 */ /* 0x000fc400078ec0ff */
[----:B------:R-:W-:Y:S02]  /*e6790*/  LOP3.LUT R13, R13, 0xffff, RZ, 0xc0, !PT ;  /* 0x0000ffff0d0d7812 */ /* 0x000fe400078ec0ff */
[----:B------:R-:W-:Y:S02]  /*e67a0*/  PRMT R23, R18, 0x5410, R23 ;  /* 0x0000541012177816 */ /* 0x000fe40000000017 */
[----:B------:R-:W2:Y:S04]  /*e67b0*/  LDL.LU R18, [R1+0x4f14] ;  /* 0x004f140001127983 */ /* 0x000ea80000300800 */
[----:B------:R-:W3:Y:S04]  /*e67c0*/  LDL.LU R24, [R1+0x68c] ;  /* 0x00068c0001187983 */ /* 0x000ee80000300800 */
[----:B------:R0:W-:Y:S01]  /*e67d0*/  STL [R1+0x17a8], R23 ;  /* 0x0017a81701007387 */ /* 0x0001e20000100800 */
[----:B------:R-:W-:-:S03]  /*e67e0*/  PRMT R26, R14, 0x3340, R0 ;  /* 0x000033400e1a7816 */ /* 0x000fc60000000000 */
[----:B------:R-:W4:Y:S01]  /*e67f0*/  LDL.LU R25, [R1+0x97c] ;  /* 0x00097c0001197983 */ /* 0x000f220000300800 */
[----:B0-----:R-:W-:-:S04]  /*e6800*/  PRMT R23, R17, 0x3340, R13 ;  /* 0x0000334011177816 */ /* 0x001fc8000000000d */
[----:B------:R-:W-:Y:S02]  /*e6810*/  PRMT R23, R23, 0x5410, R26 ;  /* 0x0000541017177816 */ /* 0x000fe4000000001a */
[----:B------:R-:W-:Y:S02]  /*e6820*/  IADD3 R26, P2, PT, R19, R0, RZ ;  /* 0x00000000131a7210 */ /* 0x000fe40007f5e0ff */
[----:B------:R-:W-:Y:S02]  /*e6830*/  SHF.R.U32.HI R20, RZ, 0x8, R20 ;  /* 0x00000008ff147819 */ /* 0x000fe40000011614 */
[----:B------:R-:W-:Y:S01]  /*e6840*/  SHF.R.U32.HI R11, RZ, 0x8, R11 ;  /* 0x00000008ff0b7819 */ /* 0x000fe2000001160b */
[----:B------:R-:W-:Y:S01]  /*e6850*/  IMAD.X R27, R15, 0x1, R3, P2 ;  /* 0x000000010f1b7824 */ /* 0x000fe200010e0603 */
[----:B------:R0:W-:Y:S01]  /*e6860*/  STL [R1+0x179c], R23 ;  /* 0x00179c1701007387 */ /* 0x0001e20000100800 */
[----:B------:R-:W-:Y:S02]  /*e6870*/  SHF.R.U32.HI R17, RZ, 0x8, R17 ;  /* 0x00000008ff117819 */ /* 0x000fe40000011611 */
[----:B------:R-:W-:Y:S01]  /*e6880*/  LOP3.LUT R11, R11, 0xffff, RZ, 0xc0, !PT ;  /* 0x0000ffff0b0b7812 */ /* 0x000fe200078ec0ff */
[----:B------:R1:W-:Y:S01]  /*e6890*/  STL.64 [R1+0xbc8], R26 ;  /* 0x000bc81a01007387 */ /* 0x0003e20000100a00 */
[----:B------:R-:W-:-:S03]  /*e68a0*/  SHF.R.U32.HI R13, RZ, 0x8, R13 ;  /* 0x00000008ff0d7819 */ /* 0x000fc6000001160d */
[----:B0-----:R-:W4:Y:S01]  /*e68b0*/  LDL.LU R23, [R1+0x4ef0] ;  /* 0x004ef00001177983 */ /* 0x001f220000300800 */
[----:B-1----:R-:W-:Y:S02]  /*e68c0*/  LOP3.LUT R27, R20, 0xffff, RZ, 0xc0, !PT ;  /* 0x0000ffff141b7812 */ /* 0x002fe400078ec0ff */
[----:B------:R-:W-:Y:S02]  /*e68d0*/  LOP3.LUT R20, R17, 0xffff, RZ, 0xc0, !PT ;  /* 0x0000ffff11147812 */ /* 0x000fe400078ec0ff */
[----:B------:R-:W-:Y:S01]  /*e68e0*/  LOP3.LUT R26, R13, 0xffff, RZ, 0xc0, !PT ;  /* 0x0000ffff0d1a7812 */ /* 0x000fe200078ec0ff */
[----:B------:R-:W4:Y:S01]  /*e68f0*/  LDL.LU R17, [R1+0x958] ;  /* 0x0009580001117983 */ /* 0x000f220000300800 */
[----:B------:R-:W-:-:S03]  /*e6900*/  PRMT R27, R27, 0x3340, R11 ;  /* 0x000033401b1b7816 */ /* 0x000fc6000000000b */
[----:B------:R-:W4:Y:S04]  /*e6910*/  LDL.LU R13, [R1+0x4ef4] ;  /* 0x004ef400010d7983 */ /* 0x000f280000300800 */
[----:B------:R-:W4:Y:S04]  /*e6920*/  LDL.LU R11, [R1+0x55e8] ;  /* 0x0055e800010b7983 */ /* 0x000f280000300800 */
[----:B------:R0:W-:Y:S02]  /*e6930*/  STL [R1+0x578], R27 ;  /* 0x0005781b01007387 */ /* 0x0001e40000100800 */
[----:B0-----:R-:W-:-:S02]  /*e6940*/  PRMT R27, R20, 0x3340, R26 ;  /* 0x00003340141b7816 */ /* 0x001fc4000000001a */
[----:B------:R-:W4:Y:S01]  /*e6950*/  LDL.LU R20, [R1+0x95c] ;  /* 0x00095c0001147983 */ /* 0x000f220000300800 */
[----:B------:R-:W-:-:S03]  /*e6960*/  IADD3 R26, P2, PT, R19, R2, RZ ;  /* 0x00000002131a7210 */ /* 0x000fc60007f5e0ff */
[----:B------:R0:W-:Y:S01]  /*e6970*/  STL [R1+0x574], R27 ;  /* 0x0005741b01007387 */ /* 0x0001e20000100800 */
[----:B------:R-:W-:Y:S01]  /*e6980*/  SHF.R.U32.HI R14, RZ, 0x8, R14 ;  /* 0x00000008ff0e7819 */ /* 0x000fe2000001160e */
[----:B0-----:R-:W-:-:S05]  /*e6990*/  IMAD.X R27, R15, 0x1, R5, P2 ;  /* 0x000000010f1b7824 */ /* 0x001fca00010e0605 */
[----:B------:R0:W-:Y:S02]  /*e69a0*/  STL.64 [R1+0xbd8], R26 ;  /* 0x000bd81a01007387 */ /* 0x0001e40000100a00 */
[----:B0-----:R-:W-:Y:S02]  /*e69b0*/  IADD3 R26, P2, PT, R19, R4, RZ ;  /* 0x00000004131a7210 */ /* 0x001fe40007f5e0ff */
[----:B------:R-:W4:Y:S04]  /*e69c0*/  LDL.LU R19, [R1+0x2b4] ;  /* 0x0002b40001137983 */ /* 0x000f280000300800 */
[----:B------:R0:W-:Y:S01]  /*e69d0*/  STL.64 [R1+0x55d8], R8 ;  /* 0x0055d80801007387 */ /* 0x0001e20000100a00 */
[----:B------:R-:W-:Y:S01]  /*e69e0*/  IMAD.X R27, R15, 0x1, R8, P2 ;  /* 0x000000010f1b7824 */ /* 0x000fe200010e0608 */
[----:B0-----:R-:W-:-:S04]  /*e69f0*/  LOP3.LUT R8, R14, 0xffff, RZ, 0xc0, !PT ;  /* 0x0000ffff0e087812 */ /* 0x001fc800078ec0ff */
[----:B------:R-:W-:Y:S01]  /*e6a00*/  PRMT R9, R8, 0x3340, R0 ;  /* 0x0000334008097816 */ /* 0x000fe20000000000 */
[----:B------:R-:W-:Y:S04]  /*e6a10*/  STL.64 [R1+0xbd0], R26 ;  /* 0x000bd01a01007387 */ /* 0x000fe80000100a00 */
[----:B------:R4:W-:Y:S01]  /*e6a20*/  STL [R1+0x270], R9 ;  /* 0x0002700901007387 */ /* 0x0009e20000100800 */
[----:B------:R-:W-:-:S04]  /*e6a30*/  SHF.R.U32.HI R10, RZ, 0x8, R10 ;  /* 0x00000008ff0a7819 */ /* 0x000fc8000001160a */
[----:B------:R-:W-:-:S04]  /*e6a40*/  LOP3.LUT R10, R10, 0xffff, RZ, 0xc0, !PT ;  /* 0x0000ffff0a0a7812 */ /* 0x000fc800078ec0ff */
[--C-:B------:R-:W-:Y:S02]  /*e6a50*/  PRMT R10, R10, 0x3340, R0.reuse ;  /* 0x000033400a0a7816 */ /* 0x100fe40000000000 */
[----:B---3--:R-:W-:Y:S02]  /*e6a60*/  LOP3.LUT R14, R24, 0xffff, RZ, 0xc0, !PT ;  /* 0x0000ffff180e7812 */ /* 0x008fe400078ec0ff */
[----:B--2---:R-:W-:Y:S02]  /*e6a70*/  LOP3.LUT R8, R18, 0xffff, RZ, 0xc0, !PT ;  /* 0x0000ffff12087812 */ /* 0x004fe400078ec0ff */
[----:B----4-:R-:W-:Y:S02]  /*e6a80*/  LOP3.LUT R9, R25, 0xffff, RZ, 0xc0, !PT ;  /* 0x0000ffff19097812 */ /* 0x010fe400078ec0ff */
[----:B------:R-:W-:Y:S01]  /*e6a90*/  PRMT R15, R14, 0x3340, R0 ;  /* 0x000033400e0f7816 */ /* 0x000fe20000000000 */
[----:B------:R0:W-:Y:S02]  /*e6aa0*/  STL [R1+0x734], R14 ;  /* 0x0007340e01007387 */ /* 0x0001e40000100800 */
[----:B0-----:R-:W-:-:S02]  /*e6ab0*/  PRMT R14, R8, 0x3340, R9 ;  /* 0x00003340080e7816 */ /* 0x001fc40000000009 */
[----:B------:R-:W-:Y:S02]  /*e6ac0*/  SHF.R.U32.HI R8, RZ, 0x8, R8 ;  /* 0x00000008ff087819 */ /* 0x000fe40000011608 */
[----:B------:R-:W-:Y:S02]  /*e6ad0*/  SHF.R.U32.HI R9, RZ, 0x8, R9 ;  /* 0x00000008ff097819 */ /* 0x000fe40000011609 */
[----:B------:R-:W-:Y:S02]  /*e6ae0*/  LOP3.LUT R8, R8, 0xffff, RZ, 0xc0, !PT ;  /* 0x0000ffff08087812 */ /* 0x000fe400078ec0ff */
[----:B------:R-:W-:Y:S02]  /*e6af0*/  LOP3.LUT R9, R9, 0xffff, RZ, 0xc0, !PT ;  /* 0x0000ffff09097812 */ /* 0x000fe400078ec0ff */
[----:B------:R-:W-:Y:S02]  /*e6b00*/  PRMT R14, R14, 0x5410, R15 ;  /* 0x000054100e0e7816 */ /* 0x000fe4000000000f */
[----:B------:R-:W-:-:S03]  /*e6b10*/  PRMT R9, R8, 0x3340, R9 ;  /* 0x0000334008097816 */ /* 0x000fc60000000009 */
[----:B------:R0:W-:Y:S04]  /*e6b20*/  STL [R1+0x1798], R14 ;  /* 0x0017980e01007387 */ /* 0x0001e80000100800 */
[----:B------:R-:W-:Y:S04]  /*e6b30*/  STL [R1+0x26c], R10 ;  /* 0x00026c0a01007387 */ /* 0x000fe80000100800 */
[----:B------:R1:W-:Y:S01]  /*e6b40*/  STL [R1+0x570], R9 ;  /* 0x0005700901007387 */ /* 0x0003e20000100800 */
[----:B0-----:R-:W-:Y:S02]  /*e6b50*/  LOP3.LUT R14, R23, 0xffff, RZ, 0xc0, !PT ;  /* 0x0000ffff170e7812 */ /* 0x001fe400078ec0ff */
[----:B-1----:R-:W-:-:S02]  /*e6b60*/  LOP3.LUT R9, R16, 0xffff, RZ, 0xc0, !PT ;  /* 0x0000ffff10097812 */ /* 0x002fc400078ec0ff */
[----:B------:R-:W-:Y:S02]  /*e6b70*/  LOP3.LUT R8, R11, 0xffff, RZ, 0xc0, !PT ;  /* 0x0000ffff0b087812 */ /* 0x000fe400078ec0ff */
[----:B------:R-:W-:Y:S01]  /*e6b80*/  LOP3.LUT R10, R13, 0xffff, RZ, 0xc0, !PT ;  /* 0x0000ffff0d0a7812 */ /* 0x000fe200078ec0ff */
[----:B------:R-:W2:Y:S04]  /*e6b90*/  LDL.LU R11, [R1+0x55e4] ;  /* 0x0055e400010b7983 */ /* 0x000ea80000300800 */
[----:B------:R-:W3:Y:S04]  /*e6ba0*/  LDL.LU R16, [R1+0x55e0] ;  /* 0x0055e00001107983 */ /* 0x000ee80000300800 */
[----:B------:R-:W4:Y:S01]  /*e6bb0*/  LDL.LU R23, [R1+0x4edc] ;  /* 0x004edc0001177983 */ /* 0x000f220000300800 */
[----:B------:R-:W-:-:S03]  /*e6bc0*/  LOP3.LUT R13, R20, 0xffff, RZ, 0xc0, !PT ;  /* 0x0000ffff140d7812 */ /* 0x000fc600078ec0ff */
[----:B------:R-:W2:Y:S01]  /*e6bd0*/  LDL.LU R20, [R1+0x748] ;  /* 0x0007480001147983 */ /* 0x000ea20000300800 */
[----:B------:R-:W-:Y:S02]  /*e6be0*/  LOP3.LUT R17, R17, 0xffff, RZ, 0xc0, !PT ;  /* 0x0000ffff11117812 */ /* 0x000fe400078ec0ff */
[----:B------:R-:W-:Y:S02]  /*e6bf0*/  PRMT R18, R8, 0x3340, R0 ;  /* 0x0000334008127816 */ /* 0x000fe40000000000 */
[----:B------:R-:W-:-:S04]  /*e6c00*/  PRMT R15, R14, 0x3340, R17 ;  /* 0x000033400e0f7816 */ /* 0x000fc80000000011 */
[----:B------:R-:W-:Y:S02]  /*e6c10*/  PRMT R15, R15, 0x5410, R18 ;  /* 0x000054100f0f7816 */ /* 0x000fe40000000012 */
[----:B------:R-:W-:-:S03]  /*e6c20*/  PRMT R18, R9, 0x3340, R0 ;  /* 0x0000334009127816 */ /* 0x000fc60000000000 */
[----:B------:R0:W-:Y:S01]  /*e6c30*/  STL [R1+0x1788], R15 ;  /* 0x0017880f01007387 */ /* 0x0001e20000100800 */
[----:B------:R-:W-:Y:S02]  /*e6c40*/  SHF.R.U32.HI R14, RZ, 0x8, R14 ;  /* 0x00000008ff0e7819 */ /* 0x000fe4000001160e */
[----:B------:R-:W-:Y:S02]  /*e6c50*/  SHF.R.U32.HI R17, RZ, 0x8, R17 ;  /* 0x00000008ff117819 */ /* 0x000fe40000011611 */
[--C-:B0-----:R-:W-:Y:S02]  /*e6c60*/  PRMT R15, R10, 0x3340, R13.reuse ;  /* 0x000033400a0f7816 */ /* 0x101fe4000000000d */
[----:B------:R-:W-:Y:S02]  /*e6c70*/  SHF.R.U32.HI R10, RZ, 0x8, R10 ;  /* 0x00000008ff0a7819 */ /* 0x000fe4000001160a */
[----:B------:R-:W-:Y:S02]  /*e6c80*/  SHF.R.U32.HI R13, RZ, 0x8, R13 ;  /* 0x00000008ff0d7819 */ /* 0x000fe4000001160d */
[----:B------:R-:W-:-:S02]  /*e6c90*/  PRMT R18, R15, 0x5410, R18 ;  /* 0x000054100f127816 */ /* 0x000fc40000000012 */
[----:B------:R-:W-:Y:S02]  /*e6ca0*/  SHF.R.S32.HI R15, RZ, 0x1f, R19 ;  /* 0x0000001fff0f7819 */ /* 0x000fe40000011413 */
[----:B------:R-:W-:Y:S02]  /*e6cb0*/  IADD3 R24, P2, PT, R19, R6, RZ ;  /* 0x0000000613187210 */ /* 0x000fe40007f5e0ff */
[----:B------:R-:W-:Y:S02]  /*e6cc0*/  LOP3.LUT R14, R14, 0xffff, RZ, 0xc0, !PT ;  /* 0x0000ffff0e0e7812 */ /* 0x000fe400078ec0ff */
[----:B------:R-:W-:Y:S02]  /*e6cd0*/  LOP3.LUT R17, R17, 0xffff, RZ, 0xc0, !PT ;  /* 0x0000ffff11117812 */ /* 0x000fe400078ec0ff */
[----:B------:R-:W-:Y:S02]  /*e6ce0*/  LOP3.LUT R10, R10, 0xffff, RZ, 0xc0, !PT ;  /* 0x0000ffff0a0a7812 */ /* 0x000fe400078ec0ff */
[----:B------:R-:W-:Y:S01]  /*e6cf0*/  LOP3.LUT R13, R13, 0xffff, RZ, 0xc0, !PT ;  /* 0x0000ffff0d0d7812 */ /* 0x000fe200078ec0ff */
[----:B------:R-:W-:Y:S01]  /*e6d00*/  IMAD.X R25, R15, 0x1, R7, P2 ;  /* 0x000000010f197824 */ /* 0x000fe200010e0607 */
[----:B------:R-:W-:-:S02]  /*e6d10*/  IADD3 R26, P2, PT, R19, R0, RZ ;  /* 0x00000000131a7210 */ /* 0x000fc40007f5e0ff */
[----:B------:R-:W-:Y:S02]  /*e6d20*/  SHF.R.U32.HI R9, RZ, 0x8, R9 ;  /* 0x00000008ff097819 */ /* 0x000fe40000011609 */
[----:B------:R-:W-:Y:S02]  /*e6d30*/  PRMT R14, R14, 0x3340, R17 ;  /* 0x000033400e0e7816 */ /* 0x000fe40000000011 */
[----:B------:R-:W-:Y:S01]  /*e6d40*/  SHF.R.U32.HI R8, RZ, 0x8, R8 ;  /* 0x00000008ff087819 */ /* 0x000fe20000011608 */
[----:B------:R-:W-:Y:S01]  /*e6d50*/  STL [R1+0x177c], R18 ;  /* 0x00177c1201007387 */ /* 0x000fe20000100800 */
[----:B------:R-:W-:-:S03]  /*e6d60*/  PRMT R10, R10, 0x3340, R13 ;  /* 0x000033400a0a7816 */ /* 0x000fc6000000000d */
[----:B------:R0:W-:Y:S01]  /*e6d70*/  STL.64 [R1+0xbb8], R24 ;  /* 0x000bb81801007387 */ /* 0x0001e20000100a00 */
[----:B------:R-:W-:-:S03]  /*e6d80*/  LOP3.LUT R9, R9, 0xffff, RZ, 0xc0, !PT ;  /* 0x0000ffff09097812 */ /* 0x000fc600078ec0ff */
[----:B------:R-:W3:Y:S01]  /*e6d90*/  LDL.LU R13, [R1+0x4f90] ;  /* 0x004f9000010d7983 */ /* 0x000ee20000300800 */
[----:B------:R-:W-:Y:S01]  /*e6da0*/  IMAD.X R27, R15, 0x1, R3, P2 ;  /* 0x000000010f1b7824 */ /* 0x000fe200010e0603 */
[----:B------:R-:W-:Y:S02]  /*e6db0*/  LOP3.LUT R8, R8, 0xffff, RZ, 0xc0, !PT ;  /* 0x0000ffff08087812 */ /* 0x000fe400078ec0ff */
[----:B------:R-:W-:Y:S01]  /*e6dc0*/  STL [R1+0x568], R14 ;  /* 0x0005680e01007387 */ /* 0x000fe20000100800 */
[--C-:B------:R-:W-:Y:S02]  /*e6dd0*/  PRMT R9, R9, 0x3340, R0.reuse ;  /* 0x0000334009097816 */ /* 0x100fe40000000000 */
[----:B------:R-:W-:Y:S01]  /*e6de0*/  PRMT R8, R8, 0x3340, R0 ;  /* 0x0000334008087816 */ /* 0x000fe20000000000 */
[----:B0-----:R-:W3:Y:S04]  /*e6df0*/  LDL.LU R25, [R1+0x6e8] ;  /* 0x0006e80001197983 */ /* 0x001ee80000300800 */
[----:B------:R-:W-:Y:S04]  /*e6e00*/  STL [R1+0x564], R10 ;  /* 0x0005640a01007387 */ /* 0x000fe80000100800 */
[----:B------:R-:W3:Y:S04]  /*e6e10*/  LDL.LU R17, [R1+0xa00] ;  /* 0x000a000001117983 */ /* 0x000ee80000300800 */
[----:B------:R0:W-:Y:S04]  /*e6e20*/  STL.64 [R1+0xbc0], R26 ;  /* 0x000bc01a01007387 */ /* 0x0001e80000100a00 */
[----:B------:R1:W-:Y:S04]  /*e6e30*/  STL [R1+0x268], R9 ;  /* 0x0002680901007387 */ /* 0x0003e80000100800 */
[----:B------:R2:W-:Y:S01]  /*e6e40*/  STL [R1+0x264], R8 ;  /* 0x0002640801007387 */ /* 0x0005e20000100800 */
[----:B0-----:R-:W-:-:S03]  /*e6e50*/  LOP3.LUT R26, R22, 0xffff, RZ, 0xc0, !PT ;  /* 0x0000ffff161a7812 */ /* 0x001fc600078ec0ff */
[----:B------:R-:W3:Y:S01]  /*e6e60*/  LDL.LU R22, [R1+0x4fa0] ;  /* 0x004fa00001167983 */ /* 0x000ee20000300800 */
[----:B-1----:R-:W-:Y:S02]  /*e6e70*/  PRMT R9, R26, 0x3340, R0 ;  /* 0x000033401a097816 */ /* 0x002fe40000000000 */
[----:B----4-:R-:W-:Y:S02]  /*e6e80*/  LOP3.LUT R10, R23, 0xffff, RZ, 0xc0, !PT ;  /* 0x0000ffff170a7812 */ /* 0x010fe400078ec0ff */
[----:B------:R-:W4:Y:S01]  /*e6e90*/  LDL.LU R23, [R1+0x6f8] ;  /* 0x0006f80001177983 */ /* 0x000f220000300800 */
[----:B--2---:R-:W-:-:S03]  /*e6ea0*/  LOP3.LUT R14, R20, 0xffff, RZ, 0xc0, !PT ;  /* 0x0000ffff140e7812 */ /* 0x004fc600078ec0ff */
[----:B------:R-:W2:Y:S04]  /*e6eb0*/  LDL.LU R20, [R1+0xa04] ;  /* 0x000a040001147983 */ /* 0x000ea80000300800 */
[----:B------:R-:W2:Y:S01]  /*e6ec0*/  LDL.LU R24, [R1+0x2b8] ;  /* 0x0002b80001187983 */ /* 0x000ea20000300800 */
[----:B------:R-:W-:-:S04]  /*e6ed0*/  PRMT R8, R10, 0x3340, R14 ;  /* 0x000033400a087816 */ /* 0x000fc8000000000e */
        /* <DEDUP_REMOVED lines=10> */
[----:B------:R-:W-:-:S04]  /*e6f80*/  LOP3.LUT R14, R14, 0xffff, RZ, 0xc0, !PT ;  /* 0x0000ffff0e0e7812 */ /* 0x000fc800078ec0ff */
[----:B------:R-:W-:Y:S02]  /*e6f90*/  PRMT R14, R10, 0x3340, R14 ;  /* 0x000033400a0e7816 */ /* 0x000fe4000000000e */
[----:B---3--:R-:W-:Y:S02]  /*e6fa0*/  LOP3.LUT R13, R13, 0xffff, RZ, 0xc0, !PT ;  /* 0x0000ffff0d0d7812 */ /* 0x008fe400078ec0ff */
[----:B------:R-:W-:Y:S01]  /*e6fb0*/  LOP3.LUT R10, R25, 0xffff, RZ, 0xc0, !PT ;  /* 0x0000ffff190a7812 */ /* 0x000fe200078ec0ff */
[----:B--2---:R-:W-:Y:S01]  /*e6fc0*/  IMAD.X R19, R15, 0x1, R8, P2 ;  /* 0x000000010f137824 */ /* 0x004fe200010e0608 */
[----:B------:R-:W-:Y:S02]  /*e6fd0*/  LOP3.LUT R15, R17, 0xffff, RZ, 0xc0, !PT ;  /* 0x0000ffff110f7812 */ /* 0x000fe400078ec0ff */
[----:B------:R-:W-:Y:S02]  /*e6fe0*/  PRMT R17, R10, 0x3340, R0 ;  /* 0x000033400a117816 */ /* 0x000fe40000000000 */
[----:B------:R-:W-:Y:S04]  /*e6ff0*/  STL.64 [R1+0xba8], R18 ;  /* 0x000ba81201007387 */ /* 0x000fe80000100a00 */
[----:B------:R0:W-:Y:S02]  /*e7000*/  STL [R1+0x560], R14 ;  /* 0x0005600e01007387 */ /* 0x0001e40000100800 */
[----:B0-----:R-:W-:-:S04]  /*e7010*/  PRMT R14, R13, 0x3340, R15 ;  /* 0x000033400d0e7816 */ /* 0x001fc8000000000f */
[----:B------:R-:W-:Y:S02]  /*e7020*/  PRMT R17, R14, 0x5410, R17 ;  /* 0x000054100e117816 */ /* 0x000fe40000000011 */
[----:B------:R-:W-:-:S03]  /*e7030*/  SHF.R.U32.HI R14, RZ, 0x8, R13 ;  /* 0x00000008ff0e7819 */ /* 0x000fc6000001160d */
[----:B------:R0:W-:Y:S04]  /*e7040*/  STL [R1+0x1774], R17 ;  /* 0x0017741101007387 */ /* 0x0001e80000100800 */
[----:B------:R-:W2:Y:S04]  /*e7050*/  LDL.LU R13, [R1+0x4f24] ;  /* 0x004f2400010d7983 */ /* 0x000ea80000300800 */
[----:B0-----:R-:W3:Y:S01]  /*e7060*/  LDL.LU R17, [R1+0x9b8] ;  /* 0x0009b80001117983 */ /* 0x001ee20000300800 */
[----:B------:R-:W-:Y:S02]  /*e7070*/  SHF.R.U32.HI R15, RZ, 0x8, R15 ;  /* 0x00000008ff0f7819 */ /* 0x000fe4000001160f */
        /* <DEDUP_REMOVED lines=8> */
[----:B------:R0:W-:Y:S04]  /*e7100*/  STL [R1+0x260], R10 ;  /* 0x0002600a01007387 */ /* 0x0001e80000100800 */
[----:B0-----:R-:W3:Y:S04]  /*e7110*/  LDL.LU R10, [R1+0x4f30] ;  /* 0x004f3000010a7983 */ /* 0x001ee80000300800 */
[----:B------:R-:W3:Y:S04]  /*e7120*/  LDL.LU R25, [R1+0x6ac] ;  /* 0x0006ac0001197983 */ /* 0x000ee80000300800 */
[----:B------:R-:W3:Y:S01]  /*e7130*/  LDL.LU R20, [R1+0x9bc] ;  /* 0x0009bc0001147983 */ /* 0x000ee20000300800 */
[----:B------:R-:W-:-:S02]  /*e7140*/  LOP3.LUT R15, R22, 0xffff, RZ, 0xc0, !PT ;  /* 0x0000ffff160f7812 */ /* 0x000fc400078ec0ff */
[----:B----4-:R-:W-:Y:S02]  /*e7150*/  LOP3.LUT R14, R23, 0xffff, RZ, 0xc0, !PT ;  /* 0x0000ffff170e7812 */ /* 0x010fe400078ec0ff */
        /* <DEDUP_REMOVED lines=8> */
[----:B------:R0:W-:Y:S01]  /*e71e0*/  STL [R1+0x57c], R27 ;  /* 0x00057c1b01007387 */ /* 0x0001e20000100800 */
[----:B------:R-:W-:-:S03]  /*e71f0*/  SHF.R.U32.HI R15, RZ, 0x8, R15 ;  /* 0x00000008ff0f7819 */ /* 0x000fc6000001160f */
[----:B------:R1:W-:Y:S01]  /*e7200*/  STL.64 [R1+0xba0], R22 ;  /* 0x000ba01601007387 */ /* 0x0003e20000100a00 */
[----:B0-----:R-:W-:Y:S02]  /*e7210*/  LOP3.LUT R27, R26, 0xffff, RZ, 0xc0, !PT ;  /* 0x0000ffff1a1b7812 */ /* 0x001fe400078ec0ff */
[----:B------:R-:W-:Y:S01]  /*e7220*/  LOP3.LUT R26, R19, 0xffff, RZ, 0xc0, !PT ;  /* 0x0000ffff131a7812 */ /* 0x000fe200078ec0ff */
[----:B-1----:R-:W4:Y:S04]  /*e7230*/  LDL.LU.64 R22, [R1+0x55d0] ;  /* 0x0055d00001167983 */ /* 0x002f280000300a00 */
[----:B------:R-:W4:Y:S01]  /*e7240*/  LDL.LU R19, [R1+0x6bc] ;  /* 0x0006bc0001137983 */ /* 0x000f220000300800 */
[----:B------:R-:W-:Y:S02]  /*e7250*/  LOP3.LUT R15, R15, 0xffff, RZ, 0xc0, !PT ;  /* 0x0000ffff0f0f7812 */ /* 0x000fe400078ec0ff */
[----:B------:R-:W-:-:S02]  /*e7260*/  PRMT R27, R27, 0x3340, R0 ;  /* 0x000033401b1b7816 */ /* 0x000fc40000000000 */
[----:B------:R-:W-:-:S03]  /*e7270*/  PRMT R15, R15, 0x3340, R26 ;  /* 0x000033400f0f7816 */ /* 0x000fc6000000001a */
[----:B------:R-:W-:Y:S04]  /*e7280*/  STL [R1+0x25c], R27 ;  /* 0x00025c1b01007387 */ /* 0x000fe80000100800 */
[----:B------:R3:W-:Y:S01]  /*e7290*/  STL [R1+0x550], R15 ;  /* 0x0005500f01007387 */ /* 0x0007e20000100800 */
[----:B------:R-:W-:Y:S02]  /*e72a0*/  SHF.R.U32.HI R26, RZ, 0x8, R14 ;  /* 0x00000008ff1a7819 */ /* 0x000fe4000001160e */
[----:B--2---:R-:W-:-:S04]  /*e72b0*/  LOP3.LUT R13, R13, 0xffff, RZ, 0xc0, !PT ;  /* 0x0000ffff0d0d7812 */ /* 0x004fc800078ec0ff */
[----:B------:R-:W-:Y:S01]  /*e72c0*/  SHF.R.U32.HI R14, RZ, 0x8, R13 ;  /* 0x00000008ff0e7819 */ /* 0x000fe2000001160d */
[----:B------:R0:W-:Y:S01]  /*e72d0*/  STL [R1+0x714], R13 ;  /* 0x0007140d01007387 */ /* 0x0001e20000100800 */
[----:B---3--:R-:W-:-:S03]  /*e72e0*/  LOP3.LUT R15, R17, 0xffff, RZ, 0xc0, !PT ;  /* 0x0000ffff110f7812 */ /* 0x008fc600078ec0ff */
[----:B0-----:R-:W2:Y:S04]  /*e72f0*/  LDL.LU R13, [R1+0x4f0c] ;  /* 0x004f0c00010d7983 */ /* 0x001ea80000300800 */
[----:B------:R0:W-:Y:S04]  /*e7300*/  STL [R1+0x710], R15 ;  /* 0x0007100f01007387 */ /* 0x0001e80000100800 */
[----:B------:R-:W3:Y:S01]  /*e7310*/  LDL.LU R17, [R1+0x998] ;  /* 0x0009980001117983 */ /* 0x000ee20000300800 */
[----:B------:R-:W-:Y:S02]  /*e7320*/  LOP3.LUT R26, R26, 0xffff, RZ, 0xc0, !PT ;  /* 0x0000ffff1a1a7812 */ /* 0x000fe400078ec0ff */
[----:B------:R-:W-:-:S02]  /*e7330*/  LOP3.LUT R14, R14, 0xffff, RZ, 0xc0, !PT ;  /* 0x0000ffff0e0e7812 */ /* 0x000fc400078ec0ff */
[----:B0-----:R-:W-:Y:S02]  /*e7340*/  SHF.R.U32.HI R15, RZ, 0x8, R15 ;  /* 0x00000008ff0f7819 */ /* 0x001fe4000001160f */
[----:B------:R-:W-:Y:S02]  /*e7350*/  PRMT R26, R26, 0x3340, R0 ;  /* 0x000033401a1a7816 */ /* 0x000fe40000000000 */
[----:B------:R-:W-:-:S04]  /*e7360*/  LOP3.LUT R15, R15, 0xffff, RZ, 0xc0, !PT ;  /* 0x0000ffff0f0f7812 */ /* 0x000fc800078ec0ff */
[----:B------:R-:W-:Y:S01]  /*e7370*/  PRMT R15, R14, 0x3340, R15 ;  /* 0x000033400e0f7816 */ /* 0x000fe2000000000f */
[----:B------:R-:W-:Y:S01]  /*e7380*/  STL [R1+0x258], R26 ;  /* 0x0002581a01007387 */ /* 0x000fe20000100800 */
[----:B------:R-:W-:Y:S02]  /*e7390*/  LOP3.LUT R10, R10, 0xffff, RZ, 0xc0, !PT ;  /* 0x0000ffff0a0a7812 */ /* 0x000fe400078ec0ff */
[----:B------:R-:W-:Y:S01]  /*e73a0*/  LOP3.LUT R14, R25, 0xffff, RZ, 0xc0, !PT ;  /* 0x0000ffff190e7812 */ /* 0x000fe200078ec0ff */
[----:B------:R0:W-:Y:S03]  /*e73b0*/  STL [R1+0x54c], R15 ;  /* 0x00054c0f01007387 */ /* 0x0001e60000100800 */
[----:B------:R-:W-:Y:S02]  /*e73c0*/  PRMT R25, R14, 0x3340, R0 ;  /* 0x000033400e197816 */ /* 0x000fe40000000000 */
[----:B0-----:R-:W-:-:S02]  /*e73d0*/  LOP3.LUT R15, R20, 0xffff, RZ, 0xc0, !PT ;  /* 0x0000ffff140f7812 */ /* 0x001fc400078ec0ff */
[----:B------:R-:W-:Y:S02]  /*e73e0*/  IADD3 R26, P2, PT, R24, R0, RZ ;  /* 0x00000000181a7210 */ /* 0x000fe40007f5e0ff */
[----:B------:R-:W-:-:S03]  /*e73f0*/  PRMT R20, R10, 0x3340, R15 ;  /* 0x000033400a147816 */ /* 0x000fc6000000000f */
[----:B------:R-:W-:Y:S01]  /*e7400*/  IMAD.X R27, R18, 0x1, R3, P2 ;  /* 0x00000001121b7824 */ /* 0x000fe200010e0603 */
[----:B------:R-:W-:-:S05]  /*e7410*/  PRMT R20, R20, 0x5410, R25 ;  /* 0x0000541014147816 */ /* 0x000fca0000000019 */
[----:B------:R0:W-:Y:S04]  /*e7420*/  STL [R1+0x56c], R20 ;  /* 0x00056c1401007387 */ /* 0x0001e80000100800 */
[----:B------:R-:W3:Y:S04]  /*e7430*/  LDL.LU R25, [R1+0x4f18] ;  /* 0x004f180001197983 */ /* 0x000ee80000300800 */
[----:B------:R-:W-:Y:S04]  /*e7440*/  STL.64 [R1+0xb98], R26 ;  /* 0x000b981a01007387 */ /* 0x000fe80000100a00 */
[----:B0-----:R-:W3:Y:S01]  /*e7450*/  LDL.LU R20, [R1+0x9a8] ;  /* 0x0009a80001147983 */ /* 0x001ee20000300800 */
[----:B------:R-:W-:-:S02]  /*e7460*/  SHF.R.U32.HI R10, RZ, 0x8, R10 ;  /* 0x00000008ff0a7819 */ /* 0x000fc4000001160a */
[----:B------:R-:W-:Y:S02]  /*e7470*/  SHF.R.U32.HI R15, RZ, 0x8, R15 ;  /* 0x00000008ff0f7819 */ /* 0x000fe4000001160f */
[----:B------:R-:W-:Y:S02]  /*e7480*/  LOP3.LUT R10, R10, 0xffff, RZ, 0xc0, !PT ;  /* 0x0000ffff0a0a7812 */ /* 0x000fe400078ec0ff */
[----:B------:R-:W-:-:S04]  /*e7490*/  LOP3.LUT R15, R15, 0xffff, RZ, 0xc0, !PT ;  /* 0x0000ffff0f0f7812 */ /* 0x000fc800078ec0ff */
[----:B------:R-:W-:Y:S02]  /*e74a0*/  PRMT R15, R10, 0x3340, R15 ;  /* 0x000033400a0f7816 */ /* 0x000fe4000000000f */
[----:B----4-:R-:W-:Y:S02]  /*e74b0*/  LOP3.LUT R10, R19, 0xffff, RZ, 0xc0, !PT ;  /* 0x0000ffff130a7812 */ /* 0x010fe400078ec0ff */
        /* <DEDUP_REMOVED lines=8> */
[----:B------:R0:W-:Y:S04]  /*e7540*/  STL [R1+0x254], R15 ;  /* 0x0002540f01007387 */ /* 0x0001e80000100800 */
[----:B------:R3:W-:Y:S01]  /*e7550*/  STL [R1+0x250], R14 ;  /* 0x0002500e01007387 */ /* 0x0007e20000100800 */
[----:B0-----:R-:W-:-:S03]  /*e7560*/  LOP3.LUT R15, R11, 0xffff, RZ, 0xc0, !PT ;  /* 0x0000ffff0b0f7812 */ /* 0x001fc600078ec0ff */
[----:B------:R-:W4:Y:S01]  /*e7570*/  LDL.LU R11, [R1+0x55cc] ;  /* 0x0055cc00010b7983 */ /* 0x000f220000300800 */
[----:B--2---:R-:W-:Y:S02]  /*e7580*/  LOP3.LUT R10, R13, 0xffff, RZ, 0xc0, !PT ;  /* 0x0000ffff0d0a7812 */ /* 0x004fe400078ec0ff */
[----:B---3--:R-:W-:Y:S01]  /*e7590*/  LOP3.LUT R14, R17, 0xffff, RZ, 0xc0, !PT ;  /* 0x0000ffff110e7812 */ /* 0x008fe200078ec0ff */
[----:B------:R-:W2:Y:S04]  /*e75a0*/  LDL.LU R13, [R1+0x4eec] ;  /* 0x004eec00010d7983 */ /* 0x000ea80000300800 */
[----:B------:R-:W3:Y:S04]  /*e75b0*/  LDL.LU R17, [R1+0x7bc] ;  /* 0x0007bc0001117983 */ /* 0x000ee80000300800 */
[----:B------:R-:W4:Y:S01]  /*e75c0*/  LDL.LU R19, [R1+0x2bc] ;  /* 0x0002bc0001137983 */ /* 0x000f220000300800 */
[----:B------:R-:W-:-:S02]  /*e75d0*/  PRMT R27, R15, 0x3340, R0 ;  /* 0x000033400f1b7816 */ /* 0x000fc40000000000 */
        /* <DEDUP_REMOVED lines=13> */
[----:B------:R-:W-:Y:S02]  /*e76b0*/  LOP3.LUT R14, R25, 0xffff, RZ, 0xc0, !PT ;  /* 0x0000ffff190e7812 */ /* 0x000fe400078ec0ff */
[----:B------:R-:W-:Y:S01]  /*e76c0*/  LOP3.LUT R10, R23, 0xffff, RZ, 0xc0, !PT ;  /* 0x0000ffff170a7812 */ /* 0x000fe200078ec0ff */
[----:B------:R-:W-:Y:S04]  /*e76d0*/  STL.64 [R1+0xb88], R26 ;  /* 0x000b881a01007387 */ /* 0x000fe80000100a00 */
[----:B------:R0:W-:Y:S01]  /*e76e0*/  STL [R1+0x540], R18 ;  /* 0x0005401201007387 */ /* 0x0001e20000100800 */
[----:B------:R-:W-:-:S03]  /*e76f0*/  PRMT R24, R10, 0x3340, R0 ;  /* 0x000033400a187816 */ /* 0x000fc60000000000 */
[----:B------:R-:W4:Y:S01]  /*e7700*/  LDL.LU R23, [R1+0x4f00] ;  /* 0x004f000001177983 */ /* 0x000f220000300800 */
[----:B0-----:R-:W-:-:S04]  /*e7710*/  LOP3.LUT R18, R20, 0xffff, RZ, 0xc0, !PT ;  /* 0x0000ffff14127812 */ /* 0x001fc800078ec0ff */
[----:B------:R-:W-:-:S04]  /*e7720*/  PRMT R20, R14, 0x3340, R18 ;  /* 0x000033400e147816 */ /* 0x000fc80000000012 */
[----:B------:R-:W-:-:S05]  /*e7730*/  PRMT R20, R20, 0x5410, R24 ;  /* 0x0000541014147816 */ /* 0x000fca0000000018 */
[----:B------:R0:W-:Y:S04]  /*e7740*/  STL [R1+0x554], R20 ;  /* 0x0005541401007387 */ /* 0x0001e80000100800 */
[----:B0-----:R-:W4:Y:S01]  /*e7750*/  LDL.LU R20, [R1+0x870] ;  /* 0x0008700001147983 */ /* 0x001f220000300800 */
[----:B------:R-:W-:Y:S02]  /*e7760*/  SHF.R.U32.HI R14, RZ, 0x8, R14 ;  /* 0x00000008ff0e7819 */ /* 0x000fe4000001160e */
[----:B------:R-:W-:Y:S02]  /*e7770*/  SHF.R.U32.HI R18, RZ, 0x8, R18 ;  /* 0x00000008ff127819 */ /* 0x000fe40000011612 */
[----:B------:R-:W-:Y:S02]  /*e7780*/  SHF.R.U32.HI R10, RZ, 0x8, R10 ;  /* 0x00000008ff0a7819 */ /* 0x000fe4000001160a */
[----:B------:R-:W-:-:S02]  /*e7790*/  LOP3.LUT R14, R14, 0xffff, RZ, 0xc0, !PT ;  /* 0x0000ffff0e0e7812 */ /* 0x000fc400078ec0ff */
[----:B------:R-:W-:Y:S02]  /*e77a0*/  LOP3.LUT R18, R18, 0xffff, RZ, 0xc0, !PT ;  /* 0x0000ffff12127812 */ /* 0x000fe400078ec0ff */
[----:B------:R-:W-:Y:S02]  /*e77b0*/  LOP3.LUT R10, R10, 0xffff, RZ, 0xc0, !PT ;  /* 0x0000ffff0a0a7812 */ /* 0x000fe400078ec0ff */
[----:B------:R-:W-:Y:S02]  /*e77c0*/  PRMT R18, R14, 0x3340, R18 ;  /* 0x000033400e127816 */ /* 0x000fe40000000012 */
        /* <DEDUP_REMOVED lines=10> */
[----:B---3--:R-:W-:-:S04]  /*e7870*/  LOP3.LUT R14, R17, 0xffff, RZ, 0xc0, !PT ;  /* 0x0000ffff110e7812 */ /* 0x008fc800078ec0ff */
[----:B------:R-:W-:Y:S02]  /*e7880*/  PRMT R17, R13, 0x3340, R14 ;  /* 0x000033400d117816 */ /* 0x000fe4000000000e */
[----:B----4-:R-:W-:Y:S02]  /*e7890*/  IADD3 R24, P2, PT, R19, R6, RZ ;  /* 0x0000000613187210 */ /* 0x010fe40007f5e0ff */
[----:B------:R-:W-:Y:S02]  /*e78a0*/  PRMT R17, R17, 0x5410, R18 ;  /* 0x0000541011117816 */ /* 0x000fe40000000012 */
[----:B------:R-:W-:Y:S02]  /*e78b0*/  SHF.R.S32.HI R18, RZ, 0x1f, R19 ;  /* 0x0000001fff127819 */ /* 0x000fe40000011413 */
[----:B------:R-:W-:Y:S02]  /*e78c0*/  SHF.R.U32.HI R13, RZ, 0x8, R13 ;  /* 0x00000008ff0d7819 */ /* 0x000fe4000001160d */
[----:B------:R-:W-:Y:S01]  /*e78d0*/  SHF.R.U32.HI R14, RZ, 0x8, R14 ;  /* 0x00000008ff0e7819 */ /* 0x000fe2000001160e */
[----:B------:R-:W-:Y:S01]  /*e78e0*/  IMAD.X R25, R18, 0x1, R7, P2 ;  /* 0x0000000112197824 */ /* 0x000fe200010e0607 */
[----:B------:R-:W-:-:S02]  /*e78f0*/  LOP3.LUT R13, R13, 0xffff, RZ, 0xc0, !PT ;  /* 0x0000ffff0d0d7812 */ /* 0x000fc400078ec0ff */
[----:B------:R-:W-:Y:S01]  /*e7900*/  LOP3.LUT R14, R14, 0xffff, RZ, 0xc0, !PT ;  /* 0x0000ffff0e0e7812 */ /* 0x000fe200078ec0ff */
[----:B------:R-:W-:Y:S04]  /*e7910*/  STL [R1+0x548], R17 ;  /* 0x0005481101007387 */ /* 0x000fe80000100800 */
[----:B------:R0:W-:Y:S01]  /*e7920*/  STL.64 [R1+0xb80], R24 ;  /* 0x000b801801007387 */ /* 0x0001e20000100a00 */
[----:B------:R-:W-:-:S03]  /*e7930*/  PRMT R13, R13, 0x3340, R14 ;  /* 0x000033400d0d7816 */ /* 0x000fc6000000000e */
[----:B0-----:R-:W2:Y:S04]  /*e7940*/  LDL.LU R24, [R1+0x5028] ;  /* 0x0050280001187983 */ /* 0x001ea80000300800 */
[----:B------:R-:W-:Y:S04]  /*e7950*/  STL [R1+0x248], R15 ;  /* 0x0002480f01007387 */ /* 0x000fe80000100800 */
[----:B------:R-:W3:Y:S04]  /*e7960*/  LDL.LU R17, [R1+0x764] ;  /* 0x0007640001117983 */ /* 0x000ee80000300800 */
[----:B------:R0:W-:Y:S04]  /*e7970*/  STL [R1+0x528], R13 ;  /* 0x0005280d01007387 */ /* 0x0001e80000100800 */
[----:B0-----:R-:W4:Y:S01]  /*e7980*/  LDL.LU R13, [R1+0xa10] ;  /* 0x000a1000010d7983 */ /* 0x001f220000300800 */
[----:B------:R-:W-:-:S02]  /*e7990*/  LOP3.LUT R14, R12, 0xffff, RZ, 0xc0, !PT ;  /* 0x0000ffff0c0e7812 */ /* 0x000fc400078ec0ff */
[----:B------:R-:W-:Y:S02]  /*e79a0*/  IADD3 R26, P2, PT, R19, R0, RZ ;  /* 0x00000000131a7210 */ /* 0x000fe40007f5e0ff */
[----:B------:R-:W-:Y:S02]  /*e79b0*/  LOP3.LUT R15, R23, 0xffff, RZ, 0xc0, !PT ;  /* 0x0000ffff170f7812 */ /* 0x000fe400078ec0ff */
[----:B------:R-:W-:Y:S01]  /*e79c0*/  PRMT R23, R14, 0x3340, R0 ;  /* 0x000033400e177816 */ /* 0x000fe20000000000 */
[----:B------:R-:W-:Y:S01]  /*e79d0*/  IMAD.X R27, R18, 0x1, R3, P2 ;  /* 0x00000001121b7824 */ /* 0x000fe200010e0603 */
[----:B------:R-:W-:-:S04]  /*e79e0*/  SHF.R.U32.HI R14, RZ, 0x8, R14 ;  /* 0x00000008ff0e7819 */ /* 0x000fc8000001160e */
[----:B------:R-:W-:Y:S02]  /*e79f0*/  LOP3.LUT R14, R14, 0xffff, RZ, 0xc0, !PT ;  /* 0x0000ffff0e0e7812 */ /* 0x000fe400078ec0ff */
[----:B------:R-:W-:-:S04]  /*e7a00*/  LOP3.LUT R12, R20, 0xffff, RZ, 0xc0, !PT ;  /* 0x0000ffff140c7812 */ /* 0x000fc800078ec0ff */
[--C-:B------:R-:W-:Y:S02]  /*e7a10*/  PRMT R20, R15, 0x3340, R12.reuse ;  /* 0x000033400f147816 */ /* 0x100fe4000000000c */
[----:B------:R-:W-:Y:S02]  /*e7a20*/  SHF.R.U32.HI R15, RZ, 0x8, R15 ;  /* 0x00000008ff0f7819 */ /* 0x000fe4000001160f */
[----:B------:R-:W-:Y:S02]  /*e7a30*/  PRMT R20, R20, 0x5410, R23 ;  /* 0x0000541014147816 */ /* 0x000fe40000000017 */
[----:B------:R-:W-:Y:S02]  /*e7a40*/  SHF.R.U32.HI R12, RZ, 0x8, R12 ;  /* 0x00000008ff0c7819 */ /* 0x000fe4000001160c */
[----:B------:R-:W-:Y:S01]  /*e7a50*/  LOP3.LUT R15, R15, 0xffff, RZ, 0xc0, !PT ;  /* 0x0000ffff0f0f7812 */ /* 0x000fe200078ec0ff */
[----:B------:R-:W-:Y:S04]  /*e7a60*/  STL [R1+0x52c], R20 ;  /* 0x00052c1401007387 */ /* 0x000fe80000100800 */
[----:B------:R0:W-:Y:S02]  /*e7a70*/  STL.64 [R1+0xb78], R26 ;  /* 0x000b781a01007387 */ /* 0x0001e40000100a00 */
[----:B0-----:R-:W-:-:S02]  /*e7a80*/  LOP3.LUT R26, R12, 0xffff, RZ, 0xc0, !PT ;  /* 0x0000ffff0c1a7812 */ /* 0x001fc400078ec0ff */
[----:B------:R-:W2:Y:S04]  /*e7a90*/  LDL.LU R12, [R1+0x5040] ;  /* 0x00504000010c7983 */ /* 0x000ea80000300800 */
[----:B------:R-:W2:Y:S01]  /*e7aa0*/  LDL.LU R25, [R1+0x778] ;  /* 0x0007780001197983 */ /* 0x000ea20000300800 */
[----:B------:R-:W-:Y:S02]  /*e7ab0*/  PRMT R27, R15, 0x3340, R26 ;  /* 0x000033400f1b7816 */ /* 0x000fe4000000001a */
[----:B------:R-:W-:Y:S02]  /*e7ac0*/  PRMT R26, R14, 0x3340, R0 ;  /* 0x000033400e1a7816 */ /* 0x000fe40000000000 */
[----:B------:R-:W-:Y:S01]  /*e7ad0*/  IADD3 R14, P2, PT, R19, R2, RZ ;  /* 0x00000002130e7210 */ /* 0x000fe20007f5e0ff */
[----:B------:R-:W2:Y:S04]  /*e7ae0*/  LDL.LU R23, [R1+0x2c0] ;  /* 0x0002c00001177983 */ /* 0x000ea80000300800 */
[----:B------:R-:W2:Y:S01]  /*e7af0*/  LDL.LU R20, [R1+0xa14] ;  /* 0x000a140001147983 */ /* 0x000ea20000300800 */
        /* <DEDUP_REMOVED lines=11> */
[----:B---3--:R-:W-:-:S03]  /*e7bb0*/  LOP3.LUT R10, R17, 0xffff, RZ, 0xc0, !PT ;  /* 0x0000ffff110a7812 */ /* 0x008fc600078ec0ff */
[----:B------:R-:W3:Y:S01]  /*e7bc0*/  LDL.LU R17, [R1+0x4fac] ;  /* 0x004fac0001117983 */ /* 0x000ee20000300800 */
[----:B----4-:R-:W-:-:S03]  /*e7bd0*/  LOP3.LUT R15, R13, 0xffff, RZ, 0xc0, !PT ;  /* 0x0000ffff0d0f7812 */ /* 0x010fc600078ec0ff */
[----:B------:R-:W4:Y:S01]  /*e7be0*/  LDL.LU R13, [R1+0x9d8] ;  /* 0x0009d800010d7983 */ /* 0x000f220000300800 */
[----:B--2---:R-:W-:Y:S02]  /*e7bf0*/  LOP3.LUT R14, R24, 0xffff, RZ, 0xc0, !PT ;  /* 0x0000ffff180e7812 */ /* 0x004fe400078ec0ff */
[----:B------:R-:W-:Y:S02]  /*e7c00*/  PRMT R19, R10, 0x3340, R0 ;  /* 0x000033400a137816 */ /* 0x000fe40000000000 */
[--C-:B------:R-:W-:Y:S02]  /*e7c10*/  PRMT R18, R14, 0x3340, R15.reuse ;  /* 0x000033400e127816 */ /* 0x100fe4000000000f */
[----:B------:R-:W-:Y:S02]  /*e7c20*/  SHF.R.U32.HI R14, RZ, 0x8, R14 ;  /* 0x00000008ff0e7819 */ /* 0x000fe4000001160e */
[----:B------:R-:W-:Y:S02]  /*e7c30*/  SHF.R.U32.HI R15, RZ, 0x8, R15 ;  /* 0x00000008ff0f7819 */ /* 0x000fe4000001160f */
[----:B------:R-:W-:-:S02]  /*e7c40*/  SHF.R.U32.HI R10, RZ, 0x8, R10 ;  /* 0x00000008ff0a7819 */ /* 0x000fc4000001160a */
[----:B------:R-:W-:Y:S02]  /*e7c50*/  LOP3.LUT R14, R14, 0xffff, RZ, 0xc0, !PT ;  /* 0x0000ffff0e0e7812 */ /* 0x000fe400078ec0ff */
[----:B------:R-:W-:Y:S02]  /*e7c60*/  LOP3.LUT R15, R15, 0xffff, RZ, 0xc0, !PT ;  /* 0x0000ffff0f0f7812 */ /* 0x000fe400078ec0ff */
[----:B------:R-:W-:Y:S02]  /*e7c70*/  LOP3.LUT R10, R10, 0xffff, RZ, 0xc0, !PT ;  /* 0x0000ffff0a0a7812 */ /* 0x000fe400078ec0ff */
[----:B------:R-:W-:Y:S02]  /*e7c80*/  PRMT R18, R18, 0x5410, R19 ;  /* 0x0000541012127816 */ /* 0x000fe40000000013 */
[----:B------:R-:W-:Y:S02]  /*e7c90*/  PRMT R14, R14, 0x3340, R15 ;  /* 0x000033400e0e7816 */ /* 0x000fe4000000000f */
[----:B------:R-:W-:Y:S01]  /*e7ca0*/  PRMT R10, R10, 0x3340, R0 ;  /* 0x000033400a0a7816 */ /* 0x000fe20000000000 */
[----:B------:R-:W-:Y:S04]  /*e7cb0*/  STL [R1+0x500], R18 ;  /* 0x0005001201007387 */ /* 0x000fe80000100800 */
[----:B------:R-:W-:Y:S04]  /*e7cc0*/  STL [R1+0x518], R14 ;  /* 0x0005180e01007387 */ /* 0x000fe80000100800 */
[----:B------:R-:W2:Y:S04]  /*e7cd0*/  LDL.LU R19, [R1+0x4f2c] ;  /* 0x004f2c0001137983 */ /* 0x000ea80000300800 */
[----:B------:R0:W-:Y:S04]  /*e7ce0*/  STL [R1+0x23c], R10 ;  /* 0x00023c0a01007387 */ /* 0x0001e80000100800 */
[----:B------:R-:W2:Y:S01]  /*e7cf0*/  LDL.LU R24, [R1+0x9c8] ;  /* 0x0009c80001187983 */ /* 0x000ea20000300800 */
[----:B------:R-:W-:-:S02]  /*e7d00*/  LOP3.LUT R12, R12, 0xffff, RZ, 0xc0, !PT ;  /* 0x0000ffff0c0c7812 */ /* 0x000fc400078ec0ff */
[----:B0-----:R-:W-:Y:S02]  /*e7d10*/  LOP3.LUT R10, R25, 0xffff, RZ, 0xc0, !PT ;  /* 0x0000ffff190a7812 */ /* 0x001fe400078ec0ff */
[----:B------:R-:W-:Y:S02]  /*e7d20*/  LOP3.LUT R14, R20, 0xffff, RZ, 0xc0, !PT ;  /* 0x0000ffff140e7812 */ /* 0x000fe400078ec0ff */
[----:B------:R-:W-:Y:S02]  /*e7d30*/  PRMT R18, R10, 0x3340, R0 ;  /* 0x000033400a127816 */ /* 0x000fe40000000000 */
[----:B------:R-:W-:Y:S02]  /*e7d40*/  SHF.R.S32.HI R20, RZ, 0x1f, R23 ;  /* 0x0000001fff147819 */ /* 0x000fe40000011417 */
[----:B------:R-:W-:Y:S02]  /*e7d50*/  PRMT R15, R12, 0x3340, R14 ;  /* 0x000033400c0f7816 */ /* 0x000fe4000000000e */
[----:B------:R-:W-:-:S02]  /*e7d60*/  SHF.R.U32.HI R12, RZ, 0x8, R12 ;  /* 0x00000008ff0c7819 */ /* 0x000fc4000001160c */
[----:B------:R-:W-:Y:S02]  /*e7d70*/  SHF.R.U32.HI R14, RZ, 0x8, R14 ;  /* 0x00000008ff0e7819 */ /* 0x000fe4000001160e */
[----:B------:R-:W-:Y:S02]  /*e7d80*/  IADD3 R26, P2, PT, R23, R6, RZ ;  /* 0x00000006171a7210 */ /* 0x000fe40007f5e0ff */
[----:B------:R-:W-:Y:S02]  /*e7d90*/  PRMT R15, R15, 0x5410, R18 ;  /* 0x000054100f0f7816 */ /* 0x000fe40000000012 */
[----:B------:R-:W-:Y:S02]  /*e7da0*/  LOP3.LUT R12, R12, 0xffff, RZ, 0xc0, !PT ;  /* 0x0000ffff0c0c7812 */ /* 0x000fe400078ec0ff */
[----:B------:R-:W-:Y:S01]  /*e7db0*/  LOP3.LUT R14, R14, 0xffff, RZ, 0xc0, !PT ;  /* 0x0000ffff0e0e7812 */ /* 0x000fe200078ec0ff */
[----:B------:R-:W-:-:S03]  /*e7dc0*/  IMAD.X R27, R20, 0x1, R7, P2 ;  /* 0x00000001141b7824 */ /* 0x000fc600010e0607 */
[----:B------:R-:W-:Y:S01]  /*e7dd0*/  PRMT R14, R12, 0x3340, R14 ;  /* 0x000033400c0e7816 */ /* 0x000fe2000000000e */
[----:B------:R0:W-:Y:S04]  /*e7de0*/  STL [R1+0x4fc], R15 ;  /* 0x0004fc0f01007387 */ /* 0x0001e80000100800 */
[----:B------:R-:W-:Y:S01]  /*e7df0*/  STL.64 [R1+0xb60], R26 ;  /* 0x000b601a01007387 */ /* 0x000fe20000100a00 */
[----:B0-----:R-:W-:Y:S02]  /*e7e00*/  SHF.R.U32.HI R15, RZ, 0x8, R10 ;  /* 0x00000008ff0f7819 */ /* 0x001fe4000001160a */
[----:B---3--:R-:W-:Y:S02]  /*e7e10*/  LOP3.LUT R12, R17, 0xffff, RZ, 0xc0, !PT ;  /* 0x0000ffff110c7812 */ /* 0x008fe400078ec0ff */
[----:B------:R-:W3:Y:S04]  /*e7e20*/  LDL.LU R17, [R1+0x4f3c] ;  /* 0x004f3c0001117983 */ /* 0x000ee80000300800 */
[----:B------:R4:W-:Y:S02]  /*e7e30*/  STL [R1+0x510], R14 ;  /* 0x0005100e01007387 */ /* 0x0009e40000100800 */
[----:B----4-:R-:W-:-:S02]  /*e7e40*/  LOP3.LUT R14, R13, 0xffff, RZ, 0xc0, !PT ;  /* 0x0000ffff0d0e7812 */ /* 0x010fc400078ec0ff */
[----:B------:R-:W4:Y:S04]  /*e7e50*/  LDL.LU R13, [R1+0x9cc] ;  /* 0x0009cc00010d7983 */ /* 0x000f280000300800 */
[----:B------:R-:W4:Y:S01]  /*e7e60*/  LDL.LU R25, [R1+0x4f08] ;  /* 0x004f080001197983 */ /* 0x000f220000300800 */
[----:B------:R-:W-:Y:S02]  /*e7e70*/  SHF.R.U32.HI R10, RZ, 0x8, R12 ;  /* 0x00000008ff0a7819 */ /* 0x000fe4000001160c */
[--C-:B------:R-:W-:Y:S02]  /*e7e80*/  PRMT R18, R12, 0x3340, R14.reuse ;  /* 0x000033400c127816 */ /* 0x100fe4000000000e */
[----:B------:R-:W4:Y:S01]  /*e7e90*/  LDL.LU R12, [R1+0x890] ;  /* 0x00089000010c7983 */ /* 0x000f220000300800 */
[----:B------:R-:W-:-:S02]  /*e7ea0*/  SHF.R.U32.HI R14, RZ, 0x8, R14 ;  /* 0x00000008ff0e7819 */ /* 0x000fc4000001160e */
[----:B------:R-:W-:Y:S02]  /*e7eb0*/  LOP3.LUT R15, R15, 0xffff, RZ, 0xc0, !PT ;  /* 0x0000ffff0f0f7812 */ /* 0x000fe400078ec0ff */
[----:B------:R-:W-:Y:S02]  /*e7ec0*/  LOP3.LUT R10, R10, 0xffff, RZ, 0xc0, !PT ;  /* 0x0000ffff0a0a7812 */ /* 0x000fe400078ec0ff */
[----:B------:R-:W-:Y:S01]  /*e7ed0*/  LOP3.LUT R14, R14, 0xffff, RZ, 0xc0, !PT ;  /* 0x0000ffff0e0e7812 */ /* 0x000fe200078ec0ff */
[----:B------:R0:W-:Y:S02]  /*e7ee0*/  STL [R1+0x5a4], R18 ;  /* 0x0005a41201007387 */ /* 0x0001e40000100800 */
[----:B0-----:R-:W-:Y:S02]  /*e7ef0*/  PRMT R18, R15, 0x3340, R0 ;  /* 0x000033400f127816 */ /* 0x001fe40000000000 */
[----:B------:R-:W-:Y:S02]  /*e7f00*/  PRMT R15, R10, 0x3340, R14 ;  /* 0x000033400a0f7816 */ /* 0x000fe4000000000e */
[----:B--2---:R-:W-:-:S02]  /*e7f10*/  LOP3.LUT R14, R19, 0xffff, RZ, 0xc0, !PT ;  /* 0x0000ffff130e7812 */ /* 0x004fc400078ec0ff */
[----:B------:R-:W-:Y:S01]  /*e7f20*/  LOP3.LUT R10, R11, 0xffff, RZ, 0xc0, !PT ;  /* 0x0000ffff0b0a7812 */ /* 0x000fe200078ec0ff */
[----:B------:R-:W-:Y:S04]  /*e7f30*/  STL [R1+0x238], R18 ;  /* 0x0002381201007387 */ /* 0x000fe80000100800 */
[----:B------:R0:W-:Y:S01]  /*e7f40*/  STL [R1+0x508], R15 ;  /* 0x0005080f01007387 */ /* 0x0001e20000100800 */
[----:B------:R-:W-:Y:S02]  /*e7f50*/  PRMT R19, R10, 0x3340, R0 ;  /* 0x000033400a137816 */ /* 0x000fe40000000000 */
[----:B------:R-:W-:Y:S01]  /*e7f60*/  SHF.R.U32.HI R10, RZ, 0x8, R10 ;  /* 0x00000008ff0a7819 */ /* 0x000fe2000001160a */
[----:B------:R-:W2:Y:S01]  /*e7f70*/  LDL.LU R11, [R1+0x55c4] ;  /* 0x0055c400010b7983 */ /* 0x000ea20000300800 */
        /* <DEDUP_REMOVED lines=10> */
[----:B------:R-:W-:Y:S02]  /*e8020*/  PRMT R15, R14, 0x3340, R15 ;  /* 0x000033400e0f7816 */ /* 0x000fe4000000000f */
[--C-:B------:R-:W-:Y:S02]  /*e8030*/  PRMT R14, R10, 0x3340, R0.reuse ;  /* 0x000033400a0e7816 */ /* 0x100fe40000000000 */
[----:B------:R-:W-:Y:S01]  /*e8040*/  LOP3.LUT R10, R16, 0xffff, RZ, 0xc0, !PT ;  /* 0x0000ffff100a7812 */ /* 0x000fe200078ec0ff */
[----:B------:R-:W-:Y:S04]  /*e8050*/  STL [R1+0x498], R24 ;  /* 0x0004981801007387 */ /* 0x000fe80000100800 */
[----:B------:R0:W-:Y:S04]  /*e8060*/  STL.64 [R1+0xb58], R18 ;  /* 0x000b581201007387 */ /* 0x0001e80000100a00 */
[----:B------:R-:W-:Y:S04]  /*e8070*/  STL [R1+0x3f8], R15 ;  /* 0x0003f80f01007387 */ /* 0x000fe80000100800 */
[----:B------:R1:W-:Y:S04]  /*e8080*/  STL [R1+0x10], R14 ;  /* 0x0000100e01007387 */ /* 0x0003e80000100800 */
[----:B------:R-:W2:Y:S01]  /*e8090*/  LDL.LU R16, [R1+0x55c0] ;  /* 0x0055c00001107983 */ /* 0x000ea20000300800 */
[----:B0-----:R-:W-:-:S02]  /*e80a0*/  PRMT R19, R10, 0x3340, R0 ;  /* 0x000033400a137816 */ /* 0x001fc40000000000 */
[----:B-1----:R-:W-:Y:S02]  /*e80b0*/  LOP3.LUT R14, R9, 0xffff, RZ, 0xc0, !PT ;  /* 0x0000ffff090e7812 */ /* 0x002fe400078ec0ff */
[----:B------:R-:W2:Y:S01]  /*e80c0*/  LDL.LU R9, [R1+0x55bc] ;  /* 0x0055bc0001097983 */ /* 0x000ea20000300800 */
[----:B---3--:R-:W-:Y:S02]  /*e80d0*/  LOP3.LUT R17, R17, 0xffff, RZ, 0xc0, !PT ;  /* 0x0000ffff11117812 */ /* 0x008fe400078ec0ff */
[----:B----4-:R-:W-:-:S04]  /*e80e0*/  LOP3.LUT R13, R13, 0xffff, RZ, 0xc0, !PT ;  /* 0x0000ffff0d0d7812 */ /* 0x010fc800078ec0ff */
[----:B------:R-:W-:Y:S02]  /*e80f0*/  PRMT R18, R17, 0x3340, R13 ;  /* 0x0000334011127816 */ /* 0x000fe4000000000d */
[----:B------:R-:W-:Y:S02]  /*e8100*/  LOP3.LUT R15, R25, 0xffff, RZ, 0xc0, !PT ;  /* 0x0000ffff190f7812 */ /* 0x000fe400078ec0ff */
[----:B------:R-:W-:Y:S02]  /*e8110*/  LOP3.LUT R12, R12, 0xffff, RZ, 0xc0, !PT ;  /* 0x0000ffff0c0c7812 */ /* 0x000fe400078ec0ff */
[----:B------:R-:W-:Y:S02]  /*e8120*/  PRMT R24, R18, 0x5410, R19 ;  /* 0x0000541012187816 */ /* 0x000fe40000000013 */
[----:B------:R-:W3:Y:S04]  /*e8130*/  LDL.LU R18, [R1+0x4f1c] ;  /* 0x004f1c0001127983 */ /* 0x000ee80000300800 */
[----:B------:R-:W4:Y:S04]  /*e8140*/  LDL.LU R19, [R1+0x898] ;  /* 0x0008980001137983 */ /* 0x000f280000300800 */
[----:B------:R0:W-:Y:S01]  /*e8150*/  STL [R1+0x490], R24 ;  /* 0x0004901801007387 */ /* 0x0001e20000100800 */
[----:B------:R-:W-:-:S02]  /*e8160*/  PRMT R25, R14, 0x3340, R0 ;  /* 0x000033400e197816 */ /* 0x000fc40000000000 */
[----:B0-----:R-:W-:-:S04]  /*e8170*/  PRMT R24, R15, 0x3340, R12 ;  /* 0x000033400f187816 */ /* 0x001fc8000000000c */
[----:B------:R-:W-:Y:S02]  /*e8180*/  PRMT R26, R24, 0x5410, R25 ;  /* 0x00005410181a7816 */ /* 0x000fe40000000019 */
[----:B------:R-:W-:-:S05]  /*e8190*/  IADD3 R24, P2, PT, R23, R2, RZ ;  /* 0x0000000217187210 */ /* 0x000fca0007f5e0ff */
[----:B------:R-:W-:Y:S01]  /*e81a0*/  IMAD.X R25, R20, 0x1, R5, P2 ;  /* 0x0000000114197824 */ /* 0x000fe200010e0605 */
[----:B------:R-:W-:Y:S04]  /*e81b0*/  STL [R1+0x48c], R26 ;  /* 0x00048c1a01007387 */ /* 0x000fe80000100800 */
[----:B------:R0:W-:Y:S02]  /*e81c0*/  STL.64 [R1+0xb50], R24 ;  /* 0x000b501801007387 */ /* 0x0001e40000100a00 */
[----:B0-----:R-:W-:-:S05]  /*e81d0*/  IADD3 R24, P2, PT, R23, R4, RZ ;  /* 0x0000000417187210 */ /* 0x001fca0007f5e0ff */
[----:B------:R-:W-:Y:S01]  /*e81e0*/  IMAD.X R25, R20, 0x1, R8, P2 ;  /* 0x0000000114197824 */ /* 0x000fe200010e0608 */
[----:B------:R-:W-:Y:S02]  /*e81f0*/  SHF.R.U32.HI R20, RZ, 0x8, R17 ;  /* 0x00000008ff147819 */ /* 0x000fe40000011611 */
[----:B------:R-:W-:Y:S02]  /*e8200*/  SHF.R.U32.HI R26, RZ, 0x8, R12 ;  /* 0x00000008ff1a7819 */ /* 0x000fe4000001160c */
[----:B------:R0:W-:Y:S04]  /*e8210*/  STL.64 [R1+0xb48], R24 ;  /* 0x000b481801007387 */ /* 0x0001e80000100a00 */
[----:B------:R-:W2:Y:S01]  /*e8220*/  LDL.LU R17, [R1+0x507c] ;  /* 0x00507c0001117983 */ /* 0x000ea20000300800 */
[----:B------:R-:W-:-:S03]  /*e8230*/  SHF.R.U32.HI R27, RZ, 0x8, R13 ;  /* 0x00000008ff1b7819 */ /* 0x000fc6000001160d */
[----:B0-----:R-:W2:Y:S04]  /*e8240*/  LDL.LU R24, [R1+0x7c4] ;  /* 0x0007c40001187983 */ /* 0x001ea80000300800 */
[----:B------:R-:W2:Y:S04]  /*e8250*/  LDL.LU R12, [R1+0xa20] ;  /* 0x000a2000010c7983 */ /* 0x000ea80000300800 */
[----:B------:R-:W2:Y:S04]  /*e8260*/  LDL.LU R13, [R1+0x5084] ;  /* 0x00508400010d7983 */ /* 0x000ea80000300800 */
[----:B------:R-:W2:Y:S01]  /*e8270*/  LDL.LU R23, [R1+0x7c8] ;  /* 0x0007c80001177983 */ /* 0x000ea20000300800 */
[----:B------:R-:W-:-:S03]  /*e8280*/  LOP3.LUT R25, R20, 0xffff, RZ, 0xc0, !PT ;  /* 0x0000ffff14197812 */ /* 0x000fc600078ec0ff */
[----:B------:R-:W2:Y:S01]  /*e8290*/  LDL.LU R20, [R1+0xa24] ;  /* 0x000a240001147983 */ /* 0x000ea20000300800 */
[----:B------:R-:W-:-:S04]  /*e82a0*/  LOP3.LUT R27, R27, 0xffff, RZ, 0xc0, !PT ;  /* 0x0000ffff1b1b7812 */ /* 0x000fc800078ec0ff */
[----:B------:R-:W-:Y:S02]  /*e82b0*/  PRMT R27, R25, 0x3340, R27 ;  /* 0x00003340191b7816 */ /* 0x000fe4000000001b */
[----:B------:R-:W2:Y:S01]  /*e82c0*/  LDL.LU R25, [R1+0x2c4] ;  /* 0x0002c40001197983 */ /* 0x000ea20000300800 */
[----:B------:R-:W-:Y:S02]  /*e82d0*/  SHF.R.U32.HI R15, RZ, 0x8, R15 ;  /* 0x00000008ff0f7819 */ /* 0x000fe4000001160f */
[----:B------:R-:W-:Y:S02]  /*e82e0*/  LOP3.LUT R26, R26, 0xffff, RZ, 0xc0, !PT ;  /* 0x0000ffff1a1a7812 */ /* 0x000fe400078ec0ff */
[----:B------:R-:W-:Y:S02]  /*e82f0*/  SHF.R.U32.HI R14, RZ, 0x8, R14 ;  /* 0x00000008ff0e7819 */ /* 0x000fe4000001160e */
[----:B------:R-:W-:Y:S02]  /*e8300*/  LOP3.LUT R15, R15, 0xffff, RZ, 0xc0, !PT ;  /* 0x0000ffff0f0f7812 */ /* 0x000fe400078ec0ff */
[----:B------:R-:W-:-:S02]  /*e8310*/  SHF.R.U32.HI R10, RZ, 0x8, R10 ;  /* 0x00000008ff0a7819 */ /* 0x000fc4000001160a */
[----:B------:R-:W-:Y:S02]  /*e8320*/  LOP3.LUT R14, R14, 0xffff, RZ, 0xc0, !PT ;  /* 0x0000ffff0e0e7812 */ /* 0x000fe400078ec0ff */
[----:B------:R-:W-:Y:S02]  /*e8330*/  PRMT R15, R15, 0x3340, R26 ;  /* 0x000033400f0f7816 */ /* 0x000fe4000000001a */
[----:B------:R-:W-:Y:S01]  /*e8340*/  LOP3.LUT R10, R10, 0xffff, RZ, 0xc0, !PT ;  /* 0x0000ffff0a0a7812 */ /* 0x000fe200078ec0ff */
[----:B------:R-:W-:Y:S04]  /*e8350*/  STL [R1+0x3d8], R27 ;  /* 0x0003d81b01007387 */ /* 0x000fe80000100800 */
[----:B------:R0:W-:Y:S01]  /*e8360*/  STL [R1+0x154], R15 ;  /* 0x0001540f01007387 */ /* 0x0001e20000100800 */
[----:B------:R-:W-:-:S02]  /*e8370*/  PRMT R10, R10, 0x3340, R0 ;  /* 0x000033400a0a7816 */ /* 0x000fc40000000000 */
[----:B0-----:R-:W-:-:S05]  /*e8380*/  PRMT R15, R14, 0x3340, R0 ;  /* 0x000033400e0f7816 */ /* 0x001fca0000000000 */
[----:B------:R-:W-:Y:S04]  /*e8390*/  STL [R1+0x8], R15 ;  /* 0x0000080f01007387 */ /* 0x000fe80000100800 */
[----:B------:R0:W-:Y:S02]  /*e83a0*/  STL [R1+0x1c], R10 ;  /* 0x00001c0a01007387 */ /* 0x0001e40000100800 */
[----:B0-----:R-:W-:Y:S02]  /*e83b0*/  LOP3.LUT R10, R21, 0xffff, RZ, 0xc0, !PT ;  /* 0x0000ffff150a7812 */ /* 0x001fe400078ec0ff */
[----:B------:R-:W2:Y:S01]  /*e83c0*/  LDL.LU R21, [R1+0x55b8] ;  /* 0x0055b80001157983 */ /* 0x000ea20000300800 */
[----:B---3--:R-:W-:Y:S02]  /*e83d0*/  LOP3.LUT R14, R18, 0xffff, RZ, 0xc0, !PT ;  /* 0x0000ffff120e7812 */ /* 0x008fe400078ec0ff */
[----:B----4-:R-:W-:-:S03]  /*e83e0*/  LOP3.LUT R15, R19, 0xffff, RZ, 0xc0, !PT ;  /* 0x0000ffff130f7812 */ /* 0x010fc600078ec0ff */
[----:B------:R0:W-:Y:S04]  /*e83f0*/  STL [R1+0x5c0], R14 ;  /* 0x0005c00e01007387 */ /* 0x0001e80000100800 */
[----:B------:R1:W-:Y:S04]  /*e8400*/  STL [R1+0x5bc], R15 ;  /* 0x0005bc0f01007387 */ /* 0x0003e80000100800 */
[----:B------:R3:W-:Y:S01]  /*e8410*/  STL [R1+0x5b8], R10 ;  /* 0x0005b80a01007387 */ /* 0x0007e20000100800 */
[----:B0-----:R-:W-:Y:S02]  /*e8420*/  SHF.R.U32.HI R14, RZ, 0x8, R14 ;  /* 0x00000008ff0e7819 */ /* 0x001fe4000001160e */
[----:B-1----:R-:W-:-:S02]  /*e8430*/  SHF.R.U32.HI R15, RZ, 0x8, R15 ;  /* 0x00000008ff0f7819 */ /* 0x002fc4000001160f */
[----:B---3--:R-:W-:Y:S02]  /*e8440*/  SHF.R.U32.HI R10, RZ, 0x8, R10 ;  /* 0x00000008ff0a7819 */ /* 0x008fe4000001160a */
[----:B------:R-:W-:Y:S02]  /*e8450*/  LOP3.LUT R14, R14, 0xffff, RZ, 0xc0, !PT ;  /* 0x0000ffff0e0e7812 */ /* 0x000fe400078ec0ff */
[----:B------:R-:W-:Y:S02]  /*e8460*/  LOP3.LUT R15, R15, 0xffff, RZ, 0xc0, !PT ;  /* 0x0000ffff0f0f7812 */ /* 0x000fe400078ec0ff */
[----:B------:R-:W-:Y:S02]  /*e8470*/  LOP3.LUT R10, R10, 0xffff, RZ, 0xc0, !PT ;  /* 0x0000ffff0a0a7812 */ /* 0x000fe400078ec0ff */
[----:B------:R-:W-:Y:S02]  /*e8480*/  PRMT R15, R14, 0x3340, R15 ;  /* 0x000033400e0f7816 */ /* 0x000fe4000000000f */
[----:B------:R-:W-:-:S03]  /*e8490*/  PRMT R14, R10, 0x3340, R0 ;  /* 0x000033400a0e7816 */ /* 0x000fc60000000000 */
[----:B------:R0:W-:Y:S04]  /*e84a0*/  STL [R1+0x3d4], R15 ;  /* 0x0003d40f01007387 */ /* 0x0001e80000100800 */
[----:B------:R1:W-:Y:S01]  /*e84b0*/  STL [R1+0x90], R14 ;  /* 0x0000900e01007387 */ /* 0x0003e20000100800 */
[----:B--2---:R-:W-:Y:S02]  /*e84c0*/  LOP3.LUT R17, R17, 0xffff, RZ, 0xc0, !PT ;  /* 0x0000ffff11117812 */ /* 0x004fe400078ec0ff */
[----:B------:R-:W-:Y:S02]  /*e84d0*/  LOP3.LUT R18, R12, 0xffff, RZ, 0xc0, !PT ;  /* 0x0000ffff0c127812 */ /* 0x000fe400078ec0ff */
[----:B0-----:R-:W-:Y:S02]  /*e84e0*/  LOP3.LUT R15, R13, 0xffff, RZ, 0xc0, !PT ;  /* 0x0000ffff0d0f7812 */ /* 0x001fe400078ec0ff */
[----:B-1----:R-:W-:Y:S01]  /*e84f0*/  LOP3.LUT R14, R23, 0xffff, RZ, 0xc0, !PT ;  /* 0x0000ffff170e7812 */ /* 0x002fe200078ec0ff */
        /* <DEDUP_REMOVED lines=14> */
[----:B------:R-:W-:Y:S02]  /*e85e0*/  SHF.R.U32.HI R18, RZ, 0x8, R18 ;  /* 0x00000008ff127819 */ /* 0x000fe40000011612 */
[----:B------:R-:W-:Y:S02]  /*e85f0*/  SHF.R.U32.HI R12, RZ, 0x8, R12 ;  /* 0x00000008ff0c7819 */ /* 0x000fe4000001160c */
[----:B0-----:R-:W-:Y:S01]  /*e8600*/  IADD3 R26, P2, PT, R25, R6, RZ ;  /* 0x00000006191a7210 */ /* 0x001fe20007f5e0ff */
[----:B------:R0:W-:Y:S01]  /*e8610*/  STL [R1+0x480], R19 ;  /* 0x0004801301007387 */ /* 0x0001e20000100800 */
[----:B------:R-:W-:-:S03]  /*e8620*/  LOP3.LUT R17, R17, 0xffff, RZ, 0xc0, !PT ;  /* 0x0000ffff11117812 */ /* 0x000fc600078ec0ff */
[----:B------:R-:W-:Y:S01]  /*e8630*/  IMAD.X R27, R24, 0x1, R7, P2 ;  /* 0x00000001181b7824 */ /* 0x000fe200010e0607 */
[----:B0-----:R-:W-:-:S04]  /*e8640*/  LOP3.LUT R19, R18, 0xffff, RZ, 0xc0, !PT ;  /* 0x0000ffff12137812 */ /* 0x001fc800078ec0ff */
[----:B------:R-:W-:Y:S01]  /*e8650*/  STL.64 [R1+0xb38], R26 ;  /* 0x000b381a01007387 */ /* 0x000fe20000100a00 */
[----:B------:R-:W-:-:S03]  /*e8660*/  LOP3.LUT R18, R12, 0xffff, RZ, 0xc0, !PT ;  /* 0x0000ffff0c127812 */ /* 0x000fc600078ec0ff */
[----:B------:R-:W4:Y:S01]  /*e8670*/  LDL.LU R12, [R1+0x502c] ;  /* 0x00502c00010c7983 */ /* 0x000f220000300800 */
[----:B------:R-:W-:-:S03]  /*e8680*/  PRMT R19, R17, 0x3340, R19 ;  /* 0x0000334011137816 */ /* 0x000fc60000000013 */
[----:B------:R-:W4:Y:S01]  /*e8690*/  LDL.LU R17, [R1+0x9f8] ;  /* 0x0009f80001117983 */ /* 0x000f220000300800 */
[----:B------:R-:W-:Y:S02]  /*e86a0*/  SHF.R.U32.HI R15, RZ, 0x8, R15 ;  /* 0x00000008ff0f7819 */ /* 0x000fe4000001160f */
[----:B------:R-:W-:Y:S02]  /*e86b0*/  SHF.R.U32.HI R14, RZ, 0x8, R14 ;  /* 0x00000008ff0e7819 */ /* 0x000fe4000001160e */
[----:B------:R-:W-:Y:S02]  /*e86c0*/  LOP3.LUT R15, R15, 0xffff, RZ, 0xc0, !PT ;  /* 0x0000ffff0f0f7812 */ /* 0x000fe400078ec0ff */
[----:B------:R-:W-:Y:S02]  /*e86d0*/  SHF.R.U32.HI R10, RZ, 0x8, R10 ;  /* 0x00000008ff0a7819 */ /* 0x000fe4000001160a */
[----:B------:R-:W-:Y:S02]  /*e86e0*/  PRMT R15, R15, 0x3340, R18 ;  /* 0x000033400f0f7816 */ /* 0x000fe40000000012 */
[----:B------:R-:W-:-:S02]  /*e86f0*/  IADD3 R18, P2, PT, R25, R0, RZ ;  /* 0x0000000019127210 */ /* 0x000fc40007f5e0ff */
[----:B------:R-:W-:Y:S02]  /*e8700*/  LOP3.LUT R14, R14, 0xffff, RZ, 0xc0, !PT ;  /* 0x0000ffff0e0e7812 */ /* 0x000fe400078ec0ff */
[----:B------:R-:W-:Y:S01]  /*e8710*/  LOP3.LUT R10, R10, 0xffff, RZ, 0xc0, !PT ;  /* 0x0000ffff0a0a7812 */ /* 0x000fe200078ec0ff */
[----:B------:R0:W-:Y:S04]  /*e8720*/  STL [R1+0x3b8], R19 ;  /* 0x0003b81301007387 */ /* 0x0001e80000100800 */
[----:B------:R1:W-:Y:S01]  /*e8730*/  STL [R1+0x3b4], R15 ;  /* 0x0003b40f01007387 */ /* 0x0003e20000100800 */
[----:B0-----:R-:W-:Y:S01]  /*e8740*/  IMAD.X R19, R24, 0x1, R3, P2 ;  /* 0x0000000118137824 */ /* 0x001fe200010e0603 */
[--C-:B-1----:R-:W-:Y:S02]  /*e8750*/  PRMT R15, R14, 0x3340, R0.reuse ;  /* 0x000033400e0f7816 */ /* 0x102fe40000000000 */
[----:B------:R-:W-:-:S02]  /*e8760*/  PRMT R14, R10, 0x3340, R0 ;  /* 0x000033400a0e7816 */ /* 0x000fc40000000000 */
[----:B------:R-:W-:Y:S04]  /*e8770*/  STL.64 [R1+0xb40], R18 ;  /* 0x000b401201007387 */ /* 0x000fe80000100a00 */
[----:B------:R3:W-:Y:S04]  /*e8780*/  STL [R1+0x14], R15 ;  /* 0x0000140f01007387 */ /* 0x0007e80000100800 */
[----:B------:R4:W-:Y:S01]  /*e8790*/  STL [R1+0x88], R14 ;  /* 0x0000880e01007387 */ /* 0x0009e20000100800 */
[----:B--2---:R-:W-:Y:S02]  /*e87a0*/  LOP3.LUT R10, R13, 0xffff, RZ, 0xc0, !PT ;  /* 0x0000ffff0d0a7812 */ /* 0x004fe400078ec0ff */
[----:B---3--:R-:W-:Y:S01]  /*e87b0*/  LOP3.LUT R15, R23, 0xffff, RZ, 0xc0, !PT ;  /* 0x0000ffff170f7812 */ /* 0x008fe200078ec0ff */
[----:B------:R-:W2:Y:S01]  /*e87c0*/  LDL.LU R13, [R1+0x4fa8] ;  /* 0x004fa800010d7983 */ /* 0x000ea20000300800 */
[----:B----4-:R-:W-:-:S02]  /*e87d0*/  LOP3.LUT R14, R20, 0xffff, RZ, 0xc0, !PT ;  /* 0x0000ffff140e7812 */ /* 0x010fc400078ec0ff */
[----:B------:R-:W-:Y:S01]  /*e87e0*/  PRMT R19, R15, 0x3340, R0 ;  /* 0x000033400f137816 */ /* 0x000fe20000000000 */
[----:B------:R-:W3:Y:S04]  /*e87f0*/  LDL.LU R20, [R1+0x9dc] ;  /* 0x0009dc0001147983 */ /* 0x000ee80000300800 */
[----:B------:R-:W4:Y:S01]  /*e8800*/  LDL.LU R23, [R1+0x2c8] ;  /* 0x0002c80001177983 */ /* 0x000f220000300800 */
        /* <DEDUP_REMOVED lines=13> */
[----:B------:R-:W-:-:S04]  /*e88e0*/  LOP3.LUT R10, R12, 0xffff, RZ, 0xc0, !PT ;  /* 0x0000ffff0c0a7812 */ /* 0x000fc800078ec0ff */
[----:B------:R-:W-:Y:S04]  /*e88f0*/  STL.64 [R1+0xb28], R18 ;  /* 0x000b281201007387 */ /* 0x000fe80000100a00 */
[----:B------:R0:W-:Y:S01]  /*e8900*/  STL [R1+0x2c4], R14 ;  /* 0x0002c40e01007387 */ /* 0x0001e20000100800 */
[----:B------:R-:W-:-:S03]  /*e8910*/  LOP3.LUT R12, R21, 0xffff, RZ, 0xc0, !PT ;  /* 0x0000ffff150c7812 */ /* 0x000fc600078ec0ff */
[----:B------:R-:W4:Y:S01]  /*e8920*/  LDL.LU R21, [R1+0x55b4] ;  /* 0x0055b40001157983 */ /* 0x000f220000300800 */
[----:B0-----:R-:W-:Y:S02]  /*e8930*/  LOP3.LUT R14, R17, 0xffff, RZ, 0xc0, !PT ;  /* 0x0000ffff110e7812 */ /* 0x001fe400078ec0ff */
[----:B------:R-:W-:Y:S02]  /*e8940*/  PRMT R18, R12, 0x3340, R0 ;  /* 0x000033400c127816 */ /* 0x000fe40000000000 */
[----:B------:R-:W-:Y:S01]  /*e8950*/  PRMT R17, R10, 0x3340, R14 ;  /* 0x000033400a117816 */ /* 0x000fe2000000000e */
[----:B------:R0:W-:Y:S03]  /*e8960*/  STL [R1+0x5b4], R12 ;  /* 0x0005b40c01007387 */ /* 0x0001e60000100800 */
[----:B------:R-:W-:Y:S01]  /*e8970*/  PRMT R18, R17, 0x5410, R18 ;  /* 0x0000541011127816 */ /* 0x000fe20000000012 */
        /* <DEDUP_REMOVED lines=9> */
[----:B------:R-:W-:Y:S01]  /*e8a10*/  PRMT R10, R10, 0x3340, R14 ;  /* 0x000033400a0a7816 */ /* 0x000fe2000000000e */
[----:B------:R-:W-:Y:S04]  /*e8a20*/  STL [R1+0x4f4], R18 ;  /* 0x0004f41201007387 */ /* 0x000fe80000100800 */
[----:B------:R-:W-:Y:S04]  /*e8a30*/  STL [R1+0x18], R15 ;  /* 0x0000180f01007387 */ /* 0x000fe80000100800 */
[----:B------:R0:W-:Y:S02]  /*e8a40*/  STL [R1+0x4f8], R10 ;  /* 0x0004f80a01007387 */ /* 0x0001e40000100800 */
[----:B0-----:R-:W-:-:S02]  /*e8a50*/  LOP3.LUT R10, R11, 0xffff, RZ, 0xc0, !PT ;  /* 0x0000ffff0b0a7812 */ /* 0x001fc400078ec0ff */
[----:B------:R-:W4:Y:S02]  /*e8a60*/  LDL.LU R11, [R1+0x55b0] ;  /* 0x0055b000010b7983 */ /* 0x000f240000300800 */
[----:B------:R-:W-:Y:S02]  /*e8a70*/  PRMT R18, R10, 0x3340, R0 ;  /* 0x000033400a127816 */ /* 0x000fe40000000000 */
[----:B------:R-:W-:-:S04]  /*e8a80*/  SHF.R.U32.HI R10, RZ, 0x8, R10 ;  /* 0x00000008ff0a7819 */ /* 0x000fc8000001160a */
[----:B------:R-:W-:Y:S02]  /*e8a90*/  LOP3.LUT R10, R10, 0xffff, RZ, 0xc0, !PT ;  /* 0x0000ffff0a0a7812 */ /* 0x000fe400078ec0ff */
[----:B--2---:R-:W-:Y:S02]  /*e8aa0*/  LOP3.LUT R14, R13, 0xffff, RZ, 0xc0, !PT ;  /* 0x0000ffff0d0e7812 */ /* 0x004fe400078ec0ff */
[----:B---3--:R-:W-:-:S04]  /*e8ab0*/  LOP3.LUT R15, R20, 0xffff, RZ, 0xc0, !PT ;  /* 0x0000ffff140f7812 */ /* 0x008fc800078ec0ff */
[----:B------:R-:W-:-:S04]  /*e8ac0*/  PRMT R13, R14, 0x3340, R15 ;  /* 0x000033400e0d7816 */ /* 0x000fc8000000000f */
[----:B------:R-:W-:Y:S02]  /*e8ad0*/  PRMT R19, R13, 0x5410, R18 ;  /* 0x000054100d137816 */ /* 0x000fe40000000012 */
[----:B------:R-:W2:Y:S04]  /*e8ae0*/  LDL.LU R13, [R1+0x4f38] ;  /* 0x004f3800010d7983 */ /* 0x000ea80000300800 */
[----:B------:R-:W-:Y:S04]  /*e8af0*/  STL [R1+0x46c], R19 ;  /* 0x00046c1301007387 */ /* 0x000fe80000100800 */
[----:B------:R-:W3:Y:S01]  /*e8b00*/  LDL.LU R20, [R1+0x8cc] ;  /* 0x0008cc0001147983 */ /* 0x000ee20000300800 */
[----:B------:R-:W-:-:S02]  /*e8b10*/  SHF.R.U32.HI R14, RZ, 0x8, R14 ;  /* 0x00000008ff0e7819 */ /* 0x000fc4000001160e */
[----:B------:R-:W-:Y:S02]  /*e8b20*/  SHF.R.U32.HI R15, RZ, 0x8, R15 ;  /* 0x00000008ff0f7819 */ /* 0x000fe4000001160f */
[----:B----4-:R-:W-:Y:S02]  /*e8b30*/  SHF.R.S32.HI R18, RZ, 0x1f, R23 ;  /* 0x0000001fff127819 */ /* 0x010fe40000011417 */
[----:B------:R-:W-:Y:S02]  /*e8b40*/  IADD3 R24, P2, PT, R23, R6, RZ ;  /* 0x0000000617187210 */ /* 0x000fe40007f5e0ff */
[----:B------:R-:W-:Y:S02]  /*e8b50*/  LOP3.LUT R14, R14, 0xffff, RZ, 0xc0, !PT ;  /* 0x0000ffff0e0e7812 */ /* 0x000fe400078ec0ff */
[----:B------:R-:W-:Y:S01]  /*e8b60*/  LOP3.LUT R15, R15, 0xffff, RZ, 0xc0, !PT ;  /* 0x0000ffff0f0f7812 */ /* 0x000fe200078ec0ff */
[----:B------:R-:W-:-:S03]  /*e8b70*/  IMAD.X R25, R18, 0x1, R7, P2 ;  /* 0x0000000112197824 */ /* 0x000fc600010e0607 */
[----:B------:R-:W-:Y:S02]  /*e8b80*/  PRMT R15, R14, 0x3340, R15 ;  /* 0x000033400e0f7816 */ /* 0x000fe4000000000f */
[----:B------:R-:W-:Y:S02]  /*e8b90*/  PRMT R14, R10, 0x3340, R0 ;  /* 0x000033400a0e7816 */ /* 0x000fe40000000000 */
[----:B------:R-:W-:Y:S01]  /*e8ba0*/  LOP3.LUT R10, R28, 0xffff, RZ, 0xc0, !PT ;  /* 0x0000ffff1c0a7812 */ /* 0x000fe200078ec0ff */
[----:B------:R0:W-:Y:S04]  /*e8bb0*/  STL.64 [R1+0xb10], R24 ;  /* 0x000b101801007387 */ /* 0x0001e80000100a00 */
[----:B------:R1:W-:Y:S04]  /*e8bc0*/  STL [R1+0x2b0], R15 ;  /* 0x0002b00f01007387 */ /* 0x0003e80000100800 */
[----:B------:R4:W-:Y:S04]  /*e8bd0*/  STL [R1+0x28], R14 ;  /* 0x0000280e01007387 */ /* 0x0009e80000100800 */
[----:B------:R-:W3:Y:S01]  /*e8be0*/  LDL.LU R28, [R1+0x55ac] ;  /* 0x0055ac00011c7983 */ /* 0x000ee20000300800 */
[----:B0-----:R-:W-:-:S05]  /*e8bf0*/  IADD3 R24, P2, PT, R23, R0, RZ ;  /* 0x0000000017187210 */ /* 0x001fca0007f5e0ff */
[----:B------:R-:W-:Y:S01]  /*e8c00*/  IMAD.X R25, R18, 0x1, R3, P2 ;  /* 0x0000000112197824 */ /* 0x000fe200010e0603 */
[----:B------:R-:W-:Y:S02]  /*e8c10*/  LOP3.LUT R12, R12, 0xffff, RZ, 0xc0, !PT ;  /* 0x0000ffff0c0c7812 */ /* 0x000fe400078ec0ff */
[----:B-1----:R-:W-:Y:S02]  /*e8c20*/  LOP3.LUT R15, R17, 0xffff, RZ, 0xc0, !PT ;  /* 0x0000ffff110f7812 */ /* 0x002fe400078ec0ff */
[----:B------:R-:W-:Y:S02]  /*e8c30*/  PRMT R17, R10, 0x3340, R0 ;  /* 0x000033400a117816 */ /* 0x000fe40000000000 */
[----:B----4-:R-:W-:-:S04]  /*e8c40*/  PRMT R14, R12, 0x3340, R15 ;  /* 0x000033400c0e7816 */ /* 0x010fc8000000000f */
[----:B------:R-:W-:-:S05]  /*e8c50*/  PRMT R14, R14, 0x5410, R17 ;  /* 0x000054100e0e7816 */ /* 0x000fca0000000011 */
[----:B------:R0:W-:Y:S04]  /*e8c60*/  STL [R1+0x474], R14 ;  /* 0x0004740e01007387 */ /* 0x0001e80000100800 */
[----:B------:R1:W-:Y:S01]  /*e8c70*/  STL.64 [R1+0xae0], R24 ;  /* 0x000ae01801007387 */ /* 0x0003e20000100a00 */
[----:B0-----:R-:W-:-:S03]  /*e8c80*/  SHF.R.U32.HI R14, RZ, 0x8, R12 ;  /* 0x00000008ff0e7819 */ /* 0x001fc6000001160c */
[----:B-1----:R-:W4:Y:S04]  /*e8c90*/  LDL.LU R24, [R1+0x5100] ;  /* 0x0051000001187983 */ /* 0x002f280000300800 */
[----:B------:R-:W4:Y:S04]  /*e8ca0*/  LDL.LU R12, [R1+0x894] ;  /* 0x00089400010c7983 */ /* 0x000f280000300800 */
[----:B------:R-:W4:Y:S01]  /*e8cb0*/  LDL.LU R17, [R1+0xa30] ;  /* 0x000a300001117983 */ /* 0x000f220000300800 */
        /* <DEDUP_REMOVED lines=8> */
[----:B------:R0:W-:Y:S04]  /*e8d40*/  STL [R1+0x2a4], R19 ;  /* 0x0002a41301007387 */ /* 0x0001e80000100800 */
[----:B------:R3:W-:Y:S01]  /*e8d50*/  STL [R1+0x38], R15 ;  /* 0x0000380f01007387 */ /* 0x0007e20000100800 */
[----:B------:R-:W-:-:S02]  /*e8d60*/  IADD3 R26, P2, PT, R23, R2, RZ ;  /* 0x00000002171a7210 */ /* 0x000fc40007f5e0ff */
[----:B0-----:R-:W-:-:S03]  /*e8d70*/  PRMT R19, R10, 0x3340, R0 ;  /* 0x000033400a137816 */ /* 0x001fc60000000000 */
[----:B------:R-:W-:Y:S01]  /*e8d80*/  IMAD.X R27, R18, 0x1, R5, P2 ;  /* 0x00000001121b7824 */ /* 0x000fe200010e0605 */
[----:B------:R-:W-:-:S05]  /*e8d90*/  IADD3 R22, P2, PT, R23, R4, RZ ;  /* 0x0000000417167210 */ /* 0x000fca0007f5e0ff */
[----:B------:R-:W-:Y:S01]  /*e8da0*/  IMAD.X R23, R18, 0x1, R8, P2 ;  /* 0x0000000112177824 */ /* 0x000fe200010e0608 */
[----:B--2---:R-:W-:Y:S02]  /*e8db0*/  LOP3.LUT R14, R13, 0xffff, RZ, 0xc0, !PT ;  /* 0x0000ffff0d0e7812 */ /* 0x004fe400078ec0ff */
[----:B---3--:R-:W-:-:S04]  /*e8dc0*/  LOP3.LUT R15, R20, 0xffff, RZ, 0xc0, !PT ;  /* 0x0000ffff140f7812 */ /* 0x008fc800078ec0ff */
[----:B------:R-:W-:-:S04]  /*e8dd0*/  PRMT R13, R14, 0x3340, R15 ;  /* 0x000033400e0d7816 */ /* 0x000fc8000000000f */
[----:B------:R-:W-:Y:S02]  /*e8de0*/  PRMT R13, R13, 0x5410, R19 ;  /* 0x000054100d0d7816 */ /* 0x000fe40000000013 */
[----:B------:R-:W2:Y:S04]  /*e8df0*/  LDL.LU R19, [R1+0x5104] ;  /* 0x0051040001137983 */ /* 0x000ea80000300800 */
[----:B------:R-:W3:Y:S04]  /*e8e00*/  LDL.LU R25, [R1+0x89c] ;  /* 0x00089c0001197983 */ /* 0x000ee80000300800 */
[----:B------:R0:W-:Y:S04]  /*e8e10*/  STL [R1+0x478], R13 ;  /* 0x0004780d01007387 */ /* 0x0001e80000100800 */
[----:B------:R-:W3:Y:S01]  /*e8e20*/  LDL.LU R20, [R1+0xa34] ;  /* 0x000a340001147983 */ /* 0x000ee20000300800 */
[----:B------:R-:W-:-:S03]  /*e8e30*/  SHF.R.U32.HI R14, RZ, 0x8, R14 ;  /* 0x00000008ff0e7819 */ /* 0x000fc6000001160e */
[----:B0-----:R-:W3:Y:S04]  /*e8e40*/  LDL.LU R13, [R1+0x2cc] ;  /* 0x0002cc00010d7983 */ /* 0x001ee80000300800 */
[----:B------:R0:W-:Y:S04]  /*e8e50*/  STL.64 [R1+0xad8], R26 ;  /* 0x000ad81a01007387 */ /* 0x0001e80000100a00 */
[----:B0-----:R-:W3:Y:S04]  /*e8e60*/  LDL.LU R26, [R1+0x55a8] ;  /* 0x0055a800011a7983 */ /* 0x001ee80000300800 */
[----:B------:R0:W-:Y:S04]  /*e8e70*/  STL.64 [R1+0xad0], R22 ;  /* 0x000ad01601007387 */ /* 0x0001e80000100a00 */
[----:B0-----:R-:W3:Y:S04]  /*e8e80*/  LDL.LU.64 R22, [R1+0x55a0] ;  /* 0x0055a00001167983 */ /* 0x001ee80000300a00 */
[----:B------:R0:W-:Y:S02]  /*e8e90*/  STL.64 [R1+0x5590], R8 ;  /* 0x0055900801007387 */ /* 0x0001e40000100a00 */
[----:B0-----:R-:W-:-:S02]  /*e8ea0*/  SHF.R.U32.HI R9, RZ, 0x8, R15 ;  /* 0x00000008ff097819 */ /* 0x001fc4000001160f */
[----:B------:R-:W-:Y:S02]  /*e8eb0*/  LOP3.LUT R8, R14, 0xffff, RZ, 0xc0, !PT ;  /* 0x0000ffff0e087812 */ /* 0x000fe400078ec0ff */
[----:B------:R-:W-:-:S04]  /*e8ec0*/  LOP3.LUT R9, R9, 0xffff, RZ, 0xc0, !PT ;  /* 0x0000ffff09097812 */ /* 0x000fc800078ec0ff */
[----:B------:R-:W-:-:S05]  /*e8ed0*/  PRMT R9, R8, 0x3340, R9 ;  /* 0x0000334008097816 */ /* 0x000fca0000000009 */
[----:B------:R0:W-:Y:S01]  /*e8ee0*/  STL [R1+0x2ac], R9 ;  /* 0x0002ac0901007387 */ /* 0x0001e20000100800 */
[----:B----4-:R-:W-:Y:S02]  /*e8ef0*/  LOP3.LUT R8, R24, 0xffff, RZ, 0xc0, !PT ;  /* 0x0000ffff18087812 */ /* 0x010fe400078ec0ff */
[----:B------:R-:W-:Y:S02]  /*e8f00*/  LOP3.LUT R12, R12, 0xffff, RZ, 0xc0, !PT ;  /* 0x0000ffff0c0c7812 */ /* 0x000fe400078ec0ff */
[----:B0-----:R-:W-:Y:S02]  /*e8f10*/  LOP3.LUT R9, R17, 0xffff, RZ, 0xc0, !PT ;  /* 0x0000ffff11097812 */ /* 0x001fe400078ec0ff */
[----:B------:R-:W-:Y:S02]  /*e8f20*/  PRMT R15, R12, 0x3340, R0 ;  /* 0x000033400c0f7816 */ /* 0x000fe40000000000 */
[----:B------:R-:W-:-:S04]  /*e8f30*/  PRMT R14, R8, 0x3340, R9 ;  /* 0x00003340080e7816 */ /* 0x000fc80000000009 */
[----:B------:R-:W-:-:S05]  /*e8f40*/  PRMT R15, R14, 0x5410, R15 ;  /* 0x000054100e0f7816 */ /* 0x000fca000000000f */
[----:B------:R-:W-:Y:S04]  /*e8f50*/  STL [R1+0x5464], R15 ;  /* 0x0054640f01007387 */ /* 0x000fe80000100800 */
[----:B------:R-:W4:Y:S01]  /*e8f60*/  LDL.LU R17, [R1+0x5098] ;  /* 0x0050980001117983 */ /* 0x000f220000300800 */
[----:B------:R-:W-:Y:S02]  /*e8f70*/  SHF.R.U32.HI R10, RZ, 0x8, R10 ;  /* 0x00000008ff0a7819 */ /* 0x000fe4000001160a */
[----:B------:R-:W-:Y:S02]  /*e8f80*/  SHF.R.U32.HI R8, RZ, 0x8, R8 ;  /* 0x00000008ff087819 */ /* 0x000fe40000011608 */
[----:B------:R-:W-:Y:S01]  /*e8f90*/  SHF.R.U32.HI R9, RZ, 0x8, R9 ;  /* 0x00000008ff097819 */ /* 0x000fe20000011609 */
[----:B------:R-:W4:Y:S01]  /*e8fa0*/  LDL.LU R24, [R1+0xa0c] ;  /* 0x000a0c0001187983 */ /* 0x000f220000300800 */
[----:B------:R-:W-:-:S02]  /*e8fb0*/  LOP3.LUT R10, R10, 0xffff, RZ, 0xc0, !PT ;  /* 0x0000ffff0a0a7812 */ /* 0x000fc400078ec0ff */
[----:B------:R-:W-:Y:S02]  /*e8fc0*/  LOP3.LUT R8, R8, 0xffff, RZ, 0xc0, !PT ;  /* 0x0000ffff08087812 */ /* 0x000fe400078ec0ff */
[----:B------:R-:W-:Y:S02]  /*e8fd0*/  LOP3.LUT R9, R9, 0xffff, RZ, 0xc0, !PT ;  /* 0x0000ffff09097812 */ /* 0x000fe400078ec0ff */
[----:B------:R-:W-:Y:S02]  /*e8fe0*/  PRMT R14, R10, 0x3340, R0 ;  /* 0x000033400a0e7816 */ /* 0x000fe40000000000 */
[----:B------:R-:W-:-:S03]  /*e8ff0*/  PRMT R10, R8, 0x3340, R9 ;  /* 0x00003340080a7816 */ /* 0x000fc60000000009 */
[----:B------:R-:W-:Y:S04]  /*e9000*/  STL [R1+0x3c], R14 ;  /* 0x00003c0e01007387 */ /* 0x000fe80000100800 */
[----:B------:R0:W-:Y:S01]  /*e9010*/  STL [R1+0x2a8], R10 ;  /* 0x0002a80a01007387 */ /* 0x0001e20000100800 */
[----:B------:R-:W-:-:S04]  /*e9020*/  SHF.R.U32.HI R12, RZ, 0x8, R12 ;  /* 0x00000008ff0c7819 */ /* 0x000fc8000001160c */
[----:B------:R-:W-:-:S04]  /*e9030*/  LOP3.LUT R12, R12, 0xffff, RZ, 0xc0, !PT ;  /* 0x0000ffff0c0c7812 */ /* 0x000fc800078ec0ff */
[--C-:B------:R-:W-:Y:S02]  /*e9040*/  PRMT R12, R12, 0x3340, R0.reuse ;  /* 0x000033400c0c7816 */ /* 0x100fe40000000000 */
[----:B--2---:R-:W-:Y:S02]  /*e9050*/  LOP3.LUT R9, R19, 0xffff, RZ, 0xc0, !PT ;  /* 0x0000ffff13097812 */ /* 0x004fe400078ec0ff */
[----:B---3--:R-:W-:Y:S02]  /*e9060*/  LOP3.LUT R8, R25, 0xffff, RZ, 0xc0, !PT ;  /* 0x0000ffff19087812 */ /* 0x008fe400078ec0ff */
[----:B0-----:R-:W-:Y:S02]  /*e9070*/  LOP3.LUT R10, R20, 0xffff, RZ, 0xc0, !PT ;  /* 0x0000ffff140a7812 */ /* 0x001fe400078ec0ff */
[----:B------:R-:W-:Y:S02]  /*e9080*/  PRMT R15, R8, 0x3340, R0 ;  /* 0x00003340080f7816 */ /* 0x000fe40000000000 */
[----:B------:R-:W-:-:S04]  /*e9090*/  PRMT R14, R9, 0x3340, R10 ;  /* 0x00003340090e7816 */ /* 0x000fc8000000000a */
[----:B------:R-:W-:Y:S02]  /*e90a0*/  PRMT R14, R14, 0x5410, R15 ;  /* 0x000054100e0e7816 */ /* 0x000fe4000000000f */
[----:B------:R-:W-:Y:S02]  /*e90b0*/  SHF.R.S32.HI R15, RZ, 0x1f, R13 ;  /* 0x0000001fff0f7819 */ /* 0x000fe4000001140d */
[----:B------:R-:W-:-:S05]  /*e90c0*/  IADD3 R18, P2, PT, R13, R6, RZ ;  /* 0x000000060d127210 */ /* 0x000fca0007f5e0ff */
[----:B------:R-:W-:Y:S01]  /*e90d0*/  IMAD.X R19, R15, 0x1, R7, P2 ;  /* 0x000000010f137824 */ /* 0x000fe200010e0607 */
[----:B------:R-:W-:Y:S04]  /*e90e0*/  STL [R1+0x488], R14 ;  /* 0x0004880e01007387 */ /* 0x000fe80000100800 */
[----:B------:R-:W2:Y:S01]  /*e90f0*/  LDL.LU R25, [R1+0x509c] ;  /* 0x00509c0001197983 */ /* 0x000ea20000300800 */
[----:B------:R-:W-:Y:S02]  /*e9100*/  SHF.R.U32.HI R9, RZ, 0x8, R9 ;  /* 0x00000008ff097819 */ /* 0x000fe40000011609 */
[----:B------:R-:W-:Y:S01]  /*e9110*/  SHF.R.U32.HI R10, RZ, 0x8, R10 ;  /* 0x00000008ff0a7819 */ /* 0x000fe2000001160a */
[----:B------:R0:W-:Y:S04]  /*e9120*/  STL.64 [R1+0xa88], R18 ;  /* 0x000a881201007387 */ /* 0x0001e80000100a00 */
[----:B------:R-:W3:Y:S01]  /*e9130*/  LDL.LU R20, [R1+0xa18] ;  /* 0x000a180001147983 */ /* 0x000ee20000300800 */
[----:B------:R-:W-:-:S02]  /*e9140*/  SHF.R.U32.HI R8, RZ, 0x8, R8 ;  /* 0x00000008ff087819 */ /* 0x000fc40000011608 */
[----:B------:R-:W-:Y:S02]  /*e9150*/  LOP3.LUT R9, R9, 0xffff, RZ, 0xc0, !PT ;  /* 0x0000ffff09097812 */ /* 0x000fe400078ec0ff */
[----:B------:R-:W-:Y:S02]  /*e9160*/  LOP3.LUT R10, R10, 0xffff, RZ, 0xc0, !PT ;  /* 0x0000ffff0a0a7812 */ /* 0x000fe400078ec0ff */
[----:B------:R-:W-:Y:S02]  /*e9170*/  LOP3.LUT R8, R8, 0xffff, RZ, 0xc0, !PT ;  /* 0x0000ffff08087812 */ /* 0x000fe400078ec0ff */
[----:B------:R-:W-:Y:S02]  /*e9180*/  PRMT R9, R9, 0x3340, R10 ;  /* 0x0000334009097816 */ /* 0x000fe4000000000a */
[----:B0-----:R-:W-:Y:S02]  /*e9190*/  IADD3 R18, P2, PT, R13, R0, RZ ;  /* 0x000000000d127210 */ /* 0x001fe40007f5e0ff */
[----:B------:R-:W-:Y:S01]  /*e91a0*/  PRMT R8, R8, 0x3340, R0 ;  /* 0x0000334008087816 */ /* 0x000fe20000000000 */
[----:B------:R0:W-:Y:S02]  /*e91b0*/  STL [R1+0x48], R12 ;  /* 0x0000480c01007387 */ /* 0x0001e40000100800 */
[----:B------:R-:W-:-:S02]  /*e91c0*/  IMAD.X R19, R15, 0x1, R3, P2 ;  /* 0x000000010f137824 */ /* 0x000fc400010e0603 */
[----:B------:R4:W-:Y:S04]  /*e91d0*/  STL [R1+0x2b8], R9 ;  /* 0x0002b80901007387 */ /* 0x0009e80000100800 */
[----:B------:R-:W-:Y:S04]  /*e91e0*/  STL.64 [R1+0xab8], R18 ;  /* 0x000ab81201007387 */ /* 0x000fe80000100a00 */
[----:B0-----:R-:W3:Y:S04]  /*e91f0*/  LDL.LU R12, [R1+0x5018] ;  /* 0x00501800010c7983 */ /* 0x001ee80000300800 */
[----:B------:R0:W-:Y:S01]  /*e9200*/  STL [R1+0x6c], R8 ;  /* 0x00006c0801007387 */ /* 0x0001e20000100800 */
[----:B----4-:R-:W-:-:S03]  /*e9210*/  LOP3.LUT R9, R17, 0xffff, RZ, 0xc0, !PT ;  /* 0x0000ffff11097812 */ /* 0x010fc600078ec0ff */
[----:B------:R-:W4:Y:S01]  /*e9220*/  LDL.LU R17, [R1+0x9fc] ;  /* 0x0009fc0001117983 */ /* 0x000f220000300800 */
[----:B------:R-:W-:Y:S02]  /*e9230*/  LOP3.LUT R10, R24, 0xffff, RZ, 0xc0, !PT ;  /* 0x0000ffff180a7812 */ /* 0x000fe400078ec0ff */
[----:B0-----:R-:W-:Y:S02]  /*e9240*/  LOP3.LUT R8, R11, 0xffff, RZ, 0xc0, !PT ;  /* 0x0000ffff0b087812 */ /* 0x001fe400078ec0ff */
[----:B------:R-:W4:Y:S01]  /*e9250*/  LDL.LU R11, [R1+0x559c] ;  /* 0x00559c00010b7983 */ /* 0x000f220000300800 */
[--C-:B------:R-:W-:Y:S02]  /*e9260*/  PRMT R14, R9, 0x3340, R10.reuse ;  /* 0x00003340090e7816 */ /* 0x100fe4000000000a */
[----:B------:R-:W-:Y:S02]  /*e9270*/  SHF.R.U32.HI R9, RZ, 0x8, R9 ;  /* 0x00000008ff097819 */ /* 0x000fe40000011609 */
[----:B------:R-:W-:-:S02]  /*e9280*/  SHF.R.U32.HI R10, RZ, 0x8, R10 ;  /* 0x00000008ff0a7819 */ /* 0x000fc4000001160a */
[----:B------:R-:W-:Y:S02]  /*e9290*/  PRMT R18, R8, 0x3340, R0 ;  /* 0x0000334008127816 */ /* 0x000fe40000000000 */
        /* <DEDUP_REMOVED lines=8> */
[----:B------:R3:W-:Y:S01]  /*e9320*/  STL [R1+0x2b4], R10 ;  /* 0x0002b40a01007387 */ /* 0x0007e20000100800 */
[----:B------:R-:W-:Y:S02]  /*e9330*/  LOP3.LUT R18, R23, 0xffff, RZ, 0xc0, !PT ;  /* 0x0000ffff17127812 */ /* 0x000fe400078ec0ff */
[----:B--2---:R-:W-:-:S02]  /*e9340*/  LOP3.LUT R9, R25, 0xffff, RZ, 0xc0, !PT ;  /* 0x0000ffff19097812 */ /* 0x004fc400078ec0ff */
[----:B------:R-:W2:Y:S04]  /*e9350*/  LDL.LU R25, [R1+0x5030] ;  /* 0x0050300001197983 */ /* 0x000ea80000300800 */
[----:B------:R0:W-:Y:S01]  /*e9360*/  STL [R1+0x84], R8 ;  /* 0x0000840801007387 */ /* 0x0001e20000100800 */
[----:B---3--:R-:W-:-:S03]  /*e9370*/  LOP3.LUT R10, R20, 0xffff, RZ, 0xc0, !PT ;  /* 0x0000ffff140a7812 */ /* 0x008fc600078ec0ff */
[----:B------:R-:W3:Y:S04]  /*e9380*/  LDL.LU R20, [R1+0xa08] ;  /* 0x000a080001147983 */ /* 0x000ee80000300800 */
[----:B------:R1:W-:Y:S01]  /*e9390*/  STL [R1+0x5b0], R9 ;  /* 0x0005b00901007387 */ /* 0x0003e20000100800 */
[----:B0-----:R-:W-:-:S03]  /*e93a0*/  LOP3.LUT R8, R21, 0xffff, RZ, 0xc0, !PT ;  /* 0x0000ffff15087812 */ /* 0x001fc600078ec0ff */
[----:B------:R-:W2:Y:S04]  /*e93b0*/  LDL.LU R21, [R1+0x5598] ;  /* 0x0055980001157983 */ /* 0x000ea80000300800 */
        /* <DEDUP_REMOVED lines=9> */
[--C-:B------:R-:W-:Y:S02]  /*e9450*/  PRMT R8, R8, 0x3340, R0.reuse ;  /* 0x0000334008087816 */ /* 0x100fe40000000000 */
[----:B------:R-:W-:Y:S01]  /*e9460*/  LOP3.LUT R10, R12, 0xffff, RZ, 0xc0, !PT ;  /* 0x0000ffff0c0a7812 */ /* 0x000fe200078ec0ff */
[----:B------:R0:W-:Y:S04]  /*e9470*/  STL [R1+0x3bc], R9 ;  /* 0x0003bc0901007387 */ /* 0x0001e80000100800 */
[----:B------:R1:W-:Y:S04]  /*e9480*/  STL [R1+0x8c], R8 ;  /* 0x00008c0801007387 */ /* 0x0003e80000100800 */
[----:B------:R-:W2:Y:S01]  /*e9490*/  LDL.LU R23, [R1+0x4fa4] ;  /* 0x004fa40001177983 */ /* 0x000ea20000300800 */
[----:B0-----:R-:W-:-:S02]  /*e94a0*/  PRMT R9, R18, 0x3340, R0 ;  /* 0x0000334012097816 */ /* 0x001fc40000000000 */
[----:B----4-:R-:W-:Y:S02]  /*e94b0*/  LOP3.LUT R14, R17, 0xffff, RZ, 0xc0, !PT ;  /* 0x0000ffff110e7812 */ /* 0x010fe400078ec0ff */
        /* <DEDUP_REMOVED lines=9> */
[----:B------:R-:W-:-:S02]  /*e9550*/  IADD3 R12, P2, PT, R13, R4, RZ ;  /* 0x000000040d0c7210 */ /* 0x000fc40007f5e0ff */
[----:B------:R-:W-:Y:S02]  /*e9560*/  SHF.R.U32.HI R10, RZ, 0x8, R10 ;  /* 0x00000008ff0a7819 */ /* 0x000fe4000001160a */
[----:B------:R-:W-:Y:S02]  /*e9570*/  SHF.R.U32.HI R14, RZ, 0x8, R14 ;  /* 0x00000008ff0e7819 */ /* 0x000fe4000001160e */
[----:B------:R-:W-:Y:S02]  /*e9580*/  LOP3.LUT R10, R10, 0xffff, RZ, 0xc0, !PT ;  /* 0x0000ffff0a0a7812 */ /* 0x000fe400078ec0ff */
[----:B------:R-:W-:-:S04]  /*e9590*/  LOP3.LUT R14, R14, 0xffff, RZ, 0xc0, !PT ;  /* 0x0000ffff0e0e7812 */ /* 0x000fc800078ec0ff */
[----:B------:R-:W-:Y:S01]  /*e95a0*/  PRMT R14, R10, 0x3340, R14 ;  /* 0x000033400a0e7816 */ /* 0x000fe2000000000e */
[----:B--2---:R-:W-:-:S05]  /*e95b0*/  IMAD.X R13, R15, 0x1, R8, P2 ;  /* 0x000000010f0d7824 */ /* 0x004fca00010e0608 */
[----:B------:R0:W-:Y:S04]  /*e95c0*/  STL.64 [R1+0xa78], R12 ;  /* 0x000a780c01007387 */ /* 0x0001e80000100a00 */
[----:B0-----:R-:W2:Y:S04]  /*e95d0*/  LDL.LU.64 R12, [R1+0x5588] ;  /* 0x00558800010c7983 */ /* 0x001ea80000300a00 */
[----:B------:R3:W-:Y:S02]  /*e95e0*/  STL [R1+0x2c0], R14 ;  /* 0x0002c00e01007387 */ /* 0x0007e40000100800 */
[----:B---3--:R-:W-:-:S02]  /*e95f0*/  LOP3.LUT R14, R20, 0xffff, RZ, 0xc0, !PT ;  /* 0x0000ffff140e7812 */ /* 0x008fc400078ec0ff */
[----:B------:R-:W3:Y:S01]  /*e9600*/  LDL.LU R20, [R1+0x4fc0] ;  /* 0x004fc00001147983 */ /* 0x000ee20000300800 */
[----:B------:R-:W-:Y:S02]  /*e9610*/  LOP3.LUT R10, R25, 0xffff, RZ, 0xc0, !PT ;  /* 0x0000ffff190a7812 */ /* 0x000fe400078ec0ff */
[----:B------:R-:W-:Y:S02]  /*e9620*/  LOP3.LUT R15, R22, 0xffff, RZ, 0xc0, !PT ;  /* 0x0000ffff160f7812 */ /* 0x000fe400078ec0ff */
[----:B------:R-:W-:Y:S02]  /*e9630*/  SHF.R.U32.HI R18, RZ, 0x8, R18 ;  /* 0x00000008ff127819 */ /* 0x000fe40000011612 */
[----:B------:R-:W-:Y:S02]  /*e9640*/  PRMT R19, R10, 0x3340, R14 ;  /* 0x000033400a137816 */ /* 0x000fe4000000000e */
[----:B------:R-:W-:Y:S02]  /*e9650*/  PRMT R22, R15, 0x3340, R0 ;  /* 0x000033400f167816 */ /* 0x000fe40000000000 */
[----:B------:R-:W-:-:S02]  /*e9660*/  SHF.R.U32.HI R10, RZ, 0x8, R10 ;  /* 0x00000008ff0a7819 */ /* 0x000fc4000001160a */
[----:B------:R-:W-:Y:S02]  /*e9670*/  SHF.R.U32.HI R14, RZ, 0x8, R14 ;  /* 0x00000008ff0e7819 */ /* 0x000fe4000001160e */
[----:B------:R-:W-:Y:S02]  /*e9680*/  PRMT R19, R19, 0x5410, R22 ;  /* 0x0000541013137816 */ /* 0x000fe40000000016 */
[----:B------:R-:W-:Y:S02]  /*e9690*/  LOP3.LUT R18, R18, 0xffff, RZ, 0xc0, !PT ;  /* 0x0000ffff12127812 */ /* 0x000fe400078ec0ff */
[----:B------:R-:W-:Y:S02]  /*e96a0*/  LOP3.LUT R10, R10, 0xffff, RZ, 0xc0, !PT ;  /* 0x0000ffff0a0a7812 */ /* 0x000fe400078ec0ff */
[----:B------:R-:W-:Y:S01]  /*e96b0*/  LOP3.LUT R14, R14, 0xffff, RZ, 0xc0, !PT ;  /* 0x0000ffff0e0e7812 */ /* 0x000fe200078ec0ff */
[----:B------:R0:W-:Y:S02]  /*e96c0*/  STL [R1+0x4a8], R19 ;  /* 0x0004a81301007387 */ /* 0x0001e40000100800 */
[----:B0-----:R-:W-:-:S02]  /*e96d0*/  PRMT R19, R18, 0x3340, R0 ;  /* 0x0000334012137816 */ /* 0x001fc40000000000 */
[----:B------:R-:W-:Y:S02]  /*e96e0*/  PRMT R18, R10, 0x3340, R14 ;  /* 0x000033400a127816 */ /* 0x000fe4000000000e */
[----:B------:R-:W-:Y:S01]  /*e96f0*/  LOP3.LUT R14, R23, 0xffff, RZ, 0xc0, !PT ;  /* 0x0000ffff170e7812 */ /* 0x000fe200078ec0ff */
[----:B------:R-:W-:Y:S04]  /*e9700*/  STL [R1+0x80], R19 ;  /* 0x0000801301007387 */ /* 0x000fe80000100800 */
[----:B------:R0:W-:Y:S01]  /*e9710*/  STL [R1+0x2bc], R18 ;  /* 0x0002bc1201007387 */ /* 0x0001e20000100800 */
[----:B------:R-:W-:Y:S02]  /*e9720*/  IADD3 R22, P2, PT, R24, R6, RZ ;  /* 0x0000000618167210 */ /* 0x000fe40007f5e0ff */
[----:B------:R-:W-:-:S02]  /*e9730*/  SHF.R.U32.HI R15, RZ, 0x8, R15 ;  /* 0x00000008ff0f7819 */ /* 0x000fc4000001160f */
[----:B--2---:R-:W-:Y:S02]  /*e9740*/  LOP3.LUT R10, R12, 0xffff, RZ, 0xc0, !PT ;  /* 0x0000ffff0c0a7812 */ /* 0x004fe400078ec0ff */
[----:B----4-:R-:W-:Y:S02]  /*e9750*/  LOP3.LUT R12, R17, 0xffff, RZ, 0xc0, !PT ;  /* 0x0000ffff110c7812 */ /* 0x010fe400078ec0ff */
[----:B0-----:R-:W-:Y:S02]  /*e9760*/  PRMT R18, R10, 0x3340, R0 ;  /* 0x000033400a127816 */ /* 0x001fe40000000000 */
[----:B------:R-:W-:Y:S02]  /*e9770*/  PRMT R17, R14, 0x3340, R12 ;  /* 0x000033400e117816 */ /* 0x000fe4000000000c */
[----:B------:R-:W-:Y:S02]  /*e9780*/  SHF.R.U32.HI R14, RZ, 0x8, R14 ;  /* 0x00000008ff0e7819 */ /* 0x000fe4000001160e */
[----:B------:R-:W-:-:S02]  /*e9790*/  PRMT R17, R17, 0x5410, R18 ;  /* 0x0000541011117816 */ /* 0x000fc40000000012 */
[----:B------:R-:W-:Y:S02]  /*e97a0*/  SHF.R.S32.HI R18, RZ, 0x1f, R24 ;  /* 0x0000001fff127819 */ /* 0x000fe40000011418 */
[----:B------:R-:W-:Y:S02]  /*e97b0*/  SHF.R.U32.HI R12, RZ, 0x8, R12 ;  /* 0x00000008ff0c7819 */ /* 0x000fe4000001160c */
[----:B------:R-:W-:Y:S01]  /*e97c0*/  LOP3.LUT R14, R14, 0xffff, RZ, 0xc0, !PT ;  /* 0x0000ffff0e0e7812 */ /* 0x000fe200078ec0ff */
[----:B------:R0:W-:Y:S01]  /*e97d0*/  STL [R1+0x4ec], R17 ;  /* 0x0004ec1101007387 */ /* 0x0001e20000100800 */
[----:B------:R-:W-:Y:S01]  /*e97e0*/  IMAD.X R23, R18, 0x1, R7, P2 ;  /* 0x0000000112177824 */ /* 0x000fe200010e0607 */
[----:B0-----:R-:W-:Y:S02]  /*e97f0*/  LOP3.LUT R17, R15, 0xffff, RZ, 0xc0, !PT ;  /* 0x0000ffff0f117812 */ /* 0x001fe400078ec0ff */
[----:B------:R-:W-:Y:S02]  /*e9800*/  LOP3.LUT R15, R12, 0xffff, RZ, 0xc0, !PT ;  /* 0x0000ffff0c0f7812 */ /* 0x000fe400078ec0ff */
[----:B------:R0:W-:Y:S01]  /*e9810*/  STL.64 [R1+0xa40], R22 ;  /* 0x000a401601007387 */ /* 0x0001e20000100a00 */
[----:B------:R-:W-:-:S02]  /*e9820*/  PRMT R19, R17, 0x3340, R0 ;  /* 0x0000334011137816 */ /* 0x000fc40000000000 */
[----:B------:R-:W-:Y:S02]  /*e9830*/  PRMT R14, R14, 0x3340, R15 ;  /* 0x000033400e0e7816 */ /* 0x000fe4000000000f */
[----:B---3--:R-:W-:Y:S02]  /*e9840*/  LOP3.LUT R15, R20, 0xffff, RZ, 0xc0, !PT ;  /* 0x0000ffff140f7812 */ /* 0x008fe400078ec0ff */
[----:B------:R-:W-:Y:S01]  /*e9850*/  LOP3.LUT R13, R13, 0xffff, RZ, 0xc0, !PT ;  /* 0x0000ffff0d0d7812 */ /* 0x000fe200078ec0ff */
[----:B0-----:R-:W2:Y:S04]  /*e9860*/  LDL.LU.64 R22, [R1+0x5580] ;  /* 0x0055800001167983 */ /* 0x001ea80000300a00 */
[----:B------:R-:W3:Y:S04]  /*e9870*/  LDL.LU R12, [R1+0x5130] ;  /* 0x00513000010c7983 */ /* 0x000ee80000300800 */
[----:B------:R-:W4:Y:S04]  /*e9880*/  LDL.LU R17, [R1+0xa54] ;  /* 0x000a540001117983 */ /* 0x000f280000300800 */
[----:B------:R-:W-:Y:S04]  /*e9890*/  STL [R1+0x7c], R19 ;  /* 0x00007c1301007387 */ /* 0x000fe80000100800 */
[----:B------:R0:W-:Y:S01]  /*e98a0*/  STL [R1+0x3f4], R14 ;  /* 0x0003f40e01007387 */ /* 0x0001e20000100800 */
[----:B------:R-:W-:-:S02]  /*e98b0*/  PRMT R20, R13, 0x3340, R0 ;  /* 0x000033400d147816 */ /* 0x000fc40000000000 */
[----:B0-----:R-:W-:-:S04]  /*e98c0*/  LOP3.LUT R14, R21, 0xffff, RZ, 0xc0, !PT ;  /* 0x0000ffff150e7812 */ /* 0x001fc800078ec0ff */
[----:B------:R-:W-:-:S04]  /*e98d0*/  PRMT R19, R15, 0x3340, R14 ;  /* 0x000033400f137816 */ /* 0x000fc8000000000e */
[----:B------:R-:W-:Y:S02]  /*e98e0*/  PRMT R19, R19, 0x5410, R20 ;  /* 0x0000541013137816 */ /* 0x000fe40000000014 */
[----:B------:R-:W-:-:S05]  /*e98f0*/  IADD3 R20, P2, PT, R24, R0, RZ ;  /* 0x0000000018147210 */ /* 0x000fca0007f5e0ff */
[----:B------:R-:W-:Y:S01]  /*e9900*/  IMAD.X R21, R18, 0x1, R3, P2 ;  /* 0x0000000112157824 */ /* 0x000fe200010e0603 */
[----:B------:R-:W-:Y:S04]  /*e9910*/  STL [R1+0x4e8], R19 ;  /* 0x0004e81301007387 */ /* 0x000fe80000100800 */
[----:B------:R0:W-:Y:S04]  /*e9920*/  STL.64 [R1+0xa38], R20 ;  /* 0x000a381401007387 */ /* 0x0001e80000100a00 */
[----:B0-----:R-:W2:Y:S01]  /*e9930*/  LDL.LU R20, [R1+0x557c] ;  /* 0x00557c0001147983 */ /* 0x001ea20000300800 */
[----:B------:R-:W-:-:S02]  /*e9940*/  SHF.R.U32.HI R14, RZ, 0x8, R14 ;  /* 0x00000008ff0e7819 */ /* 0x000fc4000001160e */
[----:B------:R-:W-:Y:S01]  /*e9950*/  SHF.R.U32.HI R13, RZ, 0x8, R13 ;  /* 0x00000008ff0d7819 */ /* 0x000fe2000001160d */
[----:B------:R-:W2:Y:S01]  /*e9960*/  LDL.LU R25, [R1+0x2d4] ;  /* 0x0002d40001197983 */ /* 0x000ea20000300800 */
[----:B------:R-:W-:Y:S02]  /*e9970*/  LOP3.LUT R19, R14, 0xffff, RZ, 0xc0, !PT ;  /* 0x0000ffff0e137812 */ /* 0x000fe400078ec0ff */
[----:B------:R-:W-:Y:S02]  /*e9980*/  LOP3.LUT R14, R13, 0xffff, RZ, 0xc0, !PT ;  /* 0x0000ffff0d0e7812 */ /* 0x000fe400078ec0ff */
[----:B------:R-:W2:Y:S04]  /*e9990*/  LDL.LU R13, [R1+0x513c] ;  /* 0x00513c00010d7983 */ /* 0x000ea80000300800 */
[----:B------:R-:W2:Y:S01]  /*e99a0*/  LDL.LU R21, [R1+0xa5c] ;  /* 0x000a5c0001157983 */ /* 0x000ea20000300800 */
[----:B------:R-:W-:-:S04]  /*e99b0*/  SHF.R.U32.HI R15, RZ, 0x8, R15 ;  /* 0x00000008ff0f7819 */ /* 0x000fc8000001160f */
[----:B------:R-:W-:-:S04]  /*e99c0*/  LOP3.LUT R15, R15, 0xffff, RZ, 0xc0, !PT ;  /* 0x0000ffff0f0f7812 */ /* 0x000fc800078ec0ff */
[----:B------:R-:W-:Y:S02]  /*e99d0*/  PRMT R15, R15, 0x3340, R19 ;  /* 0x000033400f0f7816 */ /* 0x000fe40000000013 */
[----:B------:R-:W-:Y:S02]  /*e99e0*/  PRMT R19, R14, 0x3340, R0 ;  /* 0x000033400e137816 */ /* 0x000fe40000000000 */
[----:B------:R-:W-:Y:S01]  /*e99f0*/  IADD3 R14, P2, PT, R24, R2, RZ ;  /* 0x00000002180e7210 */ /* 0x000fe20007f5e0ff */
[----:B------:R0:W-:Y:S04]  /*e9a00*/  STL [R1+0x2c8], R15 ;  /* 0x0002c80f01007387 */ /* 0x0001e80000100800 */
[----:B------:R-:W-:Y:S01]  /*e9a10*/  STL [R1+0x78], R19 ;  /* 0x0000781301007387 */ /* 0x000fe20000100800 */
[----:B0-----:R-:W-:Y:S01]  /*e9a20*/  IMAD.X R15, R18, 0x1, R5, P2 ;  /* 0x00000001120f7824 */ /* 0x001fe200010e0605 */
[----:B------:R-:W-:-:S04]  /*e9a30*/  SHF.R.U32.HI R10, RZ, 0x8, R10 ;  /* 0x00000008ff0a7819 */ /* 0x000fc8000001160a */
[----:B------:R0:W-:Y:S01]  /*e9a40*/  STL.64 [R1+0xa68], R14 ;  /* 0x000a680e01007387 */ /* 0x0001e20000100a00 */
[----:B------:R-:W-:Y:S02]  /*e9a50*/  LOP3.LUT R10, R10, 0xffff, RZ, 0xc0, !PT ;  /* 0x0000ffff0a0a7812 */ /* 0x000fe400078ec0ff */
[----:B0-----:R-:W-:-:S05]  /*e9a60*/  IADD3 R14, P2, PT, R24, R4, RZ ;  /* 0x00000004180e7210 */ /* 0x001fca0007f5e0ff */
[----:B------:R-:W-:-:S05]  /*e9a70*/  IMAD.X R15, R18, 0x1, R8, P2 ;  /* 0x00000001120f7824 */ /* 0x000fca00010e0608 */
[----:B------:R0:W-:Y:S02]  /*e9a80*/  STL.64 [R1+0xa60], R14 ;  /* 0x000a600e01007387 */ /* 0x0001e40000100a00 */
[----:B0-----:R-:W-:-:S05]  /*e9a90*/  PRMT R14, R10, 0x3340, R0 ;  /* 0x000033400a0e7816 */ /* 0x001fca0000000000 */
[----:B------:R0:W-:Y:S01]  /*e9aa0*/  STL [R1+0x74], R14 ;  /* 0x0000740e01007387 */ /* 0x0001e20000100800 */
[----:B---3--:R-:W-:Y:S02]  /*e9ab0*/  LOP3.LUT R12, R12, 0xffff, RZ, 0xc0, !PT ;  /* 0x0000ffff0c0c7812 */ /* 0x008fe400078ec0ff */
[----:B----4-:R-:W-:-:S04]  /*e9ac0*/  LOP3.LUT R15, R17, 0xffff, RZ, 0xc0, !PT ;  /* 0x0000ffff110f7812 */ /* 0x010fc800078ec0ff */
[--C-:B------:R-:W-:Y:S02]  /*e9ad0*/  PRMT R17, R12, 0x3340, R15.reuse ;  /* 0x000033400c117816 */ /* 0x100fe4000000000f */
[----:B------:R-:W-:Y:S02]  /*e9ae0*/  SHF.R.U32.HI R12, RZ, 0x8, R12 ;  /* 0x00000008ff0c7819 */ /* 0x000fe4000001160c */
[----:B------:R-:W-:Y:S02]  /*e9af0*/  SHF.R.U32.HI R15, RZ, 0x8, R15 ;  /* 0x00000008ff0f7819 */ /* 0x000fe4000001160f */
[----:B------:R-:W-:Y:S02]  /*e9b00*/  LOP3.LUT R12, R12, 0xffff, RZ, 0xc0, !PT ;  /* 0x0000ffff0c0c7812 */ /* 0x000fe400078ec0ff */
[----:B------:R-:W-:-:S04]  /*e9b10*/  LOP3.LUT R15, R15, 0xffff, RZ, 0xc0, !PT ;  /* 0x0000ffff0f0f7812 */ /* 0x000fc800078ec0ff */
[----:B------:R-:W-:Y:S02]  /*e9b20*/  PRMT R12, R12, 0x3340, R15 ;  /* 0x000033400c0c7816 */ /* 0x000fe4000000000f */
[----:B--2---:R-:W-:Y:S02]  /*e9b30*/  LOP3.LUT R10, R20, 0xffff, RZ, 0xc0, !PT ;  /* 0x0000ffff140a7812 */ /* 0x004fe400078ec0ff */
[----:B------:R-:W2:Y:S04]  /*e9b40*/  LDL.LU R20, [R1+0x5578] ;  /* 0x0055780001147983 */ /* 0x000ea80000300800 */
[----:B0-----:R-:W3:Y:S04]  /*e9b50*/  LDL.LU R14, [R1+0x510c] ;  /* 0x00510c00010e7983 */ /* 0x001ee80000300800 */
[----:B------:R-:W4:Y:S01]  /*e9b60*/  LDL.LU R18, [R1+0xa2c] ;  /* 0x000a2c0001127983 */ /* 0x000f220000300800 */
[----:B------:R-:W-:-:S02]  /*e9b70*/  PRMT R19, R10, 0x3340, R0 ;  /* 0x000033400a137816 */ /* 0x000fc40000000000 */
[----:B------:R-:W-:Y:S02]  /*e9b80*/  SHF.R.U32.HI R10, RZ, 0x8, R10 ;  /* 0x00000008ff0a7819 */ /* 0x000fe4000001160a */
[----:B------:R-:W-:Y:S02]  /*e9b90*/  PRMT R17, R17, 0x5410, R19 ;  /* 0x0000541011117816 */ /* 0x000fe40000000013 */
[----:B------:R-:W-:-:S03]  /*e9ba0*/  LOP3.LUT R10, R10, 0xffff, RZ, 0xc0, !PT ;  /* 0x0000ffff0a0a7812 */ /* 0x000fc600078ec0ff */
[----:B------:R0:W-:Y:S01]  /*e9bb0*/  STL [R1+0x4e4], R17 ;  /* 0x0004e41101007387 */ /* 0x0001e20000100800 */
[----:B------:R-:W-:-:S03]  /*e9bc0*/  PRMT R10, R10, 0x3340, R0 ;  /* 0x000033400a0a7816 */ /* 0x000fc60000000000 */
[----:B------:R-:W2:Y:S04]  /*e9bd0*/  LDL.LU R19, [R1+0x5090] ;  /* 0x0050900001137983 */ /* 0x000ea80000300800 */
[----:B------:R-:W-:Y:S04]  /*e9be0*/  STL [R1+0x2d0], R12 ;  /* 0x0002d00c01007387 */ /* 0x000fe80000100800 */
[----:B------:R-:W2:Y:S04]  /*e9bf0*/  LDL.LU R24, [R1+0xa1c] ;  /* 0x000a1c0001187983 */ /* 0x000ea80000300800 */
[----:B0-----:R-:W2:Y:S04]  /*e9c00*/  LDL.LU R17, [R1+0x5094] ;  /* 0x0050940001117983 */ /* 0x001ea80000300800 */
[----:B------:R0:W-:Y:S02]  /*e9c10*/  STL [R1+0x70], R10 ;  /* 0x0000700a01007387 */ /* 0x0001e40000100800 */
[----:B0-----:R-:W-:-:S02]  /*e9c20*/  LOP3.LUT R10, R22, 0xffff, RZ, 0xc0, !PT ;  /* 0x0000ffff160a7812 */ /* 0x001fc400078ec0ff */
[----:B------:R-:W-:Y:S02]  /*e9c30*/  LOP3.LUT R22, R21, 0xffff, RZ, 0xc0, !PT ;  /* 0x0000ffff15167812 */ /* 0x000fe400078ec0ff */
[----:B------:R-:W2:Y:S01]  /*e9c40*/  LDL.LU R21, [R1+0xa28] ;  /* 0x000a280001157983 */ /* 0x000ea20000300800 */
[----:B------:R-:W-:Y:S02]  /*e9c50*/  LOP3.LUT R27, R13, 0xffff, RZ, 0xc0, !PT ;  /* 0x0000ffff0d1b7812 */ /* 0x000fe400078ec0ff */
[----:B------:R-:W-:Y:S02]  /*e9c60*/  PRMT R13, R10, 0x3340, R0 ;  /* 0x000033400a0d7816 */ /* 0x000fe40000000000 */
[----:B------:R-:W-:Y:S02]  /*e9c70*/  PRMT R12, R27, 0x3340, R22 ;  /* 0x000033401b0c7816 */ /* 0x000fe40000000016 */
[----:B------:R-:W-:Y:S02]  /*e9c80*/  SHF.R.S32.HI R15, RZ, 0x1f, R25 ;  /* 0x0000001fff0f7819 */ /* 0x000fe40000011419 */
[----:B------:R-:W-:-:S02]  /*e9c90*/  SHF.R.U32.HI R27, RZ, 0x8, R27 ;  /* 0x00000008ff1b7819 */ /* 0x000fc4000001161b */
[----:B------:R-:W-:Y:S02]  /*e9ca0*/  SHF.R.U32.HI R22, RZ, 0x8, R22 ;  /* 0x00000008ff167819 */ /* 0x000fe40000011616 */
[----:B------:R-:W-:Y:S02]  /*e9cb0*/  PRMT R13, R12, 0x5410, R13 ;  /* 0x000054100c0d7816 */ /* 0x000fe4000000000d */
[----:B------:R-:W-:Y:S02]  /*e9cc0*/  IADD3 R12, P2, PT, R25, R6, RZ ;  /* 0x00000006190c7210 */ /* 0x000fe40007f5e0ff */
[----:B------:R-:W-:Y:S02]  /*e9cd0*/  LOP3.LUT R27, R27, 0xffff, RZ, 0xc0, !PT ;  /* 0x0000ffff1b1b7812 */ /* 0x000fe400078ec0ff */
[----:B------:R-:W-:Y:S01]  /*e9ce0*/  LOP3.LUT R22, R22, 0xffff, RZ, 0xc0, !PT ;  /* 0x0000ffff16167812 */ /* 0x000fe200078ec0ff */
[----:B------:R0:W-:Y:S03]  /*e9cf0*/  STL [R1+0x4e0], R13 ;  /* 0x0004e00d01007387 */ /* 0x0001e60000100800 */
[----:B------:R-:W-:Y:S01]  /*e9d00*/  PRMT R27, R27, 0x3340, R22 ;  /* 0x000033401b1b7816 */ /* 0x000fe20000000016 */
[----:B0-----:R-:W-:-:S05]  /*e9d10*/  IMAD.X R13, R15, 0x1, R7, P2 ;  /* 0x000000010f0d7824 */ /* 0x001fca00010e0607 */
[----:B------:R0:W-:Y:S04]  /*e9d20*/  STL.64 [R1+0xa20], R12 ;  /* 0x000a200c01007387 */ /* 0x0001e80000100a00 */
[----:B0-----:R-:W2:Y:S04]  /*e9d30*/  LDL.LU.64 R12, [R1+0x5570] ;  /* 0x00557000010c7983 */ /* 0x001ea80000300a00 */
[----:B------:R-:W2:Y:S04]  /*e9d40*/  LDL.LU R22, [R1+0x556c] ;  /* 0x00556c0001167983 */ /* 0x000ea80000300800 */
[----:B------:R3:W-:Y:S02]  /*e9d50*/  STL [R1+0x2cc], R27 ;  /* 0x0002cc1b01007387 */ /* 0x0007e40000100800 */
[----:B---3--:R-:W-:-:S02]  /*e9d60*/  LOP3.LUT R27, R14, 0xffff, RZ, 0xc0, !PT ;  /* 0x0000ffff0e1b7812 */ /* 0x008fc400078ec0ff */
[----:B----4-:R-:W-:Y:S02]  /*e9d70*/  LOP3.LUT R14, R18, 0xffff, RZ, 0xc0, !PT ;  /* 0x0000ffff120e7812 */ /* 0x010fe400078ec0ff */
[----:B------:R-:W-:Y:S02]  /*e9d80*/  SHF.R.U32.HI R18, RZ, 0x8, R10 ;  /* 0x00000008ff127819 */ /* 0x000fe4000001160a */
[----:B------:R-:W-:Y:S02]  /*e9d90*/  SHF.R.U32.HI R10, RZ, 0x8, R27 ;  /* 0x00000008ff0a7819 */ /* 0x000fe4000001161b */
[--C-:B------:R-:W-:Y:S02]  /*e9da0*/  PRMT R27, R27, 0x3340, R14.reuse ;  /* 0x000033401b1b7816 */ /* 0x100fe4000000000e */
[----:B------:R-:W-:Y:S02]  /*e9db0*/  SHF.R.U32.HI R14, RZ, 0x8, R14 ;  /* 0x00000008ff0e7819 */ /* 0x000fe4000001160e */
[----:B------:R-:W-:-:S02]  /*e9dc0*/  LOP3.LUT R18, R18, 0xffff, RZ, 0xc0, !PT ;  /* 0x0000ffff12127812 */ /* 0x000fc400078ec0ff */
[----:B------:R-:W-:Y:S02]  /*e9dd0*/  LOP3.LUT R10, R10, 0xffff, RZ, 0xc0, !PT ;  /* 0x0000ffff0a0a7812 */ /* 0x000fe400078ec0ff */
[----:B------:R-:W-:Y:S01]  /*e9de0*/  LOP3.LUT R14, R14, 0xffff, RZ, 0xc0, !PT ;  /* 0x0000ffff0e0e7812 */ /* 0x000fe200078ec0ff */
[----:B------:R0:W-:Y:S03]  /*e9df0*/  STL [R1+0x530], R27 ;  /* 0x0005301b01007387 */ /* 0x0001e60000100800 */
[----:B------:R-:W-:Y:S02]  /*e9e00*/  PRMT R14, R10, 0x3340, R14 ;  /* 0x000033400a0e7816 */ /* 0x000fe4000000000e */
[----:B------:R-:W-:Y:S02]  /*e9e10*/  LOP3.LUT R10, R9, 0xffff, RZ, 0xc0, !PT ;  /* 0x0000ffff090a7812 */ /* 0x000fe400078ec0ff */
[----:B0-----:R-:W-:-:S05]  /*e9e20*/  PRMT R27, R18, 0x3340, R0 ;  /* 0x00003340121b7816 */ /* 0x001fca0000000000 */
[----:B------:R2:W-:Y:S04]  /*e9e30*/  STL [R1+0x68], R27 ;  /* 0x0000681b01007387 */ /* 0x0005e80000100800 */
[----:B------:R0:W-:Y:S04]  /*e9e40*/  STL [R1+0x4f0], R14 ;  /* 0x0004f00e01007387 */ /* 0x0001e80000100800 */
[----:B------:R-:W3:Y:S01]  /*e9e50*/  LDL.LU R9, [R1+0x5568] ;  /* 0x0055680001097983 */ /* 0x000ee20000300800 */
[----:B--2---:R-:W-:-:S03]  /*e9e60*/  LOP3.LUT R27, R21, 0xffff, RZ, 0xc0, !PT ;  /* 0x0000ffff151b7812 */ /* 0x004fc600078ec0ff */
[----:B------:R-:W2:Y:S01]  /*e9e70*/  LDL.LU R21, [R1+0x501c] ;  /* 0x00501c0001157983 */ /* 0x000ea20000300800 */
[----:B------:R-:W-:Y:S02]  /*e9e80*/  LOP3.LUT R18, R19, 0xffff, RZ, 0xc0, !PT ;  /* 0x0000ffff13127812 */ /* 0x000fe400078ec0ff */
[----:B------:R-:W-:Y:S02]  /*e9e90*/  LOP3.LUT R19, R24, 0xffff, RZ, 0xc0, !PT ;  /* 0x0000ffff18137812 */ /* 0x000fe400078ec0ff */
[----:B------:R-:W-:Y:S02]  /*e9ea0*/  LOP3.LUT R24, R17, 0xffff, RZ, 0xc0, !PT ;  /* 0x0000ffff11187812 */ /* 0x000fe400078ec0ff */
[----:B0-----:R-:W-:Y:S02]  /*e9eb0*/  LOP3.LUT R14, R16, 0xffff, RZ, 0xc0, !PT ;  /* 0x0000ffff100e7812 */ /* 0x001fe400078ec0ff */
[----:B------:R-:W-:Y:S02]  /*e9ec0*/  PRMT R17, R10, 0x3340, R0 ;  /* 0x000033400a117816 */ /* 0x000fe40000000000 */
[----:B------:R-:W-:-:S04]  /*e9ed0*/  PRMT R16, R18, 0x3340, R19 ;  /* 0x0000334012107816 */ /* 0x000fc80000000013 */
[----:B------:R-:W-:Y:S02]  /*e9ee0*/  PRMT R16, R16, 0x5410, R17 ;  /* 0x0000541010107816 */ /* 0x000fe40000000011 */
[----:B------:R-:W-:-:S03]  /*e9ef0*/  PRMT R17, R14, 0x3340, R0 ;  /* 0x000033400e117816 */ /* 0x000fc60000000000 */
[----:B------:R0:W-:Y:S02]  /*e9f00*/  STL [R1+0x4a0], R16 ;  /* 0x0004a01001007387 */ /* 0x0001e40000100800 */
[--C-:B0-----:R-:W-:Y:S02]  /*e9f10*/  PRMT R16, R24, 0x3340, R27.reuse ;  /* 0x0000334018107816 */ /* 0x101fe4000000001b */
[----:B------:R-:W-:Y:S02]  /*e9f20*/  SHF.R.U32.HI R24, RZ, 0x8, R24 ;  /* 0x00000008ff187819 */ /* 0x000fe40000011618 */
[----:B------:R-:W-:Y:S02]  /*e9f30*/  SHF.R.U32.HI R27, RZ, 0x8, R27 ;  /* 0x00000008ff1b7819 */ /* 0x000fe4000001161b */
[----:B------:R-:W-:Y:S02]  /*e9f40*/  PRMT R17, R16, 0x5410, R17 ;  /* 0x0000541010117816 */ /* 0x000fe40000000011 */
[----:B------:R-:W-:-:S02]  /*e9f50*/  IADD3 R16, P2, PT, R25, R0, RZ ;  /* 0x0000000019107210 */ /* 0x000fc40007f5e0ff */
[----:B------:R-:W-:Y:S02]  /*e9f60*/  LOP3.LUT R24, R24, 0xffff, RZ, 0xc0, !PT ;  /* 0x0000ffff18187812 */ /* 0x000fe400078ec0ff */
[----:B------:R-:W-:Y:S01]  /*e9f70*/  LOP3.LUT R27, R27, 0xffff, RZ, 0xc0, !PT ;  /* 0x0000ffff1b1b7812 */ /* 0x000fe200078ec0ff */
[----:B------:R0:W-:Y:S01]  /*e9f80*/  STL [R1+0x4a4], R17 ;  /* 0x0004a41101007387 */ /* 0x0001e20000100800 */
[----:B------:R-:W-:Y:S02]  /*e9f90*/  SHF.R.U32.HI R18, RZ, 0x8, R18 ;  /* 0x00000008ff127819 */ /* 0x000fe40000011612 */
[----:B------:R-:W-:Y:S02]  /*e9fa0*/  SHF.R.U32.HI R19, RZ, 0x8, R19 ;  /* 0x00000008ff137819 */ /* 0x000fe40000011613 */
[----:B------:R-:W-:Y:S02]  /*e9fb0*/  PRMT R27, R24, 0x3340, R27 ;  /* 0x00003340181b7816 */ /* 0x000fe4000000001b */
[----:B------:R-:W-:Y:S01]  /*e9fc0*/  LOP3.LUT R18, R18, 0xffff, RZ, 0xc0, !PT ;  /* 0x0000ffff12127812 */ /* 0x000fe200078ec0ff */
[----:B0-----:R-:W-:Y:S01]  /*e9fd0*/  IMAD.X R17, R15, 0x1, R3, P2 ;  /* 0x000000010f117824 */ /* 0x001fe200010e0603 */
[----:B------:R-:W-:-:S04]  /*e9fe0*/  LOP3.LUT R19, R19, 0xffff, RZ, 0xc0, !PT ;  /* 0x0000ffff13137812 */ /* 0x000fc800078ec0ff */
[----:B------:R0:W-:Y:S04]  /*e9ff0*/  STL.64 [R1+0x9e8], R16 ;  /* 0x0009e81001007387 */ /* 0x0001e80000100a00 */
[----:B0-----:R-:W4:Y:S04]  /*ea000*/  LDL.LU.64 R16, [R1+0x5560] ;  /* 0x0055600001107983 */ /* 0x001f280000300a00 */
[----:B------:R-:W4:Y:S04]  /*ea010*/  LDL.LU R24, [R1+0x503c] ;  /* 0x00503c0001187983 */ /* 0x000f280000300800 */
[----:B------:R0:W-:Y:S02]  /*ea020*/  STL [R1+0x410], R27 ;  /* 0x0004101b01007387 */ /* 0x0001e40000100800 */
[----:B0-----:R-:W-:-:S02]  /*ea030*/  PRMT R27, R18, 0x3340, R19 ;  /* 0x00003340121b7816 */ /* 0x001fc40000000013 */
[----:B------:R-:W-:-:S05]  /*ea040*/  IADD3 R18, P2, PT, R25, R2, RZ ;  /* 0x0000000219127210 */ /* 0x000fca0007f5e0ff */
[----:B------:R-:W-:Y:S01]  /*ea050*/  IMAD.X R19, R15, 0x1, R5, P2 ;  /* 0x000000010f137824 */ /* 0x000fe200010e0605 */
[----:B------:R-:W-:Y:S04]  /*ea060*/  STL [R1+0x3fc], R27 ;  /* 0x0003fc1b01007387 */ /* 0x000fe80000100800 */
[----:B------:R0:W-:Y:S01]  /*ea070*/  STL.64 [R1+0xa18], R18 ;  /* 0x000a181201007387 */ /* 0x0001e20000100a00 */
[----:B------:R-:W-:Y:S02]  /*ea080*/  SHF.R.U32.HI R10, RZ, 0x8, R10 ;  /* 0x00000008ff0a7819 */ /* 0x000fe4000001160a */
[----:B0-----:R-:W-:-:S05]  /*ea090*/  IADD3 R18, P2, PT, R25, R4, RZ ;  /* 0x0000000419127210 */ /* 0x001fca0007f5e0ff */
[----:B------:R-:W-:Y:S01]  /*ea0a0*/  IMAD.X R19, R15, 0x1, R8, P2 ;  /* 0x000000010f137824 */ /* 0x000fe200010e0608 */
[----:B---3--:R0:W-:Y:S04]  /*ea0b0*/  STL.64 [R1+0x5550], R8 ;  /* 0x0055500801007387 */ /* 0x0081e80000100a00 */
[----:B------:R-:W-:Y:S04]  /*ea0c0*/  STL.64 [R1+0xa10], R18 ;  /* 0x000a101201007387 */ /* 0x000fe80000100a00 */
[----:B------:R-:W3:Y:S01]  /*ea0d0*/  LDL.LU R25, [R1+0x5154] ;  /* 0x0051540001197983 */ /* 0x000ee20000300800 */
[----:B0-----:R-:W-:-:S02]  /*ea0e0*/  SHF.R.U32.HI R8, RZ, 0x8, R14 ;  /* 0x00000008ff087819 */ /* 0x001fc4000001160e */
[----:B------:R-:W-:Y:S02]  /*ea0f0*/  LOP3.LUT R9, R10, 0xffff, RZ, 0xc0, !PT ;  /* 0x0000ffff0a097812 */ /* 0x000fe400078ec0ff */
[----:B------:R-:W-:Y:S02]  /*ea100*/  LOP3.LUT R8, R8, 0xffff, RZ, 0xc0, !PT ;  /* 0x0000ffff08087812 */ /* 0x000fe400078ec0ff */
[--C-:B------:R-:W-:Y:S02]  /*ea110*/  PRMT R9, R9, 0x3340, R0.reuse ;  /* 0x0000334009097816 */ /* 0x100fe40000000000 */
[----:B------:R-:W-:-:S03]  /*ea120*/  PRMT R8, R8, 0x3340, R0 ;  /* 0x0000334008087816 */ /* 0x000fc60000000000 */
[----:B------:R2:W-:Y:S04]  /*ea130*/  STL [R1+0x64], R9 ;  /* 0x0000640901007387 */ /* 0x0005e80000100800 */
[----:B------:R0:W-:Y:S01]  /*ea140*/  STL [R1+0x60], R8 ;  /* 0x0000600801007387 */ /* 0x0001e20000100800 */
[----:B--2---:R-:W-:Y:S02]  /*ea150*/  LOP3.LUT R9, R21, 0xffff, RZ, 0xc0, !PT ;  /* 0x0000ffff15097812 */ /* 0x004fe400078ec0ff */
[----:B0-----:R-:W-:Y:S01]  /*ea160*/  LOP3.LUT R8, R26, 0xffff, RZ, 0xc0, !PT ;  /* 0x0000ffff1a087812 */ /* 0x001fe200078ec0ff */
[----:B------:R-:W2:Y:S04]  /*ea170*/  LDL.LU R21, [R1+0xa90] ;  /* 0x000a900001157983 */ /* 0x000ea80000300800 */
[----:B------:R-:W2:Y:S04]  /*ea180*/  LDL.LU R19, [R1+0x2d8] ;  /* 0x0002d80001137983 */ /* 0x000ea80000300800 */
[----:B------:R-:W2:Y:S01]  /*ea190*/  LDL.LU R26, [R1+0x555c] ;  /* 0x00555c00011a7983 */ /* 0x000ea20000300800 */
[----:B------:R-:W-:-:S02]  /*ea1a0*/  LOP3.LUT R10, R22, 0xffff, RZ, 0xc0, !PT ;  /* 0x0000ffff160a7812 */ /* 0x000fc400078ec0ff */
[----:B------:R-:W-:Y:S02]  /*ea1b0*/  PRMT R15, R8, 0x3340, R0 ;  /* 0x00003340080f7816 */ /* 0x000fe40000000000 */
[----:B------:R-:W-:Y:S02]  /*ea1c0*/  SHF.R.U32.HI R8, RZ, 0x8, R8 ;  /* 0x00000008ff087819 */ /* 0x000fe40000011608 */
[--C-:B------:R-:W-:Y:S02]  /*ea1d0*/  PRMT R14, R9, 0x3340, R10.reuse ;  /* 0x00003340090e7816 */ /* 0x100fe4000000000a */
[----:B------:R-:W-:Y:S02]  /*ea1e0*/  SHF.R.U32.HI R9, RZ, 0x8, R9 ;  /* 0x00000008ff097819 */ /* 0x000fe40000011609 */
[----:B------:R-:W-:Y:S02]  /*ea1f0*/  SHF.R.U32.HI R10, RZ, 0x8, R10 ;  /* 0x00000008ff0a7819 */ /* 0x000fe4000001160a */
[----:B------:R-:W-:-:S02]  /*ea200*/  LOP3.LUT R8, R8, 0xffff, RZ, 0xc0, !PT ;  /* 0x0000ffff08087812 */ /* 0x000fc400078ec0ff */
[----:B------:R-:W-:Y:S02]  /*ea210*/  PRMT R14, R14, 0x5410, R15 ;  /* 0x000054100e0e7816 */ /* 0x000fe4000000000f */
[----:B------:R-:W-:Y:S02]  /*ea220*/  LOP3.LUT R9, R9, 0xffff, RZ, 0xc0, !PT ;  /* 0x0000ffff09097812 */ /* 0x000fe400078ec0ff */
[----:B------:R-:W-:Y:S02]  /*ea230*/  LOP3.LUT R10, R10, 0xffff, RZ, 0xc0, !PT ;  /* 0x0000ffff0a0a7812 */ /* 0x000fe400078ec0ff */
[----:B------:R-:W-:Y:S02]  /*ea240*/  PRMT R8, R8, 0x3340, R0 ;  /* 0x0000334008087816 */ /* 0x000fe40000000000 */
[----:B------:R-:W-:Y:S01]  /*ea250*/  PRMT R22, R9, 0x3340, R10 ;  /* 0x0000334009167816 */ /* 0x000fe2000000000a */
[----:B------:R-:W-:Y:S04]  /*ea260*/  STL [R1+0x49c], R14 ;  /* 0x00049c0e01007387 */ /* 0x000fe80000100800 */
[----:B------:R0:W-:Y:S02]  /*ea270*/  STL [R1+0x58], R8 ;  /* 0x0000580801007387 */ /* 0x0001e40000100800 */
[----:B0-----:R-:W-:-:S02]  /*ea280*/  LOP3.LUT R8, R13, 0xffff, RZ, 0xc0, !PT ;  /* 0x0000ffff0d087812 */ /* 0x001fc400078ec0ff */
[----:B------:R-:W3:Y:S01]  /*ea290*/  LDL.LU R13, [R1+0x515c] ;  /* 0x00515c00010d7983 */ /* 0x000ee20000300800 */
[----:B----4-:R-:W-:-:S05]  /*ea2a0*/  LOP3.LUT R9, R24, 0xffff, RZ, 0xc0, !PT ;  /* 0x0000ffff18097812 */ /* 0x010fca00078ec0ff */
[----:B------:R0:W-:Y:S02]  /*ea2b0*/  STL [R1+0x59c], R9 ;  /* 0x00059c0901007387 */ /* 0x0001e40000100800 */
[----:B0-----:R-:W-:-:S04]  /*ea2c0*/  SHF.R.U32.HI R9, RZ, 0x8, R9 ;  /* 0x00000008ff097819 */ /* 0x001fc80000011609 */
[----:B------:R-:W-:Y:S02]  /*ea2d0*/  LOP3.LUT R9, R9, 0xffff, RZ, 0xc0, !PT ;  /* 0x0000ffff09097812 */ /* 0x000fe400078ec0ff */
[----:B--2---:R-:W-:-:S05]  /*ea2e0*/  LOP3.LUT R10, R26, 0xffff, RZ, 0xc0, !PT ;  /* 0x0000ffff1a0a7812 */ /* 0x004fca00078ec0ff */
[----:B------:R0:W-:Y:S04]  /*ea2f0*/  STL [R1+0x598], R10 ;  /* 0x0005980a01007387 */ /* 0x0001e80000100800 */
[----:B------:R-:W2:Y:S04]  /*ea300*/  LDL.LU R26, [R1+0xa94] ;  /* 0x000a9400011a7983 */ /* 0x000ea80000300800 */
[----:B------:R1:W-:Y:S01]  /*ea310*/  STL [R1+0x5a0], R8 ;  /* 0x0005a00801007387 */ /* 0x0003e20000100800 */
[----:B0-----:R-:W-:Y:S02]  /*ea320*/  SHF.R.U32.HI R10, RZ, 0x8, R10 ;  /* 0x00000008ff0a7819 */ /* 0x001fe4000001160a */
[----:B-1----:R-:W-:-:S02]  /*ea330*/  SHF.R.U32.HI R8, RZ, 0x8, R8 ;  /* 0x00000008ff087819 */ /* 0x002fc40000011608 */
[----:B------:R-:W-:Y:S02]  /*ea340*/  LOP3.LUT R10, R10, 0xffff, RZ, 0xc0, !PT ;  /* 0x0000ffff0a0a7812 */ /* 0x000fe400078ec0ff */
[----:B------:R-:W-:Y:S02]  /*ea350*/  LOP3.LUT R8, R8, 0xffff, RZ, 0xc0, !PT ;  /* 0x0000ffff08087812 */ /* 0x000fe400078ec0ff */
[----:B------:R-:W-:Y:S02]  /*ea360*/  PRMT R14, R9, 0x3340, R10 ;  /* 0x00003340090e7816 */ /* 0x000fe4000000000a */
[----:B------:R-:W-:Y:S02]  /*ea370*/  PRMT R10, R8, 0x3340, R0 ;  /* 0x00003340080a7816 */ /* 0x000fe40000000000 */
[----:B---3--:R-:W-:Y:S01]  /*ea380*/  LOP3.LUT R9, R25, 0xffff, RZ, 0xc0, !PT ;  /* 0x0000ffff19097812 */ /* 0x008fe200078ec0ff */
[----:B------:R-:W-:Y:S04]  /*ea390*/  STL [R1+0x434], R14 ;  /* 0x0004340e01007387 */ /* 0x000fe80000100800 */
[----:B------:R0:W-:Y:S01]  /*ea3a0*/  STL [R1+0x5c], R10 ;  /* 0x00005c0a01007387 */ /* 0x0001e20000100800 */
[----:B------:R-:W-:-:S03]  /*ea3b0*/  LOP3.LUT R8, R20, 0xffff, RZ, 0xc0, !PT ;  /* 0x0000ffff14087812 */ /* 0x000fc600078ec0ff */
[----:B------:R-:W3:Y:S01]  /*ea3c0*/  LDL.LU R20, [R1+0x512c] ;  /* 0x00512c0001147983 */ /* 0x000ee20000300800 */
[----:B------:R-:W-:Y:S02]  /*ea3d0*/  PRMT R15, R8, 0x3340, R0 ;  /* 0x00003340080f7816 */ /* 0x000fe40000000000 */
[----:B0-----:R-:W-:-:S04]  /*ea3e0*/  LOP3.LUT R10, R21, 0xffff, RZ, 0xc0, !PT ;  /* 0x0000ffff150a7812 */ /* 0x001fc800078ec0ff */
[----:B------:R-:W-:-:S04]  /*ea3f0*/  PRMT R14, R9, 0x3340, R10 ;  /* 0x00003340090e7816 */ /* 0x000fc8000000000a */
[----:B------:R-:W-:-:S05]  /*ea400*/  PRMT R14, R14, 0x5410, R15 ;  /* 0x000054100e0e7816 */ /* 0x000fca000000000f */
[----:B------:R0:W-:Y:S04]  /*ea410*/  STL [R1+0x4b0], R14 ;  /* 0x0004b00e01007387 */ /* 0x0001e80000100800 */
[----:B------:R-:W4:Y:S01]  /*ea420*/  LDL.LU R21, [R1+0xa50] ;  /* 0x000a500001157983 */ /* 0x000f220000300800 */
        /* <DEDUP_REMOVED lines=11> */
[--C-:B------:R-:W-:Y:S02]  /*ea4e0*/  PRMT R10, R8, 0x3340, R0.reuse ;  /* 0x00003340080a7816 */ /* 0x100fe40000000000 */
[----:B------:R-:W-:Y:S02]  /*ea4f0*/  LOP3.LUT R9, R13, 0xffff, RZ, 0xc0, !PT ;  /* 0x0000ffff0d097812 */ /* 0x000fe400078ec0ff */
[----:B------:R-:W-:Y:S01]  /*ea500*/  LOP3.LUT R8, R16, 0xffff, RZ, 0xc0, !PT ;  /* 0x0000ffff10087812 */ /* 0x000fe200078ec0ff */
[----:B------:R0:W-:Y:S04]  /*ea510*/  STL [R1+0x54b0], R14 ;  /* 0x0054b00e01007387 */ /* 0x0001e80000100800 */
[----:B------:R2:W-:Y:S04]  /*ea520*/  STL [R1+0x54], R10 ;  /* 0x0000540a01007387 */ /* 0x0005e80000100800 */
[----:B------:R-:W4:Y:S01]  /*ea530*/  LDL.LU R16, [R1+0x5558] ;  /* 0x0055580001107983 */ /* 0x000f220000300800 */
[----:B0-----:R-:W-:-:S02]  /*ea540*/  PRMT R14, R8, 0x3340, R0 ;  /* 0x00003340080e7816 */ /* 0x001fc40000000000 */
[----:B------:R-:W-:-:S04]  /*ea550*/  SHF.R.U32.HI R8, RZ, 0x8, R8 ;  /* 0x00000008ff087819 */ /* 0x000fc80000011608 */
[----:B------:R-:W-:-:S04]  /*ea560*/  LOP3.LUT R8, R8, 0xffff, RZ, 0xc0, !PT ;  /* 0x0000ffff08087812 */ /* 0x000fc800078ec0ff */
[----:B------:R-:W-:Y:S02]  /*ea570*/  PRMT R8, R8, 0x3340, R0 ;  /* 0x0000334008087816 */ /* 0x000fe40000000000 */
[----:B--2---:R-:W-:-:S04]  /*ea580*/  LOP3.LUT R10, R26, 0xffff, RZ, 0xc0, !PT ;  /* 0x0000ffff1a0a7812 */ /* 0x004fc800078ec0ff */
[--C-:B------:R-:W-:Y:S02]  /*ea590*/  PRMT R13, R9, 0x3340, R10.reuse ;  /* 0x00003340090d7816 */ /* 0x100fe4000000000a */
[----:B------:R-:W-:Y:S02]  /*ea5a0*/  SHF.R.U32.HI R9, RZ, 0x8, R9 ;  /* 0x00000008ff097819 */ /* 0x000fe40000011609 */
[----:B------:R-:W-:Y:S02]  /*ea5b0*/  SHF.R.U32.HI R10, RZ, 0x8, R10 ;  /* 0x00000008ff0a7819 */ /* 0x000fe4000001160a */
[----:B------:R-:W-:Y:S02]  /*ea5c0*/  PRMT R18, R13, 0x5410, R14 ;  /* 0x000054100d127816 */ /* 0x000fe4000000000e */
[----:B------:R-:W-:Y:S02]  /*ea5d0*/  IADD3 R14, P2, PT, R19, R0, RZ ;  /* 0x00000000130e7210 */ /* 0x000fe40007f5e0ff */
[----:B------:R-:W-:-:S02]  /*ea5e0*/  LOP3.LUT R9, R9, 0xffff, RZ, 0xc0, !PT ;  /* 0x0000ffff09097812 */ /* 0x000fc400078ec0ff */
[----:B------:R-:W-:Y:S01]  /*ea5f0*/  LOP3.LUT R10, R10, 0xffff, RZ, 0xc0, !PT ;  /* 0x0000ffff0a0a7812 */ /* 0x000fe200078ec0ff */
[----:B------:R-:W2:Y:S01]  /*ea600*/  LDL.LU R13, [R1+0x5134] ;  /* 0x00513400010d7983 */ /* 0x000ea20000300800 */
[----:B------:R-:W-:-:S03]  /*ea610*/  IMAD.X R15, R25, 0x1, R3, P2 ;  /* 0x00000001190f7824 */ /* 0x000fc600010e0603 */
[----:B------:R-:W-:Y:S01]  /*ea620*/  STL [R1+0x4b4], R18 ;  /* 0x0004b41201007387 */ /* 0x000fe20000100800 */
[----:B------:R-:W-:-:S03]  /*ea630*/  PRMT R9, R9, 0x3340, R10 ;  /* 0x0000334009097816 */ /* 0x000fc6000000000a */
[----:B------:R-:W2:Y:S04]  /*ea640*/  LDL.LU R26, [R1+0xa58] ;  /* 0x000a5800011a7983 */ /* 0x000ea80000300800 */
[----:B------:R0:W-:Y:S04]  /*ea650*/  STL.64 [R1+0x9c0], R14 ;  /* 0x0009c00e01007387 */ /* 0x0001e80000100a00 */
[----:B------:R1:W-:Y:S04]  /*ea660*/  STL [R1+0x43c], R9 ;  /* 0x00043c0901007387 */ /* 0x0003e80000100800 */
[----:B------:R4:W-:Y:S01]  /*ea670*/  STL [R1+0x50], R8 ;  /* 0x0000500801007387 */ /* 0x0009e20000100800 */
[----:B---3--:R-:W-:-:S03]  /*ea680*/  LOP3.LUT R24, R20, 0xffff, RZ, 0xc0, !PT ;  /* 0x0000ffff14187812 */ /* 0x008fc600078ec0ff */
[----:B------:R-:W3:Y:S01]  /*ea690*/  LDL.LU R20, [R1+0x5108] ;  /* 0x0051080001147983 */ /* 0x000ee20000300800 */
[----:B0-----:R-:W-:-:S04]  /*ea6a0*/  LOP3.LUT R14, R17, 0xffff, RZ, 0xc0, !PT ;  /* 0x0000ffff110e7812 */ /* 0x001fc800078ec0ff */
[----:B-1----:R-:W-:Y:S02]  /*ea6b0*/  PRMT R9, R14, 0x3340, R0 ;  /* 0x000033400e097816 */ /* 0x002fe40000000000 */
[----:B----4-:R-:W-:Y:S02]  /*ea6c0*/  LOP3.LUT R15, R21, 0xffff, RZ, 0xc0, !PT ;  /* 0x0000ffff150f7812 */ /* 0x010fe400078ec0ff */
[----:B------:R-:W4:Y:S04]  /*ea6d0*/  LDL.LU R21, [R1+0xa48] ;  /* 0x000a480001157983 */ /* 0x000f280000300800 */
[----:B------:R-:W3:Y:S01]  /*ea6e0*/  LDL.LU R17, [R1+0x2dc] ;  /* 0x0002dc0001117983 */ /* 0x000ee20000300800 */
[----:B------:R-:W-:-:S04]  /*ea6f0*/  PRMT R8, R24, 0x3340, R15 ;  /* 0x0000334018087816 */ /* 0x000fc8000000000f */
[----:B------:R-:W-:Y:S02]  /*ea700*/  PRMT R10, R8, 0x5410, R9 ;  /* 0x00005410080a7816 */ /* 0x000fe40000000009 */
        /* <DEDUP_REMOVED lines=11> */
[----:B------:R-:W-:Y:S02]  /*ea7c0*/  LOP3.LUT R15, R28, 0xffff, RZ, 0xc0, !PT ;  /* 0x0000ffff1c0f7812 */ /* 0x000fe400078ec0ff */
[----:B------:R-:W-:-:S04]  /*ea7d0*/  SHF.R.U32.HI R14, RZ, 0x8, R14 ;  /* 0x00000008ff0e7819 */ /* 0x000fc8000001160e */
[----:B------:R-:W-:-:S04]  /*ea7e0*/  LOP3.LUT R14, R14, 0xffff, RZ, 0xc0, !PT ;  /* 0x0000ffff0e0e7812 */ /* 0x000fc800078ec0ff */
[----:B------:R-:W-:Y:S02]  /*ea7f0*/  PRMT R14, R14, 0x3340, R0 ;  /* 0x000033400e0e7816 */ /* 0x000fe40000000000 */
[----:B--2---:R-:W-:Y:S02]  /*ea800*/  LOP3.LUT R10, R13, 0xffff, RZ, 0xc0, !PT ;  /* 0x0000ffff0d0a7812 */ /* 0x004fe400078ec0ff */
[----:B------:R-:W-:Y:S01]  /*ea810*/  LOP3.LUT R13, R26, 0xffff, RZ, 0xc0, !PT ;  /* 0x0000ffff1a0d7812 */ /* 0x000fe200078ec0ff */
[----:B---3--:R-:W-:-:S05]  /*ea820*/  IMAD.X R19, R25, 0x1, R8, P2 ;  /* 0x0000000119137824 */ /* 0x008fca00010e0608 */
[----:B------:R0:W-:Y:S04]  /*ea830*/  STL.64 [R1+0x9b0], R18 ;  /* 0x0009b01201007387 */ /* 0x0001e80000100a00 */
[----:B0-----:R-:W2:Y:S04]  /*ea840*/  LDL.LU.64 R18, [R1+0x5548] ;  /* 0x0055480001127983 */ /* 0x001ea80000300a00 */
[----:B------:R0:W-:Y:S04]  /*ea850*/  STL [R1+0x2d8], R24 ;  /* 0x0002d81801007387 */ /* 0x0001e80000100800 */
[----:B------:R1:W-:Y:S04]  /*ea860*/  STL [R1+0x590], R15 ;  /* 0x0005900f01007387 */ /* 0x0003e80000100800 */
[----:B------:R-:W3:Y:S04]  /*ea870*/  LDL.LU R28, [R1+0x5110] ;  /* 0x00511000011c7983 */ /* 0x000ee80000300800 */
[----:B------:R-:W2:Y:S01]  /*ea880*/  LDL.LU R26, [R1+0xa4c] ;  /* 0x000a4c00011a7983 */ /* 0x000ea20000300800 */
[----:B0-----:R-:W-:-:S02]  /*ea890*/  PRMT R24, R15, 0x3340, R0 ;  /* 0x000033400f187816 */ /* 0x001fc40000000000 */
[--C-:B-1----:R-:W-:Y:S02]  /*ea8a0*/  PRMT R15, R10, 0x3340, R13.reuse ;  /* 0x000033400a0f7816 */ /* 0x102fe4000000000d */
        /* <DEDUP_REMOVED lines=9> */
[----:B------:R-:W-:Y:S02]  /*ea940*/  LOP3.LUT R13, R20, 0xffff, RZ, 0xc0, !PT ;  /* 0x0000ffff140d7812 */ /* 0x000fe400078ec0ff */
[----:B----4-:R-:W-:-:S02]  /*ea950*/  LOP3.LUT R15, R21, 0xffff, RZ, 0xc0, !PT ;  /* 0x0000ffff150f7812 */ /* 0x010fc400078ec0ff */
[----:B0-----:R-:W-:Y:S02]  /*ea960*/  LOP3.LUT R10, R12, 0xffff, RZ, 0xc0, !PT ;  /* 0x0000ffff0c0a7812 */ /* 0x001fe400078ec0ff */
[----:B------:R-:W-:Y:S02]  /*ea970*/  PRMT R12, R13, 0x3340, R15 ;  /* 0x000033400d0c7816 */ /* 0x000fe4000000000f */
[----:B------:R-:W-:Y:S02]  /*ea980*/  PRMT R14, R10, 0x3340, R0 ;  /* 0x000033400a0e7816 */ /* 0x000fe40000000000 */
[----:B------:R-:W-:Y:S02]  /*ea990*/  IADD3 R24, P2, PT, R17, R6, RZ ;  /* 0x0000000611187210 */ /* 0x000fe40007f5e0ff */
[----:B------:R-:W-:Y:S02]  /*ea9a0*/  PRMT R21, R12, 0x5410, R14 ;  /* 0x000054100c157816 */ /* 0x000fe4000000000e */
[----:B------:R-:W-:Y:S01]  /*ea9b0*/  SHF.R.S32.HI R14, RZ, 0x1f, R17 ;  /* 0x0000001fff0e7819 */ /* 0x000fe20000011411 */
[----:B------:R-:W4:Y:S04]  /*ea9c0*/  LDL.LU R12, [R1+0x50a0] ;  /* 0x0050a000010c7983 */ /* 0x000f280000300800 */
[----:B------:R-:W-:-:S05]  /*ea9d0*/  IMAD.X R25, R14, 0x1, R7, P2 ;  /* 0x000000010e197824 */ /* 0x000fca00010e0607 */
[----:B------:R0:W-:Y:S04]  /*ea9e0*/  STL.64 [R1+0x978], R24 ;  /* 0x0009781801007387 */ /* 0x0001e80000100a00 */
[----:B0-----:R-:W4:Y:S01]  /*ea9f0*/  LDL.LU.64 R24, [R1+0x5540] ;  /* 0x0055400001187983 */ /* 0x001f220000300a00 */
[----:B------:R-:W-:Y:S02]  /*eaa00*/  SHF.R.U32.HI R13, RZ, 0x8, R13 ;  /* 0x00000008ff0d7819 */ /* 0x000fe4000001160d */
[----:B------:R-:W-:Y:S02]  /*eaa10*/  SHF.R.U32.HI R15, RZ, 0x8, R15 ;  /* 0x00000008ff0f7819 */ /* 0x000fe4000001160f */
[----:B------:R-:W-:Y:S02]  /*eaa20*/  SHF.R.U32.HI R10, RZ, 0x8, R10 ;  /* 0x00000008ff0a7819 */ /* 0x000fe4000001160a */
[----:B------:R-:W-:-:S02]  /*eaa30*/  LOP3.LUT R13, R13, 0xffff, RZ, 0xc0, !PT ;  /* 0x0000ffff0d0d7812 */ /* 0x000fc400078ec0ff */
[----:B------:R-:W-:Y:S02]  /*eaa40*/  LOP3.LUT R15, R15, 0xffff, RZ, 0xc0, !PT ;  /* 0x0000ffff0f0f7812 */ /* 0x000fe400078ec0ff */
[----:B------:R-:W-:Y:S02]  /*eaa50*/  LOP3.LUT R10, R10, 0xffff, RZ, 0xc0, !PT ;  /* 0x0000ffff0a0a7812 */ /* 0x000fe400078ec0ff */
[----:B------:R-:W-:Y:S02]  /*eaa60*/  PRMT R20, R13, 0x3340, R15 ;  /* 0x000033400d147816 */ /* 0x000fe4000000000f */
[--C-:B------:R-:W-:Y:S02]  /*eaa70*/  PRMT R13, R10, 0x3340, R0.reuse ;  /* 0x000033400a0d7816 */ /* 0x100fe40000000000 */
[----:B------:R-:W-:Y:S01]  /*eaa80*/  LOP3.LUT R10, R23, 0xffff, RZ, 0xc0, !PT ;  /* 0x0000ffff170a7812 */ /* 0x000fe200078ec0ff */
[----:B------:R0:W-:Y:S04]  /*eaa90*/  STL.64 [R1+0x5480], R20 ;  /* 0x0054801401007387 */ /* 0x0001e80000100a00 */
[----:B------:R1:W-:Y:S01]  /*eaaa0*/  STL [R1+0x44], R13 ;  /* 0x0000440d01007387 */ /* 0x0003e20000100800 */
[----:B0-----:R-:W-:-:S02]  /*eaab0*/  PRMT R21, R10, 0x3340, R0 ;  /* 0x000033400a157816 */ /* 0x001fc40000000000 */
[----:B------:R-:W-:-:S04]  /*eaac0*/  SHF.R.U32.HI R10, RZ, 0x8, R10 ;  /* 0x00000008ff0a7819 */ /* 0x000fc8000001160a */
[----:B------:R-:W-:-:S04]  /*eaad0*/  LOP3.LUT R10, R10, 0xffff, RZ, 0xc0, !PT ;  /* 0x0000ffff0a0a7812 */ /* 0x000fc800078ec0ff */
[----:B------:R-:W-:Y:S02]  /*eaae0*/  PRMT R10, R10, 0x3340, R0 ;  /* 0x000033400a0a7816 */ /* 0x000fe40000000000 */
[----:B---3--:R-:W-:Y:S02]  /*eaaf0*/  LOP3.LUT R20, R28, 0xffff, RZ, 0xc0, !PT ;  /* 0x0000ffff1c147812 */ /* 0x008fe400078ec0ff */
[----:B--2---:R-:W-:Y:S02]  /*eab00*/  LOP3.LUT R15, R26, 0xffff, RZ, 0xc0, !PT ;  /* 0x0000ffff1a0f7812 */ /* 0x004fe400078ec0ff */
[----:B------:R-:W-:Y:S02]  /*eab10*/  IADD3 R26, P2, PT, R17, R0, RZ ;  /* 0x00000000111a7210 */ /* 0x000fe40007f5e0ff */
[----:B-1----:R-:W-:-:S03]  /*eab20*/  PRMT R13, R20, 0x3340, R15 ;  /* 0x00003340140d7816 */ /* 0x002fc6000000000f */
[----:B------:R-:W-:Y:S01]  /*eab30*/  IMAD.X R27, R14, 0x1, R3, P2 ;  /* 0x000000010e1b7824 */ /* 0x000fe200010e0603 */
[----:B------:R-:W-:Y:S02]  /*eab40*/  PRMT R13, R13, 0x5410, R21 ;  /* 0x000054100d0d7816 */ /* 0x000fe40000000015 */
[----:B------:R-:W-:-:S03]  /*eab50*/  SHF.R.U32.HI R15, RZ, 0x8, R15 ;  /* 0x00000008ff0f7819 */ /* 0x000fc6000001160f */
[----:B------:R0:W-:Y:S04]  /*eab60*/  STL [R1+0x5420], R13 ;  /* 0x0054200d01007387 */ /* 0x0001e80000100800 */
[----:B------:R-:W2:Y:S04]  /*eab70*/  LDL.LU R23, [R1+0x5194] ;  /* 0x0051940001177983 */ /* 0x000ea80000300800 */
[----:B------:R1:W-:Y:S01]  /*eab80*/  STL.64 [R1+0x970], R26 ;  /* 0x0009701a01007387 */ /* 0x0003e20000100a00 */
[----:B------:R-:W-:Y:S02]  /*eab90*/  LOP3.LUT R15, R15, 0xffff, RZ, 0xc0, !PT ;  /* 0x0000ffff0f0f7812 */ /* 0x000fe400078ec0ff */
[----:B0-----:R-:W-:Y:S01]  /*eaba0*/  SHF.R.U32.HI R13, RZ, 0x8, R20 ;  /* 0x00000008ff0d7819 */ /* 0x001fe20000011614 */
[----:B-1----:R-:W3:Y:S03]  /*eabb0*/  LDL.LU R26, [R1+0xacc] ;  /* 0x000acc00011a7983 */ /* 0x002ee60000300800 */
[----:B------:R-:W-:Y:S01]  /*eabc0*/  LOP3.LUT R13, R13, 0xffff, RZ, 0xc0, !PT ;  /* 0x0000ffff0d0d7812 */ /* 0x000fe200078ec0ff */
[----:B------:R0:W-:Y:S03]  /*eabd0*/  STL [R1+0x40], R10 ;  /* 0x0000400a01007387 */ /* 0x0001e60000100800 */
[----:B------:R-:W-:-:S02]  /*eabe0*/  PRMT R28, R13, 0x3340, R15 ;  /* 0x000033400d1c7816 */ /* 0x000fc4000000000f */
[----:B0-----:R-:W-:Y:S02]  /*eabf0*/  LOP3.LUT R10, R9, 0xffff, RZ, 0xc0, !PT ;  /* 0x0000ffff090a7812 */ /* 0x001fe400078ec0ff */
[----:B----4-:R-:W-:-:S04]  /*eac00*/  LOP3.LUT R12, R12, 0xffff, RZ, 0xc0, !PT ;  /* 0x0000ffff0c0c7812 */ /* 0x010fc800078ec0ff */
[----:B------:R-:W-:Y:S02]  /*eac10*/  PRMT R9, R12, 0x3340, R10 ;  /* 0x000033400c097816 */ /* 0x000fe4000000000a */
[----:B------:R-:W-:Y:S02]  /*eac20*/  IADD3 R20, P2, PT, R17, R2, RZ ;  /* 0x0000000211147210 */ /* 0x000fe40007f5e0ff */
[----:B------:R-:W-:-:S04]  /*eac30*/  LOP3.LUT R13, R25, 0xffff, RZ, 0xc0, !PT ;  /* 0x0000ffff190d7812 */ /* 0x000fc800078ec0ff */
[----:B------:R-:W-:-:S04]  /*eac40*/  PRMT R15, R13, 0x3340, R0 ;  /* 0x000033400d0f7816 */ /* 0x000fc80000000000 */
[----:B------:R-:W-:Y:S02]  /*eac50*/  PRMT R9, R9, 0x5410, R15 ;  /* 0x0000541009097816 */ /* 0x000fe4000000000f */
[----:B------:R-:W4:Y:S04]  /*eac60*/  LDL.LU R15, [R1+0x519c] ;  /* 0x00519c00010f7983 */ /* 0x000f280000300800 */
[----:B------:R-:W-:Y:S04]  /*eac70*/  STL [R1+0x5424], R9 ;  /* 0x0054240901007387 */ /* 0x000fe80000100800 */
[----:B------:R-:W4:Y:S01]  /*eac80*/  LDL.LU R25, [R1+0xae8] ;  /* 0x000ae80001197983 */ /* 0x000f220000300800 */
[----:B------:R-:W-:-:S05]  /*eac90*/  IMAD.X R21, R14, 0x1, R5, P2 ;  /* 0x000000010e157824 */ /* 0x000fca00010e0605 */
[----:B------:R0:W-:Y:S02]  /*eaca0*/  STL.64 [R1+0x968], R20 ;  /* 0x0009681401007387 */ /* 0x0001e40000100a00 */
[----:B0-----:R-:W-:Y:S02]  /*eacb0*/  IADD3 R20, P2, PT, R17, R4, RZ ;  /* 0x0000000411147210 */ /* 0x001fe40007f5e0ff */
[----:B------:R-:W4:Y:S01]  /*eacc0*/  LDL.LU R17, [R1+0x2e0] ;  /* 0x0002e00001117983 */ /* 0x000f220000300800 */
[----:B------:R-:W-:Y:S02]  /*eacd0*/  SHF.R.U32.HI R9, RZ, 0x8, R12 ;  /* 0x00000008ff097819 */ /* 0x000fe4000001160c */
[----:B------:R-:W-:Y:S02]  /*eace0*/  SHF.R.U32.HI R10, RZ, 0x8, R10 ;  /* 0x00000008ff0a7819 */ /* 0x000fe4000001160a */
[----:B------:R-:W-:Y:S02]  /*eacf0*/  LOP3.LUT R9, R9, 0xffff, RZ, 0xc0, !PT ;  /* 0x0000ffff09097812 */ /* 0x000fe400078ec0ff */
[----:B------:R-:W-:Y:S01]  /*ead00*/  LOP3.LUT R10, R10, 0xffff, RZ, 0xc0, !PT ;  /* 0x0000ffff0a0a7812 */ /* 0x000fe200078ec0ff */
[----:B------:R-:W-:-:S03]  /*ead10*/  IMAD.X R21, R14, 0x1, R8, P2 ;  /* 0x000000010e157824 */ /* 0x000fc600010e0608 */
[----:B------:R-:W-:Y:S02]  /*ead20*/  PRMT R12, R9, 0x3340, R10 ;  /* 0x00003340090c7816 */ /* 0x000fe4000000000a */
[----:B------:R-:W-:Y:S04]  /*ead30*/  STL.64 [R1+0x960], R20 ;  /* 0x0009601401007387 */ /* 0x000fe80000100a00 */
[----:B------:R0:W-:Y:S02]  /*ead40*/  STL [R1+0x54d8], R12 ;  /* 0x0054d80c01007387 */ /* 0x0001e40000100800 */
[----:B0-----:R-:W-:-:S04]  /*ead50*/  LOP3.LUT R12, R16, 0xffff, RZ, 0xc0, !PT ;  /* 0x0000ffff100c7812 */ /* 0x001fc800078ec0ff */
[----:B------:R-:W-:Y:S02]  /*ead60*/  PRMT R16, R12, 0x3340, R0 ;  /* 0x000033400c107816 */ /* 0x000fe40000000000 */
[----:B--2---:R-:W-:Y:S01]  /*ead70*/  LOP3.LUT R9, R23, 0xffff, RZ, 0xc0, !PT ;  /* 0x0000ffff17097812 */ /* 0x004fe200078ec0ff */
[----:B------:R-:W-:Y:S01]  /*ead80*/  IMAD.MOV.U32 R23, RZ, RZ, R29 ;  /* 0x000000ffff177224 */ /* 0x000fe200078e001d */
[----:B---3--:R-:W-:-:S04]  /*ead90*/  LOP3.LUT R10, R26, 0xffff, RZ, 0xc0, !PT ;  /* 0x0000ffff1a0a7812 */ /* 0x008fc800078ec0ff */
[----:B------:R-:W-:Y:S02]  /*eada0*/  PRMT R14, R9, 0x3340, R10 ;  /* 0x00003340090e7816 */ /* 0x000fe4000000000a */
[----:B------:R-:W-:Y:S02]  /*eadb0*/  SHF.R.U32.HI R9, RZ, 0x8, R9 ;  /* 0x00000008ff097819 */ /* 0x000fe40000011609 */
[----:B------:R-:W-:Y:S02]  /*eadc0*/  PRMT R29, R14, 0x5410, R16 ;  /* 0x000054100e1d7816 */ /* 0x000fe40000000010 */
[----:B------:R-:W-:Y:S02]  /*eadd0*/  SHF.R.U32.HI R14, RZ, 0x8, R13 ;  /* 0x00000008ff0e7819 */ /* 0x000fe4000001160d */
[----:B------:R-:W-:Y:S02]  /*eade0*/  SHF.R.U32.HI R13, RZ, 0x8, R10 ;  /* 0x00000008ff0d7819 */ /* 0x000fe4000001160a */
[----:B------:R-:W-:Y:S01]  /*eadf0*/  LOP3.LUT R9, R9, 0xffff, RZ, 0xc0, !PT ;  /* 0x0000ffff09097812 */ /* 0x000fe200078ec0ff */
[----:B------:R-:W-:Y:S01]  /*eae00*/  STL.64 [R1+0x5488], R28 ;  /* 0x0054881c01007387 */ /* 0x000fe20000100a00 */
[----:B------:R-:W-:-:S03]  /*eae10*/  LOP3.LUT R13, R13, 0xffff, RZ, 0xc0, !PT ;  /* 0x0000ffff0d0d7812 */ /* 0x000fc600078ec0ff */
[----:B------:R-:W2:Y:S01]  /*eae20*/  LDL.LU R10, [R1+0x5150] ;  /* 0x00515000010a7983 */ /* 0x000ea20000300800 */
[----:B------:R-:W-:-:S03]  /*eae30*/  LOP3.LUT R14, R14, 0xffff, RZ, 0xc0, !PT ;  /* 0x0000ffff0e0e7812 */ /* 0x000fc600078ec0ff */
[----:B------:R-:W3:Y:S01]  /*eae40*/  LDL.LU R16, [R1+0xa74] ;  /* 0x000a740001107983 */ /* 0x000ee20000300800 */
[----:B------:R-:W-:Y:S02]  /*eae50*/  PRMT R26, R9, 0x3340, R13 ;  /* 0x00003340091a7816 */ /* 0x000fe4000000000d */
[--C-:B------:R-:W-:Y:S02]  /*eae60*/  PRMT R14, R14, 0x3340, R0.reuse ;  /* 0x000033400e0e7816 */ /* 0x100fe40000000000 */
[----:B------:R-:W-:Y:S01]  /*eae70*/  LOP3.LUT R9, R19, 0xffff, RZ, 0xc0, !PT ;  /* 0x0000ffff13097812 */ /* 0x000fe200078ec0ff */
[----:B------:R-:W-:Y:S04]  /*eae80*/  STL [R1+0x54dc], R26 ;  /* 0x0054dc1a01007387 */ /* 0x000fe80000100800 */
[----:B------:R0:W-:Y:S01]  /*eae90*/  STL [R1+0x34], R14 ;  /* 0x0000340e01007387 */ /* 0x0001e20000100800 */
[----:B------:R-:W-:-:S02]  /*eaea0*/  PRMT R19, R9, 0x3340, R0 ;  /* 0x0000334009137816 */ /* 0x000fc40000000000 */
[----:B----4-:R-:W-:Y:S02]  /*eaeb0*/  LOP3.LUT R13, R15, 0xffff, RZ, 0xc0, !PT ;  /* 0x0000ffff0f0d7812 */ /* 0x010fe400078ec0ff */
[----:B------:R-:W-:-:S04]  /*eaec0*/  LOP3.LUT R15, R25, 0xffff, RZ, 0xc0, !PT ;  /* 0x0000ffff190f7812 */ /* 0x000fc800078ec0ff */
[----:B0-----:R-:W-:-:S04]  /*eaed0*/  PRMT R14, R13, 0x3340, R15 ;  /* 0x000033400d0e7816 */ /* 0x001fc8000000000f */
[----:B------:R-:W-:-:S05]  /*eaee0*/  PRMT R25, R14, 0x5410, R19 ;  /* 0x000054100e197816 */ /* 0x000fca0000000013 */
[----:B------:R-:W-:Y:S04]  /*eaef0*/  STL.64 [R1+0x53f0], R24 ;  /* 0x0053f01801007387 */ /* 0x000fe80000100a00 */
[----:B------:R-:W4:Y:S01]  /*eaf00*/  LDL.LU R14, [R1+0x5160] ;  /* 0x00516000010e7983 */ /* 0x000f220000300800 */
[----:B------:R-:W-:Y:S02]  /*eaf10*/  SHF.R.S32.HI R20, RZ, 0x1f, R17 ;  /* 0x0000001fff147819 */ /* 0x000fe40000011411 */
[----:B------:R-:W-:-:S05]  /*eaf20*/  IADD3 R26, P2, PT, R17, R6, RZ ;  /* 0x00000006111a7210 */ /* 0x000fca0007f5e0ff */
[----:B------:R-:W-:Y:S01]  /*eaf30*/  IMAD.X R27, R20, 0x1, R7, P2 ;  /* 0x00000001141b7824 */ /* 0x000fe200010e0607 */
[----:B------:R-:W-:-:S04]  /*eaf40*/  SHF.R.U32.HI R21, RZ, 0x8, R15 ;  /* 0x00000008ff157819 */ /* 0x000fc8000001160f */
[----:B------:R0:W-:Y:S04]  /*eaf50*/  STL.64 [R1+0x940], R26 ;  /* 0x0009401a01007387 */ /* 0x0001e80000100a00 */
[----:B0-----:R-:W4:Y:S04]  /*eaf60*/  LDL.LU R27, [R1+0x948] ;  /* 0x00094800011b7983 */ /* 0x001f280000300800 */
[----:B------:R-:W4:Y:S01]  /*eaf70*/  LDL.LU R15, [R1+0xa98] ;  /* 0x000a9800010f7983 */ /* 0x000f220000300800 */
[----:B------:R-:W-:Y:S02]  /*eaf80*/  SHF.R.U32.HI R13, RZ, 0x8, R13 ;  /* 0x00000008ff0d7819 */ /* 0x000fe4000001160d */
[----:B------:R-:W-:-:S02]  /*eaf90*/  SHF.R.U32.HI R9, RZ, 0x8, R9 ;  /* 0x00000008ff097819 */ /* 0x000fc40000011609 */
[----:B------:R-:W-:Y:S02]  /*eafa0*/  LOP3.LUT R21, R21, 0xffff, RZ, 0xc0, !PT ;  /* 0x0000ffff15157812 */ /* 0x000fe400078ec0ff */
[----:B------:R-:W-:Y:S02]  /*eafb0*/  LOP3.LUT R13, R13, 0xffff, RZ, 0xc0, !PT ;  /* 0x0000ffff0d0d7812 */ /* 0x000fe400078ec0ff */
[----:B------:R-:W-:Y:S01]  /*eafc0*/  LOP3.LUT R9, R9, 0xffff, RZ, 0xc0, !PT ;  /* 0x0000ffff09097812 */ /* 0x000fe200078ec0ff */
[----:B------:R-:W-:Y:S01]  /*eafd0*/  IMAD.MOV.U32 R19, RZ, RZ, R23 ;  /* 0x000000ffff137224 */ /* 0x000fe200078e0017 */
[----:B------:R-:W-:Y:S02]  /*eafe0*/  PRMT R23, R13, 0x3340, R21 ;  /* 0x000033400d177816 */ /* 0x000fe40000000015 */
[----:B------:R-:W-:Y:S02]  /*eaff0*/  PRMT R13, R9, 0x3340, R0 ;  /* 0x00003340090d7816 */ /* 0x000fe40000000000 */
[----:B------:R-:W-:Y:S01]  /*eb000*/  LOP3.LUT R9, R11, 0xffff, RZ, 0xc0, !PT ;  /* 0x0000ffff0b097812 */ /* 0x000fe200078ec0ff */
[----:B------:R0:W-:Y:S04]  /*eb010*/  STL.64 [R1+0x54a0], R22 ;  /* 0x0054a01601007387 */ /* 0x0001e80000100a00 */
[----:B------:R1:W-:Y:S01]  /*eb020*/  STL [R1+0x30], R13 ;  /* 0x0000300d01007387 */ /* 0x0003e20000100800 */
[----:B------:R-:W-:-:S04]  /*eb030*/  SHF.R.U32.HI R12, RZ, 0x8, R12 ;  /* 0x00000008ff0c7819 */ /* 0x000fc8000001160c */
[----:B------:R-:W-:Y:S02]  /*eb040*/  LOP3.LUT R12, R12, 0xffff, RZ, 0xc0, !PT ;  /* 0x0000ffff0c0c7812 */ /* 0x000fe400078ec0ff */
[----:B0-----:R-:W-:Y:S02]  /*eb050*/  IADD3 R22, P2, PT, R17, R0, RZ ;  /* 0x0000000011167210 */ /* 0x001fe40007f5e0ff */
[----:B------:R-:W-:-:S03]  /*eb060*/  PRMT R12, R12, 0x3340, R0 ;  /* 0x000033400c0c7816 */ /* 0x000fc60000000000 */
[----:B------:R-:W-:Y:S01]  /*eb070*/  IMAD.X R23, R20, 0x1, R3, P2 ;  /* 0x0000000114177824 */ /* 0x000fe200010e0603 */
[----:B--2---:R-:W-:Y:S02]  /*eb080*/  LOP3.LUT R10, R10, 0xffff, RZ, 0xc0, !PT ;  /* 0x0000ffff0a0a7812 */ /* 0x004fe400078ec0ff */
[----:B---3--:R-:W-:Y:S02]  /*eb090*/  LOP3.LUT R11, R16, 0xffff, RZ, 0xc0, !PT ;  /* 0x0000ffff100b7812 */ /* 0x008fe400078ec0ff */
[----:B------:R-:W-:Y:S02]  /*eb0a0*/  PRMT R16, R9, 0x3340, R0 ;  /* 0x0000334009107816 */ /* 0x000fe40000000000 */
[--C-:B-1----:R-:W-:Y:S02]  /*eb0b0*/  PRMT R13, R10, 0x3340, R11.reuse ;  /* 0x000033400a0d7816 */ /* 0x102fe4000000000b */
[----:B------:R-:W-:Y:S02]  /*eb0c0*/  SHF.R.U32.HI R10, RZ, 0x8, R10 ;  /* 0x00000008ff0a7819 */ /* 0x000fe4000001160a */
[----:B------:R-:W-:-:S02]  /*eb0d0*/  SHF.R.U32.HI R11, RZ, 0x8, R11 ;  /* 0x00000008ff0b7819 */ /* 0x000fc4000001160b */
[----:B------:R-:W-:Y:S02]  /*eb0e0*/  LOP3.LUT R10, R10, 0xffff, RZ, 0xc0, !PT ;  /* 0x0000ffff0a0a7812 */ /* 0x000fe400078ec0ff */
[----:B------:R-:W-:Y:S02]  /*eb0f0*/  LOP3.LUT R11, R11, 0xffff, RZ, 0xc0, !PT ;  /* 0x0000ffff0b0b7812 */ /* 0x000fe400078ec0ff */
[----:B------:R-:W-:Y:S02]  /*eb100*/  PRMT R16, R13, 0x5410, R16 ;  /* 0x000054100d107816 */ /* 0x000fe40000000010 */
[----:B------:R-:W-:-:S03]  /*eb110*/  PRMT R11, R10, 0x3340, R11 ;  /* 0x000033400a0b7816 */ /* 0x000fc6000000000b */
[----:B------:R-:W-:Y:S04]  /*eb120*/  STL [R1+0x5428], R16 ;  /* 0x0054281001007387 */ /* 0x000fe80000100800 */
[----:B------:R0:W-:Y:S04]  /*eb130*/  STL.64 [R1+0x938], R22 ;  /* 0x0009381601007387 */ /* 0x0001e80000100a00 */
[----:B------:R-:W-:Y:S04]  /*eb140*/  STL [R1+0x54e8], R11 ;  /* 0x0054e80b01007387 */ /* 0x000fe80000100800 */
[----:B------:R1:W-:Y:S01]  /*eb150*/  STL [R1+0x2c], R12 ;  /* 0x00002c0c01007387 */ /* 0x0003e20000100800 */
[----:B0-----:R-:W-:-:S02]  /*eb160*/  IADD3 R22, P2, PT, R17, R2, RZ ;  /* 0x0000000211167210 */ /* 0x001fc40007f5e0ff */
[----:B----4-:R-:W-:Y:S02]  /*eb170*/  LOP3.LUT R10, R14, 0xffff, RZ, 0xc0, !PT ;  /* 0x0000ffff0e0a7812 */ /* 0x010fe400078ec0ff */
[----:B------:R-:W2:Y:S04]  /*eb180*/  LDL.LU R14, [R1+0xafc] ;  /* 0x000afc00010e7983 */ /* 0x000ea80000300800 */
[----:B------:R-:W3:Y:S04]  /*eb190*/  LDL.LU R29, [R1+0x99c] ;  /* 0x00099c00011d7983 */ /* 0x000ee80000300800 */
[----:B-1----:R-:W4:Y:S04]  /*eb1a0*/  LDL.LU R12, [R1+0x94] ;  /* 0x00009400010c7983 */ /* 0x002f280000300800 */
[----:B------:R-:W4:Y:S01]  /*eb1b0*/  LDL.LU R24, [R1+0x2e4] ;  /* 0x0002e40001187983 */ /* 0x000f220000300800 */
[----:B------:R-:W-:Y:S01]  /*eb1c0*/  IMAD.X R23, R20, 0x1, R5, P2 ;  /* 0x0000000114177824 */ /* 0x000fe200010e0605 */
[----:B------:R-:W-:-:S02]  /*eb1d0*/  LOP3.LUT R11, R27, 0xffff, RZ, 0xc0, !PT ;  /* 0x0000ffff1b0b7812 */ /* 0x000fc400078ec0ff */
[----:B------:R-:W-:Y:S01]  /*eb1e0*/  LOP3.LUT R13, R15, 0xffff, RZ, 0xc0, !PT ;  /* 0x0000ffff0f0d7812 */ /* 0x000fe200078ec0ff */
[----:B------:R-:W-:Y:S01]  /*eb1f0*/  IMAD.MOV.U32 R15, RZ, RZ, R19 ;  /* 0x000000ffff0f7224 */ /* 0x000fe200078e0013 */
[----:B------:R-:W-:Y:S02]  /*eb200*/  PRMT R19, R11, 0x3340, R0 ;  /* 0x000033400b137816 */ /* 0x000fe40000000000 */
[----:B------:R-:W-:-:S04]  /*eb210*/  PRMT R16, R10, 0x3340, R13 ;  /* 0x000033400a107816 */ /* 0x000fc8000000000d */
[----:B------:R-:W-:Y:S02]  /*eb220*/  PRMT R19, R16, 0x5410, R19 ;  /* 0x0000541010137816 */ /* 0x000fe40000000013 */
[----:B------:R-:W-:Y:S02]  /*eb230*/  IADD3 R16, P2, PT, R17, R4, RZ ;  /* 0x0000000411107210 */ /* 0x000fe40007f5e0ff */
[----:B------:R-:W-:Y:S02]  /*eb240*/  SHF.R.U32.HI R13, RZ, 0x8, R13 ;  /* 0x00000008ff0d7819 */ /* 0x000fe4000001160d */
[----:B------:R-:W-:Y:S01]  /*eb250*/  SHF.R.U32.HI R10, RZ, 0x8, R10 ;  /* 0x00000008ff0a7819 */ /* 0x000fe2000001160a */
[----:B------:R-:W-:Y:S01]  /*eb260*/  IMAD.X R17, R20, 0x1, R8, P2 ;  /* 0x0000000114117824 */ /* 0x000fe200010e0608 */
[----:B------:R-:W-:Y:S04]  /*eb270*/  STL.64 [R1+0x53f8], R18 ;  /* 0x0053f81201007387 */ /* 0x000fe80000100a00 */
[----:B------:R0:W-:Y:S01]  /*eb280*/  STL.64 [R1+0x930], R22 ;  /* 0x0009301601007387 */ /* 0x0001e20000100a00 */
[----:B------:R-:W-:-:S03]  /*eb290*/  LOP3.LUT R10, R10, 0xffff, RZ, 0xc0, !PT ;  /* 0x0000ffff0a0a7812 */ /* 0x000fc600078ec0ff */
[----:B------:R1:W-:Y:S04]  /*eb2a0*/  STL.64 [R1+0x928], R16 ;  /* 0x0009281001007387 */ /* 0x0003e80000100a00 */
[----:B0-----:R-:W4:Y:S01]  /*eb2b0*/  LDL.LU R23, [R1+0x14c] ;  /* 0x00014c0001177983 */ /* 0x001f220000300800 */
[----:B-1----:R-:W-:-:S03]  /*eb2c0*/  LOP3.LUT R16, R13, 0xffff, RZ, 0xc0, !PT ;  /* 0x0000ffff0d107812 */ /* 0x002fc600078ec0ff */
[----:B------:R-:W4:Y:S04]  /*eb2d0*/  LDL.LU R13, [R1+0xaec] ;  /* 0x000aec00010d7983 */ /* 0x000f280000300800 */
[----:B------:R-:W4:Y:S01]  /*eb2e0*/  LDL.LU R20, [R1+0x150] ;  /* 0x0001500001147983 */ /* 0x000f220000300800 */
[----:B------:R-:W-:-:S03]  /*eb2f0*/  PRMT R17, R10, 0x3340, R16 ;  /* 0x000033400a117816 */ /* 0x000fc60000000010 */
[----:B------:R-:W4:Y:S04]  /*eb300*/  LDL.LU R21, [R1+0xaf8] ;  /* 0x000af80001157983 */ /* 0x000f280000300800 */
[----:B------:R-:W4:Y:S04]  /*eb310*/  LDL.LU R10, [R1+0x144] ;  /* 0x00014400010a7983 */ /* 0x000f280000300800 */
[----:B------:R-:W4:Y:S01]  /*eb320*/  LDL.LU R27, [R1+0xaac] ;  /* 0x000aac00011b7983 */ /* 0x000f220000300800 */
[----:B------:R-:W-:Y:S02]  /*eb330*/  SHF.R.U32.HI R11, RZ, 0x8, R11 ;  /* 0x00000008ff0b7819 */ /* 0x000fe4000001160b */
[----:B------:R-:W-:-:S02]  /*eb340*/  SHF.R.U32.HI R9, RZ, 0x8, R9 ;  /* 0x00000008ff097819 */ /* 0x000fc40000011609 */
[----:B------:R-:W-:Y:S02]  /*eb350*/  LOP3.LUT R11, R11, 0xffff, RZ, 0xc0, !PT ;  /* 0x0000ffff0b0b7812 */ /* 0x000fe400078ec0ff */
[----:B------:R-:W-:Y:S02]  /*eb360*/  LOP3.LUT R9, R9, 0xffff, RZ, 0xc0, !PT ;  /* 0x0000ffff09097812 */ /* 0x000fe400078ec0ff */
[--C-:B------:R-:W-:Y:S01]  /*eb370*/  PRMT R11, R11, 0x3340, R0.reuse ;  /* 0x000033400b0b7816 */ /* 0x100fe20000000000 */
[----:B------:R-:W-:Y:S04]  /*eb380*/  STL [R1+0x54fc], R17 ;  /* 0x0054fc1101007387 */ /* 0x000fe80000100800 */
[----:B------:R0:W-:Y:S02]  /*eb390*/  STL [R1+0x24], R11 ;  /* 0x0000240b01007387 */ /* 0x0001e40000100800 */
[----:B0-----:R-:W-:-:S05]  /*eb3a0*/  PRMT R11, R9, 0x3340, R0 ;  /* 0x00003340090b7816 */ /* 0x001fca0000000000 */
[----:B------:R4:W-:Y:S04]  /*eb3b0*/  STL [R1+0x20], R11 ;  /* 0x0000200b01007387 */ /* 0x0009e80000100800 */
[----:B------:R-:W4:Y:S01]  /*eb3c0*/  LDL.LU R25, [R1+0x148] ;  /* 0x0001480001197983 */ /* 0x000f220000300800 */
[----:B--2---:R-:W-:Y:S02]  /*eb3d0*/  LOP3.LUT R14, R14, 0xffff, RZ, 0xc0, !PT ;  /* 0x0000ffff0e0e7812 */ /* 0x004fe400078ec0ff */
[----:B---3--:R-:W-:-:S04]  /*eb3e0*/  LOP3.LUT R16, R29, 0xffff, RZ, 0xc0, !PT ;  /* 0x0000ffff1d107812 */ /* 0x008fc800078ec0ff */
[----:B------:R-:W-:Y:S02]  /*eb3f0*/  PRMT R9, R14, 0x3340, R16 ;  /* 0x000033400e097816 */ /* 0x000fe40000000010 */
[----:B------:R-:W-:Y:S02]  /*eb400*/  SHF.R.U32.HI R14, RZ, 0x8, R14 ;  /* 0x00000008ff0e7819 */ /* 0x000fe4000001160e */
[----:B------:R-:W-:Y:S02]  /*eb410*/  SHF.R.U32.HI R16, RZ, 0x8, R16 ;  /* 0x00000008ff107819 */ /* 0x000fe40000011610 */
[----:B----4-:R-:W-:Y:S02]  /*eb420*/  SHF.R.S32.HI R11, RZ, 0x1f, R24 ;  /* 0x0000001fff0b7819 */ /* 0x010fe40000011418 */
[----:B------:R-:W-:Y:S02]  /*eb430*/  PRMT R9, R9, 0x5410, R12 ;  /* 0x0000541009097816 */ /* 0x000fe4000000000c */
[----:B------:R-:W-:-:S02]  /*eb440*/  IADD3 R18, P2, PT, R24, R6, RZ ;  /* 0x0000000618127210 */ /* 0x000fc40007f5e0ff */
[----:B------:R-:W-:Y:S02]  /*eb450*/  LOP3.LUT R14, R14, 0xffff, RZ, 0xc0, !PT ;  /* 0x0000ffff0e0e7812 */ /* 0x000fe400078ec0ff */
[----:B------:R-:W-:Y:S01]  /*eb460*/  LOP3.LUT R16, R16, 0xffff, RZ, 0xc0, !PT ;  /* 0x0000ffff10107812 */ /* 0x000fe200078ec0ff */
[----:B------:R0:W-:Y:S04]  /*eb470*/  STL [R1+0x178c], R9 ;  /* 0x00178c0901007387 */ /* 0x0001e80000100800 */
[----:B------:R-:W2:Y:S01]  /*eb480*/  LDL.LU R26, [R1+0xac8] ;  /* 0x000ac800011a7983 */ /* 0x000ea20000300800 */
[----:B------:R-:W-:-:S03]  /*eb490*/  IMAD.X R19, R11, 0x1, R7, P2 ;  /* 0x000000010b137824 */ /* 0x000fc600010e0607 */
[----:B------:R-:W3:Y:S04]  /*eb4a0*/  LDL.LU R28, [R1+0x140] ;  /* 0x00014000011c7983 */ /* 0x000ee80000300800 */
[----:B------:R-:W3:Y:S01]  /*eb4b0*/  LDL.LU R29, [R1+0xaa4] ;  /* 0x000aa400011d7983 */ /* 0x000ee20000300800 */
[----:B------:R-:W-:-:S03]  /*eb4c0*/  PRMT R16, R14, 0x3340, R16 ;  /* 0x000033400e107816 */ /* 0x000fc60000000010 */
[----:B------:R-:W4:Y:S04]  /*eb4d0*/  LDL.LU R12, [R1+0x13c] ;  /* 0x00013c00010c7983 */ /* 0x000f280000300800 */
[----:B0-----:R-:W4:Y:S04]  /*eb4e0*/  LDL.LU R9, [R1+0xaa8] ;  /* 0x000aa80001097983 */ /* 0x001f280000300800 */
[----:B------:R-:W-:Y:S04]  /*eb4f0*/  STL.64 [R1+0x958], R18 ;  /* 0x0009581201007387 */ /* 0x000fe80000100a00 */
[----:B------:R-:W2:Y:S04]  /*eb500*/  LDL.LU R14, [R1+0x2e8] ;  /* 0x0002e800010e7983 */ /* 0x000ea80000300800 */
[----:B------:R0:W-:Y:S04]  /*eb510*/  STL [R1+0x504], R16 ;  /* 0x0005041001007387 */ /* 0x0001e80000100800 */
[----:B------:R1:W-:Y:S01]  /*eb520*/  STL [R1+0x5530], R0 ;  /* 0x0055300001007387 */ /* 0x0003e20000100800 */
[----:B0-----:R-:W-:-:S05]  /*eb530*/  IADD3 R16, P2, PT, R24, R0, RZ ;  /* 0x0000000018107210 */ /* 0x001fca0007f5e0ff */
[----:B------:R-:W-:Y:S01]  /*eb540*/  IMAD.X R17, R11, 0x1, R3, P2 ;  /* 0x000000010b117824 */ /* 0x000fe200010e0603 */
[----:B------:R-:W-:Y:S02]  /*eb550*/  PRMT R13, R13, 0x5410, R23 ;  /* 0x000054100d0d7816 */ /* 0x000fe40000000017 */
[----:B-1----:R-:W-:-:S03]  /*eb560*/  PRMT R0, R21, 0x5410, R20 ;  /* 0x0000541015007816 */ /* 0x002fc60000000014 */
[----:B------:R-:W-:Y:S04]  /*eb570*/  STL [R1+0x1668], R13 ;  /* 0x0016680d01007387 */ /* 0x000fe80000100800 */
[----:B------:R0:W-:Y:S01]  /*eb580*/  STL [R1+0x5534], R3 ;  /* 0x0055340301007387 */ /* 0x0001e20000100800 */
[----:B------:R-:W-:-:S03]  /*eb590*/  PRMT R10, R27, 0x5410, R10 ;  /* 0x000054101b0a7816 */ /* 0x000fc6000000000a */
[----:B------:R-:W-:Y:S04]  /*eb5a0*/  STL.64 [R1+0x988], R16 ;  /* 0x0009881001007387 */ /* 0x000fe80000100a00 */
[----:B0-----:R-:W2:Y:S04]  /*eb5b0*/  LDL.LU R3, [R1+0x138] ;  /* 0x0001380001037983 */ /* 0x001ea80000300800 */
[----:B------:R0:W-:Y:S04]  /*eb5c0*/  STL [R1+0x1658], R0 ;  /* 0x0016580001007387 */ /* 0x0001e80000100800 */
[----:B0-----:R-:W2:Y:S04]  /*eb5d0*/  LDL.LU R0, [R1+0xaa0] ;  /* 0x000aa00001007983 */ /* 0x001ea80000300800 */
[----:B------:R0:W-:Y:S04]  /*eb5e0*/  STL [R1+0x165c], R10 ;  /* 0x00165c0a01007387 */ /* 0x0001e80000100800 */
[----:B------:R-:W2:Y:S04]  /*eb5f0*/  LDL.LU R13, [R1+0x130] ;  /* 0x00013000010d7983 */ /* 0x000ea80000300800 */
[----:B------:R-:W2:Y:S04]  /*eb600*/  LDL.LU R20, [R1+0xa70] ;  /* 0x000a700001147983 */ /* 0x000ea80000300800 */
[----:B------:R-:W2:Y:S01]  /*eb610*/  LDL.LU R21, [R1+0x128] ;  /* 0x0001280001157983 */ /* 0x000ea20000300800 */
[----:B------:R-:W-:-:S03]  /*eb620*/  IADD3 R16, P2, PT, R24, R2, RZ ;  /* 0x0000000218107210 */ /* 0x000fc60007f5e0ff */
[----:B--2---:R-:W-:Y:S04]  /*eb630*/  STL.64 [R1+0x5538], R20 ;  /* 0x0055381401007387 */ /* 0x004fe80000100a00 */
[----:B0-----:R-:W2:Y:S04]  /*eb640*/  LDL.LU R10, [R1+0x164] ;  /* 0x00016400010a7983 */ /* 0x001ea80000300800 */
[----:B------:R-:W2:Y:S01]  /*eb650*/  LDL.LU R27, [R1+0x2ec] ;  /* 0x0002ec00011b7983 */ /* 0x000ea20000300800 */
[----:B------:R-:W-:Y:S01]  /*eb660*/  IMAD.X R17, R11, 0x1, R5, P2 ;  /* 0x000000010b117824 */ /* 0x000fe200010e0605 */
[----:B----4-:R-:W-:-:S02]  /*eb670*/  PRMT R9, R9, 0x5410, R12 ;  /* 0x0000541009097816 */ /* 0x010fc4000000000c */
[----:B--2---:R-:W-:Y:S04]  /*eb680*/  STL [R1+0x5520], R27 ;  /* 0x0055201b01007387 */ /* 0x004fe80000100800 */
[----:B------:R0:W-:Y:S02]  /*eb690*/  STL.64 [R1+0x9a8], R16 ;  /* 0x0009a81001007387 */ /* 0x0001e40000100a00 */
[----:B0-----:R-:W-:-:S05]  /*eb6a0*/  IADD3 R16, P2, PT, R24, R4, RZ ;  /* 0x0000000418107210 */ /* 0x001fca0007f5e0ff */
[----:B------:R-:W-:Y:S01]  /*eb6b0*/  IMAD.X R17, R11, 0x1, R8, P2 ;  /* 0x000000010b117824 */ /* 0x000fe200010e0608 */
[----:B---3--:R-:W-:-:S04]  /*eb6c0*/  PRMT R11, R29, 0x5410, R28 ;  /* 0x000054101d0b7816 */ /* 0x008fc8000000001c */
[----:B------:R0:W-:Y:S02]  /*eb6d0*/  STL.64 [R1+0x9a0], R16 ;  /* 0x0009a01001007387 */ /* 0x0001e40000100a00 */
[----:B0-----:R-:W-:-:S05]  /*eb6e0*/  PRMT R16, R26, 0x5410, R25 ;  /* 0x000054101a107816 */ /* 0x001fca0000000019 */
[----:B------:R-:W-:Y:S04]  /*eb6f0*/  STL [R1+0x1648], R16 ;  /* 0x0016481001007387 */ /* 0x000fe80000100800 */
[----:B------:R-:W-:Y:S04]  /*eb700*/  STL [R1+0x164c], R11 ;  /* 0x00164c0b01007387 */ /* 0x000fe80000100800 */
[----:B------:R-:W2:Y:S04]  /*eb710*/  LDL.LU R27, [R1+0x12c] ;  /* 0x00012c00011b7983 */ /* 0x000ea80000300800 */
[----:B------:R0:W-:Y:S04]  /*eb720*/  STL [R1+0x163c], R9 ;  /* 0x00163c0901007387 */ /* 0x0001e80000100800 */
[----:B------:R-:W2:Y:S04]  /*eb730*/  LDL.LU R17, [R1+0x168] ;  /* 0x0001680001117983 */ /* 0x000ea80000300800 */
[----:B------:R-:W3:Y:S04]  /*eb740*/  LDL.LU R18, [R1+0x124] ;  /* 0x0001240001127983 */ /* 0x000ee80000300800 */
[----:B------:R-:W3:Y:S01]  /*eb750*/  LDL.LU R19, [R1+0x8b8] ;  /* 0x0008b80001137983 */ /* 0x000ee20000300800 */
[----:B------:R-:W-:-:S02]  /*eb760*/  IADD3 R20, P2, PT, R14, R6, RZ ;  /* 0x000000060e147210 */ /* 0x000fc40007f5e0ff */
[----:B0-----:R-:W-:Y:S02]  /*eb770*/  SHF.R.S32.HI R9, RZ, 0x1f, R14 ;  /* 0x0000001fff097819 */ /* 0x001fe4000001140e */
[----:B------:R-:W-:-:S03]  /*eb780*/  PRMT R0, R0, 0x5410, R3 ;  /* 0x0000541000007816 */ /* 0x000fc60000000003 */
[----:B------:R-:W-:Y:S01]  /*eb790*/  IMAD.X R21, R9, 0x1, R7, P2 ;  /* 0x0000000109157824 */ /* 0x000fe200010e0607 */
[----:B---3--:R0:W-:Y:S04]  /*eb7a0*/  STL.64 [R1+0x5528], R18 ;  /* 0x0055281201007387 */ /* 0x0081e80000100a00 */
[----:B0-----:R-:W3:Y:S04]  /*eb7b0*/  LDL.LU R18, [R1+0x134] ;  /* 0x0001340001127983 */ /* 0x001ee80000300800 */
[----:B------:R-:W3:Y:S04]  /*eb7c0*/  LDL.LU R19, [R1+0xa9c] ;  /* 0x000a9c0001137983 */ /* 0x000ee80000300800 */
        /* <DEDUP_REMOVED lines=10> */
[----:B------:R0:W-:Y:S04]  /*eb870*/  STL.64 [R1+0x998], R20 ;  /* 0x0009981401007387 */ /* 0x0001e80000100a00 */
[----:B0-----:R-:W4:Y:S04]  /*eb880*/  LDL.LU.64 R20, [R1+0x5538] ;  /* 0x0055380001147983 */ /* 0x001f280000300a00 */
[----:B------:R-:W4:Y:S04]  /*eb890*/  LDL.LU R3, [R1+0x5534] ;  /* 0x0055340001037983 */ /* 0x000f280000300800 */
[----:B------:R0:W-:Y:S04]  /*eb8a0*/  STL [R1+0x158], R0 ;  /* 0x0001580001007387 */ /* 0x0001e80000100800 */
[----:B0-----:R-:W4:Y:S01]  /*eb8b0*/  LDL.LU R0, [R1+0x5530] ;  /* 0x0055300001007983 */ /* 0x001f220000300800 */
[----:B--2---:R-:W-:-:S02]  /*eb8c0*/  PRMT R17, R17, 0x5410, R27 ;  /* 0x0000541011117816 */ /* 0x004fc4000000001b */
[----:B---3--:R-:W-:-:S05]  /*eb8d0*/  PRMT R19, R19, 0x5410, R18 ;  /* 0x0000541013137816 */ /* 0x008fca0000000012 */
[----:B------:R0:W-:Y:S01]  /*eb8e0*/  STL [R1+0x15c], R19 ;  /* 0x00015c1301007387 */ /* 0x0001e20000100800 */
[----:B----4-:R-:W-:-:S05]  /*eb8f0*/  IADD3 R18, P2, PT, R14, R0, RZ ;  /* 0x000000000e127210 */ /* 0x010fca0007f5e0ff */
[----:B0-----:R-:W-:Y:S01]  /*eb900*/  IMAD.X R19, R9, 0x1, R3, P2 ;  /* 0x0000000109137824 */ /* 0x001fe200010e0603 */
[----:B------:R-:W-:-:S04]  /*eb910*/  PRMT R13, R20, 0x5410, R13 ;  /* 0x00005410140d7816 */ /* 0x000fc8000000000d */
[----:B------:R0:W-:Y:S01]  /*eb920*/  STL.64 [R1+0x9e0], R18 ;  /* 0x0009e01201007387 */ /* 0x0001e20000100a00 */
[----:B------:R-:W-:-:S03]  /*eb930*/  PRMT R10, R10, 0x5410, R21 ;  /* 0x000054100a0a7816 */ /* 0x000fc60000000015 */
[----:B------:R-:W-:Y:S01]  /*eb940*/  STL [R1+0x160], R13 ;  /* 0x0001600d01007387 */ /* 0x000fe20000100800 */
[----:B0-----:R-:W-:-:S03]  /*eb950*/  IADD3 R18, P2, PT, R14, R2, RZ ;  /* 0x000000020e127210 */ /* 0x001fc60007f5e0ff */
[----:B------:R-:W-:Y:S02]  /*eb960*/  STL [R1+0x164], R10 ;  /* 0x0001640a01007387 */ /* 0x000fe40000100800 */
[----:B------:R-:W-:-:S05]  /*eb970*/  IMAD.X R19, R9, 0x1, R5, P2 ;  /* 0x0000000109137824 */ /* 0x000fca00010e0605 */
[----:B------:R0:W-:Y:S02]  /*eb980*/  STL.64 [R1+0xa08], R18 ;  /* 0x000a081201007387 */ /* 0x0001e40000100a00 */
[----:B0-----:R-:W-:Y:S01]  /*eb990*/  IADD3 R18, P2, PT, R14, R4, RZ ;  /* 0x000000040e127210 */ /* 0x001fe20007f5e0ff */
[----:B------:R-:W-:Y:S02]  /*eb9a0*/  IMAD.MOV.U32 R19, RZ, RZ, R9 ;  /* 0x000000ffff137224 */ /* 0x000fe400078e0009 */
[----:B------:R-:W2:Y:S04]  /*eb9b0*/  LDL.LU R9, [R1+0x110] ;  /* 0x0001100001097983 */ /* 0x000ea80000300800 */
[----:B------:R-:W2:Y:S01]  /*eb9c0*/  LDL.LU R13, [R1+0x178] ;  /* 0x00017800010d7983 */ /* 0x000ea20000300800 */
[----:B------:R-:W-:-:S03]  /*eb9d0*/  IMAD.X R19, R19, 0x1, R8, P2 ;  /* 0x0000000113137824 */ /* 0x000fc600010e0608 */
[----:B------:R-:W3:Y:S04]  /*eb9e0*/  LDL.LU R20, [R1+0x10c] ;  /* 0x00010c0001147983 */ /* 0x000ee80000300800 */
[----:B------:R-:W3:Y:S04]  /*eb9f0*/  LDL.LU R21, [R1+0x180] ;  /* 0x0001800001157983 */ /* 0x000ee80000300800 */
[----:B------:R-:W4:Y:S04]  /*eba00*/  LDL.LU R10, [R1+0x100] ;  /* 0x00010000010a7983 */ /* 0x000f280000300800 */
[----:B------:R-:W4:Y:S04]  /*eba10*/  LDL.LU R14, [R1+0x184] ;  /* 0x00018400010e7983 */ /* 0x000f280000300800 */
[----:B------:R0:W-:Y:S04]  /*eba20*/  STL.64 [R1+0xa00], R18 ;  /* 0x000a001201007387 */ /* 0x0001e80000100a00 */
[----:B0-----:R-:W2:Y:S04]  /*eba30*/  LDL.LU.64 R18, [R1+0x5528] ;  /* 0x0055280001127983 */ /* 0x001ea80000300a00 */
[----:B------:R-:W3:Y:S04]  /*eba40*/  LDL.LU R27, [R1+0x5520] ;  /* 0x00552000011b7983 */ /* 0x000ee80000300800 */
[----:B------:R2:W-:Y:S02]  /*eba50*/  STL [R1+0x168], R17 ;  /* 0x0001681101007387 */ /* 0x0005e40000100800 */
[----:B--2---:R-:W-:-:S02]  /*eba60*/  PRMT R17, R19, 0x5410, R18 ;  /* 0x0000541013117816 */ /* 0x004fc40000000012 */
[----:B------:R-:W-:Y:S02]  /*eba70*/  PRMT R18, R16, 0x5410, R11 ;  /* 0x0000541010127816 */ /* 0x000fe4000000000b */
[----:B---3--:R-:W-:Y:S02]  /*eba80*/  SHF.R.S32.HI R11, RZ, 0x1f, R27 ;  /* 0x0000001fff0b7819 */ /* 0x008fe4000001141b */
[----:B------:R-:W-:Y:S01]  /*eba90*/  IADD3 R16, P2, PT, R27, R6, RZ ;  /* 0x000000061b107210 */ /* 0x000fe20007f5e0ff */
[----:B------:R0:W-:Y:S04]  /*ebaa0*/  STL [R1+0x1638], R17 ;  /* 0x0016381101007387 */ /* 0x0001e80000100800 */
[----:B------:R1:W-:Y:S01]  /*ebab0*/  STL [R1+0x162c], R18 ;  /* 0x00162c1201007387 */ /* 0x0003e20000100800 */
[----:B0-----:R-:W-:Y:S01]  /*ebac0*/  IMAD.X R17, R11, 0x1, R7, P2 ;  /* 0x000000010b117824 */ /* 0x001fe200010e0607 */
[----:B------:R-:W-:-:S04]  /*ebad0*/  PRMT R19, R23, 0x5410, R22 ;  /* 0x0000541017137816 */ /* 0x000fc80000000016 */
[----:B------:R0:W-:Y:S01]  /*ebae0*/  STL.64 [R1+0x9f8], R16 ;  /* 0x0009f81001007387 */ /* 0x0001e20000100a00 */
[----:B-1----:R-:W-:-:S03]  /*ebaf0*/  PRMT R18, R25, 0x5410, R24 ;  /* 0x0000541019127816 */ /* 0x002fc60000000018 */
[----:B------:R1:W-:Y:S01]  /*ebb00*/  STL [R1+0x16c], R19 ;  /* 0x00016c1301007387 */ /* 0x0003e20000100800 */
[----:B0-----:R-:W-:-:S03]  /*ebb10*/  IADD3 R16, P2, PT, R27, R0, RZ ;  /* 0x000000001b107210 */ /* 0x001fc60007f5e0ff */
[----:B------:R-:W-:Y:S02]  /*ebb20*/  STL [R1+0x170], R18 ;  /* 0x0001701201007387 */ /* 0x000fe40000100800 */
[----:B------:R-:W-:-:S05]  /*ebb30*/  IMAD.X R17, R11, 0x1, R3, P2 ;  /* 0x000000010b117824 */ /* 0x000fca00010e0603 */
[----:B------:R0:W-:Y:S04]  /*ebb40*/  STL.64 [R1+0xa30], R16 ;  /* 0x000a301001007387 */ /* 0x0001e80000100a00 */
[----:B-1----:R-:W2:Y:S01]  /*ebb50*/  LDL.LU R19, [R1+0x2f4] ;  /* 0x0002f40001137983 */ /* 0x002ea20000300800 */
[----:B------:R-:W-:Y:S02]  /*ebb60*/  PRMT R12, R12, 0x5410, R29 ;  /* 0x000054100c0c7816 */ /* 0x000fe4000000001d */
[----:B0-----:R-:W-:-:S05]  /*ebb70*/  PRMT R16, R28, 0x5410, R26 ;  /* 0x000054101c107816 */ /* 0x001fca000000001a */
[----:B------:R0:W-:Y:S02]  /*ebb80*/  STL [R1+0x174], R16 ;  /* 0x0001741001007387 */ /* 0x0001e40000100800 */
[----:B0-----:R-:W-:-:S05]  /*ebb90*/  IADD3 R16, P2, PT, R27, R2, RZ ;  /* 0x000000021b107210 */ /* 0x001fca0007f5e0ff */
[----:B------:R-:W-:Y:S01]  /*ebba0*/  IMAD.X R17, R11, 0x1, R5, P2 ;  /* 0x000000010b117824 */ /* 0x000fe200010e0605 */
[----:B------:R-:W-:Y:S01]  /*ebbb0*/  PRMT R9, R13, 0x5410, R9 ;  /* 0x000054100d097816 */ /* 0x000fe20000000009 */
[----:B--2---:R-:W-:Y:S04]  /*ebbc0*/  STL [R1+0x5500], R19 ;  /* 0x0055001301007387 */ /* 0x004fe80000100800 */
[----:B------:R-:W-:Y:S04]  /*ebbd0*/  STL [R1+0x17c], R12 ;  /* 0x00017c0c01007387 */ /* 0x000fe80000100800 */
[----:B------:R0:W-:Y:S04]  /*ebbe0*/  STL.64 [R1+0x5518], R2 ;  /* 0x0055180201007387 */ /* 0x0001e80000100a00 */
[----:B------:R1:W-:Y:S01]  /*ebbf0*/  STL.64 [R1+0xa58], R16 ;  /* 0x000a581001007387 */ /* 0x0003e20000100a00 */
[----:B0-----:R-:W-:-:S03]  /*ebc00*/  IADD3 R2, P2, PT, R27, R4, RZ ;  /* 0x000000041b027210 */ /* 0x001fc60007f5e0ff */
[----:B-1----:R-:W2:Y:S04]  /*ebc10*/  LDL.LU R16, [R1+0x188] ;  /* 0x0001880001107983 */ /* 0x002ea80000300800 */
[----:B------:R-:W3:Y:S01]  /*ebc20*/  LDL.LU R24, [R1+0xfc] ;  /* 0x0000fc0001187983 */ /* 0x000ee20000300800 */
[----:B------:R-:W-:-:S03]  /*ebc30*/  IMAD.X R3, R11, 0x1, R8, P2 ;  /* 0x000000010b037824 */ /* 0x000fc600010e0608 */
[----:B------:R-:W3:Y:S04]  /*ebc40*/  LDL.LU R25, [R1+0x18c] ;  /* 0x00018c0001197983 */ /* 0x000ee80000300800 */
[----:B------:R0:W-:Y:S04]  /*ebc50*/  STL.64 [R1+0xa50], R2 ;  /* 0x000a500201007387 */ /* 0x0001e80000100a00 */
[----:B------:R-:W2:Y:S04]  /*ebc60*/  LDL.LU R26, [R1+0xf8] ;  /* 0x0000f800011a7983 */ /* 0x000ea80000300800 */
[----:B------:R-:W2:Y:S04]  /*ebc70*/  LDL.LU R28, [R1+0x1a4] ;  /* 0x0001a400011c7983 */ /* 0x000ea80000300800 */
[----:B------:R-:W2:Y:S04]  /*ebc80*/  LDL.LU R12, [R1+0xf0] ;  /* 0x0000f000010c7983 */ /* 0x000ea80000300800 */
[----:B------:R-:W2:Y:S04]  /*ebc90*/  LDL.LU R27, [R1+0x190] ;  /* 0x00019000011b7983 */ /* 0x000ea80000300800 */
[----:B------:R-:W-:Y:S01]  /*ebca0*/  STL [R1+0x178], R9 ;  /* 0x0001780901007387 */ /* 0x000fe20000100800 */
[----:B0-----:R-:W-:-:S02]  /*ebcb0*/  PRMT R3, R21, 0x5410, R20 ;  /* 0x0000541015037816 */ /* 0x001fc40000000014 */
[----:B----4-:R-:W-:-:S03]  /*ebcc0*/  PRMT R2, R14, 0x5410, R10 ;  /* 0x000054100e027816 */ /* 0x010fc6000000000a */
[----:B------:R-:W-:Y:S04]  /*ebcd0*/  STL [R1+0x180], R3 ;  /* 0x0001800301007387 */ /* 0x000fe80000100800 */
[----:B------:R-:W4:Y:S04]  /*ebce0*/  LDL.LU R19, [R1+0xf4] ;  /* 0x0000f40001137983 */ /* 0x000f280000300800 */
[----:B------:R-:W-:Y:S04]  /*ebcf0*/  STL [R1+0x184], R2 ;  /* 0x0001840201007387 */ /* 0x000fe80000100800 */
[----:B------:R-:W2:Y:S04]  /*ebd00*/  LDL.LU R17, [R1+0x194] ;  /* 0x0001940001117983 */ /* 0x000ea80000300800 */
[----:B------:R-:W4:Y:S04]  /*ebd10*/  LDL.LU R18, [R1+0x198] ;  /* 0x0001980001127983 */ /* 0x000f280000300800 */
[----:B----4-:R0:W-:Y:S04]  /*ebd20*/  STL.64 [R1+0x5508], R18 ;  /* 0x0055081201007387 */ /* 0x0101e80000100a00 */
[----:B0-----:R-:W2:Y:S04]  /*ebd30*/  LDL.LU R18, [R1+0x104] ;  /* 0x0001040001127983 */ /* 0x001ea80000300800 */
[----:B------:R-:W4:Y:S04]  /*ebd40*/  LDL.LU R19, [R1+0x2f0] ;  /* 0x0002f00001137983 */ /* 0x000f280000300800 */
[----:B------:R-:W2:Y:S04]  /*ebd50*/  LDL.LU R11, [R1+0xe8] ;  /* 0x0000e800010b7983 */ /* 0x000ea80000300800 */
[----:B------:R-:W2:Y:S04]  /*ebd60*/  LDL.LU R22, [R1+0x19c] ;  /* 0x00019c0001167983 */ /* 0x000ea80000300800 */
[----:B------:R-:W2:Y:S04]  /*ebd70*/  LDL.LU R23, [R1+0xe4] ;  /* 0x0000e40001177983 */ /* 0x000ea80000300800 */
[----:B--2---:R0:W-:Y:S04]  /*ebd80*/  STL [R1+0x54f8], R23 ;  /* 0x0054f81701007387 */ /* 0x0041e80000100800 */
[----:B0-----:R-:W2:Y:S04]  /*ebd90*/  LDL.LU R23, [R1+0xec] ;  /* 0x0000ec0001177983 */ /* 0x001ea80000300800 */
[----:B------:R-:W2:Y:S01]  /*ebda0*/  LDL.LU R29, [R1+0x1a0] ;  /* 0x0001a000011d7983 */ /* 0x000ea20000300800 */
[----:B----4-:R-:W-:Y:S01]  /*ebdb0*/  IADD3 R2, P2, PT, R19, R6, RZ ;  /* 0x0000000613027210 */ /* 0x010fe20007f5e0ff */
[----:B------:R-:W-:-:S02]  /*ebdc0*/  IMAD.MOV.U32 R14, RZ, RZ, R15 ;  /* 0x000000ffff0e7224 */ /* 0x000fc400078e000f */
[----:B--2---:R0:W-:Y:S04]  /*ebdd0*/  STL [R1+0x5510], R29 ;  /* 0x0055101d01007387 */ /* 0x0041e80000100800 */
[----:B------:R-:W2:Y:S04]  /*ebde0*/  LDL.LU R9, [R1+0xe0] ;  /* 0x0000e00001097983 */ /* 0x000ea80000300800 */
[----:B------:R-:W2:Y:S04]  /*ebdf0*/  LDL.LU R13, [R1+0x1b0] ;  /* 0x0001b000010d7983 */ /* 0x000ea80000300800 */
[----:B------:R-:W4:Y:S04]  /*ebe00*/  LDL.LU R20, [R1+0xc8] ;  /* 0x0000c80001147983 */ /* 0x000f280000300800 */
[----:B------:R-:W4:Y:S04]  /*ebe10*/  LDL.LU R21, [R1+0x1a8] ;  /* 0x0001a80001157983 */ /* 0x000f280000300800 */
[----:B------:R-:W2:Y:S04]  /*ebe20*/  LDL.LU R10, [R1+0xc4] ;  /* 0x0000c400010a7983 */ /* 0x000ea80000300800 */
[----:B------:R-:W2:Y:S01]  /*ebe30*/  LDL.LU R15, [R1+0x8b0] ;  /* 0x0008b000010f7983 */ /* 0x000ea20000300800 */
[----:B0-----:R-:W-:-:S05]  /*ebe40*/  SHF.R.S32.HI R29, RZ, 0x1f, R19 ;  /* 0x0000001fff1d7819 */ /* 0x001fca0000011413 */
[----:B------:R-:W-:-:S05]  /*ebe50*/  IMAD.X R3, R29, 0x1, R7, P2 ;  /* 0x000000011d037824 */ /* 0x000fca00010e0607 */
[----:B------:R0:W-:Y:S04]  /*ebe60*/  STL.64 [R1+0xa48], R2 ;  /* 0x000a480201007387 */ /* 0x0001e80000100a00 */
[----:B0-----:R-:W2:Y:S01]  /*ebe70*/  LDL.LU.64 R2, [R1+0x5518] ;  /* 0x0055180001027983 */ /* 0x001ea20000300a00 */
[----:B------:R-:W-:Y:S02]  /*ebe80*/  PRMT R18, R16, 0x5410, R18 ;  /* 0x0000541010127816 */ /* 0x000fe40000000012 */
[----:B---3--:R-:W-:Y:S02]  /*ebe90*/  PRMT R16, R25, 0x5410, R24 ;  /* 0x0000541019107816 */ /* 0x008fe40000000018 */
[----:B------:R-:W-:Y:S02]  /*ebea0*/  IADD3 R24, P2, PT, R19, R0, RZ ;  /* 0x0000000013187210 */ /* 0x000fe40007f5e0ff */
[----:B------:R-:W-:Y:S01]  /*ebeb0*/  PRMT R12, R27, 0x5410, R12 ;  /* 0x000054101b0c7816 */ /* 0x000fe2000000000c */
[----:B------:R-:W-:Y:S04]  /*ebec0*/  STL [R1+0x188], R18 ;  /* 0x0001881201007387 */ /* 0x000fe80000100800 */
[----:B------:R0:W-:Y:S04]  /*ebed0*/  STL [R1+0x18c], R16 ;  /* 0x00018c1001007387 */ /* 0x0001e80000100800 */
[----:B------:R-:W3:Y:S01]  /*ebee0*/  LDL.LU R27, [R1+0x2f8] ;  /* 0x0002f800011b7983 */ /* 0x000ee20000300800 */
[----:B0-----:R-:W-:Y:S01]  /*ebef0*/  PRMT R16, R28, 0x5410, R26 ;  /* 0x000054101c107816 */ /* 0x001fe2000000001a */
[----:B--2---:R-:W-:-:S05]  /*ebf00*/  IMAD.X R25, R29, 0x1, R3, P2 ;  /* 0x000000011d197824 */ /* 0x004fca00010e0603 */
[----:B------:R-:W-:Y:S04]  /*ebf10*/  STL.64 [R1+0xa70], R24 ;  /* 0x000a701801007387 */ /* 0x000fe80000100a00 */
[----:B------:R0:W-:Y:S04]  /*ebf20*/  STL [R1+0x1628], R16 ;  /* 0x0016281001007387 */ /* 0x0001e80000100800 */
[----:B------:R-:W-:Y:S04]  /*ebf30*/  STL [R1+0x190], R12 ;  /* 0x0001900c01007387 */ /* 0x000fe80000100800 */
[----:B0-----:R-:W2:Y:S01]  /*ebf40*/  LDL.LU R16, [R1+0xcc] ;  /* 0x0000cc0001107983 */ /* 0x001ea20000300800 */
[----:B------:R-:W-:-:S05]  /*ebf50*/  IADD3 R24, P2, PT, R19, R2, RZ ;  /* 0x0000000213187210 */ /* 0x000fca0007f5e0ff */
[----:B------:R-:W-:Y:S01]  /*ebf60*/  IMAD.X R25, R29, 0x1, R5, P2 ;  /* 0x000000011d197824 */ /* 0x000fe200010e0605 */
[----:B------:R-:W-:-:S04]  /*ebf70*/  IADD3 R18, P2, PT, R19, R4, RZ ;  /* 0x0000000413127210 */ /* 0x000fc80007f5e0ff */
        /* <DEDUP_REMOVED lines=8> */
[----:B------:R0:W-:Y:S04]  /*ec000*/  STL.64 [R1+0xaa8], R18 ;  /* 0x000aa81201007387 */ /* 0x0001e80000100a00 */
[----:B0-----:R-:W2:Y:S02]  /*ec010*/  LDL.LU.64 R18, [R1+0x5508] ;  /* 0x0055080001127983 */ /* 0x001ea40000300a00 */
[----:B--2---:R-:W-:-:S02]  /*ec020*/  PRMT R17, R17, 0x5410, R19 ;  /* 0x0000541011117816 */ /* 0x004fc40000000013 */
[----:B------:R-:W2:Y:S01]  /*ec030*/  LDL.LU R19, [R1+0x5500] ;  /* 0x0055000001137983 */ /* 0x000ea20000300800 */
[----:B------:R-:W-:Y:S02]  /*ec040*/  PRMT R23, R18, 0x5410, R23 ;  /* 0x0000541012177816 */ /* 0x000fe40000000017 */
[----:B------:R-:W-:Y:S01]  /*ec050*/  PRMT R18, R22, 0x5410, R11 ;  /* 0x0000541016127816 */ /* 0x000fe2000000000b */
[----:B------:R0:W-:Y:S04]  /*ec060*/  STL [R1+0x194], R17 ;  /* 0x0001941101007387 */ /* 0x0001e80000100800 */
[----:B0-----:R-:W3:Y:S04]  /*ec070*/  LDL.LU R17, [R1+0x54fc] ;  /* 0x0054fc0001117983 */ /* 0x001ee80000300800 */
[----:B------:R0:W-:Y:S04]  /*ec080*/  STL [R1+0x198], R23 ;  /* 0x0001981701007387 */ /* 0x0001e80000100800 */
[----:B------:R-:W-:Y:S01]  /*ec090*/  STL [R1+0x19c], R18 ;  /* 0x00019c1201007387 */ /* 0x000fe20000100800 */
[----:B--2---:R-:W-:-:S02]  /*ec0a0*/  SHF.R.S32.HI R11, RZ, 0x1f, R19 ;  /* 0x0000001fff0b7819 */ /* 0x004fc40000011413 */
[----:B------:R-:W-:-:S05]  /*ec0b0*/  IADD3 R22, P2, PT, R19, R6, RZ ;  /* 0x0000000613167210 */ /* 0x000fca0007f5e0ff */
[----:B0-----:R-:W-:-:S05]  /*ec0c0*/  IMAD.X R23, R11, 0x1, R7, P2 ;  /* 0x000000010b177824 */ /* 0x001fca00010e0607 */
[----:B------:R0:W-:Y:S04]  /*ec0d0*/  STL.64 [R1+0xaa0], R22 ;  /* 0x000aa01601007387 */ /* 0x0001e80000100a00 */
[----:B0-----:R-:W2:Y:S01]  /*ec0e0*/  LDL.LU R23, [R1+0x54f8] ;  /* 0x0054f80001177983 */ /* 0x001ea20000300800 */
[----:B------:R-:W-:Y:S02]  /*ec0f0*/  IADD3 R22, P2, PT, R19, R0, RZ ;  /* 0x0000000013167210 */ /* 0x000fe40007f5e0ff */
[----:B------:R-:W-:Y:S02]  /*ec100*/  PRMT R9, R13, 0x5410, R9 ;  /* 0x000054100d097816 */ /* 0x000fe40000000009 */
[----:B------:R-:W-:Y:S02]  /*ec110*/  PRMT R10, R15, 0x5410, R10 ;  /* 0x000054100f0a7816 */ /* 0x000fe4000000000a */
[----:B------:R-:W-:-:S02]  /*ec120*/  PRMT R16, R24, 0x5410, R16 ;  /* 0x0000541018107816 */ /* 0x000fc40000000010 */
[----:B------:R-:W-:Y:S02]  /*ec130*/  PRMT R12, R12, 0x5410, R28 ;  /* 0x000054100c0c7816 */ /* 0x000fe4000000001c */
[----:B--2---:R-:W-:Y:S01]  /*ec140*/  PRMT R18, R29, 0x5410, R23 ;  /* 0x000054101d127816 */ /* 0x004fe20000000017 */
[----:B------:R-:W-:-:S04]  /*ec150*/  IMAD.X R23, R11, 0x1, R3, P2 ;  /* 0x000000010b177824 */ /* 0x000fc800010e0603 */
[----:B------:R-:W-:Y:S04]  /*ec160*/  STL [R1+0x1a4], R18 ;  /* 0x0001a41201007387 */ /* 0x000fe80000100800 */
[----:B------:R4:W-:Y:S04]  /*ec170*/  STL [R1+0x1a0], R9 ;  /* 0x0001a00901007387 */ /* 0x0009e80000100800 */
[----:B------:R-:W2:Y:S04]  /*ec180*/  LDL.LU R29, [R1+0xbc] ;  /* 0x0000bc00011d7983 */ /* 0x000ea80000300800 */
[----:B------:R0:W-:Y:S01]  /*ec190*/  STL.64 [R1+0xac8], R22 ;  /* 0x000ac81601007387 */ /* 0x0001e20000100a00 */
[----:B----4-:R-:W-:-:S02]  /*ec1a0*/  PRMT R9, R21, 0x5410, R20 ;  /* 0x0000541015097816 */ /* 0x010fc40000000014 */
[----:B0-----:R-:W-:-:S03]  /*ec1b0*/  IADD3 R22, P2, PT, R19, R2, RZ ;  /* 0x0000000213167210 */ /* 0x001fc60007f5e0ff */
[----:B------:R0:W-:Y:S02]  /*ec1c0*/  STL [R1+0x1b0], R9 ;  /* 0x0001b00901007387 */ /* 0x0001e40000100800 */
[----:B------:R-:W-:Y:S01]  /*ec1d0*/  IMAD.X R23, R11, 0x1, R5, P2 ;  /* 0x000000010b177824 */ /* 0x000fe200010e0605 */
[----:B------:R-:W-:Y:S01]  /*ec1e0*/  IADD3 R18, P2, PT, R19, R4, RZ ;  /* 0x0000000413127210 */ /* 0x000fe20007f5e0ff */
[----:B0-----:R-:W2:Y:S04]  /*ec1f0*/  LDL.LU R9, [R1+0x6f0] ;  /* 0x0006f00001097983 */ /* 0x001ea80000300800 */
[----:B------:R-:W-:Y:S04]  /*ec200*/  STL [R1+0x1a8], R10 ;  /* 0x0001a80a01007387 */ /* 0x000fe80000100800 */
[----:B------:R-:W4:Y:S04]  /*ec210*/  LDL.LU R20, [R1+0xb0] ;  /* 0x0000b00001147983 */ /* 0x000f280000300800 */
[----:B------:R-:W4:Y:S04]  /*ec220*/  LDL.LU R21, [R1+0x6d0] ;  /* 0x0006d00001157983 */ /* 0x000f280000300800 */
[----:B------:R0:W-:Y:S01]  /*ec230*/  STL.64 [R1+0xb00], R22 ;  /* 0x000b001601007387 */ /* 0x0001e20000100a00 */
[----:B------:R-:W-:Y:S01]  /*ec240*/  IMAD.X R19, R11, 0x1, R8, P2 ;  /* 0x000000010b137824 */ /* 0x000fe200010e0608 */
[----:B------:R-:W-:-:S02]  /*ec250*/  PRMT R11, R26, 0x5410, R25 ;  /* 0x000054101a0b7816 */ /* 0x000fc40000000019 */
[----:B0-----:R-:W2:Y:S04]  /*ec260*/  LDL.LU R23, [R1+0xb4] ;  /* 0x0000b40001177983 */ /* 0x001ea80000300800 */
[----:B------:R-:W2:Y:S04]  /*ec270*/  LDL.LU R13, [R1+0x6e0] ;  /* 0x0006e000010d7983 */ /* 0x000ea80000300800 */
[----:B------:R-:W2:Y:S04]  /*ec280*/  LDL.LU R10, [R1+0x98] ;  /* 0x00009800010a7983 */ /* 0x000ea80000300800 */
[----:B------:R-:W2:Y:S04]  /*ec290*/  LDL.LU R15, [R1+0x6c4] ;  /* 0x0006c400010f7983 */ /* 0x000ea80000300800 */
[----:B------:R-:W2:Y:S04]  /*ec2a0*/  LDL.LU R22, [R1+0x2fc] ;  /* 0x0002fc0001167983 */ /* 0x000ea80000300800 */
[----:B------:R-:W-:Y:S04]  /*ec2b0*/  STL.64 [R1+0xaf8], R18 ;  /* 0x000af81201007387 */ /* 0x000fe80000100a00 */
[----:B------:R-:W-:Y:S04]  /*ec2c0*/  STL [R1+0x161c], R16 ;  /* 0x00161c1001007387 */ /* 0x000fe80000100800 */
[----:B------:R0:W-:Y:S04]  /*ec2d0*/  STL [R1+0x1ac], R11 ;  /* 0x0001ac0b01007387 */ /* 0x0001e80000100800 */
[----:B0-----:R-:W2:Y:S04]  /*ec2e0*/  LDL.LU R11, [R1+0x9c] ;  /* 0x00009c00010b7983 */ /* 0x001ea80000300800 */
[----:B------:R0:W-:Y:S04]  /*ec2f0*/  STL [R1+0x1618], R12 ;  /* 0x0016180c01007387 */ /* 0x0001e80000100800 */
[----:B------:R-:W2:Y:S01]  /*ec300*/  LDL.LU R16, [R1+0x3f8] ;  /* 0x0003f80001107983 */ /* 0x000ea20000300800 */
[----:B------:R-:W-:Y:S01]  /*ec310*/  IMAD.MOV.U32 R24, RZ, RZ, R14 ;  /* 0x000000ffff187224 */ /* 0x000fe200078e000e */
[----:B---3--:R-:W-:-:S02]  /*ec320*/  SHF.R.S32.HI R14, RZ, 0x1f, R27 ;  /* 0x0000001fff0e7819 */ /* 0x008fc4000001141b */
[----:B------:R-:W-:-:S05]  /*ec330*/  IADD3 R18, P2, PT, R27, R6, RZ ;  /* 0x000000061b127210 */ /* 0x000fca0007f5e0ff */
[----:B------:R-:W-:Y:S01]  /*ec340*/  IMAD.X R19, R14, 0x1, R7, P2 ;  /* 0x000000010e137824 */ /* 0x000fe200010e0607 */
[----:B--2---:R-:W-:Y:S04]  /*ec350*/  STL.64 [R1+0x54f0], R16 ;  /* 0x0054f01001007387 */ /* 0x004fe80000100a00 */
[----:B------:R-:W2:Y:S04]  /*ec360*/  LDL.LU R25, [R1+0x8] ;  /* 0x0000080001197983 */ /* 0x000ea80000300800 */
[----:B------:R-:W2:Y:S04]  /*ec370*/  LDL.LU R28, [R1+0x154] ;  /* 0x00015400011c7983 */ /* 0x000ea80000300800 */
[----:B------:R-:W3:Y:S04]  /*ec380*/  LDL.LU R26, [R1+0x1c] ;  /* 0x00001c00011a7983 */ /* 0x000ee80000300800 */
[----:B0-----:R-:W3:Y:S04]  /*ec390*/  LDL.LU R12, [R1+0x3d8] ;  /* 0x0003d800010c7983 */ /* 0x001ee80000300800 */
[----:B------:R0:W-:Y:S04]  /*ec3a0*/  STL.64 [R1+0xaf0], R18 ;  /* 0x000af01201007387 */ /* 0x0001e80000100a00 */
[----:B0-----:R-:W2:Y:S04]  /*ec3b0*/  LDL.LU R18, [R1+0x90] ;  /* 0x0000900001127983 */ /* 0x001ea80000300800 */
[----:B------:R-:W2:Y:S01]  /*ec3c0*/  LDL.LU R19, [R1+0x3d4] ;  /* 0x0003d40001137983 */ /* 0x000ea20000300800 */
[----:B------:R-:W-:-:S02]  /*ec3d0*/  PRMT R16, R9, 0x5410, R29 ;  /* 0x0000541009107816 */ /* 0x000fc4000000001d */
[----:B------:R-:W-:Y:S02]  /*ec3e0*/  PRMT R13, R13, 0x5410, R23 ;  /* 0x000054100d0d7816 */ /* 0x000fe40000000017 */
[----:B------:R-:W-:Y:S01]  /*ec3f0*/  PRMT R10, R15, 0x5410, R10 ;  /* 0x000054100f0a7816 */ /* 0x000fe2000000000a */
[----:B--2---:R0:W-:Y:S04]  /*ec400*/  STL.64 [R1+0x54e0], R18 ;  /* 0x0054e01201007387 */ /* 0x0041e80000100a00 */
[----:B0-----:R-:W2:Y:S04]  /*ec410*/  LDL.LU R18, [R1+0x6c0] ;  /* 0x0006c00001127983 */ /* 0x001ea80000300800 */
[----:B------:R-:W2:Y:S04]  /*ec420*/  LDL.LU R19, [R1+0x10] ;  /* 0x0000100001137983 */ /* 0x000ea80000300800 */
[----:B------:R-:W2:Y:S04]  /*ec430*/  LDL.LU R29, [R1+0x14] ;  /* 0x00001400011d7983 */ /* 0x000ea80000300800 */
[----:B------:R-:W2:Y:S04]  /*ec440*/  LDL.LU R9, [R1+0x3b4] ;  /* 0x0003b40001097983 */ /* 0x000ea80000300800 */
[----:B------:R4:W-:Y:S02]  /*ec450*/  STL [R1+0x15e8], R16 ;  /* 0x0015e81001007387 */ /* 0x0009e40000100800 */
[----:B----4-:R-:W-:-:S02]  /*ec460*/  PRMT R16, R21, 0x5410, R20 ;  /* 0x0000541015107816 */ /* 0x010fc40000000014 */
[----:B------:R-:W4:Y:S04]  /*ec470*/  LDL.LU R20, [R1+0x88] ;  /* 0x0000880001147983 */ /* 0x000f280000300800 */
[----:B------:R-:W4:Y:S04]  /*ec480*/  LDL.LU R21, [R1+0x3b8] ;  /* 0x0003b80001157983 */ /* 0x000f280000300800 */
[----:B------:R0:W-:Y:S04]  /*ec490*/  STL [R1+0x15fc], R16 ;  /* 0x0015fc1001007387 */ /* 0x0001e80000100800 */
[----:B------:R-:W4:Y:S01]  /*ec4a0*/  LDL.LU R23, [R1+0x18] ;  /* 0x0000180001177983 */ /* 0x000f220000300800 */
[----:B0-----:R-:W-:-:S05]  /*ec4b0*/  IADD3 R16, P2, PT, R27, R0, RZ ;  /* 0x000000001b107210 */ /* 0x001fca0007f5e0ff */
[----:B------:R-:W-:-:S05]  /*ec4c0*/  IMAD.X R17, R14, 0x1, R3, P2 ;  /* 0x000000010e117824 */ /* 0x000fca00010e0603 */
[----:B------:R-:W-:Y:S04]  /*ec4d0*/  STL.64 [R1+0xb08], R16 ;  /* 0x000b081001007387 */ /* 0x000fe80000100a00 */
[----:B------:R0:W-:Y:S04]  /*ec4e0*/  STL [R1+0x15f8], R13 ;  /* 0x0015f80d01007387 */ /* 0x0001e80000100800 */
[----:B0-----:R-:W4:Y:S01]  /*ec4f0*/  LDL.LU R13, [R1+0x2c4] ;  /* 0x0002c400010d7983 */ /* 0x001f220000300800 */
[----:B------:R-:W-:-:S03]  /*ec500*/  IADD3 R16, P2, PT, R27, R2, RZ ;  /* 0x000000021b107210 */ /* 0x000fc60007f5e0ff */
[----:B------:R0:W-:Y:S02]  /*ec510*/  STL [R1+0x15ec], R10 ;  /* 0x0015ec0a01007387 */ /* 0x0001e40000100800 */
[----:B------:R-:W-:Y:S02]  /*ec520*/  IMAD.X R17, R14, 0x1, R5, P2 ;  /* 0x000000010e117824 */ /* 0x000fe400010e0605 */
[----:B0-----:R-:W4:Y:S04]  /*ec530*/  LDL.LU R10, [R1+0x28] ;  /* 0x00002800010a7983 */ /* 0x001f280000300800 */
[----:B------:R-:W4:Y:S04]  /*ec540*/  LDL.LU R15, [R1+0x2b0] ;  /* 0x0002b000010f7983 */ /* 0x000f280000300800 */
[----:B------:R0:W-:Y:S02]  /*ec550*/  STL.64 [R1+0xb20], R16 ;  /* 0x000b201001007387 */ /* 0x0001e40000100a00 */
[----:B0-----:R-:W-:Y:S01]  /*ec560*/  IADD3 R16, P2, PT, R27, R4, RZ ;  /* 0x000000041b107210 */ /* 0x001fe20007f5e0ff */
[----:B------:R-:W-:-:S02]  /*ec570*/  IMAD.MOV.U32 R17, RZ, RZ, R14 ;  /* 0x000000ffff117224 */ /* 0x000fc400078e000e */
[----:B------:R-:W4:Y:S04]  /*ec580*/  LDL.LU R14, [R1+0x38] ;  /* 0x00003800010e7983 */ /* 0x000f280000300800 */
[----:B------:R-:W4:Y:S01]  /*ec590*/  LDL.LU R27, [R1+0x2a4] ;  /* 0x0002a400011b7983 */ /* 0x000f220000300800 */
[----:B------:R-:W-:-:S05]  /*ec5a0*/  IMAD.X R17, R17, 0x1, R8, P2 ;  /* 0x0000000111117824 */ /* 0x000fca00010e0608 */
[----:B------:R0:W-:Y:S04]  /*ec5b0*/  STL.64 [R1+0xb18], R16 ;  /* 0x000b181001007387 */ /* 0x0001e80000100a00 */
[----:B0-----:R-:W4:Y:S01]  /*ec5c0*/  LDL.LU.64 R16, [R1+0x54f0] ;  /* 0x0054f00001107983 */ /* 0x001f220000300a00 */
[----:B---3--:R-:W-:Y:S02]  /*ec5d0*/  PRMT R12, R12, 0x5410, R26 ;  /* 0x000054100c0c7816 */ /* 0x008fe4000000001a */
[----:B--2---:R-:W-:Y:S02]  /*ec5e0*/  PRMT R18, R18, 0x5410, R11 ;  /* 0x0000541012127816 */ /* 0x004fe4000000000b */
[----:B------:R-:W2:Y:S04]  /*ec5f0*/  LDL.LU R11, [R1+0x54e8] ;  /* 0x0054e800010b7983 */ /* 0x000ea80000300800 */
[----:B------:R4:W-:Y:S02]  /*ec600*/  STL [R1+0x15dc], R18 ;  /* 0x0015dc1201007387 */ /* 0x0009e40000100800 */
[----:B----4-:R-:W-:-:S02]  /*ec610*/  PRMT R18, R16, 0x5410, R19 ;  /* 0x0000541010127816 */ /* 0x010fc40000000013 */
[----:B------:R-:W-:Y:S02]  /*ec620*/  PRMT R16, R28, 0x5410, R25 ;  /* 0x000054101c107816 */ /* 0x000fe40000000019 */
[----:B------:R-:W3:Y:S04]  /*ec630*/  LDL.LU R25, [R1+0x3c] ;  /* 0x00003c0001197983 */ /* 0x000ee80000300800 */
[----:B------:R0:W-:Y:S04]  /*ec640*/  STL [R1+0x4], R18 ;  /* 0x0000041201007387 */ /* 0x0001e80000100800 */
[----:B------:R-:W3:Y:S04]  /*ec650*/  LDL.LU R28, [R1+0x2ac] ;  /* 0x0002ac00011c7983 */ /* 0x000ee80000300800 */
[----:B------:R1:W-:Y:S01]  /*ec660*/  STL [R1+0x10], R16 ;  /* 0x0000101001007387 */ /* 0x0003e20000100800 */
[----:B0-----:R-:W-:-:S02]  /*ec670*/  IADD3 R18, P2, PT, R22, R6, RZ ;  /* 0x0000000616127210 */ /* 0x001fc40007f5e0ff */
[----:B-1----:R-:W-:-:S05]  /*ec680*/  SHF.R.S32.HI R16, RZ, 0x1f, R22 ;  /* 0x0000001fff107819 */ /* 0x002fca0000011416 */
[----:B------:R-:W-:-:S05]  /*ec690*/  IMAD.X R19, R16, 0x1, R7, P2 ;  /* 0x0000000110137824 */ /* 0x000fca00010e0607 */
[----:B------:R0:W-:Y:S04]  /*ec6a0*/  STL.64 [R1+0xae8], R18 ;  /* 0x000ae81201007387 */ /* 0x0001e80000100a00 */
[----:B0-----:R-:W4:Y:S04]  /*ec6b0*/  LDL.LU.64 R18, [R1+0x54e0] ;  /* 0x0054e00001127983 */ /* 0x001f280000300a00 */
[----:B------:R-:W2:Y:S04]  /*ec6c0*/  LDL.LU R26, [R1+0x54dc] ;  /* 0x0054dc00011a7983 */ /* 0x000ea80000300800 */
[----:B------:R0:W-:Y:S04]  /*ec6d0*/  STL [R1+0x8], R12 ;  /* 0x0000080c01007387 */ /* 0x0001e80000100800 */
[----:B0-----:R-:W2:Y:S01]  /*ec6e0*/  LDL.LU R12, [R1+0x54d8] ;  /* 0x0054d800010c7983 */ /* 0x001ea20000300800 */
[----:B------:R-:W-:-:S02]  /*ec6f0*/  PRMT R27, R27, 0x5410, R14 ;  /* 0x000054101b1b7816 */ /* 0x000fc4000000000e */
[----:B------:R-:W-:Y:S02]  /*ec700*/  SHF.R.S32.HI R14, RZ, 0x1f, R24 ;  /* 0x0000001fff0e7819 */ /* 0x000fe40000011418 */
[----:B------:R-:W-:Y:S02]  /*ec710*/  PRMT R15, R15, 0x5410, R10 ;  /* 0x000054100f0f7816 */ /* 0x000fe4000000000a */
[----:B----4-:R-:W-:Y:S02]  /*ec720*/  PRMT R19, R19, 0x5410, R18 ;  /* 0x0000541013137816 */ /* 0x010fe40000000012 */
[----:B------:R-:W-:-:S03]  /*ec730*/  IADD3 R18, P2, PT, R22, R0, RZ ;  /* 0x0000000016127210 */ /* 0x000fc60007f5e0ff */
[----:B------:R0:W-:Y:S02]  /*ec740*/  STL [R1+0x154], R19 ;  /* 0x0001541301007387 */ /* 0x0001e40000100800 */
[----:B0-----:R-:W-:-:S05]  /*ec750*/  IMAD.X R19, R16, 0x1, R3, P2 ;  /* 0x0000000110137824 */ /* 0x001fca00010e0603 */
[----:B------:R0:W-:Y:S02]  /*ec760*/  STL.64 [R1+0xac0], R18 ;  /* 0x000ac01201007387 */ /* 0x0001e40000100a00 */
[----:B0-----:R-:W-:Y:S02]  /*ec770*/  PRMT R18, R9, 0x5410, R29 ;  /* 0x0000541009127816 */ /* 0x001fe4000000001d */
[----:B------:R-:W4:Y:S04]  /*ec780*/  LDL.LU R29, [R1+0x48] ;  /* 0x00004800011d7983 */ /* 0x000f280000300800 */
[----:B------:R-:W4:Y:S04]  /*ec790*/  LDL.LU R9, [R1+0x2a8] ;  /* 0x0002a80001097983 */ /* 0x000f280000300800 */
[----:B------:R0:W-:Y:S02]  /*ec7a0*/  STL [R1+0x1c], R18 ;  /* 0x00001c1201007387 */ /* 0x0001e40000100800 */
[----:B0-----:R-:W-:-:S02]  /*ec7b0*/  PRMT R18, R21, 0x5410, R20 ;  /* 0x0000541015127816 */ /* 0x001fc40000000014 */
[----:B------:R-:W4:Y:S04]  /*ec7c0*/  LDL.LU R20, [R1+0x6c] ;  /* 0x00006c0001147983 */ /* 0x000f280000300800 */
[----:B------:R-:W4:Y:S04]  /*ec7d0*/  LDL.LU R21, [R1+0x2b8] ;  /* 0x0002b80001157983 */ /* 0x000f280000300800 */
[----:B------:R0:W-:Y:S02]  /*ec7e0*/  STL [R1+0x14], R18 ;  /* 0x0000141201007387 */ /* 0x0001e40000100800 */
[----:B0-----:R-:W-:-:S05]  /*ec7f0*/  IADD3 R18, P2, PT, R22, R2, RZ ;  /* 0x0000000216127210 */ /* 0x001fca0007f5e0ff */
[----:B------:R-:W-:-:S05]  /*ec800*/  IMAD.X R19, R16, 0x1, R5, P2 ;  /* 0x0000000110137824 */ /* 0x000fca00010e0605 */
[----:B------:R0:W-:Y:S02]  /*ec810*/  STL.64 [R1+0xa98], R18 ;  /* 0x000a981201007387 */ /* 0x0001e40000100a00 */
[----:B0-----:R-:W-:-:S05]  /*ec820*/  IADD3 R18, P2, PT, R22, R4, RZ ;  /* 0x0000000416127210 */ /* 0x001fca0007f5e0ff */
[----:B------:R-:W-:Y:S01]  /*ec830*/  IMAD.X R19, R16, 0x1, R8, P2 ;  /* 0x0000000110137824 */ /* 0x000fe200010e0608 */
[----:B------:R-:W-:Y:S02]  /*ec840*/  PRMT R16, R13, 0x5410, R23 ;  /* 0x000054100d107816 */ /* 0x000fe40000000017 */
[----:B------:R-:W4:Y:S04]  /*ec850*/  LDL.LU R13, [R1+0x84] ;  /* 0x00008400010d7983 */ /* 0x000f280000300800 */
[----:B------:R0:W-:Y:S04]  /*ec860*/  STL.64 [R1+0xa90], R18 ;  /* 0x000a901201007387 */ /* 0x0001e80000100a00 */
[----:B------:R-:W-:Y:S04]  /*ec870*/  STL [R1+0x18], R16 ;  /* 0x0000181001007387 */ /* 0x000fe80000100800 */
[----:B------:R-:W4:Y:S04]  /*ec880*/  LDL.LU R10, [R1+0x2b4] ;  /* 0x0002b400010a7983 */ /* 0x000f280000300800 */
[----:B------:R-:W4:Y:S04]  /*ec890*/  LDL.LU R23, [R1+0x304] ;  /* 0x0003040001177983 */ /* 0x000f280000300800 */
[----:B------:R-:W-:Y:S01]  /*ec8a0*/  STL [R1+0x5468], R15 ;  /* 0x0054680f01007387 */ /* 0x000fe20000100800 */
[----:B0-----:R-:W-:-:S03]  /*ec8b0*/  IADD3 R18, P2, PT, R24, R6, RZ ;  /* 0x0000000618127210 */ /* 0x001fc60007f5e0ff */
[----:B--2---:R0:W-:Y:S02]  /*ec8c0*/  STL.64 [R1+0x5490], R26 ;  /* 0x0054901a01007387 */ /* 0x0041e40000100a00 */
[----:B------:R-:W-:Y:S02]  /*ec8d0*/  IMAD.X R19, R14, 0x1, R7, P2 ;  /* 0x000000010e137824 */ /* 0x000fe400010e0607 */
[----:B------:R1:W-:Y:S04]  /*ec8e0*/  STL.64 [R1+0x54c8], R6 ;  /* 0x0054c80601007387 */ /* 0x0003e80000100a00 */
[----:B------:R2:W-:Y:S04]  /*ec8f0*/  STL.64 [R1+0xa28], R18 ;  /* 0x000a281201007387 */ /* 0x0005e80000100a00 */
[----:B0-----:R-:W2:Y:S04]  /*ec900*/  LDL.LU R26, [R1+0x8c] ;  /* 0x00008c00011a7983 */ /* 0x001ea80000300800 */
[----:B------:R-:W2:Y:S01]  /*ec910*/  LDL.LU R27, [R1+0x3bc] ;  /* 0x0003bc00011b7983 */ /* 0x000ea20000300800 */
[----:B---3--:R-:W-:Y:S01]  /*ec920*/  PRMT R16, R28, 0x5410, R25 ;  /* 0x000054101c107816 */ /* 0x008fe20000000019 */
[----:B-1----:R-:W-:Y:S01]  /*ec930*/  IMAD.MOV.U32 R7, RZ, RZ, R24 ;  /* 0x000000ffff077224 */ /* 0x002fe200078e0018 */
[----:B----4-:R-:W-:Y:S01]  /*ec940*/  PRMT R9, R9, 0x5410, R29 ;  /* 0x0000541009097816 */ /* 0x010fe2000000001d */
[----:B--2---:R-:W-:Y:S04]  /*ec950*/  STL.64 [R1+0x54d0], R26 ;  /* 0x0054d01a01007387 */ /* 0x004fe80000100a00 */
[----:B------:R-:W2:Y:S04]  /*ec960*/  LDL.LU R18, [R1+0x80] ;  /* 0x0000800001127983 */ /* 0x000ea80000300800 */
[----:B------:R-:W2:Y:S04]  /*ec970*/  LDL.LU R24, [R1+0x2c0] ;  /* 0x0002c00001187983 */ /* 0x000ea80000300800 */
[----:B------:R-:W3:Y:S04]  /*ec980*/  LDL.LU R25, [R1+0x7c] ;  /* 0x00007c0001197983 */ /* 0x000ee80000300800 */
[----:B------:R-:W3:Y:S04]  /*ec990*/  LDL.LU R28, [R1+0x2bc] ;  /* 0x0002bc00011c7983 */ /* 0x000ee80000300800 */
[----:B------:R0:W-:Y:S04]  /*ec9a0*/  STL [R1+0x546c], R16 ;  /* 0x00546c1001007387 */ /* 0x0001e80000100800 */
[----:B------:R1:W-:Y:S04]  /*ec9b0*/  STL [R1+0x5498], R17 ;  /* 0x0054981101007387 */ /* 0x0003e80000100800 */
[----:B------:R-:W-:Y:S04]  /*ec9c0*/  STL [R1+0x5470], R9 ;  /* 0x0054700901007387 */ /* 0x000fe80000100800 */
[----:B------:R-:W4:Y:S01]  /*ec9d0*/  LDL.LU R29, [R1+0x78] ;  /* 0x00007800011d7983 */ /* 0x000f220000300800 */
[----:B0-----:R-:W-:-:S05]  /*ec9e0*/  IADD3 R16, P2, PT, R7, R0, RZ ;  /* 0x0000000007107210 */ /* 0x001fca0007f5e0ff */
[----:B-1----:R-:W-:Y:S01]  /*ec9f0*/  IMAD.X R17, R14, 0x1, R3, P2 ;  /* 0x000000010e117824 */ /* 0x002fe200010e0603 */
[----:B------:R-:W-:Y:S02]  /*eca00*/  PRMT R19, R21, 0x5410, R20 ;  /* 0x0000541015137816 */ /* 0x000fe40000000014 */
[----:B------:R-:W-:Y:S01]  /*eca10*/  PRMT R10, R10, 0x5410, R13 ;  /* 0x000054100a0a7816 */ /* 0x000fe2000000000d */
[----:B----4-:R0:W-:Y:S04]  /*eca20*/  STL [R1+0x54c0], R29 ;  /* 0x0054c01d01007387 */ /* 0x0101e80000100800 */
[----:B------:R-:W-:Y:S04]  /*eca30*/  STL.64 [R1+0x9f0], R16 ;  /* 0x0009f01001007387 */ /* 0x000fe80000100a00 */
[----:B------:R-:W4:Y:S01]  /*eca40*/  LDL.LU R20, [R1+0x2c8] ;  /* 0x0002c80001147983 */ /* 0x000f220000300800 */
[----:B0-----:R-:W-:-:S03]  /*eca50*/  IMAD.MOV.U32 R29, RZ, RZ, R14 ;  /* 0x000000ffff1d7224 */ /* 0x001fc600078e000e */
[----:B------:R-:W2:Y:S04]  /*eca60*/  LDL.LU R14, [R1+0x70] ;  /* 0x00007000010e7983 */ /* 0x000ea80000300800 */
[----:B------:R-:W2:Y:S04]  /*eca70*/  LDL.LU R22, [R1+0x2cc] ;  /* 0x0002cc0001167983 */ /* 0x000ea80000300800 */
[----:B------:R-:W2:Y:S04]  /*eca80*/  LDL.LU R21, [R1+0x308] ;  /* 0x0003080001157983 */ /* 0x000ea80000300800 */
[----:B------:R0:W-:Y:S04]  /*eca90*/  STL.64 [R1+0x54a8], R10 ;  /* 0x0054a80a01007387 */ /* 0x0001e80000100a00 */
[----:B0-----:R-:W2:Y:S04]  /*ecaa0*/  LDL.LU R10, [R1+0x2d0] ;  /* 0x0002d000010a7983 */ /* 0x001ea80000300800 */
[----:B------:R-:W2:Y:S01]  /*ecab0*/  LDL.LU R11, [R1+0x68] ;  /* 0x00006800010b7983 */ /* 0x000ea20000300800 */
[----:B------:R-:W-:-:S05]  /*ecac0*/  IADD3 R26, P2, PT, R7, R2, RZ ;  /* 0x00000002071a7210 */ /* 0x000fca0007f5e0ff */
[----:B------:R-:W-:Y:S01]  /*ecad0*/  IMAD.X R27, R29, 0x1, R5, P2 ;  /* 0x000000011d1b7824 */ /* 0x000fe200010e0605 */
[----:B------:R-:W-:-:S05]  /*ecae0*/  IADD3 R6, P2, PT, R7, R4, RZ ;  /* 0x0000000407067210 */ /* 0x000fca0007f5e0ff */
[----:B------:R-:W-:Y:S01]  /*ecaf0*/  IMAD.X R7, R29, 0x1, R8, P2 ;  /* 0x000000011d077824 */ /* 0x000fe200010e0608 */
[----:B--2---:R0:W-:Y:S04]  /*ecb00*/  STL.64 [R1+0x54b8], R10 ;  /* 0x0054b80a01007387 */ /* 0x0041e80000100a00 */
        /* <DEDUP_REMOVED lines=8> */
[----:B0-----:R-:W2:Y:S04]  /*ecb90*/  LDL.LU.64 R26, [R1+0x54d0] ;  /* 0x0054d000011a7983 */ /* 0x001ea80000300a00 */
[----:B------:R0:W-:Y:S04]  /*ecba0*/  STL.64 [R1+0x9d0], R6 ;  /* 0x0009d00601007387 */ /* 0x0001e80000100a00 */
[----:B0-----:R-:W4:Y:S01]  /*ecbb0*/  LDL.LU.64 R6, [R1+0x54c8] ;  /* 0x0054c80001067983 */ /* 0x001f220000300a00 */
[----:B------:R-:W-:-:S02]  /*ecbc0*/  PRMT R24, R24, 0x5410, R18 ;  /* 0x0000541018187816 */ /* 0x000fc40000000012 */
[----:B---3--:R-:W-:Y:S02]  /*ecbd0*/  PRMT R18, R28, 0x5410, R25 ;  /* 0x000054101c127816 */ /* 0x008fe40000000019 */
[----:B------:R-:W-:Y:S02]  /*ecbe0*/  SHF.R.S32.HI R25, RZ, 0x1f, R23 ;  /* 0x0000001fff197819 */ /* 0x000fe40000011417 */
[----:B--2---:R-:W-:-:S05]  /*ecbf0*/  PRMT R26, R27, 0x5410, R26 ;  /* 0x000054101b1a7816 */ /* 0x004fca000000001a */
[----:B------:R0:W-:Y:S01]  /*ecc00*/  STL [R1+0x150], R26 ;  /* 0x0001501a01007387 */ /* 0x0001e20000100800 */
[----:B----4-:R-:W-:-:S03]  /*ecc10*/  IADD3 R28, P2, PT, R23, R6, RZ ;  /* 0x00000006171c7210 */ /* 0x010fc60007f5e0ff */
[----:B0-----:R-:W2:Y:S04]  /*ecc20*/  LDL.LU R26, [R1+0x5c] ;  /* 0x00005c00011a7983 */ /* 0x001ea80000300800 */
[----:B------:R-:W-:Y:S01]  /*ecc30*/  STL [R1+0x8c], R24 ;  /* 0x00008c1801007387 */ /* 0x000fe20000100800 */
[----:B------:R-:W-:-:S03]  /*ecc40*/  IMAD.X R29, R25, 0x1, R7, P2 ;  /* 0x00000001191d7824 */ /* 0x000fc600010e0607 */
[----:B------:R-:W2:Y:S04]  /*ecc50*/  LDL.LU R27, [R1+0x434] ;  /* 0x00043400011b7983 */ /* 0x000ea80000300800 */
[----:B------:R0:W-:Y:S04]  /*ecc60*/  STL [R1+0x7c], R18 ;  /* 0x00007c1201007387 */ /* 0x0001e80000100800 */
[----:B0-----:R-:W3:Y:S04]  /*ecc70*/  LDL.LU R18, [R1+0x54] ;  /* 0x0000540001127983 */ /* 0x001ee80000300800 */
[----:B------:R0:W-:Y:S04]  /*ecc80*/  STL.64 [R1+0x990], R28 ;  /* 0x0009901c01007387 */ /* 0x0001e80000100a00 */
[----:B0-----:R-:W4:Y:S04]  /*ecc90*/  LDL.LU R29, [R1+0x54c0] ;  /* 0x0054c000011d7983 */ /* 0x001f280000300800 */
[----:B------:R-:W2:Y:S01]  /*ecca0*/  LDL.LU R24, [R1+0x50] ;  /* 0x0000500001187983 */ /* 0x000ea20000300800 */
[----:B------:R-:W-:-:S03]  /*eccb0*/  PRMT R11, R11, 0x5410, R10 ;  /* 0x000054100b0b7816 */ /* 0x000fc6000000000a */
[----:B------:R-:W2:Y:S01]  /*eccc0*/  LDL.LU R28, [R1+0x43c] ;  /* 0x00043c00011c7983 */ /* 0x000ea20000300800 */
[----:B------:R-:W-:Y:S02]  /*eccd0*/  IADD3 R10, P2, PT, R23, R0, RZ ;  /* 0x00000000170a7210 */ /* 0x000fe40007f5e0ff */
[----:B----4-:R-:W-:Y:S02]  /*ecce0*/  PRMT R20, R20, 0x5410, R29 ;  /* 0x0000541014147816 */ /* 0x010fe4000000001d */
[----:B------:R-:W4:Y:S04]  /*eccf0*/  LDL.LU R29, [R1+0x4c] ;  /* 0x00004c00011d7983 */ /* 0x000f280000300800 */
[----:B------:R0:W-:Y:S04]  /*ecd00*/  STL [R1+0x14c], R20 ;  /* 0x00014c1401007387 */ /* 0x0001e80000100800 */
[----:B0-----:R-:W4:Y:S04]  /*ecd10*/  LDL.LU R20, [R1+0x2d8] ;  /* 0x0002d80001147983 */ /* 0x001f280000300800 */
[----:B------:R0:W-:Y:S02]  /*ecd20*/  STL [R1+0x11c], R11 ;  /* 0x00011c0b01007387 */ /* 0x0001e40000100800 */
[----:B0-----:R-:W-:-:S05]  /*ecd30*/  IMAD.X R11, R25, 0x1, R3, P2 ;  /* 0x00000001190b7824 */ /* 0x001fca00010e0603 */
[----:B------:R0:W-:Y:S04]  /*ecd40*/  STL.64 [R1+0x980], R10 ;  /* 0x0009800a01007387 */ /* 0x0001e80000100a00 */
[----:B0-----:R-:W2:Y:S02]  /*ecd50*/  LDL.LU.64 R10, [R1+0x54b8] ;  /* 0x0054b800010a7983 */ /* 0x001ea40000300a00 */
[----:B--2---:R-:W-:Y:S02]  /*ecd60*/  PRMT R10, R10, 0x5410, R14 ;  /* 0x000054100a0a7816 */ /* 0x004fe4000000000e */
[----:B------:R-:W3:Y:S04]  /*ecd70*/  LDL.LU R14, [R1+0x54b0] ;  /* 0x0054b000010e7983 */ /* 0x000ee80000300800 */
[----:B------:R0:W-:Y:S01]  /*ecd80*/  STL [R1+0x13c], R10 ;  /* 0x00013c0a01007387 */ /* 0x0001e20000100800 */
[----:B------:R-:W-:-:S02]  /*ecd90*/  PRMT R22, R22, 0x5410, R11 ;  /* 0x0000541016167816 */ /* 0x000fc4000000000b */
[----:B0-----:R-:W-:-:S03]  /*ecda0*/  IADD3 R10, P2, PT, R23, R2, RZ ;  /* 0x00000002170a7210 */ /* 0x001fc60007f5e0ff */
[----:B------:R0:W-:Y:S02]  /*ecdb0*/  STL [R1+0x12c], R22 ;  /* 0x00012c1601007387 */ /* 0x0001e40000100800 */
[----:B------:R-:W-:Y:S01]  /*ecdc0*/  IMAD.X R11, R25, 0x1, R5, P2 ;  /* 0x00000001190b7824 */ /* 0x000fe200010e0605 */
[----:B0-----:R-:W-:-:S04]  /*ecdd0*/  IADD3 R22, P2, PT, R23, R4, RZ ;  /* 0x0000000417167210 */ /* 0x001fc80007f5e0ff */
[----:B------:R0:W-:Y:S01]  /*ecde0*/  STL.64 [R1+0x950], R10 ;  /* 0x0009500a01007387 */ /* 0x0001e20000100a00 */
[----:B------:R-:W-:-:S03]  /*ecdf0*/  IMAD.X R23, R25, 0x1, R8, P2 ;  /* 0x0000000119177824 */ /* 0x000fc600010e0608 */
[----:B0-----:R-:W2:Y:S04]  /*ece00*/  LDL.LU.64 R10, [R1+0x54a8] ;  /* 0x0054a800010a7983 */ /* 0x001ea80000300a00 */
[----:B------:R0:W-:Y:S04]  /*ece10*/  STL.64 [R1+0x948], R22 ;  /* 0x0009481601007387 */ /* 0x0001e80000100a00 */
[----:B0-----:R-:W2:Y:S01]  /*ece20*/  LDL.LU.64 R22, [R1+0x54a0] ;  /* 0x0054a00001167983 */ /* 0x001ea20000300a00 */
[----:B------:R-:W-:Y:S02]  /*ece30*/  PRMT R13, R13, 0x5410, R16 ;  /* 0x000054100d0d7816 */ /* 0x000fe40000000010 */
[----:B------:R-:W-:-:S02]  /*ece40*/  PRMT R9, R17, 0x5410, R9 ;  /* 0x0000541011097816 */ /* 0x000fc40000000009 */
[----:B------:R-:W-:Y:S01]  /*ece50*/  IADD3 R16, P2, PT, R21, R6, RZ ;  /* 0x0000000615107210 */ /* 0x000fe20007f5e0ff */
[----:B------:R-:W2:Y:S04]  /*ece60*/  LDL.LU R25, [R1+0x34] ;  /* 0x0000340001197983 */ /* 0x000ea80000300800 */
[----:B------:R0:W-:Y:S04]  /*ece70*/  STL [R1+0x542c], R13 ;  /* 0x00542c0d01007387 */ /* 0x0001e80000100800 */
[----:B------:R1:W-:Y:S04]  /*ece80*/  STL [R1+0x64], R9 ;  /* 0x0000640901007387 */ /* 0x0003e80000100800 */
[----:B0-----:R-:W2:Y:S04]  /*ece90*/  LDL.LU R13, [R1+0x30] ;  /* 0x00003000010d7983 */ /* 0x001ea80000300800 */
[----:B-1----:R-:W2:Y:S01]  /*ecea0*/  LDL.LU R9, [R1+0x2c] ;  /* 0x00002c0001097983 */ /* 0x002ea20000300800 */
[----:B------:R-:W-:-:S02]  /*eceb0*/  PRMT R24, R28, 0x5410, R24 ;  /* 0x000054101c187816 */ /* 0x000fc40000000018 */
[----:B---3--:R-:W-:Y:S02]  /*ecec0*/  PRMT R14, R14, 0x5410, R18 ;  /* 0x000054100e0e7816 */ /* 0x008fe40000000012 */
[----:B----4-:R-:W-:Y:S02]  /*eced0*/  PRMT R18, R20, 0x5410, R29 ;  /* 0x0000541014127816 */ /* 0x010fe4000000001d */
[----:B--2---:R-:W-:Y:S02]  /*ecee0*/  PRMT R22, R22, 0x5410, R15 ;  /* 0x0000541016167816 */ /* 0x004fe4000000000f */
[----:B------:R-:W-:-:S05]  /*ecef0*/  SHF.R.S32.HI R15, RZ, 0x1f, R21 ;  /* 0x0000001fff0f7819 */ /* 0x000fca0000011415 */
[----:B------:R-:W-:Y:S01]  /*ecf00*/  IMAD.X R17, R15, 0x1, R7, P2 ;  /* 0x000000010f117824 */ /* 0x000fe200010e0607 */
[----:B------:R0:W-:Y:S04]  /*ecf10*/  STL [R1+0x5430], R22 ;  /* 0x0054301601007387 */ /* 0x0001e80000100800 */
[----:B0-----:R-:W2:Y:S04]  /*ecf20*/  LDL.LU R22, [R1+0x40] ;  /* 0x0000400001167983 */ /* 0x001ea80000300800 */
[----:B------:R0:W-:Y:S02]  /*ecf30*/  STL.64 [R1+0x920], R16 ;  /* 0x0009201001007387 */ /* 0x0001e40000100a00 */
[----:B0-----:R-:W-:-:S02]  /*ecf40*/  PRMT R16, R27, 0x5410, R26 ;  /* 0x000054101b107816 */ /* 0x001fc4000000001a */
[----:B------:R-:W-:Y:S01]  /*ecf50*/  IADD3 R26, P2, PT, R21, R0, RZ ;  /* 0x00000000151a7210 */ /* 0x000fe20007f5e0ff */
[----:B------:R-:W3:Y:S04]  /*ecf60*/  LDL.LU R17, [R1+0x5498] ;  /* 0x0054980001117983 */ /* 0x000ee80000300800 */
[----:B------:R0:W-:Y:S01]  /*ecf70*/  STL [R1+0x5434], R14 ;  /* 0x0054340e01007387 */ /* 0x0001e20000100800 */
[----:B------:R-:W-:-:S03]  /*ecf80*/  IMAD.X R27, R15, 0x1, R3, P2 ;  /* 0x000000010f1b7824 */ /* 0x000fc600010e0603 */
[----:B------:R-:W-:Y:S01]  /*ecf90*/  STL [R1+0xfc], R16 ;  /* 0x0000fc1001007387 */ /* 0x000fe20000100800 */
[----:B------:R-:W-:-:S03]  /*ecfa0*/  IADD3 R28, P2, PT, R21, R2, RZ ;  /* 0x00000002151c7210 */ /* 0x000fc60007f5e0ff */
[----:B0-----:R-:W4:Y:S04]  /*ecfb0*/  LDL.LU R14, [R1+0x44] ;  /* 0x00004400010e7983 */ /* 0x001f280000300800 */
[----:B------:R0:W-:Y:S04]  /*ecfc0*/  STL.64 [R1+0x918], R26 ;  /* 0x0009181a01007387 */ /* 0x0001e80000100a00 */
[----:B0-----:R-:W2:Y:S04]  /*ecfd0*/  LDL.LU.64 R26, [R1+0x5490] ;  /* 0x00549000011a7983 */ /* 0x001ea80000300a00 */
[----:B------:R0:W-:Y:S04]  /*ecfe0*/  STL [R1+0x5440], R24 ;  /* 0x0054401801007387 */ /* 0x0001e80000100800 */
[----:B------:R-:W3:Y:S01]  /*ecff0*/  LDL.LU R16, [R1+0x24] ;  /* 0x0000240001107983 */ /* 0x000ee20000300800 */
[----:B0-----:R-:W-:-:S03]  /*ed000*/  IMAD.MOV.U32 R24, RZ, RZ, R15 ;  /* 0x000000ffff187224 */ /* 0x001fc600078e000f */
[----:B------:R-:W2:Y:S01]  /*ed010*/  LDL.LU R15, [R1+0x20] ;  /* 0x00002000010f7983 */ /* 0x000ea20000300800 */
[C---:B------:R-:W-:Y:S01]  /*ed020*/  IMAD.X R29, R24.reuse, 0x1, R5, P2 ;  /* 0x00000001181d7824 */ /* 0x040fe200010e0605 */
[----:B------:R-:W-:Y:S02]  /*ed030*/  IADD3 R20, P2, PT, R21, R4, RZ ;  /* 0x0000000415147210 */ /* 0x000fe40007f5e0ff */
[----:B------:R-:W-:Y:S04]  /*ed040*/  STL [R1+0x5444], R18 ;  /* 0x0054441201007387 */ /* 0x000fe80000100800 */
[----:B------:R0:W-:Y:S01]  /*ed050*/  STL.64 [R1+0x910], R28 ;  /* 0x0009101c01007387 */ /* 0x0001e20000100a00 */
[----:B------:R-:W-:-:S03]  /*ed060*/  IMAD.X R21, R24, 0x1, R8, P2 ;  /* 0x0000000118157824 */ /* 0x000fc600010e0608 */
[----:B0-----:R-:W2:Y:S04]  /*ed070*/  LDL.LU.64 R28, [R1+0x5488] ;  /* 0x00548800011c7983 */ /* 0x001ea80000300a00 */
[----:B------:R0:W-:Y:S04]  /*ed080*/  STL.64 [R1+0x908], R20 ;  /* 0x0009081401007387 */ /* 0x0001e80000100a00 */
[----:B0-----:R-:W4:Y:S02]  /*ed090*/  LDL.LU.64 R20, [R1+0x5480] ;  /* 0x0054800001147983 */ /* 0x001f240000300a00 */
[----:B----4-:R-:W-:-:S05]  /*ed0a0*/  PRMT R20, R20, 0x5410, R14 ;  /* 0x0000541014147816 */ /* 0x010fca000000000e */
[----:B------:R0:W-:Y:S04]  /*ed0b0*/  STL.64 [R1+0x5410], R20 ;  /* 0x0054101401007387 */ /* 0x0001e80000100a00 */
[----:B0-----:R-:W4:Y:S01]  /*ed0c0*/  LDL.LU R21, [R1+0x30c] ;  /* 0x00030c0001157983 */ /* 0x001f220000300800 */
[----:B--2---:R-:W-:-:S05]  /*ed0d0*/  PRMT R28, R28, 0x5410, R22 ;  /* 0x000054101c1c7816 */ /* 0x004fca0000000016 */
[----:B------:R4:W-:Y:S01]  /*ed0e0*/  STL.64 [R1+0x5418], R28 ;  /* 0x0054181c01007387 */ /* 0x0009e20000100a00 */
[----:B------:R-:W-:Y:S02]  /*ed0f0*/  PRMT R12, R12, 0x5410, R25 ;  /* 0x000054100c0c7816 */ /* 0x000fe40000000019 */
[----:B------:R-:W-:-:S03]  /*ed100*/  PRMT R23, R23, 0x5410, R13 ;  /* 0x0000541017177816 */ /* 0x000fc6000000000d */
[----:B------:R0:W-:Y:S01]  /*ed110*/  STL [R1+0x5448], R12 ;  /* 0x0054480c01007387 */ /* 0x0001e20000100800 */
[----:B------:R-:W-:Y:S02]  /*ed120*/  PRMT R26, R26, 0x5410, R9 ;  /* 0x000054101a1a7816 */ /* 0x000fe40000000009 */
[----:B---3--:R-:W-:Y:S02]  /*ed130*/  PRMT R17, R17, 0x5410, R16 ;  /* 0x0000541011117816 */ /* 0x008fe40000000010 */
[----:B------:R-:W-:Y:S02]  /*ed140*/  PRMT R11, R11, 0x5410, R15 ;  /* 0x000054100b0b7816 */ /* 0x000fe4000000000f */
[----:B----4-:R-:W-:Y:S02]  /*ed150*/  SHF.R.S32.HI R28, RZ, 0x1f, R21 ;  /* 0x0000001fff1c7819 */ /* 0x010fe40000011415 */
[----:B------:R-:W-:-:S05]  /*ed160*/  IADD3 R24, P2, PT, R21, R6, RZ ;  /* 0x0000000615187210 */ /* 0x000fca0007f5e0ff */
[----:B------:R-:W-:Y:S01]  /*ed170*/  IMAD.X R25, R28, 0x1, R7, P2 ;  /* 0x000000011c197824 */ /* 0x000fe200010e0607 */
[----:B0-----:R-:W-:-:S04]  /*ed180*/  IADD3 R12, P2, PT, R21, R0, RZ ;  /* 0x00000000150c7210 */ /* 0x001fc80007f5e0ff */
[----:B------:R0:W-:Y:S01]  /*ed190*/  STL.64 [R1+0x900], R24 ;  /* 0x0009001801007387 */ /* 0x0001e20000100a00 */
[----:B------:R-:W-:-:S03]  /*ed1a0*/  IMAD.X R13, R28, 0x1, R3, P2 ;  /* 0x000000011c0d7824 */ /* 0x000fc600010e0603 */
[----:B0-----:R-:W2:Y:S04]  /*ed1b0*/  LDL.LU R25, [R1+0x340] ;  /* 0x0003400001197983 */ /* 0x001ea80000300800 */
[----:B------:R-:W-:Y:S04]  /*ed1c0*/  STL [R1+0x544c], R23 ;  /* 0x00544c1701007387 */ /* 0x000fe80000100800 */
[----:B------:R-:W3:Y:S04]  /*ed1d0*/  LDL.LU R29, [R1+0x758] ;  /* 0x00075800011d7983 */ /* 0x000ee80000300800 */
[----:B------:R-:W4:Y:S04]  /*ed1e0*/  LDL.LU R18, [R1+0x6d8] ;  /* 0x0006d80001127983 */ /* 0x000f280000300800 */
[----:B------:R-:W2:Y:S04]  /*ed1f0*/  LDL.LU R24, [R1+0x490] ;  /* 0x0004900001187983 */ /* 0x000ea80000300800 */
[----:B------:R-:W2:Y:S04]  /*ed200*/  LDL.LU R14, [R1+0x8] ;  /* 0x00000800010e7983 */ /* 0x000ea80000300800 */
[----:B------:R-:W2:Y:S04]  /*ed210*/  LDL.LU R22, [R1+0x48c] ;  /* 0x00048c0001167983 */ /* 0x000ea80000300800 */
[----:B------:R-:W-:Y:S04]  /*ed220*/  STL [R1+0x5450], R26 ;  /* 0x0054501a01007387 */ /* 0x000fe80000100800 */
[----:B------:R-:W-:Y:S04]  /*ed230*/  STL [R1+0x5460], R27 ;  /* 0x0054601b01007387 */ /* 0x000fe80000100800 */
[----:B------:R0:W-:Y:S01]  /*ed240*/  STL.64 [R1+0x8f8], R12 ;  /* 0x0008f80c01007387 */ /* 0x0001e20000100a00 */
[----:B------:R-:W-:-:S03]  /*ed250*/  IADD3 R16, P2, PT, R21, R2, RZ ;  /* 0x0000000215107210 */ /* 0x000fc60007f5e0ff */
[----:B0-----:R-:W2:Y:S04]  /*ed260*/  LDL.LU R13, [R1+0x10] ;  /* 0x00001000010d7983 */ /* 0x001ea80000300800 */
[----:B------:R-:W-:Y:S04]  /*ed270*/  STL [R1+0x5454], R17 ;  /* 0x0054541101007387 */ /* 0x000fe80000100800 */
[----:B------:R0:W-:Y:S04]  /*ed280*/  STL [R1+0x5458], R11 ;  /* 0x0054580b01007387 */ /* 0x0001e80000100800 */
[----:B0-----:R-:W2:Y:S04]  /*ed290*/  LDL.LU R11, [R1+0x4] ;  /* 0x00000400010b7983 */ /* 0x001ea80000300800 */
[----:B------:R0:W-:Y:S04]  /*ed2a0*/  STL.64 [R1+0x5478], R2 ;  /* 0x0054780201007387 */ /* 0x0001e80000100a00 */
[----:B0-----:R-:W2:Y:S04]  /*ed2b0*/  LDL.LU R2, [R1+0x74c] ;  /* 0x00074c0001027983 */ /* 0x001ea80000300800 */
[----:B------:R-:W3:Y:S01]  /*ed2c0*/  LDL.LU R3, [R1+0x498] ;  /* 0x0004980001037983 */ /* 0x000ee20000300800 */
[----:B------:R-:W-:-:S05]  /*ed2d0*/  IMAD.X R17, R28, 0x1, R5, P2 ;  /* 0x000000011c117824 */ /* 0x000fca00010e0605 */
[----:B------:R0:W-:Y:S04]  /*ed2e0*/  STL.64 [R1+0x8f0], R16 ;  /* 0x0008f01001007387 */ /* 0x0001e80000100a00 */
[----:B0-----:R-:W4:Y:S04]  /*ed2f0*/  LDL.LU R16, [R1+0x8bc] ;  /* 0x0008bc0001107983 */ /* 0x001f280000300800 */
[----:B------:R-:W4:Y:S04]  /*ed300*/  LDL.LU R17, [R1+0x8ac] ;  /* 0x0008ac0001117983 */ /* 0x000f280000300800 */
[----:B------:R-:W4:Y:S04]  /*ed310*/  LDL.LU R9, [R1+0x484] ;  /* 0x0004840001097983 */ /* 0x000f280000300800 */
[----:B------:R-:W4:Y:S01]  /*ed320*/  LDL.LU R15, [R1+0x14] ;  /* 0x00001400010f7983 */ /* 0x000f220000300800 */
[----:B------:R-:W-:-:S03]  /*ed330*/  IADD3 R20, P2, PT, R21, R4, RZ ;  /* 0x0000000415147210 */ /* 0x000fc60007f5e0ff */
[----:B------:R-:W4:Y:S04]  /*ed340*/  LDL.LU R27, [R1+0x480] ;  /* 0x00048000011b7983 */ /* 0x000f280000300800 */
[----:B------:R-:W4:Y:S01]  /*ed350*/  LDL.LU R26, [R1+0x1c] ;  /* 0x00001c00011a7983 */ /* 0x000f220000300800 */
[----:B------:R-:W-:-:S03]  /*ed360*/  IMAD.X R21, R28, 0x1, R8, P2 ;  /* 0x000000011c157824 */ /* 0x000fc600010e0608 */
[----:B------:R-:W4:Y:S04]  /*ed370*/  LDL.LU R23, [R1+0x884] ;  /* 0x0008840001177983 */ /* 0x000f280000300800 */
[----:B------:R-:W4:Y:S04]  /*ed380*/  LDL.LU R12, [R1+0x77c] ;  /* 0x00077c00010c7983 */ /* 0x000f280000300800 */
[----:B------:R-:W4:Y:S04]  /*ed390*/  LDL.LU R28, [R1+0x47c] ;  /* 0x00047c00011c7983 */ /* 0x000f280000300800 */
[----:B------:R0:W-:Y:S04]  /*ed3a0*/  STL.64 [R1+0x8e8], R20 ;  /* 0x0008e81401007387 */ /* 0x0001e80000100a00 */
[----:B0-----:R-:W4:Y:S04]  /*ed3b0*/  LDL.LU R20, [R1+0x18] ;  /* 0x0000180001147983 */ /* 0x001f280000300800 */
[----:B------:R-:W4:Y:S01]  /*ed3c0*/  LDL.LU R21, [R1+0x46c] ;  /* 0x00046c0001157983 */ /* 0x000f220000300800 */
[----:B--2---:R-:W-:-:S04]  /*ed3d0*/  LOP3.LUT R2, R2, 0xffff, RZ, 0xc0, !PT ;  /* 0x0000ffff02027812 */ /* 0x004fc800078ec0ff */
[--C-:B---3--:R-:W-:Y:S02]  /*ed3e0*/  PRMT R3, R3, 0x4210, R2.reuse ;  /* 0x0000421003037816 */ /* 0x108fe40000000002 */
[----:B------:R-:W-:-:S03]  /*ed3f0*/  PRMT R11, R11, 0x5210, R2 ;  /* 0x000052100b0b7816 */ /* 0x000fc60000000002 */
[----:B------:R0:W-:Y:S01]  /*ed400*/  STL [R1+0x140], R3 ;  /* 0x0001400301007387 */ /* 0x0001e20000100800 */
[----:B----4-:R-:W-:-:S03]  /*ed410*/  LOP3.LUT R2, R18, 0xffff, RZ, 0xc0, !PT ;  /* 0x0000ffff12027812 */ /* 0x010fc600078ec0ff */
[----:B------:R1:W-:Y:S01]  /*ed420*/  STL [R1+0xf0], R11 ;  /* 0x0000f00b01007387 */ /* 0x0003e20000100800 */
[----:B0-----:R-:W-:-:S04]  /*ed430*/  LOP3.LUT R3, R29, 0xffff, RZ, 0xc0, !PT ;  /* 0x0000ffff1d037812 */ /* 0x001fc800078ec0ff */
[--C-:B------:R-:W-:Y:S02]  /*ed440*/  PRMT R18, R24, 0x4210, R3.reuse ;  /* 0x0000421018127816 */ /* 0x100fe40000000003 */
[----:B-1----:R-:W-:Y:S02]  /*ed450*/  PRMT R11, R14, 0x5210, R3 ;  /* 0x000052100e0b7816 */ /* 0x002fe40000000003 */
[--C-:B------:R-:W-:Y:S02]  /*ed460*/  PRMT R3, R22, 0x4210, R2.reuse ;  /* 0x0000421016037816 */ /* 0x100fe40000000002 */
[----:B------:R-:W-:Y:S01]  /*ed470*/  PRMT R2, R13, 0x5210, R2 ;  /* 0x000052100d027816 */ /* 0x000fe20000000002 */
[----:B------:R0:W-:Y:S04]  /*ed480*/  STL [R1+0x144], R18 ;  /* 0x0001441201007387 */ /* 0x0001e80000100800 */
[----:B------:R-:W2:Y:S04]  /*ed490*/  LDL.LU R29, [R1+0x788] ;  /* 0x00078800011d7983 */ /* 0x000ea80000300800 */
[----:B------:R1:W-:Y:S04]  /*ed4a0*/  STL [R1+0xf4], R11 ;  /* 0x0000f40b01007387 */ /* 0x0003e80000100800 */
[----:B------:R-:W3:Y:S04]  /*ed4b0*/  LDL.LU R24, [R1+0x474] ;  /* 0x0004740001187983 */ /* 0x000ee80000300800 */
[----:B------:R-:W-:Y:S04]  /*ed4c0*/  STL [R1+0x148], R3 ;  /* 0x0001480301007387 */ /* 0x000fe80000100800 */
[----:B------:R-:W4:Y:S04]  /*ed4d0*/  LDL.LU R14, [R1+0x704] ;  /* 0x00070400010e7983 */ /* 0x000f280000300800 */
[----:B------:R-:W2:Y:S04]  /*ed4e0*/  LDL.LU R22, [R1+0x1738] ;  /* 0x0017380001167983 */ /* 0x000ea80000300800 */
[----:B------:R1:W-:Y:S04]  /*ed4f0*/  STL [R1+0xf8], R2 ;  /* 0x0000f80201007387 */ /* 0x0003e80000100800 */
[----:B------:R-:W2:Y:S04]  /*ed500*/  LDL.LU R13, [R1+0x478] ;  /* 0x00047800010d7983 */ /* 0x000ea80000300800 */
[----:B0-----:R-:W2:Y:S01]  /*ed510*/  LDL.LU R18, [R1+0x344] ;  /* 0x0003440001127983 */ /* 0x001ea20000300800 */
[----:B-1----:R-:W-:-:S02]  /*ed520*/  SHF.R.S32.HI R11, RZ, 0x1f, R25 ;  /* 0x0000001fff0b7819 */ /* 0x002fc40000011419 */
[----:B------:R-:W-:-:S05]  /*ed530*/  IADD3 R2, P2, PT, R25, R6, RZ ;  /* 0x0000000619027210 */ /* 0x000fca0007f5e0ff */
[----:B------:R-:W-:Y:S01]  /*ed540*/  IMAD.X R3, R11, 0x1, R7, P2 ;  /* 0x000000010b037824 */ /* 0x000fe200010e0607 */
[----:B------:R-:W-:-:S04]  /*ed550*/  LOP3.LUT R16, R16, 0xffff, RZ, 0xc0, !PT ;  /* 0x0000ffff10107812 */ /* 0x000fc800078ec0ff */
[----:B------:R0:W-:Y:S01]  /*ed560*/  STL.64 [R1+0x8e0], R2 ;  /* 0x0008e00201007387 */ /* 0x0001e20000100a00 */
[--C-:B------:R-:W-:Y:S02]  /*ed570*/  PRMT R9, R9, 0x4210, R16.reuse ;  /* 0x0000421009097816 */ /* 0x100fe40000000010 */
[----:B------:R-:W-:Y:S01]  /*ed580*/  PRMT R15, R15, 0x5210, R16 ;  /* 0x000052100f0f7816 */ /* 0x000fe20000000010 */
[----:B0-----:R-:W2:Y:S04]  /*ed590*/  LDL.LU.64 R2, [R1+0x5478] ;  /* 0x0054780001027983 */ /* 0x001ea80000300a00 */
[----:B------:R0:W-:Y:S04]  /*ed5a0*/  STL [R1+0x130], R9 ;  /* 0x0001300901007387 */ /* 0x0001e80000100800 */
[----:B0-----:R-:W3:Y:S04]  /*ed5b0*/  LDL.LU R9, [R1+0x5470] ;  /* 0x0054700001097983 */ /* 0x001ee80000300800 */
[----:B------:R-:W3:Y:S04]  /*ed5c0*/  LDL.LU R16, [R1+0x546c] ;  /* 0x00546c0001107983 */ /* 0x000ee80000300800 */
[----:B------:R0:W-:Y:S04]  /*ed5d0*/  STL [R1+0xe0], R15 ;  /* 0x0000e00f01007387 */ /* 0x0001e80000100800 */
[----:B0-----:R-:W3:Y:S01]  /*ed5e0*/  LDL.LU R15, [R1+0x5468] ;  /* 0x00546800010f7983 */ /* 0x001ee20000300800 */
[----:B------:R-:W-:-:S04]  /*ed5f0*/  LOP3.LUT R17, R17, 0xffff, RZ, 0xc0, !PT ;  /* 0x0000ffff11117812 */ /* 0x000fc800078ec0ff */
[--C-:B------:R-:W-:Y:S02]  /*ed600*/  PRMT R27, R27, 0x4210, R17.reuse ;  /* 0x000042101b1b7816 */ /* 0x100fe40000000011 */
[----:B------:R-:W-:Y:S02]  /*ed610*/  PRMT R17, R26, 0x5210, R17 ;  /* 0x000052101a117816 */ /* 0x000fe40000000011 */
[----:B------:R-:W-:Y:S01]  /*ed620*/  IADD3 R26, P2, PT, R25, R0, RZ ;  /* 0x00000000191a7210 */ /* 0x000fe20007f5e0ff */
[----:B------:R-:W-:Y:S04]  /*ed630*/  STL [R1+0x134], R27 ;  /* 0x0001341b01007387 */ /* 0x000fe80000100800 */
[----:B------:R0:W-:Y:S02]  /*ed640*/  STL [R1+0xe4], R17 ;  /* 0x0000e41101007387 */ /* 0x0001e40000100800 */
[----:B0-----:R-:W-:-:S04]  /*ed650*/  LOP3.LUT R17, R23, 0xffff, RZ, 0xc0, !PT ;  /* 0x0000ffff17117812 */ /* 0x001fc800078ec0ff */
[--C-:B------:R-:W-:Y:S02]  /*ed660*/  PRMT R23, R28, 0x4210, R17.reuse ;  /* 0x000042101c177816 */ /* 0x100fe40000000011 */
[----:B------:R-:W-:Y:S02]  /*ed670*/  PRMT R20, R20, 0x5210, R17 ;  /* 0x0000521014147816 */ /* 0x000fe40000000011 */
[----:B------:R-:W-:-:S04]  /*ed680*/  LOP3.LUT R12, R12, 0xffff, RZ, 0xc0, !PT ;  /* 0x0000ffff0c0c7812 */ /* 0x000fc800078ec0ff */
[----:B------:R-:W-:Y:S01]  /*ed690*/  PRMT R17, R21, 0x4210, R12 ;  /* 0x0000421015117816 */ /* 0x000fe2000000000c */
[----:B--2---:R-:W-:-:S05]  /*ed6a0*/  IMAD.X R27, R11, 0x1, R3, P2 ;  /* 0x000000010b1b7824 */ /* 0x004fca00010e0603 */
[----:B------:R-:W-:Y:S04]  /*ed6b0*/  STL.64 [R1+0x8d8], R26 ;  /* 0x0008d81a01007387 */ /* 0x000fe80000100a00 */
[----:B------:R-:W-:Y:S04]  /*ed6c0*/  STL [R1+0x138], R23 ;  /* 0x0001381701007387 */ /* 0x000fe80000100800 */
[----:B------:R0:W-:Y:S02]  /*ed6d0*/  STL [R1+0xe8], R20 ;  /* 0x0000e81401007387 */ /* 0x0001e40000100800 */
[----:B0-----:R-:W-:-:S05]  /*ed6e0*/  IADD3 R20, P2, PT, R25, R2, RZ ;  /* 0x0000000219147210 */ /* 0x001fca0007f5e0ff */
[----:B------:R-:W-:Y:S01]  /*ed6f0*/  IMAD.X R21, R11, 0x1, R5, P2 ;  /* 0x000000010b157824 */ /* 0x000fe200010e0605 */
[----:B---3--:R-:W-:Y:S02]  /*ed700*/  PRMT R12, R15, 0x5210, R12 ;  /* 0x000052100f0c7816 */ /* 0x008fe4000000000c */
[----:B------:R-:W-:Y:S01]  /*ed710*/  IADD3 R26, P2, PT, R25, R4, RZ ;  /* 0x00000004191a7210 */ /* 0x000fe20007f5e0ff */
[----:B------:R-:W2:Y:S04]  /*ed720*/  LDL.LU R15, [R1+0x5464] ;  /* 0x00546400010f7983 */ /* 0x000ea80000300800 */
[----:B------:R-:W-:Y:S04]  /*ed730*/  STL [R1+0x120], R17 ;  /* 0x0001201101007387 */ /* 0x000fe80000100800 */
[----:B------:R-:W-:Y:S01]  /*ed740*/  STL [R1+0x90], R12 ;  /* 0x0000900c01007387 */ /* 0x000fe20000100800 */
[----:B------:R-:W-:-:S03]  /*ed750*/  IMAD.X R27, R11, 0x1, R8, P2 ;  /* 0x000000010b1b7824 */ /* 0x000fc600010e0608 */
[----:B------:R0:W-:Y:S04]  /*ed760*/  STL.64 [R1+0x8c8], R20 ;  /* 0x0008c81401007387 */ /* 0x0001e80000100a00 */
[----:B0-----:R-:W3:Y:S04]  /*ed770*/  LDL.LU R20, [R1+0x1728] ;  /* 0x0017280001147983 */ /* 0x001ee80000300800 */
[----:B------:R-:W2:Y:S04]  /*ed780*/  LDL.LU R21, [R1+0x88c] ;  /* 0x00088c0001157983 */ /* 0x000ea80000300800 */
[----:B------:R-:W2:Y:S04]  /*ed790*/  LDL.LU R25, [R1+0x488] ;  /* 0x0004880001197983 */ /* 0x000ea80000300800 */
[----:B------:R0:W-:Y:S04]  /*ed7a0*/  STL.64 [R1+0x8d0], R26 ;  /* 0x0008d01a01007387 */ /* 0x0001e80000100a00 */
[----:B0-----:R-:W2:Y:S01]  /*ed7b0*/  LDL.LU R27, [R1+0x5460] ;  /* 0x00546000011b7983 */ /* 0x001ea20000300800 */
[----:B------:R-:W-:-:S04]  /*ed7c0*/  LOP3.LUT R11, R29, 0xffff, RZ, 0xc0, !PT ;  /* 0x0000ffff1d0b7812 */ /* 0x000fc800078ec0ff */
[----:B------:R-:W-:Y:S02]  /*ed7d0*/  PRMT R12, R24, 0x4210, R11 ;  /* 0x00004210180c7816 */ /* 0x000fe4000000000b */
[----:B------:R-:W-:Y:S02]  /*ed7e0*/  IADD3 R28, P2, PT, R18, R6, RZ ;  /* 0x00000006121c7210 */ /* 0x000fe40007f5e0ff */
[----:B------:R-:W-:-:S05]  /*ed7f0*/  SHF.R.S32.HI R24, RZ, 0x1f, R18 ;  /* 0x0000001fff187819 */ /* 0x000fca0000011412 */
[----:B------:R-:W-:Y:S01]  /*ed800*/  IMAD.X R29, R24, 0x1, R7, P2 ;  /* 0x00000001181d7824 */ /* 0x000fe200010e0607 */
[----:B--2---:R-:W-:Y:S02]  /*ed810*/  PRMT R17, R27, 0x5210, R11 ;  /* 0x000052101b117816 */ /* 0x004fe4000000000b */
[----:B------:R-:W2:Y:S04]  /*ed820*/  LDL.LU R27, [R1+0x545c] ;  /* 0x00545c00011b7983 */ /* 0x000ea80000300800 */
[----:B------:R4:W-:Y:S01]  /*ed830*/  STL [R1+0x124], R12 ;  /* 0x0001240c01007387 */ /* 0x0009e20000100800 */
[----:B------:R-:W-:-:S03]  /*ed840*/  LOP3.LUT R11, R22, 0xffff, RZ, 0xc0, !PT ;  /* 0x0000ffff160b7812 */ /* 0x000fc600078ec0ff */
[----:B------:R0:W-:Y:S01]  /*ed850*/  STL [R1+0x94], R17 ;  /* 0x0000941101007387 */ /* 0x0001e20000100800 */
[----:B----4-:R-:W-:-:S04]  /*ed860*/  LOP3.LUT R12, R14, 0xffff, RZ, 0xc0, !PT ;  /* 0x0000ffff0e0c7812 */ /* 0x010fc800078ec0ff */
[--C-:B------:R-:W-:Y:S02]  /*ed870*/  PRMT R14, R13, 0x4210, R12.reuse ;  /* 0x000042100d0e7816 */ /* 0x100fe4000000000c */
[----:B------:R-:W-:Y:S02]  /*ed880*/  PRMT R13, R16, 0x5210, R12 ;  /* 0x00005210100d7816 */ /* 0x000fe4000000000c */
[--C-:B------:R-:W-:Y:S02]  /*ed890*/  PRMT R12, R15, 0x4210, R11.reuse ;  /* 0x000042100f0c7816 */ /* 0x100fe4000000000b */
[----:B------:R-:W-:Y:S01]  /*ed8a0*/  PRMT R9, R9, 0x5210, R11 ;  /* 0x0000521009097816 */ /* 0x000fe2000000000b */
[----:B------:R-:W-:Y:S04]  /*ed8b0*/  STL [R1+0x128], R14 ;  /* 0x0001280e01007387 */ /* 0x000fe80000100800 */
[----:B------:R-:W-:Y:S04]  /*ed8c0*/  STL [R1+0x98], R13 ;  /* 0x0000980d01007387 */ /* 0x000fe80000100800 */
[----:B------:R-:W4:Y:S04]  /*ed8d0*/  LDL.LU R26, [R1+0x7a8] ;  /* 0x0007a800011a7983 */ /* 0x000f280000300800 */
[----:B------:R1:W-:Y:S04]  /*ed8e0*/  STL [R1+0x110], R12 ;  /* 0x0001100c01007387 */ /* 0x0003e80000100800 */
[----:B0-----:R-:W4:Y:S04]  /*ed8f0*/  LDL.LU R17, [R1+0x4ac] ;  /* 0x0004ac0001117983 */ /* 0x001f280000300800 */
[----:B------:R-:W-:Y:S04]  /*ed900*/  STL [R1+0x80], R9 ;  /* 0x0000800901007387 */ /* 0x000fe80000100800 */
[----:B------:R-:W4:Y:S04]  /*ed910*/  LDL.LU R23, [R1+0x8c] ;  /* 0x00008c0001177983 */ /* 0x000f280000300800 */
[----:B-1----:R-:W4:Y:S04]  /*ed920*/  LDL.LU R12, [R1+0x4a8] ;  /* 0x0004a800010c7983 */ /* 0x002f280000300800 */
[----:B------:R-:W4:Y:S04]  /*ed930*/  LDL.LU R15, [R1+0x348] ;  /* 0x00034800010f7983 */ /* 0x000f280000300800 */
[----:B------:R0:W-:Y:S04]  /*ed940*/  STL.64 [R1+0x5438], R6 ;  /* 0x0054380601007387 */ /* 0x0001e80000100a00 */
[----:B0-----:R-:W4:Y:S04]  /*ed950*/  LDL.LU R6, [R1+0x79c] ;  /* 0x00079c0001067983 */ /* 0x001f280000300800 */
[----:B------:R-:W4:Y:S04]  /*ed960*/  LDL.LU R7, [R1+0x7c] ;  /* 0x00007c0001077983 */ /* 0x000f280000300800 */
[----:B------:R0:W-:Y:S04]  /*ed970*/  STL.64 [R1+0x8c0], R28 ;  /* 0x0008c01c01007387 */ /* 0x0001e80000100a00 */
[----:B------:R-:W4:Y:S04]  /*ed980*/  LDL.LU R22, [R1+0x7ac] ;  /* 0x0007ac0001167983 */ /* 0x000f280000300800 */
[----:B------:R-:W4:Y:S04]  /*ed990*/  LDL.LU R14, [R1+0x4a0] ;  /* 0x0004a000010e7983 */ /* 0x000f280000300800 */
[----:B------:R-:W4:Y:S01]  /*ed9a0*/  LDL.LU R13, [R1+0x64] ;  /* 0x00006400010d7983 */ /* 0x000f220000300800 */
[----:B---3--:R-:W-:-:S02]  /*ed9b0*/  LOP3.LUT R20, R20, 0xffff, RZ, 0xc0, !PT ;  /* 0x0000ffff14147812 */ /* 0x008fc400078ec0ff */
[----:B------:R-:W-:Y:S01]  /*ed9c0*/  LOP3.LUT R11, R21, 0xffff, RZ, 0xc0, !PT ;  /* 0x0000ffff150b7812 */ /* 0x000fe200078ec0ff */
[----:B------:R-:W3:Y:S01]  /*ed9d0*/  LDL.LU R9, [R1+0x7b0] ;  /* 0x0007b00001097983 */ /* 0x000ee20000300800 */
[--C-:B------:R-:W-:Y:S02]  /*ed9e0*/  PRMT R21, R25, 0x4210, R20.reuse ;  /* 0x0000421019157816 */ /* 0x100fe40000000014 */
[----:B------:R-:W-:Y:S01]  /*ed9f0*/  PRMT R19, R19, 0x5210, R20 ;  /* 0x0000521013137816 */ /* 0x000fe20000000014 */
[----:B0-----:R-:W3:Y:S04]  /*eda00*/  LDL.LU R28, [R1+0x72c] ;  /* 0x00072c00011c7983 */ /* 0x001ee80000300800 */
[----:B------:R-:W3:Y:S04]  /*eda10*/  LDL.LU R16, [R1+0x4a4] ;  /* 0x0004a40001107983 */ /* 0x000ee80000300800 */
[----:B------:R-:W3:Y:S04]  /*eda20*/  LDL.LU R29, [R1+0x49c] ;  /* 0x00049c00011d7983 */ /* 0x000ee80000300800 */
[----:B------:R-:W3:Y:S04]  /*eda30*/  LDL.LU R25, [R1+0x34c] ;  /* 0x00034c0001197983 */ /* 0x000ee80000300800 */
[----:B------:R0:W-:Y:S04]  /*eda40*/  STL [R1+0x114], R21 ;  /* 0x0001141501007387 */ /* 0x0001e80000100800 */
[----:B------:R-:W3:Y:S04]  /*eda50*/  LDL.LU R20, [R1+0x1770] ;  /* 0x0017700001147983 */ /* 0x000ee80000300800 */
[----:B0-----:R-:W3:Y:S04]  /*eda60*/  LDL.LU R21, [R1+0x4b0] ;  /* 0x0004b00001157983 */ /* 0x001ee80000300800 */
[----:B------:R0:W-:Y:S02]  /*eda70*/  STL [R1+0x84], R19 ;  /* 0x0000841301007387 */ /* 0x0001e40000100800 */
[----:B0-----:R-:W-:-:S02]  /*eda80*/  PRMT R19, R10, 0x5210, R11 ;  /* 0x000052100a137816 */ /* 0x001fc4000000000b */
[----:B------:R-:W-:Y:S02]  /*eda90*/  IADD3 R10, P2, PT, R18, R0, RZ ;  /* 0x00000000120a7210 */ /* 0x000fe40007f5e0ff */
[----:B--2---:R-:W-:-:S03]  /*edaa0*/  PRMT R27, R27, 0x4210, R11 ;  /* 0x000042101b1b7816 */ /* 0x004fc6000000000b */
[----:B------:R-:W-:Y:S02]  /*edab0*/  IMAD.X R11, R24, 0x1, R3, P2 ;  /* 0x00000001180b7824 */ /* 0x000fe400010e0603 */
[----:B------:R-:W-:Y:S04]  /*edac0*/  STL [R1+0x118], R27 ;  /* 0x0001181b01007387 */ /* 0x000fe80000100800 */
[----:B------:R-:W-:Y:S04]  /*edad0*/  STL [R1+0x88], R19 ;  /* 0x0000881301007387 */ /* 0x000fe80000100800 */
[----:B------:R0:W-:Y:S04]  /*edae0*/  STL.64 [R1+0x8b8], R10 ;  /* 0x0008b80a01007387 */ /* 0x0001e80000100a00 */
[----:B0-----:R-:W2:Y:S04]  /*edaf0*/  LDL.LU R11, [R1+0x5458] ;  /* 0x00545800010b7983 */ /* 0x001ea80000300800 */
[----:B------:R-:W2:Y:S04]  /*edb00*/  LDL.LU R27, [R1+0x1748] ;  /* 0x00174800011b7983 */ /* 0x000ea80000300800 */
[----:B------:R-:W2:Y:S01]  /*edb10*/  LDL.LU R19, [R1+0x158c] ;  /* 0x00158c0001137983 */ /* 0x000ea20000300800 */
[----:B----4-:R-:W-:-:S03]  /*edb20*/  LOP3.LUT R26, R26, 0xffff, RZ, 0xc0, !PT ;  /* 0x0000ffff1a1a7812 */ /* 0x010fc600078ec0ff */
[----:B------:R-:W4:Y:S01]  /*edb30*/  LDL.LU R10, [R1+0x4b4] ;  /* 0x0004b400010a7983 */ /* 0x000f220000300800 */
[--C-:B------:R-:W-:Y:S02]  /*edb40*/  PRMT R17, R17, 0x4210, R26.reuse ;  /* 0x0000421011117816 */ /* 0x100fe4000000001a */
[----:B------:R-:W-:-:S03]  /*edb50*/  PRMT R23, R23, 0x5210, R26 ;  /* 0x0000521017177816 */ /* 0x000fc6000000001a */
[----:B------:R0:W-:Y:S04]  /*edb60*/  STL [R1+0x100], R17 ;  /* 0x0001001101007387 */ /* 0x0001e80000100800 */
[----:B0-----:R-:W4:Y:S04]  /*edb70*/  LDL.LU R17, [R1+0x5454] ;  /* 0x0054540001117983 */ /* 0x001f280000300800 */
[----:B------:R-:W4:Y:S01]  /*edb80*/  LDL.LU R26, [R1+0x5450] ;  /* 0x00545000011a7983 */ /* 0x000f220000300800 */
[----:B------:R-:W-:-:S03]  /*edb90*/  LOP3.LUT R6, R6, 0xffff, RZ, 0xc0, !PT ;  /* 0x0000ffff06067812 */ /* 0x000fc600078ec0ff */
[----:B------:R0:W-:Y:S01]  /*edba0*/  STL [R1+0x70], R23 ;  /* 0x0000701701007387 */ /* 0x0001e20000100800 */
[--C-:B------:R-:W-:Y:S02]  /*edbb0*/  PRMT R12, R12, 0x4210, R6.reuse ;  /* 0x000042100c0c7816 */ /* 0x100fe40000000006 */
[----:B------:R-:W-:Y:S02]  /*edbc0*/  PRMT R7, R7, 0x5210, R6 ;  /* 0x0000521007077816 */ /* 0x000fe40000000006 */
[----:B------:R-:W-:Y:S01]  /*edbd0*/  IADD3 R6, P2, PT, R18, R2, RZ ;  /* 0x0000000212067210 */ /* 0x000fe20007f5e0ff */
[----:B0-----:R-:W4:Y:S04]  /*edbe0*/  LDL.LU R23, [R1+0x544c] ;  /* 0x00544c0001177983 */ /* 0x001f280000300800 */
[----:B------:R0:W-:Y:S04]  /*edbf0*/  STL [R1+0x104], R12 ;  /* 0x0001040c01007387 */ /* 0x0001e80000100800 */
[----:B0-----:R-:W4:Y:S04]  /*edc00*/  LDL.LU R12, [R1+0x5448] ;  /* 0x00544800010c7983 */ /* 0x001f280000300800 */
[----:B------:R0:W-:Y:S01]  /*edc10*/  STL [R1+0x74], R7 ;  /* 0x0000740701007387 */ /* 0x0001e20000100800 */
[----:B------:R-:W-:Y:S01]  /*edc20*/  LOP3.LUT R22, R22, 0xffff, RZ, 0xc0, !PT ;  /* 0x0000ffff16167812 */ /* 0x000fe200078ec0ff */
[----:B0-----:R-:W-:-:S05]  /*edc30*/  IMAD.X R7, R24, 0x1, R5, P2 ;  /* 0x0000000118077824 */ /* 0x001fca00010e0605 */
[----:B------:R0:W-:Y:S01]  /*edc40*/  STL.64 [R1+0x8b0], R6 ;  /* 0x0008b00601007387 */ /* 0x0001e20000100a00 */
[--C-:B------:R-:W-:Y:S02]  /*edc50*/  PRMT R14, R14, 0x4210, R22.reuse ;  /* 0x000042100e0e7816 */ /* 0x100fe40000000016 */
[----:B------:R-:W-:Y:S02]  /*edc60*/  PRMT R13, R13, 0x5210, R22 ;  /* 0x000052100d0d7816 */ /* 0x000fe40000000016 */
[----:B0-----:R-:W-:Y:S02]  /*edc70*/  IADD3 R6, P2, PT, R18, R4, RZ ;  /* 0x0000000412067210 */ /* 0x001fe40007f5e0ff */
[----:B------:R-:W4:Y:S03]  /*edc80*/  LDL.LU R18, [R1+0x5444] ;  /* 0x0054440001127983 */ /* 0x000f260000300800 */
[----:B------:R-:W-:-:S02]  /*edc90*/  IMAD.X R7, R24, 0x1, R8, P2 ;  /* 0x0000000118077824 */ /* 0x000fc400010e0608 */
[----:B------:R-:W4:Y:S04]  /*edca0*/  LDL.LU R24, [R1+0x5440] ;  /* 0x0054400001187983 */ /* 0x000f280000300800 */
[----:B------:R0:W-:Y:S04]  /*edcb0*/  STL.64 [R1+0x8a8], R6 ;  /* 0x0008a80601007387 */ /* 0x0001e80000100a00 */
[----:B0-----:R-:W4:Y:S04]  /*edcc0*/  LDL.LU.64 R6, [R1+0x5438] ;  /* 0x0054380001067983 */ /* 0x001f280000300a00 */
[----:B------:R0:W-:Y:S04]  /*edcd0*/  STL [R1+0xb0], R14 ;  /* 0x0000b00e01007387 */ /* 0x0001e80000100800 */
[----:B0-----:R-:W4:Y:S04]  /*edce0*/  LDL.LU R14, [R1+0x5434] ;  /* 0x00543400010e7983 */ /* 0x001f280000300800 */
[----:B------:R-:W4:Y:S04]  /*edcf0*/  LDL.LU R22, [R1+0x5430] ;  /* 0x0054300001167983 */ /* 0x000f280000300800 */
[----:B------:R0:W-:Y:S04]  /*edd00*/  STL [R1+0x60], R13 ;  /* 0x0000600d01007387 */ /* 0x0001e80000100800 */
[----:B0-----:R-:W4:Y:S01]  /*edd10*/  LDL.LU R13, [R1+0x542c] ;  /* 0x00542c00010d7983 */ /* 0x001f220000300800 */
[----:B---3--:R-:W-:-:S02]  /*edd20*/  LOP3.LUT R9, R9, 0xffff, RZ, 0xc0, !PT ;  /* 0x0000ffff09097812 */ /* 0x008fc400078ec0ff */
[----:B------:R-:W-:Y:S02]  /*edd30*/  LOP3.LUT R28, R28, 0xffff, RZ, 0xc0, !PT ;  /* 0x0000ffff1c1c7812 */ /* 0x000fe400078ec0ff */
[----:B------:R-:W-:Y:S02]  /*edd40*/  PRMT R16, R16, 0x4210, R9 ;  /* 0x0000421010107816 */ /* 0x000fe40000000009 */
[----:B------:R-:W-:-:S03]  /*edd50*/  PRMT R29, R29, 0x4210, R28 ;  /* 0x000042101d1d7816 */ /* 0x000fc6000000001c */
[----:B------:R0:W-:Y:S01]  /*edd60*/  STL [R1+0xb4], R16 ;  /* 0x0000b41001007387 */ /* 0x0001e20000100800 */
[----:B------:R-:W-:-:S03]  /*edd70*/  LOP3.LUT R20, R20, 0xffff, RZ, 0xc0, !PT ;  /* 0x0000ffff14147812 */ /* 0x000fc600078ec0ff */
[----:B0-----:R-:W3:Y:S01]  /*edd80*/  LDL.LU R16, [R1+0x5428] ;  /* 0x0054280001107983 */ /* 0x001ee20000300800 */
[----:B------:R-:W-:Y:S02]  /*edd90*/  PRMT R21, R21, 0x4210, R20 ;  /* 0x0000421015157816 */ /* 0x000fe40000000014 */
[----:B--2---:R-:W-:-:S04]  /*edda0*/  LOP3.LUT R27, R27, 0xffff, RZ, 0xc0, !PT ;  /* 0x0000ffff1b1b7812 */ /* 0x004fc800078ec0ff */
[----:B----4-:R-:W-:Y:S02]  /*eddb0*/  PRMT R10, R10, 0x4210, R27 ;  /* 0x000042100a0a7816 */ /* 0x010fe4000000001b */
[----:B------:R-:W-:Y:S02]  /*eddc0*/  PRMT R13, R13, 0x5210, R9 ;  /* 0x000052100d0d7816 */ /* 0x000fe40000000009 */
[----:B------:R-:W2:Y:S04]  /*eddd0*/  LDL.LU R9, [R1+0x5424] ;  /* 0x0054240001097983 */ /* 0x000ea80000300800 */
[----:B------:R0:W-:Y:S04]  /*edde0*/  STL [R1+0x64], R13 ;  /* 0x0000640d01007387 */ /* 0x0001e80000100800 */
[----:B0-----:R-:W4:Y:S04]  /*eddf0*/  LDL.LU R13, [R1+0x5420] ;  /* 0x00542000010d7983 */ /* 0x001f280000300800 */
[----:B------:R0:W-:Y:S02]  /*ede00*/  STL [R1+0xb8], R29 ;  /* 0x0000b81d01007387 */ /* 0x0001e40000100800 */
[----:B0-----:R-:W-:-:S02]  /*ede10*/  PRMT R29, R22, 0x5210, R28 ;  /* 0x00005210161d7816 */ /* 0x001fc4000000001c */
[----:B------:R-:W-:Y:S02]  /*ede20*/  SHF.R.S32.HI R22, RZ, 0x1f, R15 ;  /* 0x0000001fff167819 */ /* 0x000fe4000001140f */
[----:B------:R-:W-:Y:S01]  /*ede30*/  IADD3 R28, P2, PT, R15, R6, RZ ;  /* 0x000000060f1c7210 */ /* 0x000fe20007f5e0ff */
[----:B------:R0:W-:Y:S04]  /*ede40*/  STL [R1+0x68], R29 ;  /* 0x0000681d01007387 */ /* 0x0001e80000100800 */
[----:B0-----:R-:W-:-:S05]  /*ede50*/  IMAD.X R29, R22, 0x1, R7, P2 ;  /* 0x00000001161d7824 */ /* 0x001fca00010e0607 */
[----:B------:R0:W-:Y:S04]  /*ede60*/  STL.64 [R1+0x8a0], R28 ;  /* 0x0008a01c01007387 */ /* 0x0001e80000100a00 */
[----:B0-----:R-:W2:Y:S04]  /*ede70*/  LDL.LU.64 R28, [R1+0x5418] ;  /* 0x00541800011c7983 */ /* 0x001ea80000300a00 */
        /* <DEDUP_REMOVED lines=8> */
[----:B------:R0:W-:Y:S04]  /*edf00*/  STL [R1+0xc4], R10 ;  /* 0x0000c40a01007387 */ /* 0x0001e80000100800 */
[----:B0-----:R-:W2:Y:S01]  /*edf10*/  LDL.LU R10, [R1+0x5408] ;  /* 0x00540800010a7983 */ /* 0x001ea20000300800 */
[----:B------:R-:W-:-:S02]  /*edf20*/  PRMT R24, R24, 0x5210, R27 ;  /* 0x0000521018187816 */ /* 0x000fc4000000001b */
[----:B------:R-:W-:Y:S01]  /*edf30*/  LOP3.LUT R19, R19, 0xffff, RZ, 0xc0, !PT ;  /* 0x0000ffff13137812 */ /* 0x000fe200078ec0ff */
[----:B------:R-:W3:Y:S04]  /*edf40*/  LDL.LU R27, [R1+0x5404] ;  /* 0x00540400011b7983 */ /* 0x000ee80000300800 */
[----:B------:R2:W-:Y:S02]  /*edf50*/  STL [R1+0x54], R24 ;  /* 0x0000541801007387 */ /* 0x0005e40000100800 */
[--C-:B--2---:R-:W-:Y:S02]  /*edf60*/  PRMT R24, R10, 0x4210, R19.reuse ;  /* 0x000042100a187816 */ /* 0x104fe40000000013 */
[----:B------:R-:W2:Y:S04]  /*edf70*/  LDL.LU R10, [R1+0x5400] ;  /* 0x00540000010a7983 */ /* 0x000ea80000300800 */
[----:B------:R0:W-:Y:S02]  /*edf80*/  STL [R1+0xc8], R24 ;  /* 0x0000c81801007387 */ /* 0x0001e40000100800 */
[----:B0-----:R-:W-:-:S02]  /*edf90*/  PRMT R24, R18, 0x5210, R19 ;  /* 0x0000521012187816 */ /* 0x001fc40000000013 */
[----:B------:R-:W-:-:S05]  /*edfa0*/  IADD3 R18, P2, PT, R15, R0, RZ ;  /* 0x000000000f127210 */ /* 0x000fca0007f5e0ff */
[----:B------:R-:W-:Y:S01]  /*edfb0*/  IMAD.X R19, R22, 0x1, R3, P2 ;  /* 0x0000000116137824 */ /* 0x000fe200010e0603 */
[----:B------:R-:W-:Y:S04]  /*edfc0*/  STL [R1+0x58], R24 ;  /* 0x0000581801007387 */ /* 0x000fe80000100800 */
[----:B------:R0:W-:Y:S02]  /*edfd0*/  STL.64 [R1+0x890], R18 ;  /* 0x0008901201007387 */ /* 0x0001e40000100a00 */
[----:B0-----:R-:W-:-:S05]  /*edfe0*/  IADD3 R18, P2, PT, R25, R0, RZ ;  /* 0x0000000019127210 */ /* 0x001fca0007f5e0ff */
[----:B------:R-:W-:-:S05]  /*edff0*/  IMAD.X R19, R14, 0x1, R3, P2 ;  /* 0x000000010e137824 */ /* 0x000fca00010e0603 */
[----:B------:R0:W-:Y:S02]  /*ee000*/  STL.64 [R1+0x888], R18 ;  /* 0x0008881201007387 */ /* 0x0001e40000100a00 */
[----:B0-----:R-:W-:-:S05]  /*ee010*/  IADD3 R18, P2, PT, R15, R2, RZ ;  /* 0x000000020f127210 */ /* 0x001fca0007f5e0ff */
[----:B------:R-:W-:-:S05]  /*ee020*/  IMAD.X R19, R22, 0x1, R5, P2 ;  /* 0x0000000116137824 */ /* 0x000fca00010e0605 */
[----:B------:R0:W-:Y:S02]  /*ee030*/  STL.64 [R1+0x880], R18 ;  /* 0x0008801201007387 */ /* 0x0001e40000100a00 */
[----:B0-----:R-:W-:-:S05]  /*ee040*/  IADD3 R18, P2, PT, R25, R2, RZ ;  /* 0x0000000219127210 */ /* 0x001fca0007f5e0ff */
[----:B------:R-:W-:Y:S01]  /*ee050*/  IMAD.X R19, R14, 0x1, R5, P2 ;  /* 0x000000010e137824 */ /* 0x000fe200010e0605 */
[----:B------:R-:W-:-:S05]  /*ee060*/  IADD3 R24, P2, PT, R25, R4, RZ ;  /* 0x0000000419187210 */ /* 0x000fca0007f5e0ff */
[--C-:B------:R-:W-:Y:S01]  /*ee070*/  IMAD.X R25, R14, 0x1, R8.reuse, P2 ;  /* 0x000000010e197824 */ /* 0x100fe200010e0608 */
[----:B------:R-:W-:Y:S01]  /*ee080*/  IADD3 R14, P2, PT, R15, R4, RZ ;  /* 0x000000040f0e7210 */ /* 0x000fe20007f5e0ff */
[----:B------:R0:W-:Y:S04]  /*ee090*/  STL.64 [R1+0x878], R18 ;  /* 0x0008781201007387 */ /* 0x0001e80000100a00 */
[----:B------:R-:W-:Y:S01]  /*ee0a0*/  IMAD.X R15, R22, 0x1, R8, P2 ;  /* 0x00000001160f7824 */ /* 0x000fe200010e0608 */
[----:B0-----:R-:W4:Y:S04]  /*ee0b0*/  LDL.LU.64 R18, [R1+0x53f8] ;  /* 0x0053f80001127983 */ /* 0x001f280000300a00 */
[----:B------:R0:W-:Y:S04]  /*ee0c0*/  STL.64 [R1+0x870], R24 ;  /* 0x0008701801007387 */ /* 0x0001e80000100a00 */
[----:B0-----:R-:W4:Y:S04]  /*ee0d0*/  LDL.LU.64 R24, [R1+0x53f0] ;  /* 0x0053f00001187983 */ /* 0x001f280000300a00 */
[----:B------:R0:W-:Y:S04]  /*ee0e0*/  STL.64 [R1+0x3b8], R14 ;  /* 0x0003b80e01007387 */ /* 0x0001e80000100a00 */
[----:B0-----:R-:W4:Y:S04]  /*ee0f0*/  LDL.LU.64 R14, [R1+0x53e8] ;  /* 0x0053e800010e7983 */ /* 0x001f280000300a00 */
[----:B------:R-:W4:Y:S01]  /*ee100*/  LDL R22, [R1+0xac] ;  /* 0x0000ac0001167983 */ /* 0x000f220000100800 */
[----:B--2---:R-:W-:-:S04]  /*ee110*/  LOP3.LUT R10, R10, 0xffff, RZ, 0xc0, !PT ;  /* 0x0000ffff0a0a7812 */ /* 0x004fc800078ec0ff */
[--C-:B------:R-:W-:Y:S02]  /*ee120*/  PRMT R21, R21, 0x4210, R10.reuse ;  /* 0x0000421015157816 */ /* 0x100fe4000000000a */
[----:B------:R-:W-:-:S03]  /*ee130*/  PRMT R20, R20, 0x5210, R10 ;  /* 0x0000521014147816 */ /* 0x000fc6000000000a */
[----:B------:R0:W-:Y:S04]  /*ee140*/  STL [R1+0x40], R21 ;  /* 0x0000401501007387 */ /* 0x0001e80000100800 */
[----:B0-----:R-:W2:Y:S04]  /*ee150*/  LDL R21, [R1+0xa8] ;  /* 0x0000a80001157983 */ /* 0x001ea80000100800 */
[----:B------:R-:W2:Y:S01]  /*ee160*/  LDL.LU R10, [R1+0x53e0] ;  /* 0x0053e000010a7983 */ /* 0x000ea20000300800 */
[----:B---3--:R-:W-:-:S03]  /*ee170*/  LOP3.LUT R27, R27, 0xffff, RZ, 0xc0, !PT ;  /* 0x0000ffff1b1b7812 */ /* 0x008fc600078ec0ff */
[----:B------:R0:W-:Y:S01]  /*ee180*/  STL [R1+0x30], R20 ;  /* 0x0000301401007387 */ /* 0x0001e20000100800 */
[----:B------:R-:W-:-:S03]  /*ee190*/  PRMT R9, R9, 0x4210, R27 ;  /* 0x0000421009097816 */ /* 0x000fc6000000001b */
[----:B0-----:R-:W3:Y:S01]  /*ee1a0*/  LDL.LU R20, [R1+0xa0] ;  /* 0x0000a00001147983 */ /* 0x001ee20000300800 */
[----:B------:R-:W-:Y:S02]  /*ee1b0*/  PRMT R12, R12, 0x5210, R27 ;  /* 0x000052100c0c7816 */ /* 0x000fe4000000001b */
[----:B----4-:R-:W-:-:S04]  /*ee1c0*/  LOP3.LUT R14, R14, 0xffff, RZ, 0xc0, !PT ;  /* 0x0000ffff0e0e7812 */ /* 0x010fc800078ec0ff */
[--C-:B------:R-:W-:Y:S02]  /*ee1d0*/  PRMT R13, R13, 0x4210, R14.reuse ;  /* 0x000042100d0d7816 */ /* 0x100fe4000000000e */
[----:B------:R-:W-:-:S03]  /*ee1e0*/  PRMT R28, R28, 0x5210, R14 ;  /* 0x000052101c1c7816 */ /* 0x000fc6000000000e */
[----:B------:R0:W-:Y:S04]  /*ee1f0*/  STL [R1+0x44], R13 ;  /* 0x0000440d01007387 */ /* 0x0001e80000100800 */
[----:B0-----:R-:W4:Y:S04]  /*ee200*/  LDL.LU R13, [R1+0x53dc] ;  /* 0x0053dc00010d7983 */ /* 0x001f280000300800 */
[----:B------:R-:W4:Y:S04]  /*ee210*/  LDL.LU R14, [R1+0x53d8] ;  /* 0x0053d800010e7983 */ /* 0x000f280000300800 */
[----:B------:R0:W-:Y:S04]  /*ee220*/  STL [R1+0x34], R28 ;  /* 0x0000341c01007387 */ /* 0x0001e80000100800 */
[----:B0-----:R-:W4:Y:S04]  /*ee230*/  LDL.LU R28, [R1+0x53d4] ;  /* 0x0053d400011c7983 */ /* 0x001f280000300800 */
[----:B------:R0:W-:Y:S04]  /*ee240*/  STL [R1+0x48], R9 ;  /* 0x0000480901007387 */ /* 0x0001e80000100800 */
[----:B0-----:R-:W4:Y:S04]  /*ee250*/  LDL.LU R9, [R1+0x53d0] ;  /* 0x0053d00001097983 */ /* 0x001f280000300800 */
[----:B------:R0:W-:Y:S04]  /*ee260*/  STL [R1+0x38], R12 ;  /* 0x0000380c01007387 */ /* 0x0001e80000100800 */
[----:B0-----:R-:W4:Y:S01]  /*ee270*/  LDL R12, [R1+0xa4] ;  /* 0x0000a400010c7983 */ /* 0x001f220000100800 */
[----:B--2---:R-:W-:-:S03]  /*ee280*/  LOP3.LUT R27, R10, 0xffff, RZ, 0xc0, !PT ;  /* 0x0000ffff0a1b7812 */ /* 0x004fc600078ec0ff */
[----:B------:R-:W2:Y:S01]  /*ee290*/  LDL R10, [R1+0xd0] ;  /* 0x0000d000010a7983 */ /* 0x000ea20000100800 */
[----:B------:R-:W-:Y:S02]  /*ee2a0*/  LOP3.LUT R24, R24, 0xffff, RZ, 0xc0, !PT ;  /* 0x0000ffff18187812 */ /* 0x000fe400078ec0ff */
[--C-:B------:R-:W-:Y:S02]  /*ee2b0*/  PRMT R29, R29, 0x4210, R27.reuse ;  /* 0x000042101d1d7816 */ /* 0x100fe4000000001b */
[----:B------:R-:W-:Y:S02]  /*ee2c0*/  ISETP.LT.AND P2, PT, R22, UR50, !P1 ;  /* 0x0000003216007c0c */ /* 0x000fe4000cf41270 */
[----:B------:R-:W-:Y:S02]  /*ee2d0*/  PRMT R26, R26, 0x5210, R27 ;  /* 0x000052101a1a7816 */ /* 0x000fe4000000001b */
[--C-:B------:R-:W-:Y:S02]  /*ee2e0*/  PRMT R25, R25, 0x4210, R24.reuse ;  /* 0x0000421019197816 */ /* 0x100fe40000000018 */
[----:B------:R-:W-:Y:S01]  /*ee2f0*/  LOP3.LUT R18, R18, 0xffff, RZ, 0xc0, !PT ;  /* 0x0000ffff12127812 */ /* 0x000fe200078ec0ff */
[----:B------:R0:W-:Y:S01]  /*ee300*/  STL [R1+0x20], R29 ;  /* 0x0000201d01007387 */ /* 0x0001e20000100800 */
[----:B------:R-:W-:-:S02]  /*ee310*/  PRMT R23, R23, 0x5210, R24 ;  /* 0x0000521017177816 */ /* 0x000fc40000000018 */
[----:B------:R-:W-:Y:S02]  /*ee320*/  LOP3.LUT R15, R15, 0xffff, RZ, 0xc0, !PT ;  /* 0x0000ffff0f0f7812 */ /* 0x000fe400078ec0ff */
[--C-:B------:R-:W-:Y:S02]  /*ee330*/  PRMT R19, R19, 0x4210, R18.reuse ;  /* 0x0000421013137816 */ /* 0x100fe40000000012 */
[----:B------:R-:W-:Y:S02]  /*ee340*/  ISETP.LT.AND P1, PT, R21, UR48, !P1 ;  /* 0x0000003015007c0c */ /* 0x000fe4000cf21270 */
[----:B------:R-:W-:Y:S02]  /*ee350*/  PRMT R17, R17, 0x5210, R18 ;  /* 0x0000521011117816 */ /* 0x000fe40000000012 */
[----:B------:R-:W-:Y:S02]  /*ee360*/  LOP3.LUT R8, R8, 0x7fffffff, RZ, 0xc0, !PT ;  /* 0x7fffffff08087812 */ /* 0x000fe400078ec0ff */
[----:B------:R-:W-:-:S02]  /*ee370*/  LOP3.LUT R7, R7, 0x7fffffff, RZ, 0xc0, !PT ;  /* 0x7fffffff07077812 */ /* 0x000fc400078ec0ff */
[----:B------:R-:W-:Y:S01]  /*ee380*/  LOP3.LUT R6, R6, 0x7fffffff, RZ, 0xc0, !PT ;  /* 0x7fffffff06067812 */ /* 0x000fe200078ec0ff */
[----:B------:R-:W1:Y:S01]  /*ee390*/  LDCU UR50, c[0x0][0x398] ;  /* 0x00007300ff3277ac */ /* 0x000e620008000800 */
[----:B0-----:R-:W2:Y:S04]  /*ee3a0*/  LDL.LU R29, [R1+0x53cc] ;  /* 0x0053cc00011d7983 */ /* 0x001ea80000300800 */
[----:B------:R-:W2:Y:S04]  /*ee3b0*/  LDL.LU R27, [R1+0x53c8] ;  /* 0x0053c800011b7983 */ /* 0x000ea80000300800 */
[----:B------:R0:W-:Y:S01]  /*ee3c0*/  STL [R1+0x10], R26 ;  /* 0x0000101a01007387 */ /* 0x0001e20000100800 */
[----:B------:R-:W-:-:S02]  /*ee3d0*/  PRMT R16, R16, 0x4210, R15 ;  /* 0x0000421010107816 */ /* 0x000fc4000000000f */
[----:B------:R-:W-:Y:S01]  /*ee3e0*/  PRMT R11, R11, 0x5210, R15 ;  /* 0x000052100b0b7816 */ /* 0x000fe2000000000f */
[----:B------:R-:W1:Y:S01]  /*ee3f0*/  LDCU UR48, c[0x0][0x398] ;  /* 0x00007300ff3077ac */ /* 0x000e620008000800 */
[----:B0-----:R-:W2:Y:S04]  /*ee400*/  LDL.LU R26, [R1+0x53c4] ;  /* 0x0053c400011a7983 */ /* 0x001ea80000300800 */
[----:B------:R0:W-:Y:S04]  /*ee410*/  STL [R1+0x24], R25 ;  /* 0x0000241901007387 */ /* 0x0001e80000100800 */
[----:B0-----:R-:W2:Y:S04]  /*ee420*/  LDL.LU R25, [R1+0x53c0] ;  /* 0x0053c00001197983 */ /* 0x001ea80000300800 */
[----:B------:R-:W2:Y:S04]  /*ee430*/  LDL.LU R24, [R1+0x53bc] ;  /* 0x0053bc0001187983 */ /* 0x000ea80000300800 */
[----:B------:R0:W-:Y:S04]  /*ee440*/  STL [R1+0x14], R23 ;  /* 0x0000141701007387 */ /* 0x0001e80000100800 */
[----:B0-----:R-:W2:Y:S04]  /*ee450*/  LDL.LU R23, [R1+0x53b8] ;  /* 0x0053b80001177983 */ /* 0x001ea80000300800 */
[----:B------:R0:W-:Y:S04]  /*ee460*/  STL [R1+0x28], R19 ;  /* 0x0000281301007387 */ /* 0x0001e80000100800 */
[----:B------:R-:W-:Y:S04]  /*ee470*/  STL [R1+0x18], R17 ;  /* 0x0000181101007387 */ /* 0x000fe80000100800 */
[----:B------:R-:W-:Y:S04]  /*ee480*/  STL [R1+0x2c], R16 ;  /* 0x00002c1001007387 */ /* 0x000fe80000100800 */
[----:B------:R3:W-:Y:S01]  /*ee490*/  STL [R1+0x1c], R11 ;  /* 0x00001c0b01007387 */ /* 0x0007e20000100800 */
[----:B------:R-:W-:-:S03]  /*ee4a0*/  LOP3.LUT R5, R5, 0x7fffffff, RZ, 0xc0, !PT ;  /* 0x7fffffff05057812 */ /* 0x000fc600078ec0ff */
[----:B0-----:R-:W2:Y:S01]  /*ee4b0*/  LDL.LU R19, [R1+0x5178] ;  /* 0x0051780001137983 */ /* 0x001ea20000300800 */
[----:B---3--:R-:W-:Y:S01]  /*ee4c0*/  VIADD R11, R20, 0x1ad ;  /* 0x000001ad140b7836 */ /* 0x008fe20000000000 */
[----:B----4-:R-:W-:-:S04]  /*ee4d0*/  LOP3.LUT R9, R9, 0xffffefff, RZ, 0xc0, !PT ;  /* 0xffffefff09097812 */ /* 0x010fc800078ec0ff */
[----:B------:R-:W-:-:S04]  /*ee4e0*/  @P2 LOP3.LUT R9, R9, 0x1000, RZ, 0xfc, !PT ;  /* 0x0000100009092812 */ /* 0x000fc800078efcff */
[----:B------:R-:W-:-:S04]  /*ee4f0*/  LOP3.LUT R9, R9, 0xfffff7ff, RZ, 0xc0, !PT ;  /* 0xfffff7ff09097812 */ /* 0x000fc800078ec0ff */
[----:B------:R-:W-:Y:S02]  /*ee500*/  @P1 LOP3.LUT R9, R9, 0x800, RZ, 0xfc, !PT ;  /* 0x0000080009091812 */ /* 0x000fe400078efcff */
[----:B------:R-:W-:Y:S02]  /*ee510*/  ISETP.GE.AND P1, PT, R11, UR20, PT ;  /* 0x000000140b007c0c */ /* 0x000fe4000bf26270 */
[----:B------:R-:W-:Y:S02]  /*ee520*/  LOP3.LUT R9, R9, 0xfffffbff, RZ, 0xc0, !PT ;  /* 0xfffffbff09097812 */ /* 0x000fe400078ec0ff */
[----:B------:R-:W-:Y:S02]  /*ee530*/  ISETP.LT.AND P4, PT, R12, UR46, !P1 ;  /* 0x0000002e0c007c0c */ /* 0x000fe4000cf81270 */
[----:B------:R-:W-:Y:S01]  /*ee540*/  ISETP.LT.AND P2, PT, R22, UR40, !P1 ;  /* 0x0000002816007c0c */ /* 0x000fe2000cf41270 */
[----:B------:R-:W-:Y:S01]  /*ee550*/  VIADD R11, R20, 0x1ae ;  /* 0x000001ae140b7836 */ /* 0x000fe20000000000 */
[----:B------:R-:W0:Y:S01]  /*ee560*/  LDCU.64 UR20, c[0x0][0x398] ;  /* 0x00007300ff1477ac */ /* 0x000e220008000a00 */
[----:B------:R-:W3:Y:S01]  /*ee570*/  LDCU UR40, c[0x0][0x398] ;  /* 0x00007300ff2877ac */ /* 0x000ee20008000800 */
[----:B------:R-:W4:Y:S07]  /*ee580*/  LDCU UR46, c[0x0][0x398] ;  /* 0x00007300ff2e77ac */ /* 0x000f2e0008000800 */
[----:B------:R-:W-:-:S04]  /*ee590*/  @P4 LOP3.LUT R9, R9, 0x400, RZ, 0xfc, !PT ;  /* 0x0000040009094812 */ /* 0x000fc800078efcff */
[----:B------:R-:W-:Y:S02]  /*ee5a0*/  LOP3.LUT R9, R9, 0xfffffdff, RZ, 0xc0, !PT ;  /* 0xfffffdff09097812 */ /* 0x000fe400078ec0ff */
[----:B0-----:R-:W-:Y:S01]  /*ee5b0*/  ISETP.LT.AND P0, PT, R20, UR21, !P0 ;  /* 0x0000001514007c0c */ /* 0x001fe2000c701270 */
[----:B------:R-:W0:Y:S01]  /*ee5c0*/  LDCU UR21, c[0x0][0x398] ;  /* 0x00007300ff1577ac */ /* 0x000e220008000800 */
[----:B--2---:R-:W-:Y:S02]  /*ee5d0*/  ISETP.LT.AND P3, PT, R10, UR44, !P1 ;  /* 0x0000002c0a007c0c */ /* 0x004fe4000cf61270 */
[----:B------:R-:W-:Y:S01]  /*ee5e0*/  ISETP.LT.AND P1, PT, R21, UR38, !P1 ;  /* 0x0000002615007c0c */ /* 0x000fe2000cf21270 */
[----:B------:R-:W2:Y:S01]  /*ee5f0*/  LDCU UR38, c[0x0][0x398] ;  /* 0x00007300ff2677ac */ /* 0x000ea20008000800 */
[----:B------:R-:W0:Y:S09]  /*ee600*/  LDCU UR44, c[0x0][0x398] ;  /* 0x00007300ff2c77ac */ /* 0x000e320008000800 */
        /* <DEDUP_REMOVED lines=27> */
[C---:B------:R-:W-:Y:S02]  /*ee7c0*/  VIADD R11, R20.reuse, 0x1b0 ;  /* 0x000001b0140b7836 */ /* 0x040fe40000000000 */
[----:B------:R-:W-:Y:S01]  /*ee7d0*/  VIADD R15, R20, 0x1cd ;  /* 0x000001cd140f7836 */ /* 0x000fe20000000000 */
[----:B------:R-:W-:Y:S02]  /*ee7e0*/  LOP3.LUT R9, R9, 0xfffffffe, RZ, 0xc0, !PT ;  /* 0xfffffffe09097812 */ /* 0x000fe400078ec0ff */
[----:B------:R-:W-:Y:S02]  /*ee7f0*/  ISETP.LT.AND P1, PT, R22, UR76, !P0 ;  /* 0x0000004c16007c0c */ /* 0x000fe4000c721270 */
[----:B------:R-:W-:-:S02]  /*ee800*/  ISETP.LT.AND P3, PT, R10, UR20, !P0 ;  /* 0x000000140a007c0c */ /* 0x000fc4000c761270 */
[----:B0-----:R-:W-:Y:S02]  /*ee810*/  ISETP.LT.AND P2, PT, R12, UR28, !P0 ;  /* 0x0000001c0c007c0c */ /* 0x001fe4000c741270 */
[----:B------:R-:W-:Y:S01]  /*ee820*/  ISETP.LT.AND P0, PT, R21, UR77, !P0 ;  /* 0x0000004d15007c0c */ /* 0x000fe2000c701270 */
[----:B------:R-:W0:Y:S01]  /*ee830*/  LDCU UR20, c[0x0][0x398] ;  /* 0x00007300ff1477ac */ /* 0x000e220008000800 */
[----:B------:R-:W-:Y:S02]  /*ee840*/  LOP3.LUT R13, R13, 0xffff, RZ, 0xc0, !PT ;  /* 0x0000ffff0d0d7812 */ /* 0x000fe400078ec0ff */
[----:B------:R-:W-:Y:S01]  /*ee850*/  LOP3.LUT R3, R3, 0x7fffffff, RZ, 0xc0, !PT ;  /* 0x7fffffff03037812 */ /* 0x000fe200078ec0ff */
[C---:B------:R-:W-:Y:S02]  /*ee860*/  VIADD R16, R20.reuse, 0x1fb ;  /* 0x000001fb14107836 */ /* 0x040fe40000000000 */
[C---:B------:R-:W-:Y:S02]  /*ee870*/  VIADD R17, R20.reuse, 0x1fc ;  /* 0x000001fc14117836 */ /* 0x040fe40000000000 */
[----:B------:R-:W-:Y:S01]  /*ee880*/  VIADD R18, R20, 0x1fd ;  /* 0x000001fd14127836 */ /* 0x000fe20000000000 */
[----:B------:R-:W-:Y:S01]  /*ee890*/  LOP3.LUT R2, R2, 0xfffffeff, RZ, 0xc0, !PT ;  /* 0xfffffeff02027812 */ /* 0x000fe200078ec0ff */
[----:B------:R-:W0:Y:S01]  /*ee8a0*/  LDCU UR76, c[0x0][0x39c] ;  /* 0x00007380ff4c77ac */ /* 0x000e220008000800 */
[----:B------:R-:W0:Y:S01]  /*ee8b0*/  LDCU UR77, c[0x0][0x39c] ;  /* 0x00007380ff4d77ac */ /* 0x000e220008000800 */
[----:B------:R-:W-:-:S02]  /*ee8c0*/  @P1 LOP3.LUT R8, R8, 0x80000000, RZ, 0xfc, !PT ;  /* 0x8000000008081812 */ /* 0x000fc400078efcff */
[----:B------:R-:W-:Y:S02]  /*ee8d0*/  @P3 LOP3.LUT R9, R9, 0x1, RZ, 0xfc, !PT ;  /* 0x0000000109093812 */ /* 0x000fe400078efcff */
[----:B------:R-:W-:Y:S01]  /*ee8e0*/  LOP3.LUT R4, R4, 0xfffffffe, RZ, 0xc0, !PT ;  /* 0xfffffffe04047812 */ /* 0x000fe200078ec0ff */
[----:B------:R-:W0:Y:S01]  /*ee8f0*/  LDCU UR28, c[0x0][0x39c] ;  /* 0x00007380ff1c77ac */ /* 0x000e220008000800 */
[----:B------:R-:W-:Y:S01]  /*ee900*/  LOP3.LUT R8, R8, 0xbfffffff, RZ, 0xc0, !PT ;  /* 0xbfffffff08087812 */ /* 0x000fe200078ec0ff */
[----:B------:R-:W0:Y:S03]  /*ee910*/  LDCU UR75, c[0x0][0x398] ;  /* 0x00007300ff4b77ac */ /* 0x000e260008000800 */
[----:B------:R-:W-:Y:S02]  /*ee920*/  @P0 LOP3.LUT R8, R8, 0x40000000, RZ, 0xfc, !PT ;  /* 0x4000000008080812 */ /* 0x000fe400078efcff */
[----:B------:R-:W-:-:S02]  /*ee930*/  ISETP.GE.AND P0, PT, R11, UR27, PT ;  /* 0x0000001b0b007c0c */ /* 0x000fc4000bf06270 */
[----:B------:R-:W-:Y:S02]  /*ee940*/  LOP3.LUT R9, R9, 0xfffffffd, RZ, 0xc0, !PT ;  /* 0xfffffffd09097812 */ /* 0x000fe400078ec0ff */
[----:B------:R-:W-:Y:S02]  /*ee950*/  LOP3.LUT R8, R8, 0xdfffffff, RZ, 0xc0, !PT ;  /* 0xdfffffff08087812 */ /* 0x000fe400078ec0ff */
[----:B------:R-:W-:Y:S02]  /*ee960*/  ISETP.LT.AND P3, PT, R12, UR30, !P0 ;  /* 0x0000001e0c007c0c */ /* 0x000fe4000c761270 */
[----:B------:R-:W-:Y:S02]  /*ee970*/  @P2 LOP3.LUT R9, R9, 0x2, RZ, 0xfc, !PT ;  /* 0x0000000209092812 */ /* 0x000fe400078efcff */
[----:B------:R-:W-:Y:S02]  /*ee980*/  ISETP.LT.AND P2, PT, R10, UR21, !P0 ;  /* 0x000000150a007c0c */ /* 0x000fe4000c741270 */
[----:B------:R-:W-:Y:S01]  /*ee990*/  ISETP.LT.AND P1, PT, R22, UR32, !P0 ;  /* 0x0000002016007c0c */ /* 0x000fe2000c721270 */
[----:B------:R-:W-:Y:S01]  /*ee9a0*/  VIADD R11, R20, 0x1b1 ;  /* 0x000001b1140b7836 */ /* 0x000fe20000000000 */
[----:B------:R-:W0:Y:S01]  /*ee9b0*/  LDCU UR30, c[0x0][0x398] ;  /* 0x00007300ff1e77ac */ /* 0x000e220008000800 */
[----:B------:R-:W0:Y:S04]  /*ee9c0*/  LDCU UR27, c[0x0][0x39c] ;  /* 0x00007380ff1b77ac */ /* 0x000e280008000800 */
        /* <DEDUP_REMOVED lines=15> */
[----:B--2---:R-:W-:Y:S01]  /*eeac0*/  ISETP.LT.AND P1, PT, R22, UR38, !P0 ;  /* 0x0000002616007c0c */ /* 0x004fe2000c721270 */
[----:B------:R-:W-:Y:S01]  /*eead0*/  VIADD R11, R20, 0x1b2 ;  /* 0x000001b2140b7836 */ /* 0x000fe20000000000 */
[----:B------:R-:W0:Y:S01]  /*eeae0*/  LDCU UR20, c[0x0][0x398] ;  /* 0x00007300ff1477ac */ /* 0x000e220008000800 */
[----:B------:R-:W2:Y:S06]  /*eeaf0*/  LDCU UR26, c[0x0][0x39c] ;  /* 0x00007380ff1a77ac */ /* 0x000eac0008000800 */
[----:B------:R-:W-:Y:S01]  /*eeb00*/  @P3 LOP3.LUT R8, R8, 0x2000000, RZ, 0xfc, !PT ;  /* 0x0200000008083812 */ /* 0x000fe200078efcff */
[----:B------:R-:W0:Y:S01]  /*eeb10*/  LDCU UR36, c[0x0][0x398] ;  /* 0x00007300ff2477ac */ /* 0x000e220008000800 */
[----:B------:R-:W0:Y:S02]  /*eeb20*/  LDCU UR38, c[0x0][0x398] ;  /* 0x00007300ff2677ac */ /* 0x000e240008000800 */
        /* <DEDUP_REMOVED lines=107> */
[----:B------:R-:W-:Y:S02]  /*ef1e0*/  ISETP.LT.AND P3, PT, R12, UR20, !P0 ;  /* 0x000000140c007c0c */ /* 0x000fe4000c761270 */
[----:B------:R-:W-:-:S02]  /*ef1f0*/  ISETP.LT.AND P2, PT, R10, UR36, !P0 ;  /* 0x000000240a007c0c */ /* 0x000fc4000c741270 */
[----:B---3--:R-:W-:Y:S02]  /*ef200*/  ISETP.LT.AND P0, PT, R21, UR40, !P0 ;  /* 0x0000002815007c0c */ /* 0x008fe4000c701270 */
[----:B------:R-:W-:Y:S01]  /*ef210*/  LOP3.LUT R8, R8, 0xfffffffd, RZ, 0xc0, !PT ;  /* 0xfffffffd08087812 */ /* 0x000fe200078ec0ff */
[----:B------:R-:W0:Y:S01]  /*ef220*/  LDCU UR20, c[0x0][0x398] ;  /* 0x00007300ff1477ac */ /* 0x000e220008000800 */
[----:B------:R-:W3:Y:S01]  /*ef230*/  LDCU UR36, c[0x0][0x398] ;  /* 0x00007300ff2477ac */ /* 0x000ee20008000800 */
[----:B------:R-:W0:Y:S01]  /*ef240*/  LDCU UR38, c[0x0][0x398] ;  /* 0x00007300ff2677ac */ /* 0x000e220008000800 */
[----:B------:R-:W0:Y:S01]  /*ef250*/  LDCU UR40, c[0x0][0x398] ;  /* 0x00007300ff2877ac */ /* 0x000e220008000800 */
[----:B------:R-:W-:-:S04]  /*ef260*/  @P1 LOP3.LUT R7, R7, 0x80000000, RZ, 0xfc, !PT ;  /* 0x8000000007071812 */ /* 0x000fc800078efcff */
[----:B------:R-:W-:-:S04]  /*ef270*/  LOP3.LUT R7, R7, 0xbfffffff, RZ, 0xc0, !PT ;  /* 0xbfffffff07077812 */ /* 0x000fc800078ec0ff */
[----:B------:R-:W-:Y:S02]  /*ef280*/  @P0 LOP3.LUT R7, R7, 0x40000000, RZ, 0xfc, !PT ;  /* 0x4000000007070812 */ /* 0x000fe400078efcff */
[----:B------:R-:W-:Y:S02]  /*ef290*/  ISETP.GE.AND P0, PT, R11, UR22, PT ;  /* 0x000000160b007c0c */ /* 0x000fe4000bf06270 */
[----:B------:R-:W-:Y:S02]  /*ef2a0*/  @P3 LOP3.LUT R8, R8, 0x2, RZ, 0xfc, !PT ;  /* 0x0000000208083812 */ /* 0x000fe400078efcff */
[----:B------:R-:W-:Y:S02]  /*ef2b0*/  LOP3.LUT R7, R7, 0xdfffffff, RZ, 0xc0, !PT ;  /* 0xdfffffff07077812 */ /* 0x000fe400078ec0ff */
[----:B------:R-:W-:Y:S02]  /*ef2c0*/  ISETP.LT.AND P3, PT, R12, UR21, !P0 ;  /* 0x000000150c007c0c */ /* 0x000fe4000c761270 */
[----:B------:R-:W-:-:S02]  /*ef2d0*/  LOP3.LUT R8, R8, 0xfffffffe, RZ, 0xc0, !PT ;  /* 0xfffffffe08087812 */ /* 0x000fc400078ec0ff */
[----:B------:R-:W-:Y:S01]  /*ef2e0*/  ISETP.LT.AND P1, PT, R22, UR32, !P0 ;  /* 0x0000002016007c0c */ /* 0x000fe2000c721270 */
[----:B------:R-:W-:Y:S01]  /*ef2f0*/  VIADD R11, R20, 0x1b9 ;  /* 0x000001b9140b7836 */ /* 0x000fe20000000000 */
[----:B------:R-:W0:Y:S01]  /*ef300*/  LDCU UR32, c[0x0][0x398] ;  /* 0x00007300ff2077ac */ /* 0x000e220008000800 */
[----:B------:R-:W-:Y:S02]  /*ef310*/  @P2 LOP3.LUT R8, R8, 0x1, RZ, 0xfc, !PT ;  /* 0x0000000108082812 */ /* 0x000fe400078efcff */
[----:B------:R-:W-:Y:S01]  /*ef320*/  ISETP.LT.AND P2, PT, R10, UR30, !P0 ;  /* 0x0000001e0a007c0c */ /* 0x000fe2000c741270 */
[----:B------:R-:W0:Y:S01]  /*ef330*/  LDCU UR22, c[0x0][0x39c] ;  /* 0x00007380ff1677ac */ /* 0x000e220008000800 */
[----:B------:R-:W0:Y:S02]  /*ef340*/  LDCU UR21, c[0x0][0x39c] ;  /* 0x00007380ff1577ac */ /* 0x000e240008000800 */
[----:B------:R-:W-:Y:S01]  /*ef350*/  @P3 LOP3.LUT R7, R7, 0x20000000, RZ, 0xfc, !PT ;  /* 0x2000000007073812 */ /* 0x000fe200078efcff */
[----:B------:R-:W0:Y:S03]  /*ef360*/  LDCU UR30, c[0x0][0x398] ;  /* 0x00007300ff1e77ac */ /* 0x000e260008000800 */
[----:B------:R-:W-:-:S02]  /*ef370*/  LOP3.LUT R7, R7, 0xefffffff, RZ, 0xc0, !PT ;  /* 0xefffffff07077812 */ /* 0x000fc400078ec0ff */
[----:B------:R-:W-:Y:S01]  /*ef380*/  ISETP.LT.AND P0, PT, R21, UR34, !P0 ;  /* 0x0000002215007c0c */ /* 0x000fe2000c701270 */
[----:B------:R-:W0:Y:S02]  /*ef390*/  LDCU UR34, c[0x0][0x398] ;  /* 0x00007300ff2277ac */ /* 0x000e240008000800 */
        /* <DEDUP_REMOVED lines=8> */
[----:B---3--:R-:W-:Y:S02]  /*ef420*/  ISETP.LT.AND P2, PT, R10, UR36, !P0 ;  /* 0x000000240a007c0c */ /* 0x008fe4000c741270 */
[----:B------:R-:W-:Y:S01]  /*ef430*/  ISETP.LT.AND P1, PT, R22, UR38, !P0 ;  /* 0x0000002616007c0c */ /* 0x000fe2000c721270 */
[----:B------:R-:W-:Y:S01]  /*ef440*/  VIADD R11, R20, 0x1ba ;  /* 0x000001ba140b7836 */ /* 0x000fe20000000000 */
[----:B------:R-:W0:Y:S01]  /*ef450*/  LDCU UR71, c[0x0][0x398] ;  /* 0x00007300ff4777ac */ /* 0x000e220008000800 */
[----:B------:R-:W3:Y:S06]  /*ef460*/  LDCU UR20, c[0x0][0x39c] ;  /* 0x00007380ff1477ac */ /* 0x000eec0008000800 */
        /* <DEDUP_REMOVED lines=42> */
[----:B----4-:R-:W-:Y:S01]  /*ef710*/  ISETP.LT.AND P0, PT, R21, UR46, !P0 ;  /* 0x0000002e15007c0c */ /* 0x010fe2000c701270 */
[----:B------:R-:W4:Y:S01]  /*ef720*/  LDCU UR46, c[0x0][0x398] ;  /* 0x00007300ff2e77ac */ /* 0x000f220008000800 */
        /* <DEDUP_REMOVED lines=68> */
[----:B----4-:R-:W-:Y:S02]  /*efb70*/  ISETP.LT.AND P0, PT, R21, UR46, !P0 ;  /* 0x0000002e15007c0c */ /* 0x010fe4000c701270 */
[----:B------:R-:W-:Y:S01]  /*efb80*/  LOP3.LUT R7, R7, 0xfffffffd, RZ, 0xc0, !PT ;  /* 0xfffffffd07077812 */ /* 0x000fe200078ec0ff */
[----:B------:R-:W0:Y:S01]  /*efb90*/  LDCU UR46, c[0x0][0x398] ;  /* 0x00007300ff2e77ac */ /* 0x000e220008000800 */
[----:B------:R-:W4:Y:S01]  /*efba0*/  LDCU UR16, c[0x0][0x398] ;  /* 0x00007300ff1077ac */ /* 0x000f220008000800 */
        /* <DEDUP_REMOVED lines=15> */
[----:B------:R-:W0:Y:S03]  /*efca0*/  LDCU UR34, c[0x0][0x398] ;  /* 0x00007300ff2277ac */ /* 0x000e260008000800 */
[----:B------:R-:W-:Y:S01]  /*efcb0*/  @P3 LOP3.LUT R6, R6, 0x20000000, RZ, 0xfc, !PT ;  /* 0x2000000006063812 */ /* 0x000fe200078efcff */
[----:B------:R-:W0:Y:S01]  /*efcc0*/  LDCU UR38, c[0x0][0x398] ;  /* 0x00007300ff2677ac */ /* 0x000e220008000800 */
[----:B------:R-:W0:Y:S02]  /*efcd0*/  LDCU UR44, c[0x0][0x398] ;  /* 0x00007300ff2c77ac */ /* 0x000e240008000800 */
[----:B------:R-:W-:-:S02]  /*efce0*/  LOP3.LUT R6, R6, 0xefffffff, RZ, 0xc0, !PT ;  /* 0xefffffff06067812 */ /* 0x000fc400078ec0ff */
[----:B-1----:R-:W-:Y:S01]  /*efcf0*/  ISETP.LT.AND P0, PT, R21, UR48, !P0 ;  /* 0x0000003015007c0c */ /* 0x002fe2000c701270 */
[----:B------:R-:W1:Y:S02]  /*efd00*/  LDCU UR48, c[0x0][0x398] ;  /* 0x00007300ff3077ac */ /* 0x000e640008000800 */
        /* <DEDUP_REMOVED lines=11> */
[----:B------:R-:W1:Y:S01]  /*efdc0*/  LDCU UR30, c[0x0][0x398] ;  /* 0x00007300ff1e77ac */ /* 0x000e620008000800 */
[----:B------:R-:W1:Y:S06]  /*efdd0*/  LDCU UR57, c[0x0][0x398] ;  /* 0x00007300ff3977ac */ /* 0x000e6c0008000800 */
[----:B------:R-:W-:Y:S01]  /*efde0*/  @P3 LOP3.LUT R6, R6, 0x2000000, RZ, 0xfc, !PT ;  /* 0x0200000006063812 */ /* 0x000fe200078efcff */
[----:B------:R-:W1:Y:S01]  /*efdf0*/  LDCU UR32, c[0x0][0x398] ;  /* 0x00007300ff2077ac */ /* 0x000e620008000800 */
[----:B------:R-:W1:Y:S02]  /*efe00*/  LDCU UR40, c[0x0][0x398] ;  /* 0x00007300ff2877ac */ /* 0x000e640008000800 */
        /* <DEDUP_REMOVED lines=14> */
[----:B------:R-:W4:Y:S01]  /*efef0*/  LDCU UR16, c[0x0][0x398] ;  /* 0x00007300ff1077ac */ /* 0x000f220008000800 */
        /* <DEDUP_REMOVED lines=35> */
[----:B0-----:R-:W-:Y:S01]  /*f0130*/  ISETP.LT.AND P1, PT, R22, UR46, !P0 ;  /* 0x0000002e16007c0c */ /* 0x001fe2000c721270 */
        /* <DEDUP_REMOVED lines=151> */
[----:B------:R-:W-:Y:S01]  /*f0ab0*/  LOP3.LUT R11, R19, 0xffff, RZ, 0xc0, !PT ;  /* 0x0000ffff130b7812 */ /* 0x000fe200078ec0ff */
[----:B------:R-:W0:Y:S01]  /*f0ac0*/  LDCU UR59, c[0x0][0x398] ;  /* 0x00007300ff3b77ac */ /* 0x000e220008000800 */
[----:B------:R-:W0:Y:S05]  /*f0ad0*/  LDCU UR54, c[0x0][0x398] ;  /* 0x00007300ff3677ac */ /* 0x000e2a0008000800 */
[----:B------:R-:W-:Y:S01]  /*f0ae0*/  @P3 LOP3.LUT R5, R5, 0x2000, RZ, 0xfc, !PT ;  /* 0x0000200005053812 */ /* 0x000fe200078efcff */
[----:B------:R-:W0:Y:S01]  /*f0af0*/  LDCU UR61, c[0x0][0x398] ;  /* 0x00007300ff3d77ac */ /* 0x000e220008000800 */
[----:B------:R-:W0:Y:S02]  /*f0b00*/  LDCU UR60, c[0x0][0x398] ;  /* 0x00007300ff3c77ac */ /* 0x000e240008000800 */
[----:B------:R-:W-:-:S02]  /*f0b10*/  LOP3.LUT R5, R5, 0xffffefff, RZ, 0xc0, !PT ;  /* 0xffffefff05057812 */ /* 0x000fc400078ec0ff */
[----:B------:R-:W-:Y:S01]  /*f0b20*/  ISETP.LT.AND P0, PT, R21, UR62, !P0 ;  /* 0x0000003e15007c0c */ /* 0x000fe2000c701270 */
[----:B------:R0:W-:Y:S01]  /*f0b30*/  STL [R1+0x108], R11 ;  /* 0x0001080b01007387 */ /* 0x0001e20000100800 */
        /* <DEDUP_REMOVED lines=20> */
[----:B------:R-:W-:Y:S01]  /*f0c80*/  VIADD R14, R20, 0x1ce ;  /* 0x000001ce140e7836 */ /* 0x000fe20000000000 */
[----:B------:R0:W-:Y:S01]  /*f0c90*/  STL [R1+0xec], R15 ;  /* 0x0000ec0f01007387 */ /* 0x0001e20000100800 */
[----:B------:R-:W-:Y:S02]  /*f0ca0*/  @P2 LOP3.LUT R5, R5, 0x100, RZ, 0xfc, !PT ;  /* 0x0000010005052812 */ /* 0x000fe400078efcff */
[----:B------:R-:W-:Y:S01]  /*f0cb0*/  PRMT R11, R11, 0x3340, R15 ;  /* 0x000033400b0b7816 */ /* 0x000fe2000000000f */
[----:B------:R-:W0:Y:S01]  /*f0cc0*/  LDCU UR58, c[0x0][0x398] ;  /* 0x00007300ff3a77ac */ /* 0x000e220008000800 */
        /* <DEDUP_REMOVED lines=8> */
[----:B-1----:R-:W-:Y:S01]  /*f0d50*/  ISETP.LT.AND P1, PT, R22, UR48, !P0 ;  /* 0x0000003016007c0c */ /* 0x002fe2000c721270 */
[C---:B------:R-:W-:Y:S01]  /*f0d60*/  VIADD R14, R20.reuse, 0x1cf ;  /* 0x000001cf140e7836 */ /* 0x040fe20000000000 */
[----:B------:R1:W-:Y:S01]  /*f0d70*/  STL [R1+0xcc], R13 ;  /* 0x0000cc0d01007387 */ /* 0x0003e20000100800 */
[----:B0-----:R-:W-:Y:S01]  /*f0d80*/  VIADD R15, R20, 0x1f6 ;  /* 0x000001f6140f7836 */ /* 0x001fe20000000000 */
[----:B------:R-:W0:Y:S01]  /*f0d90*/  LDCU UR52, c[0x0][0x398] ;  /* 0x00007300ff3477ac */ /* 0x000e220008000800 */
[----:B------:R-:W0:Y:S04]  /*f0da0*/  LDCU UR44, c[0x0][0x398] ;  /* 0x00007300ff2c77ac */ /* 0x000e280008000800 */
[----:B------:R-:W-:Y:S01]  /*f0db0*/  @P3 LOP3.LUT R5, R5, 0x20, RZ, 0xfc, !PT ;  /* 0x0000002005053812 */ /* 0x000fe200078efcff */
[----:B------:R-:W0:Y:S01]  /*f0dc0*/  LDCU UR48, c[0x0][0x398] ;  /* 0x00007300ff3077ac */ /* 0x000e220008000800 */
[----:B------:R-:W0:Y:S02]  /*f0dd0*/  LDCU UR46, c[0x0][0x398] ;  /* 0x00007300ff2e77ac */ /* 0x000e240008000800 */
[----:B------:R-:W-:-:S02]  /*f0de0*/  LOP3.LUT R5, R5, 0xffffffef, RZ, 0xc0, !PT ;  /* 0xffffffef05057812 */ /* 0x000fc400078ec0ff */
[----:B------:R-:W-:Y:S02]  /*f0df0*/  ISETP.LT.AND P0, PT, R21, UR50, !P0 ;  /* 0x0000003215007c0c */ /* 0x000fe4000c701270 */
[----:B-1----:R-:W-:Y:S01]  /*f0e00*/  PRMT R13, R13, 0x3340, R0 ;  /* 0x000033400d0d7816 */ /* 0x002fe20000000000 */
[----:B------:R-:W1:Y:S01]  /*f0e10*/  LDCU UR50, c[0x0][0x398] ;  /* 0x00007300ff3277ac */ /* 0x000e620008000800 */
[----:B------:R-:W-:-:S04]  /*f0e20*/  @P2 LOP3.LUT R5, R5, 0x10, RZ, 0xfc, !PT ;  /* 0x0000001005052812 */ /* 0x000fc800078efcff */
[----:B------:R-:W-:-:S04]  /*f0e30*/  LOP3.LUT R5, R5, 0xfffffff7, RZ, 0xc0, !PT ;  /* 0xfffffff705057812 */ /* 0x000fc800078ec0ff */
[----:B------:R-:W-:-:S04]  /*f0e40*/  @P1 LOP3.LUT R5, R5, 0x8, RZ, 0xfc, !PT ;  /* 0x0000000805051812 */ /* 0x000fc800078efcff */
[----:B------:R-:W-:-:S04]  /*f0e50*/  LOP3.LUT R5, R5, 0xfffffffb, RZ, 0xc0, !PT ;  /* 0xfffffffb05057812 */ /* 0x000fc800078ec0ff */
[----:B------:R-:W-:Y:S02]  /*f0e60*/  @P0 LOP3.LUT R5, R5, 0x4, RZ, 0xfc, !PT ;  /* 0x0000000405050812 */ /* 0x000fe400078efcff */
[----:B------:R-:W-:Y:S02]  /*f0e70*/  ISETP.GE.AND P0, PT, R14, UR66, PT ;  /* 0x000000420e007c0c */ /* 0x000fe4000bf06270 */
[----:B------:R-:W-:Y:S02]  /*f0e80*/  PRMT R11, R11, 0x5410, R13 ;  /* 0x000054100b0b7816 */ /* 0x000fe4000000000d */
[----:B------:R-:W-:Y:S02]  /*f0e90*/  LOP3.LUT R5, R5, 0xfffffffd, RZ, 0xc0, !PT ;  /* 0xfffffffd05057812 */ /* 0x000fe400078ec0ff */
[----:B------:R-:W-:Y:S02]  /*f0ea0*/  ISETP.LT.AND P1, PT, R22, UR38, !P0 ;  /* 0x0000002616007c0c */ /* 0x000fe4000c721270 */
[----:B------:R-:W-:-:S02]  /*f0eb0*/  ISETP.LT.AND P3, PT, R12, UR34, !P0 ;  /* 0x000000220c007c0c */ /* 0x000fc4000c761270 */
[----:B------:R-:W-:Y:S02]  /*f0ec0*/  ISETP.LT.AND P2, PT, R10, UR36, !P0 ;  /* 0x000000240a007c0c */ /* 0x000fe4000c741270 */
[----:B------:R-:W-:Y:S01]  /*f0ed0*/  ISETP.LT.AND P0, PT, R21, UR40, !P0 ;  /* 0x0000002815007c0c */ /* 0x000fe2000c701270 */
[----:B------:R0:W-:Y:S01]  /*f0ee0*/  STL [R1+0xbc], R11 ;  /* 0x0000bc0b01007387 */ /* 0x0001e20000100800 */
[----:B------:R-:W-:Y:S01]  /*f0ef0*/  VIADD R14, R20, 0x1f5 ;  /* 0x000001f5140e7836 */ /* 0x000fe20000000000 */
[----:B------:R-:W-:Y:S01]  /*f0f00*/  LOP3.LUT R0, R0, 0xffffbfff, RZ, 0xc0, !PT ;  /* 0xffffbfff00007812 */ /* 0x000fe200078ec0ff */
[----:B------:R-:W1:Y:S01]  /*f0f10*/  LDCU UR40, c[0x0][0x398] ;  /* 0x00007300ff2877ac */ /* 0x000e620008000800 */
[----:B------:R-:W1:Y:S01]  /*f0f20*/  LDCU UR38, c[0x0][0x398] ;  /* 0x00007300ff2677ac */ /* 0x000e620008000800 */
[----:B------:R-:W1:Y:S01]  /*f0f30*/  LDCU UR36, c[0x0][0x398] ;  /* 0x00007300ff2477ac */ /* 0x000e620008000800 */
[----:B------:R-:W1:Y:S01]  /*f0f40*/  LDCU UR34, c[0x0][0x398] ;  /* 0x00007300ff2277ac */ /* 0x000e620008000800 */
[----:B------:R-:W1:Y:S01]  /*f0f50*/  LDCU UR66, c[0x0][0x398] ;  /* 0x00007300ff4277ac */ /* 0x000e620008000800 */
[----:B------:R-:W-:Y:S01]  /*f0f60*/  @P1 LOP3.LUT R3, R3, 0x80000000, RZ, 0xfc, !PT ;  /* 0x8000000003031812 */ /* 0x000fe200078efcff */
[----:B0-----:R-:W-:-:S03]  /*f0f70*/  VIADD R11, R20, 0x1d0 ;  /* 0x000001d0140b7836 */ /* 0x001fc60000000000 */
        /* <DEDUP_REMOVED lines=24> */
[----:B------:R-:W-:Y:S01]  /*f1100*/  ISETP.GE.AND P0, PT, R14, UR51, PT ;  /* 0x000000330e007c0c */ /* 0x000fe2000bf06270 */
[----:B------:R-:W-:Y:S01]  /*f1110*/  VIADD R14, R20, 0x1f7 ;  /* 0x000001f7140e7836 */ /* 0x000fe20000000000 */
[----:B------:R-:W0:Y:S11]  /*f1120*/  LDCU UR51, c[0x0][0x398] ;  /* 0x00007300ff3377ac */ /* 0x000e360008000800 */
[----:B------:R-:W-:-:S02]  /*f1130*/  @P0 LOP3.LUT R0, R0, 0x4000, RZ, 0xfc, !PT ;  /* 0x0000400000000812 */ /* 0x000fc400078efcff */
[----:B------:R-:W-:Y:S02]  /*f1140*/  ISETP.GE.AND P0, PT, R15, UR49, PT ;  /* 0x000000310f007c0c */ /* 0x000fe4000bf06270 */
[----:B------:R-:W-:Y:S01]  /*f1150*/  LOP3.LUT R0, R0, 0xfffdffff, RZ, 0xc0, !PT ;  /* 0xfffdffff00007812 */ /* 0x000fe200078ec0ff */
[----:B------:R-:W-:Y:S01]  /*f1160*/  VIADD R15, R20, 0x1f8 ;  /* 0x000001f8140f7836 */ /* 0x000fe20000000000 */
[----:B------:R-:W-:Y:S01]  /*f1170*/  LOP3.LUT R3, R3, 0xfdffffff, RZ, 0xc0, !PT ;  /* 0xfdffffff03037812 */ /* 0x000fe200078ec0ff */
[----:B------:R-:W0:Y:S08]  /*f1180*/  LDCU UR49, c[0x0][0x398] ;  /* 0x00007300ff3177ac */ /* 0x000e300008000800 */
[----:B------:R-:W-:-:S02]  /*f1190*/  @P0 LOP3.LUT R0, R0, 0x20000, RZ, 0xfc, !PT ;  /* 0x0002000000000812 */ /* 0x000fc400078efcff */
[----:B------:R-:W-:Y:S02]  /*f11a0*/  ISETP.GE.AND P0, PT, R14, UR47, PT ;  /* 0x0000002f0e007c0c */ /* 0x000fe4000bf06270 */
[----:B------:R-:W-:Y:S01]  /*f11b0*/  LOP3.LUT R0, R0, 0xfff7ffff, RZ, 0xc0, !PT ;  /* 0xfff7ffff00007812 */ /* 0x000fe200078ec0ff */
[----:B------:R-:W-:Y:S01]  /*f11c0*/  VIADD R14, R20, 0x1f9 ;  /* 0x000001f9140e7836 */ /* 0x000fe20000000000 */
[----:B------:R-:W0:Y:S09]  /*f11d0*/  LDCU UR47, c[0x0][0x398] ;  /* 0x00007300ff2f77ac */ /* 0x000e320008000800 */
[----:B------:R-:W-:-:S02]  /*f11e0*/  @P0 LOP3.LUT R0, R0, 0x80000, RZ, 0xfc, !PT ;  /* 0x0008000000000812 */ /* 0x000fc400078efcff */
[----:B------:R-:W-:Y:S02]  /*f11f0*/  ISETP.GE.AND P0, PT, R15, UR45, PT ;  /* 0x0000002d0f007c0c */ /* 0x000fe4000bf06270 */
[----:B------:R-:W-:Y:S01]  /*f1200*/  LOP3.LUT R0, R0, 0xffdfffff, RZ, 0xc0, !PT ;  /* 0xffdfffff00007812 */ /* 0x000fe200078ec0ff */
[----:B------:R-:W-:Y:S01]  /*f1210*/  VIADD R15, R20, 0x1fa ;  /* 0x000001fa140f7836 */ /* 0x000fe20000000000 */
[----:B------:R-:W0:Y:S09]  /*f1220*/  LDCU UR45, c[0x0][0x398] ;  /* 0x00007300ff2d77ac */ /* 0x000e320008000800 */
[----:B------:R-:W-:-:S02]  /*f1230*/  @P0 LOP3.LUT R0, R0, 0x200000, RZ, 0xfc, !PT ;  /* 0x0020000000000812 */ /* 0x000fc400078efcff */
[----:B------:R-:W-:Y:S01]  /*f1240*/  ISETP.GE.AND P0, PT, R14, UR41, PT ;  /* 0x000000290e007c0c */ /* 0x000fe2000bf06270 */
[----:B------:R-:W0:Y:S01]  /*f1250*/  LDCU UR41, c[0x0][0x398] ;  /* 0x00007300ff2977ac */ /* 0x000e220008000800 */
[----:B------:R-:W-:-:S11]  /*f1260*/  LOP3.LUT R0, R0, 0xffbfffff, RZ, 0xc0, !PT ;  /* 0xffbfffff00007812 */ /* 0x000fd600078ec0ff */
[----:B------:R-:W-:Y:S02]  /*f1270*/  @P0 LOP3.LUT R0, R0, 0x400000, RZ, 0xfc, !PT ;  /* 0x0040000000000812 */ /* 0x000fe400078efcff */
        /* <DEDUP_REMOVED lines=59> */
[----:B------:R-:W3:Y:S01]  /*f1630*/  LDL.LU R11, [R1+0xc] ;  /* 0x00000c00010b7983 */ /* 0x000ee20000300800 */
[----:B------:R-:W-:-:S10]  /*f1640*/  LOP3.LUT R2, R2, 0xfffffffd, RZ, 0xc0, !PT ;  /* 0xfffffffd02027812 */ /* 0x000fd400078ec0ff */
[----:B------:R-:W-:Y:S02]  /*f1650*/  @P0 LOP3.LUT R2, R2, 0x2, RZ, 0xfc, !PT ;  /* 0x0000000202020812 */ /* 0x000fe400078efcff */
[----:B------:R-:W-:Y:S01]  /*f1660*/  ISETP.GE.AND P0, PT, R19, UR7, PT ;  /* 0x0000000713007c0c */ /* 0x000fe2000bf06270 */
[----:B------:R-:W-:Y:S01]  /*f1670*/  VIADD R19, R20, 0x1db ;  /* 0x000001db14137836 */ /* 0x000fe20000000000 */
[----:B------:R-:W0:Y:S01]  /*f1680*/  LDCU UR7, c[0x0][0x398] ;  /* 0x00007300ff0777ac */ /* 0x000e220008000800 */
[----:B------:R-:W-:-:S03]  /*f1690*/  LOP3.LUT R2, R2, 0xfffffffe, RZ, 0xc0, !PT ;  /* 0xfffffffe02027812 */ /* 0x000fc600078ec0ff */
[----:B------:R-:W-:Y:S01]  /*f16a0*/  ISETP.GE.AND P1, PT, R19, UR5, PT ;  /* 0x0000000513007c0c */ /* 0x000fe2000bf26270 */
[----:B------:R-:W-:Y:S01]  /*f16b0*/  VIADD R19, R20, 0x1dd ;  /* 0x000001dd14137836 */ /* 0x000fe20000000000 */
[----:B------:R-:W0:Y:S04]  /*f16c0*/  LDCU UR5, c[0x0][0x398] ;  /* 0x00007300ff0577ac */ /* 0x000e280008000800 */
[----:B------:R-:W-:Y:S02]  /*f16d0*/  ISETP.GE.AND P3, PT, R19, UR76, PT ;  /* 0x0000004c13007c0c */ /* 0x000fe4000bf66270 */
[----:B------:R-:W-:Y:S01]  /*f16e0*/  @P0 LOP3.LUT R2, R2, 0x1, RZ, 0xfc, !PT ;  /* 0x0000000102020812 */ /* 0x000fe200078efcff */
[----:B------:R-:W0:Y:S01]  /*f16f0*/  LDCU UR76, c[0x0][0x39c] ;  /* 0x00007380ff4c77ac */ /* 0x000e220008000800 */
[----:B------:R-:W-:Y:S01]  /*f1700*/  ISETP.GE.AND P0, PT, R18, UR6, PT ;  /* 0x0000000612007c0c */ /* 0x000fe2000bf06270 */
[----:B------:R-:W-:-:S02]  /*f1710*/  VIADD R18, R20, 0x1dc ;  /* 0x000001dc14127836 */ /* 0x000fc40000000000 */
[----:B------:R-:W-:Y:S01]  /*f1720*/  VIADD R19, R20, 0x1df ;  /* 0x000001df14137836 */ /* 0x000fe20000000000 */
[----:B------:R-:W-:Y:S01]  /*f1730*/  LOP3.LUT R2, R2, 0xfffffdff, RZ, 0xc0, !PT ;  /* 0xfffffdff02027812 */ /* 0x000fe200078ec0ff */
[----:B------:R-:W1:Y:S01]  /*f1740*/  LDCU UR6, c[0x0][0x398] ;  /* 0x00007300ff0677ac */ /* 0x000e620008000800 */
[----:B------:R-:W-:Y:S01]  /*f1750*/  ISETP.GE.AND P2, PT, R18, UR4, PT ;  /* 0x0000000412007c0c */ /* 0x000fe2000bf46270 */
[----:B------:R-:W-:Y:S01]  /*f1760*/  VIADD R18, R20, 0x1de ;  /* 0x000001de14127836 */ /* 0x000fe20000000000 */
[----:B------:R-:W1:Y:S04]  /*f1770*/  LDCU UR4, c[0x0][0x398] ;  /* 0x00007300ff0477ac */ /* 0x000e680008000800 */
[----:B------:R-:W-:Y:S01]  /*f1780*/  ISETP.GE.AND P4, PT, R18, UR77, PT ;  /* 0x0000004d12007c0c */ /* 0x000fe2000bf86270 */
[----:B------:R-:W1:Y:S01]  /*f1790*/  LDCU UR77, c[0x0][0x39c] ;  /* 0x00007380ff4d77ac */ /* 0x000e620008000800 */
[----:B0-----:R-:W-:Y:S01]  /*f17a0*/  ISETP.GE.AND P5, PT, R19, UR76, PT ;  /* 0x0000004c13007c0c */ /* 0x001fe2000bfa6270 */
[----:B------:R-:W0:Y:S01]  /*f17b0*/  LDCU UR76, c[0x0][0x39c] ;  /* 0x00007380ff4c77ac */ /* 0x000e220008000800 */
[----:B------:R-:W-:-:S02]  /*f17c0*/  VIADD R18, R20, 0x1e0 ;  /* 0x000001e014127836 */ /* 0x000fc40000000000 */
[----:B------:R-:W-:Y:S01]  /*f17d0*/  VIADD R19, R20, 0x1e1 ;  /* 0x000001e114137836 */ /* 0x000fe20000000000 */
[----:B------:R-:W-:Y:S02]  /*f17e0*/  @P0 LOP3.LUT R4, R4, 0x1, RZ, 0xfc, !PT ;  /* 0x0000000104040812 */ /* 0x000fe400078efcff */
[----:B-1----:R-:W-:Y:S01]  /*f17f0*/  ISETP.GE.AND P6, PT, R18, UR77, PT ;  /* 0x0000004d12007c0c */ /* 0x002fe2000bfc6270 */
[----:B------:R-:W1:Y:S01]  /*f1800*/  LDCU UR77, c[0x0][0x39c] ;  /* 0x00007380ff4d77ac */ /* 0x000e620008000800 */
[----:B0-----:R-:W-:Y:S01]  /*f1810*/  ISETP.GE.AND P0, PT, R19, UR76, PT ;  /* 0x0000004c13007c0c */ /* 0x001fe2000bf06270 */
[C---:B------:R-:W-:Y:S01]  /*f1820*/  VIADD R18, R20.reuse, 0x1e2 ;  /* 0x000001e214127836 */ /* 0x040fe20000000000 */
[----:B------:R-:W0:Y:S01]  /*f1830*/  LDCU UR76, c[0x0][0x39c] ;  /* 0x00007380ff4c77ac */ /* 0x000e220008000800 */
[----:B------:R-:W-:-:S10]  /*f1840*/  VIADD R19, R20, 0x1e3 ;  /* 0x000001e314137836 */ /* 0x000fd40000000000 */
[----:B------:R-:W-:Y:S02]  /*f1850*/  @P0 LOP3.LUT R2, R2, 0x200, RZ, 0xfc, !PT ;  /* 0x0000020002020812 */ /* 0x000fe400078efcff */
[----:B-1----:R-:W-:Y:S01]  /*f1860*/  ISETP.GE.AND P0, PT, R18, UR77, PT ;  /* 0x0000004d12007c0c */ /* 0x002fe2000bf06270 */
[----:B------:R-:W1:Y:S01]  /*f1870*/  LDCU UR77, c[0x0][0x39c] ;  /* 0x00007380ff4d77ac */ /* 0x000e620008000800 */
[----:B------:R-:W-:-:S11]  /*f1880*/  LOP3.LUT R2, R2, 0xfffffbff, RZ, 0xc0, !PT ;  /* 0xfffffbff02027812 */ /* 0x000fd600078ec0ff */
[----:B------:R-:W-:Y:S02]  /*f1890*/  @P0 LOP3.LUT R2, R2, 0x400, RZ, 0xfc, !PT ;  /* 0x0000040002020812 */ /* 0x000fe400078efcff */
[----:B0-----:R-:W-:Y:S01]  /*f18a0*/  ISETP.GE.AND P0, PT, R19, UR76, PT ;  /* 0x0000004c13007c0c */ /* 0x001fe2000bf06270 */
[----:B------:R-:W-:Y:S01]  /*f18b0*/  VIADD R18, R20, 0x1e4 ;  /* 0x000001e414127836 */ /* 0x000fe20000000000 */
[----:B------:R-:W0:Y:S01]  /*f18c0*/  LDCU UR76, c[0x0][0x39c] ;  /* 0x00007380ff4c77ac */ /* 0x000e220008000800 */
[----:B------:R-:W-:-:S10]  /*f18d0*/  LOP3.LUT R2, R2, 0xfffff7ff, RZ, 0xc0, !PT ;  /* 0xfffff7ff02027812 */ /* 0x000fd400078ec0ff */
[----:B------:R-:W-:Y:S02]  /*f18e0*/  @P0 LOP3.LUT R2, R2, 0x800, RZ, 0xfc, !PT ;  /* 0x0000080002020812 */ /* 0x000fe400078efcff */
[----:B-1----:R-:W-:Y:S01]  /*f18f0*/  ISETP.GE.AND P0, PT, R18, UR77, PT ;  /* 0x0000004d12007c0c */ /* 0x002fe2000bf06270 */
[----:B------:R-:W-:Y:S01]  /*f1900*/  VIADD R19, R20, 0x1e5 ;  /* 0x000001e514137836 */ /* 0x000fe20000000000 */
[----:B------:R-:W1:Y:S01]  /*f1910*/  LDCU UR77, c[0x0][0x39c] ;  /* 0x00007380ff4d77ac */ /* 0x000e620008000800 */
[----:B------:R-:W-:-:S10]  /*f1920*/  LOP3.LUT R2, R2, 0xffffefff, RZ, 0xc0, !PT ;  /* 0xffffefff02027812 */ /* 0x000fd400078ec0ff */
        /* <DEDUP_REMOVED lines=8> */
[----:B------:R-:W-:Y:S02]  /*f19b0*/  LOP3.LUT R2, R2, 0xffffbfff, RZ, 0xc0, !PT ;  /* 0xffffbfff02027812 */ /* 0x000fe400078ec0ff */
[----:B------:R-:W-:Y:S01]  /*f19c0*/  LOP3.LUT R4, R4, 0xfffffffd, RZ, 0xc0, !PT ;  /* 0xfffffffd04047812 */ /* 0x000fe200078ec0ff */
[C---:B------:R-:W-:Y:S02]  /*f19d0*/  VIADD R18, R20.reuse, 0x1e8 ;  /* 0x000001e814127836 */ /* 0x040fe40000000000 */
[C---:B------:R-:W-:Y:S02]  /*f19e0*/  VIADD R13, R20.reuse, 0x1ff ;  /* 0x000001ff140d7836 */ /* 0x040fe40000000000 */
[----:B------:R-:W-:Y:S01]  /*f19f0*/  VIADD R14, R20, 0x1f4 ;  /* 0x000001f4140e7836 */ /* 0x000fe20000000000 */
[----:B------:R-:W-:Y:S01]  /*f1a00*/  @P2 LOP3.LUT R4, R4, 0x2, RZ, 0xfc, !PT ;  /* 0x0000000204042812 */ /* 0x000fe200078efcff */
[----:B------:R-:W-:-:S02]  /*f1a10*/  VIADD R15, R20, 0x1f3 ;  /* 0x000001f3140f7836 */ /* 0x000fc40000000000 */
[C---:B------:R-:W-:Y:S02]  /*f1a20*/  VIADD R16, R20.reuse, 0x1f2 ;  /* 0x000001f214107836 */ /* 0x040fe40000000000 */
[----:B------:R-:W-:Y:S01]  /*f1a30*/  VIADD R17, R20, 0x1f1 ;  /* 0x000001f114117836 */ /* 0x000fe20000000000 */
[----:B------:R-:W1:Y:S01]  /*f1a40*/  LDCU UR77, c[0x0][0x398] ;  /* 0x00007300ff4d77ac */ /* 0x000e620008000800 */
[----:B------:R-:W-:Y:S02]  /*f1a50*/  @P0 LOP3.LUT R2, R2, 0x4000, RZ, 0xfc, !PT ;  /* 0x0000400002020812 */ /* 0x000fe400078efcff */
[----:B0-----:R-:W-:Y:S02]  /*f1a60*/  ISETP.GE.AND P0, PT, R19, UR76, PT ;  /* 0x0000004c13007c0c */ /* 0x001fe4000bf06270 */
[----:B------:R-:W-:Y:S02]  /*f1a70*/  LOP3.LUT R4, R4, 0xfffffffb, RZ, 0xc0, !PT ;  /* 0xfffffffb04047812 */ /* 0x000fe400078ec0ff */
[----:B------:R-:W-:Y:S01]  /*f1a80*/  LOP3.LUT R2, R2, 0xfffeffff, RZ, 0xc0, !PT ;  /* 0xfffeffff02027812 */ /* 0x000fe200078ec0ff */
[----:B------:R-:W-:Y:S01]  /*f1a90*/  VIADD R19, R20, 0x1e9 ;  /* 0x000001e914137836 */ /* 0x000fe20000000000 */
[----:B------:R-:W-:Y:S01]  /*f1aa0*/  @P3 LOP3.LUT R4, R4, 0x4, RZ, 0xfc, !PT ;  /* 0x0000000404043812 */ /* 0x000fe200078efcff */
[----:B------:R-:W0:Y:S03]  /*f1ab0*/  LDCU UR76, c[0x0][0x398] ;  /* 0x00007300ff4c77ac */ /* 0x000e260008000800 */
[----:B------:R-:W-:-:S03]  /*f1ac0*/  LOP3.LUT R4, R4, 0xfffffff7, RZ, 0xc0, !PT ;  /* 0xfffffff704047812 */ /* 0x000fc600078ec0ff */
[----:B------:R-:W-:Y:S02]  /*f1ad0*/  @P0 LOP3.LUT R2, R2, 0x10000, RZ, 0xfc, !PT ;  /* 0x0001000002020812 */ /* 0x000fe400078efcff */
[----:B------:R-:W-:Y:S02]  /*f1ae0*/  ISETP.GE.AND P0, PT, R18, UR28, PT ;  /* 0x0000001c12007c0c */ /* 0x000fe4000bf06270 */
[----:B------:R-:W-:Y:S02]  /*f1af0*/  @P4 LOP3.LUT R4, R4, 0x8, RZ, 0xfc, !PT ;  /* 0x0000000804044812 */ /* 0x000fe400078efcff */
[----:B------:R-:W-:Y:S01]  /*f1b00*/  LOP3.LUT R2, R2, 0xfffbffff, RZ, 0xc0, !PT ;  /* 0xfffbffff02027812 */ /* 0x000fe200078ec0ff */
[----:B------:R-:W-:Y:S01]  /*f1b10*/  VIADD R18, R20, 0x1ea ;  /* 0x000001ea14127836 */ /* 0x000fe20000000000 */
[----:B------:R-:W-:Y:S01]  /*f1b20*/  LOP3.LUT R4, R4, 0xffffffef, RZ, 0xc0, !PT ;  /* 0xffffffef04047812 */ /* 0x000fe200078ec0ff */
[----:B------:R-:W0:Y:S03]  /*f1b30*/  LDCU UR28, c[0x0][0x398] ;  /* 0x00007300ff1c77ac */ /* 0x000e260008000800 */
[----:B------:R-:W-:-:S03]  /*f1b40*/  @P5 LOP3.LUT R4, R4, 0x10, RZ, 0xfc, !PT ;  /* 0x0000001004045812 */ /* 0x000fc600078efcff */
[----:B------:R-:W-:Y:S02]  /*f1b50*/  @P0 LOP3.LUT R2, R2, 0x40000, RZ, 0xfc, !PT ;  /* 0x0004000002020812 */ /* 0x000fe400078efcff */
[----:B------:R-:W-:Y:S02]  /*f1b60*/  ISETP.GE.AND P0, PT, R19, UR27, PT ;  /* 0x0000001b13007c0c */ /* 0x000fe4000bf06270 */
[----:B------:R-:W-:Y:S01]  /*f1b70*/  LOP3.LUT R4, R4, 0xffffffdf, RZ, 0xc0, !PT ;  /* 0xffffffdf04047812 */ /* 0x000fe200078ec0ff */
[----:B------:R-:W-:Y:S01]  /*f1b80*/  VIADD R19, R20, 0x1eb ;  /* 0x000001eb14137836 */ /* 0x000fe20000000000 */
[----:B------:R-:W0:Y:S02]  /*f1b90*/  LDCU UR27, c[0x0][0x398] ;  /* 0x00007300ff1b77ac */ /* 0x000e240008000800 */
[----:B------:R-:W-:Y:S02]  /*f1ba0*/  @P6 LOP3.LUT R4, R4, 0x20, RZ, 0xfc, !PT ;  /* 0x0000002004046812 */ /* 0x000fe400078efcff */
[----:B------:R-:W-:-:S02]  /*f1bb0*/  LOP3.LUT P6, RZ, R2, 0x40, RZ, 0xc0, !PT ;  /* 0x0000004002ff7812 */ /* 0x000fc400078cc0ff */
[----:B------:R-:W-:Y:S02]  /*f1bc0*/  LOP3.LUT R2, R2, 0xffdfffff, RZ, 0xc0, !PT ;  /* 0xffdfffff02027812 */ /* 0x000fe400078ec0ff */
[----:B------:R-:W-:Y:S02]  /*f1bd0*/  LOP3.LUT R4, R4, 0xffffff7f, RZ, 0xc0, !PT ;  /* 0xffffff7f04047812 */ /* 0x000fe400078ec0ff */
[----:B------:R-:W-:Y:S02]  /*f1be0*/  @P0 LOP3.LUT R2, R2, 0x200000, RZ, 0xfc, !PT ;  /* 0x0020000002020812 */ /* 0x000fe400078efcff */
[----:B--2---:R-:W-:Y:S02]  /*f1bf0*/  ISETP.GE.AND P0, PT, R18, UR26, PT ;  /* 0x0000001a12007c0c */ /* 0x004fe4000bf06270 */
[----:B------:R-:W-:-:S03]  /*f1c00*/  LOP3.LUT P5, RZ, R2, 0x20, RZ, 0xc0, !PT ;  /* 0x0000002002ff7812 */ /* 0x000fc600078ac0ff */
[----:B------:R-:W-:Y:S02]  /*f1c10*/  @P6 LOP3.LUT R4, R4, 0x80, RZ, 0xfc, !PT ;  /* 0x0000008004046812 */ /* 0x000fe400078efcff */
[C---:B------:R-:W-:Y:S02]  /*f1c20*/  LOP3.LUT P6, RZ, R2.reuse, 0x100, RZ, 0xc0, !PT ;  /* 0x0000010002ff7812 */ /* 0x040fe400078cc0ff */
[----:B------:R-:W-:Y:S01]  /*f1c30*/  LOP3.LUT R2, R2, 0xff7fffff, RZ, 0xc0, !PT ;  /* 0xff7fffff02027812 */ /* 0x000fe200078ec0ff */
[----:B------:R-:W-:Y:S01]  /*f1c40*/  VIADD R18, R20, 0x1ec ;  /* 0x000001ec14127836 */ /* 0x000fe20000000000 */
[----:B------:R-:W-:Y:S01]  /*f1c50*/  LOP3.LUT R4, R4, 0xffffffbf, RZ, 0xc0, !PT ;  /* 0xffffffbf04047812 */ /* 0x000fe200078ec0ff */
[----:B------:R-:W2:Y:S01]  /*f1c60*/  LDCU UR26, c[0x0][0x398] ;  /* 0x00007300ff1a77ac */ /* 0x000ea20008000800 */
[----:B------:R-:W-:Y:S02]  /*f1c70*/  @P0 LOP3.LUT R2, R2, 0x800000, RZ, 0xfc, !PT ;  /* 0x0080000002020812 */ /* 0x000fe400078efcff */
[----:B------:R-:W-:-:S02]  /*f1c80*/  ISETP.GE.AND P0, PT, R19, UR25, PT ;  /* 0x0000001913007c0c */ /* 0x000fc4000bf06270 */
[----:B------:R-:W-:Y:S02]  /*f1c90*/  @P5 LOP3.LUT R4, R4, 0x40, RZ, 0xfc, !PT ;  /* 0x0000004004045812 */ /* 0x000fe400078efcff */
[C---:B------:R-:W-:Y:S02]  /*f1ca0*/  LOP3.LUT P5, RZ, R2.reuse, 0x80, RZ, 0xc0, !PT ;  /* 0x0000008002ff7812 */ /* 0x040fe400078ac0ff */
[C---:B------:R-:W-:Y:S02]  /*f1cb0*/  LOP3.LUT P4, RZ, R2.reuse, 0x10, RZ, 0xc0, !PT ;  /* 0x0000001002ff7812 */ /* 0x040fe4000788c0ff */
[----:B------:R-:W-:Y:S01]  /*f1cc0*/  LOP3.LUT R2, R2, 0xfbffffff, RZ, 0xc0, !PT ;  /* 0xfbffffff02027812 */ /* 0x000fe200078ec0ff */
[----:B------:R-:W-:Y:S01]  /*f1cd0*/  VIADD R19, R20, 0x1ed ;  /* 0x000001ed14137836 */ /* 0x000fe20000000000 */
[----:B------:R-:W0:Y:S03]  /*f1ce0*/  LDCU UR25, c[0x0][0x398] ;  /* 0x00007300ff1977ac */ /* 0x000e260008000800 */
[----:B------:R-:W-:-:S02]  /*f1cf0*/  @P0 LOP3.LUT R2, R2, 0x4000000, RZ, 0xfc, !PT ;  /* 0x0400000002020812 */ /* 0x000fc400078efcff */
[----:B------:R-:W-:Y:S02]  /*f1d00*/  ISETP.GE.AND P0, PT, R18, UR24, PT ;  /* 0x0000001812007c0c */ /* 0x000fe4000bf06270 */
[----:B------:R-:W-:Y:S01]  /*f1d10*/  LOP3.LUT R4, R4, 0xfffffeff, RZ, 0xc0, !PT ;  /* 0xfffffeff04047812 */ /* 0x000fe200078ec0ff */
[----:B------:R-:W0:Y:S01]  /*f1d20*/  LDCU UR24, c[0x0][0x398] ;  /* 0x00007300ff1877ac */ /* 0x000e220008000800 */
[C---:B------:R-:W-:Y:S02]  /*f1d30*/  LOP3.LUT P3, RZ, R2.reuse, 0x8, RZ, 0xc0, !PT ;  /* 0x0000000802ff7812 */ /* 0x040fe4000786c0ff */
[----:B------:R-:W-:-:S07]  /*f1d40*/  LOP3.LUT R2, R2, 0xf7ffffff, RZ, 0xc0, !PT ;  /* 0xf7ffffff02027812 */ /* 0x000fce00078ec0ff */
[----:B------:R-:W-:-:S04]  /*f1d50*/  @P0 LOP3.LUT R2, R2, 0x8000000, RZ, 0xfc, !PT ;  /* 0x0800000002020812 */ /* 0x000fc800078efcff */
[C---:B------:R-:W-:Y:S02]  /*f1d60*/  LOP3.LUT P2, RZ, R2.reuse, 0x4, RZ, 0xc0, !PT ;  /* 0x0000000402ff7812 */ /* 0x040fe4000784c0ff */
[C---:B------:R-:W-:Y:S02]  /*f1d70*/  LOP3.LUT P0, RZ, R2.reuse, 0x2, RZ, 0xc0, !PT ;  /* 0x0000000202ff7812 */ /* 0x040fe4000780c0ff */
[----:B------:R-:W-:Y:S02]  /*f1d80*/  LOP3.LUT R2, R2, 0xbfffffff, RZ, 0xc0, !PT ;  /* 0xbfffffff02027812 */ /* 0x000fe400078ec0ff */
[----:B------:R-:W-:Y:S02]  /*f1d90*/  @P5 LOP3.LUT R4, R4, 0x100, RZ, 0xfc, !PT ;  /* 0x0000010004045812 */ /* 0x000fe400078efcff */
[----:B------:R-:W-:Y:S01]  /*f1da0*/  ISETP.LT.AND P5, PT, R10, UR17, !P6 ;  /* 0x000000110a007c0c */ /* 0x000fe2000f7a1270 */
[----:B------:R-:W0:Y:S01]  /*f1db0*/  LDCU UR17, c[0x0][0x39c] ;  /* 0x00007380ff1177ac */ /* 0x000e220008000800 */
[----:B---3--:R-:W-:-:S04]  /*f1dc0*/  LOP3.LUT R11, R11, 0x7fffffff, RZ, 0xc0, !PT ;  /* 0x7fffffff0b0b7812 */ /* 0x008fc800078ec0ff */
[----:B------:R-:W-:Y:S02]  /*f1dd0*/  @P1 LOP3.LUT R11, R11, 0x80000000, RZ, 0xfc, !PT ;  /* 0x800000000b0b1812 */ /* 0x000fe400078efcff */
[----:B------:R-:W-:Y:S01]  /*f1de0*/  ISETP.GE.AND P1, PT, R19, UR23, PT ;  /* 0x0000001713007c0c */ /* 0x000fe2000bf26270 */
[C---:B------:R-:W-:Y:S02]  /*f1df0*/  VIADD R18, R20.reuse, 0x1f0 ;  /* 0x000001f014127836 */ /* 0x040fe40000000000 */
[----:B------:R-:W-:Y:S01]  /*f1e00*/  VIADD R19, R20, 0x1ef ;  /* 0x000001ef14137836 */ /* 0x000fe20000000000 */
[----:B------:R-:W3:Y:S09]  /*f1e10*/  LDCU UR23, c[0x0][0x398] ;  /* 0x00007300ff1777ac */ /* 0x000ef20008000800 */
[----:B------:R-:W-:-:S02]  /*f1e20*/  @P1 LOP3.LUT R2, R2, 0x40000000, RZ, 0xfc, !PT ;  /* 0x4000000002021812 */ /* 0x000fc400078efcff */
[----:B----4-:R-:W-:Y:S01]  /*f1e30*/  ISETP.LT.AND P1, PT, R12, UR16, !P6 ;  /* 0x000000100c007c0c */ /* 0x010fe2000f721270 */
[----:B------:R-:W4:-:S12]  /*f1e40*/  LDCU UR16, c[0x0][0x39c] ;  /* 0x00007380ff1077ac */ /* 0x000f180008000800 */
[----:B------:R-:W-:-:S04]  /*f1e50*/  @P1 LOP3.LUT R3, R3, 0x2000000, RZ, 0xfc, !PT ;  /* 0x0200000003031812 */ /* 0x000fc800078efcff */
[----:B------:R-:W-:-:S04]  /*f1e60*/  LOP3.LUT R3, R3, 0xfeffffff, RZ, 0xc0, !PT ;  /* 0xfeffffff03037812 */ /* 0x000fc800078ec0ff */
[----:B------:R-:W-:Y:S02]  /*f1e70*/  @P5 LOP3.LUT R3, R3, 0x1000000, RZ, 0xfc, !PT ;  /* 0x0100000003035812 */ /* 0x000fe400078efcff */
[----:B------:R-:W-:Y:S02]  /*f1e80*/  ISETP.LT.AND P5, PT, R22, UR18, !P6 ;  /* 0x0000001216007c0c */ /* 0x000fe4000f7a1270 */
[----:B------:R-:W-:Y:S02]  /*f1e90*/  ISETP.LT.AND P6, PT, R21, UR64, !P6 ;  /* 0x0000004015007c0c */ /* 0x000fe4000f7c1270 */
[----:B------:R-:W-:Y:S02]  /*f1ea0*/  LOP3.LUT P1, RZ, R2, 0x1, RZ, 0xc0, !PT ;  /* 0x0000000102ff7812 */ /* 0x000fe4000782c0ff */
[----:B------:R-:W-:Y:S01]  /*f1eb0*/  LOP3.LUT R3, R3, 0xff7fffff, RZ, 0xc0, !PT ;  /* 0xff7fffff03037812 */ /* 0x000fe200078ec0ff */
[----:B------:R-:W0:Y:S06]  /*f1ec0*/  LDCU UR18, c[0x0][0x39c] ;  /* 0x00007380ff1277ac */ /* 0x000e2c0008000800 */
[----:B------:R-:W-:-:S02]  /*f1ed0*/  @P5 LOP3.LUT R3, R3, 0x800000, RZ, 0xfc, !PT ;  /* 0x0080000003035812 */ /* 0x000fc400078efcff */
[----:B------:R-:W-:Y:S02]  /*f1ee0*/  LOP3.LUT P5, RZ, R4, 0x100, RZ, 0xc0, !PT ;  /* 0x0000010004ff7812 */ /* 0x000fe400078ac0ff */
[----:B------:R-:W-:-:S04]  /*f1ef0*/  LOP3.LUT R3, R3, 0xffbfffff, RZ, 0xc0, !PT ;  /* 0xffbfffff03037812 */ /* 0x000fc800078ec0ff */
[----:B------:R-:W-:Y:S02]  /*f1f00*/  @P6 LOP3.LUT R3, R3, 0x400000, RZ, 0xfc, !PT ;  /* 0x0040000003036812 */ /* 0x000fe400078efcff */
[----:B------:R-:W-:Y:S02]  /*f1f10*/  ISETP.LT.AND P6, PT, R12, UR63, !P5 ;  /* 0x0000003f0c007c0c */ /* 0x000fe4000efc1270 */
[----:B------:R-:W-:-:S11]  /*f1f20*/  LOP3.LUT R3, R3, 0xffdfffff, RZ, 0xc0, !PT ;  /* 0xffdfffff03037812 */ /* 0x000fd600078ec0ff */
[----:B------:R-:W-:Y:S02]  /*f1f30*/  @P6 LOP3.LUT R3, R3, 0x200000, RZ, 0xfc, !PT ;  /* 0x0020000003036812 */ /* 0x000fe400078efcff */
[----:B------:R-:W-:Y:S02]  /*f1f40*/  ISETP.LT.AND P6, PT, R10, UR62, !P5 ;  /* 0x0000003e0a007c0c */ /* 0x000fe4000efc1270 */
[----:B------:R-:W-:-:S11]  /*f1f50*/  LOP3.LUT R3, R3, 0xffefffff, RZ, 0xc0, !PT ;  /* 0xffefffff03037812 */ /* 0x000fd600078ec0ff */
[----:B------:R-:W-:Y:S02]  /*f1f60*/  @P6 LOP3.LUT R3, R3, 0x100000, RZ, 0xfc, !PT ;  /* 0x0010000003036812 */ /* 0x000fe400078efcff */
[----:B------:R-:W-:Y:S02]  /*f1f70*/  ISETP.LT.AND P6, PT, R22, UR61, !P5 ;  /* 0x0000003d16007c0c */ /* 0x000fe4000efc1270 */
[----:B------:R-:W-:Y:S02]  /*f1f80*/  ISETP.LT.AND P5, PT, R21, UR60, !P5 ;  /* 0x0000003c15007c0c */ /* 0x000fe4000efa1270 */
[----:B------:R-:W-:-:S09]  /*f1f90*/  LOP3.LUT R3, R3, 0xfff7ffff, RZ, 0xc0, !PT ;  /* 0xfff7ffff03037812 */ /* 0x000fd200078ec0ff */
[----:B------:R-:W-:Y:S02]  /*f1fa0*/  @P6 LOP3.LUT R3, R3, 0x80000, RZ, 0xfc, !PT ;  /* 0x0008000003036812 */ /* 0x000fe400078efcff */
        /* <DEDUP_REMOVED lines=25> */
[----:B------:R-:W-:-:S04]  /*f2140*/  @P6 LOP3.LUT R3, R3, 0x800, RZ, 0xfc, !PT ;  /* 0x0000080003036812 */ /* 0x000fc800078efcff */
        /* <DEDUP_REMOVED lines=33> */
[----:B------:R-:W-:-:S11]  /*f2360*/  ISETP.LT.AND P2, PT, R21, UR49, !P2 ;  /* 0x0000003115007c0c */ /* 0x000fd6000d741270 */
        /* <DEDUP_REMOVED lines=49> */
[----:B------:R-:W-:Y:S02]  /*f2680*/  LOP3.LUT R0, R0, 0xffffff7f, RZ, 0xc0, !PT ;  /* 0xffffff7f00007812 */ /* 0x000fe400078ec0ff */
[----:B------:R-:W-:-:S07]  /*f2690*/  LOP3.LUT P2, RZ, R4, 0x2, RZ, 0xc0, !PT ;  /* 0x0000000204ff7812 */ /* 0x000fce000784c0ff */
        /* <DEDUP_REMOVED lines=10> */
[----:B------:R-:W-:Y:S02]  /*f2740*/  LOP3.LUT P3, RZ, R4, 0x4, RZ, 0xc0, !PT ;  /* 0x0000000404ff7812 */ /* 0x000fe4000786c0ff */
[----:B------:R-:W-:Y:S02]  /*f2750*/  LOP3.LUT R0, R0, 0xfffffffd, RZ, 0xc0, !PT ;  /* 0xfffffffd00007812 */ /* 0x000fe400078ec0ff */
[----:B------:R-:W-:Y:S02]  /*f2760*/  ISETP.LT.AND P1, PT, R21, UR75, !P2 ;  /* 0x0000004b15007c0c */ /* 0x000fe4000d721270 */
[----:B------:R-:W-:Y:S02]  /*f2770*/  @P0 LOP3.LUT R0, R0, 0x2, RZ, 0xfc, !PT ;  /* 0x0000000200000812 */ /* 0x000fe400078efcff */
[----:B------:R-:W-:-:S02]  /*f2780*/  ISETP.LT.AND P0, PT, R12, UR74, !P3 ;  /* 0x0000004a0c007c0c */ /* 0x000fc4000df01270 */
[----:B------:R-:W-:Y:S02]  /*f2790*/  ISETP.LT.AND P2, PT, R10, UR73, !P3 ;  /* 0x000000490a007c0c */ /* 0x000fe4000df41270 */
[----:B------:R-:W-:Y:S02]  /*f27a0*/  LOP3.LUT R2, R2, 0x7fffffff, RZ, 0xc0, !PT ;  /* 0x7fffffff02027812 */ /* 0x000fe400078ec0ff */
[----:B------:R-:W-:-:S04]  /*f27b0*/  LOP3.LUT R0, R0, 0xfffffffe, RZ, 0xc0, !PT ;  /* 0xfffffffe00007812 */ /* 0x000fc800078ec0ff */
[----:B------:R-:W-:Y:S02]  /*f27c0*/  @P1 LOP3.LUT R0, R0, 0x1, RZ, 0xfc, !PT ;  /* 0x0000000100001812 */ /* 0x000fe400078efcff */
[----:B------:R-:W-:Y:S02]  /*f27d0*/  ISETP.LT.AND P1, PT, R22, UR72, !P3 ;  /* 0x0000004816007c0c */ /* 0x000fe4000df21270 */
[----:B------:R-:W-:-:S04]  /*f27e0*/  @P0 LOP3.LUT R2, R2, 0x80000000, RZ, 0xfc, !PT ;  /* 0x8000000002020812 */ /* 0x000fc800078efcff */
[----:B------:R-:W-:Y:S02]  /*f27f0*/  LOP3.LUT R2, R2, 0xdfffffff, RZ, 0xc0, !PT ;  /* 0xdfffffff02027812 */ /* 0x000fe400078ec0ff */
[----:B------:R-:W-:Y:S02]  /*f2800*/  ISETP.LT.AND P0, PT, R21, UR71, !P3 ;  /* 0x0000004715007c0c */ /* 0x000fe4000df01270 */
[----:B------:R-:W-:Y:S02]  /*f2810*/  @P2 LOP3.LUT R2, R2, 0x20000000, RZ, 0xfc, !PT ;  /* 0x2000000002022812 */ /* 0x000fe400078efcff */
[----:B------:R-:W-:Y:S02]  /*f2820*/  LOP3.LUT P4, RZ, R4, 0x8, RZ, 0xc0, !PT ;  /* 0x0000000804ff7812 */ /* 0x000fe4000788c0ff */
[----:B------:R-:W-:Y:S02]  /*f2830*/  LOP3.LUT R2, R2, 0xefffffff, RZ, 0xc0, !PT ;  /* 0xefffffff02027812 */ /* 0x000fe400078ec0ff */
[----:B------:R-:W-:-:S02]  /*f2840*/  ISETP.LT.AND P2, PT, R12, UR70, !P4 ;  /* 0x000000460c007c0c */ /* 0x000fc4000e741270 */
[----:B------:R-:W-:-:S04]  /*f2850*/  @P1 LOP3.LUT R2, R2, 0x10000000, RZ, 0xfc, !PT ;  /* 0x1000000002021812 */ /* 0x000fc800078efcff */
        /* <DEDUP_REMOVED lines=20> */
[----:B0-----:R-:W-:Y:S02]  /*f29a0*/  ISETP.LT.AND P1, PT, R21, UR28, !P5 ;  /* 0x0000001c15007c0c */ /* 0x001fe4000ef21270 */
[----:B------:R-:W-:Y:S02]  /*f29b0*/  @P0 LOP3.LUT R2, R2, 0x80, RZ, 0xfc, !PT ;  /* 0x0000008002020812 */ /* 0x000fe400078efcff */
[----:B------:R-:W-:Y:S02]  /*f29c0*/  LOP3.LUT P6, RZ, R4, 0x20, RZ, 0xc0, !PT ;  /* 0x0000002004ff7812 */ /* 0x000fe400078cc0ff */
[----:B------:R-:W-:Y:S02]  /*f29d0*/  LOP3.LUT R2, R2, 0xffffffbf, RZ, 0xc0, !PT ;  /* 0xffffffbf02027812 */ /* 0x000fe400078ec0ff */
[----:B------:R-:W-:-:S02]  /*f29e0*/  ISETP.LT.AND P0, PT, R12, UR27, !P6 ;  /* 0x0000001b0c007c0c */ /* 0x000fc4000f701270 */
[----:B------:R-:W-:-:S04]  /*f29f0*/  @P2 LOP3.LUT R2, R2, 0x40, RZ, 0xfc, !PT ;  /* 0x0000004002022812 */ /* 0x000fc800078efcff */
[----:B------:R-:W-:Y:S02]  /*f2a00*/  LOP3.LUT R2, R2, 0xffffffdf, RZ, 0xc0, !PT ;  /* 0xffffffdf02027812 */ /* 0x000fe400078ec0ff */
[----:B--2---:R-:W-:Y:S02]  /*f2a10*/  ISETP.LT.AND P2, PT, R10, UR26, !P6 ;  /* 0x0000001a0a007c0c */ /* 0x004fe4000f741270 */
[----:B------:R-:W-:-:S04]  /*f2a20*/  @P1 LOP3.LUT R2, R2, 0x20, RZ, 0xfc, !PT ;  /* 0x0000002002021812 */ /* 0x000fc800078efcff */
[----:B------:R-:W-:-:S04]  /*f2a30*/  LOP3.LUT R2, R2, 0xffffffef, RZ, 0xc0, !PT ;  /* 0xffffffef02027812 */ /* 0x000fc800078ec0ff */
[----:B------:R-:W-:Y:S02]  /*f2a40*/  @P0 LOP3.LUT R2, R2, 0x10, RZ, 0xfc, !PT ;  /* 0x0000001002020812 */ /* 0x000fe400078efcff */
[----:B------:R-:W-:Y:S02]  /*f2a50*/  ISETP.LT.AND P1, PT, R22, UR25, !P6 ;  /* 0x0000001916007c0c */ /* 0x000fe4000f721270 */
[----:B------:R-:W-:Y:S01]  /*f2a60*/  ISETP.LT.AND P0, PT, R21, UR24, !P6 ;  /* 0x0000001815007c0c */ /* 0x000fe2000f701270 */
[----:B------:R-:W-:Y:S01]  /*f2a70*/  VIADD R20, R20, 0x1ee ;  /* 0x000001ee14147836 */ /* 0x000fe20000000000 */
[----:B------:R-:W-:Y:S02]  /*f2a80*/  LOP3.LUT R2, R2, 0xfffffff7, RZ, 0xc0, !PT ;  /* 0xfffffff702027812 */ /* 0x000fe400078ec0ff */
[----:B----4-:R-:W-:Y:S02]  /*f2a90*/  ISETP.GE.AND P5, PT, R18, UR16, PT ;  /* 0x0000001012007c0c */ /* 0x010fe4000bfa6270 */
[----:B------:R-:W-:Y:S01]  /*f2aa0*/  LOP3.LUT R11, R11, 0xbfffffff, RZ, 0xc0, !PT ;  /* 0xbfffffff0b0b7812 */ /* 0x000fe200078ec0ff */
[----:B------:R-:W2:Y:S01]  /*f2ab0*/  LDL.LU R22, [R1+0x53b4] ;  /* 0x0053b40001167983 */ /* 0x000ea20000300800 */
[----:B------:R-:W-:-:S03]  /*f2ac0*/  @P2 LOP3.LUT R2, R2, 0x8, RZ, 0xfc, !PT ;  /* 0x0000000802022812 */ /* 0x000fc600078efcff */
[----:B------:R-:W4:Y:S01]  /*f2ad0*/  LDL.LU R21, [R1+0x53b0] ;  /* 0x0053b00001157983 */ /* 0x000f220000300800 */
[C---:B------:R-:W-:Y:S02]  /*f2ae0*/  LOP3.LUT P6, RZ, R2.reuse, 0x200, RZ, 0xc0, !PT ;  /* 0x0000020002ff7812 */ /* 0x040fe400078cc0ff */
[----:B------:R-:W-:-:S04]  /*f2af0*/  LOP3.LUT R2, R2, 0xfffffffb, RZ, 0xc0, !PT ;  /* 0xfffffffb02027812 */ /* 0x000fc800078ec0ff */
[----:B------:R-:W-:Y:S02]  /*f2b00*/  @P1 LOP3.LUT R2, R2, 0x4, RZ, 0xfc, !PT ;  /* 0x0000000402021812 */ /* 0x000fe400078efcff */
[----:B------:R-:W-:Y:S02]  /*f2b10*/  ISETP.GE.AND P1, PT, R20, UR18, PT ;  /* 0x0000001214007c0c */ /* 0x000fe4000bf26270 */
[----:B------:R-:W-:Y:S02]  /*f2b20*/  @P5 LOP3.LUT R11, R11, 0x40000000, RZ, 0xfc, !PT ;  /* 0x400000000b0b5812 */ /* 0x000fe400078efcff */
[----:B------:R-:W-:Y:S01]  /*f2b30*/  LOP3.LUT R2, R2, 0xfffffffd, RZ, 0xc0, !PT ;  /* 0xfffffffd02027812 */ /* 0x000fe200078ec0ff */
[----:B------:R-:W2:Y:S03]  /*f2b40*/  LDL.LU R20, [R1+0x53ac] ;  /* 0x0053ac0001147983 */ /* 0x000ea60000300800 */
[----:B------:R-:W-:-:S02]  /*f2b50*/  @P0 LOP3.LUT R2, R2, 0x2, RZ, 0xfc, !PT ;  /* 0x0000000202020812 */ /* 0x000fc400078efcff */
[----:B------:R-:W-:Y:S02]  /*f2b60*/  ISETP.GE.AND P0, PT, R19, UR17, PT ;  /* 0x0000001113007c0c */ /* 0x000fe4000bf06270 */
[----:B------:R-:W-:Y:S01]  /*f2b70*/  ISETP.LT.AND P5, PT, R12, UR76, !P6 ;  /* 0x0000004c0c007c0c */ /* 0x000fe2000f7a1270 */
[----:B------:R-:W2:Y:S01]  /*f2b80*/  LDL.LU R19, [R1+0x53a8] ;  /* 0x0053a80001137983 */ /* 0x000ea20000300800 */
[----:B------:R-:W-:-:S03]  /*f2b90*/  LOP3.LUT R2, R2, 0xffbfffff, RZ, 0xc0, !PT ;  /* 0xffbfffff02027812 */ /* 0x000fc600078ec0ff */
[----:B------:R-:W2:Y:S01]  /*f2ba0*/  LDL.LU R18, [R1+0x53a4] ;  /* 0x0053a40001127983 */ /* 0x000ea20000300800 */
[----:B------:R-:W-:-:S04]  /*f2bb0*/  @P1 LOP3.LUT R2, R2, 0x400000, RZ, 0xfc, !PT ;  /* 0x0040000002021812 */ /* 0x000fc800078efcff */
[----:B------:R-:W-:Y:S02]  /*f2bc0*/  LOP3.LUT R2, R2, 0xfdffffff, RZ, 0xc0, !PT ;  /* 0xfdffffff02027812 */ /* 0x000fe400078ec0ff */
[----:B------:R-:W-:Y:S02]  /*f2bd0*/  ISETP.GE.AND P4, PT, R17, UR22, PT ;  /* 0x0000001611007c0c */ /* 0x000fe4000bf86270 */
[----:B------:R-:W-:Y:S01]  /*f2be0*/  ISETP.GE.AND P3, PT, R16, UR21, PT ;  /* 0x0000001510007c0c */ /* 0x000fe2000bf66270 */
[----:B------:R-:W2:Y:S01]  /*f2bf0*/  LDL.LU R17, [R1+0x53a0] ;  /* 0x0053a00001117983 */ /* 0x000ea20000300800 */
[----:B------:R-:W-:-:S03]  /*f2c00*/  @P0 LOP3.LUT R2, R2, 0x2000000, RZ, 0xfc, !PT ;  /* 0x0200000002020812 */ /* 0x000fc600078efcff */
[----:B------:R-:W2:Y:S01]  /*f2c10*/  LDL.LU R16, [R1+0x539c] ;  /* 0x00539c0001107983 */ /* 0x000ea20000300800 */
[----:B------:R-:W-:Y:S02]  /*f2c20*/  ISETP.GE.AND P2, PT, R15, UR20, PT ;  /* 0x000000140f007c0c */ /* 0x000fe4000bf46270 */
[----:B------:R-:W-:Y:S01]  /*f2c30*/  LOP3.LUT R2, R2, 0xfffffffe, RZ, 0xc0, !PT ;  /* 0xfffffffe02027812 */ /* 0x000fe200078ec0ff */
[----:B------:R-:W2:Y:S04]  /*f2c40*/  LDL.LU R15, [R1+0x5398] ;  /* 0x00539800010f7983 */ /* 0x000ea80000300800 */
[----:B------:R0:W-:Y:S01]  /*f2c50*/  STL [R1+0xc], R11 ;  /* 0x00000c0b01007387 */ /* 0x0001e20000100800 */
[----:B------:R-:W-:Y:S02]  /*f2c60*/  ISETP.GE.AND P1, PT, R14, UR19, PT ;  /* 0x000000130e007c0c */ /* 0x000fe4000bf26270 */
[----:B------:R-:W-:Y:S01]  /*f2c70*/  ISETP.GE.AND P0, PT, R13, UR29, PT ;  /* 0x0000001d0d007c0c */ /* 0x000fe2000bf06270 */
[----:B------:R-:W2:Y:S04]  /*f2c80*/  LDL.LU R14, [R1+0x5394] ;  /* 0x00539400010e7983 */ /* 0x000ea80000300800 */
[----:B------:R-:W2:Y:S01]  /*f2c90*/  LDL.LU R13, [R1+0x5390] ;  /* 0x00539000010d7983 */ /* 0x000ea20000300800 */
[----:B------:R-:W-:-:S03]  /*f2ca0*/  @P5 LOP3.LUT R2, R2, 0x1, RZ, 0xfc, !PT ;  /* 0x0000000102025812 */ /* 0x000fc600078efcff */
[----:B------:R-:W2:Y:S01]  /*f2cb0*/  LDL.LU R12, [R1+0x538c] ;  /* 0x00538c00010c7983 */ /* 0x000ea20000300800 */
[----:B------:R-:W-:Y:S02]  /*f2cc0*/  LOP3.LUT P5, RZ, R11, 0x40000000, RZ, 0xc0, !PT ;  /* 0x400000000bff7812 */ /* 0x000fe400078ac0ff */
[----:B-1----:R-:W-:Y:S01]  /*f2cd0*/  ISETP.LT.AND P6, PT, R10, UR77, !P6 ;  /* 0x0000004d0a007c0c */ /* 0x002fe2000f7c1270 */
[----:B0-----:R-:W2:Y:S04]  /*f2ce0*/  LDL.LU R11, [R1+0x5388] ;  /* 0x00538800010b7983 */ /* 0x001ea80000300800 */
[----:B------:R-:W2:Y:S04]  /*f2cf0*/  LDL.LU R10, [R1+0x5384] ;  /* 0x00538400010a7983 */ /* 0x000ea80000300800 */
[----:B------:R0:W-:Y:S01]  /*f2d00*/  STL [R1+0x5bd8], R27 ;  /* 0x005bd81b01007387 */ /* 0x0001e20000100800 */
[----:B------:R-:W-:Y:S01]  /*f2d10*/  LOP3.LUT R4, R4, 0xffffffef, RZ, 0xc0, !PT ;  /* 0xffffffef04047812 */ /* 0x000fe200078ec0ff */
[----:B------:R-:W1:Y:S01]  /*f2d20*/  LDCU UR4, c[0x0][0x398] ;  /* 0x00007300ff0477ac */ /* 0x000e620008000800 */
[----:B------:R-:W1:Y:S01]  /*f2d30*/  LDCU UR5, c[0x0][0x398] ;  /* 0x00007300ff0577ac */ /* 0x000e620008000800 */
[----:B0-----:R-:W3:Y:S01]  /*f2d40*/  LDL.LU R27, [R1+0xc] ;  /* 0x00000c00011b7983 */ /* 0x001ee20000300800 */
[----:B------:R-:W0:Y:S03]  /*f2d50*/  LDCU UR6, c[0x0][0x398] ;  /* 0x00007300ff0677ac */ /* 0x000e260008000800 */
[----:B------:R-:W-:Y:S01]  /*f2d60*/  STL [R1+0x5b70], R25 ;  /* 0x005b701901007387 */ /* 0x000fe20000100800 */
[----:B------:R-:W0:Y:S03]  /*f2d70*/  LDCU UR7, c[0x0][0x398] ;  /* 0x00007300ff0777ac */ /* 0x000e260008000800 */
[----:B--2---:R-:W-:Y:S01]  /*f2d80*/  STL [R1+0x5b48], R10 ;  /* 0x005b480a01007387 */ /* 0x004fe20000100800 */
[----:B------:R-:W2:Y:S03]  /*f2d90*/  LDCU UR8, c[0x0][0x398] ;  /* 0x00007300ff0877ac */ /* 0x000ea60008000800 */
[----:B------:R0:W-:Y:S01]  /*f2da0*/  STL [R1+0x5b28], R22 ;  /* 0x005b281601007387 */ /* 0x0001e20000100800 */
[----:B------:R-:W1:Y:S01]  /*f2db0*/  LDCU UR9, c[0x0][0x398] ;  /* 0x00007300ff0977ac */ /* 0x000e620008000800 */
[----:B------:R-:W1:Y:S01]  /*f2dc0*/  LDCU UR10, c[0x0][0x398] ;  /* 0x00007300ff0a77ac */ /* 0x000e620008000800 */
[----:B------:R-:W1:Y:S01]  /*f2dd0*/  LDCU UR11, c[0x0][0x398] ;  /* 0x00007300ff0b77ac */ /* 0x000e620008000800 */
[----:B0-----:R-:W2:Y:S01]  /*f2de0*/  LDL.LU R22, [R1+0xbc] ;  /* 0x0000bc0001167983 */ /* 0x001ea20000300800 */
[----:B------:R-:W0:Y:S03]  /*f2df0*/  LDCU UR12, c[0x0][0x398] ;  /* 0x00007300ff0c77ac */ /* 0x000e260008000800 */
[----:B------:R1:W-:Y:S04]  /*f2e00*/  STL [R1+0x5b00], R11 ;  /* 0x005b000b01007387 */ /* 0x0003e80000100800 */
[----:B-1----:R-:W2:Y:S04]  /*f2e10*/  LDL.LU R11, [R1+0x7b4] ;  /* 0x0007b400010b7983 */ /* 0x002ea80000300800 */
[----:B----4-:R-:W-:Y:S04]  /*f2e20*/  STL [R1+0x5ac8], R21 ;  /* 0x005ac81501007387 */ /* 0x010fe80000100800 */
[----:B------:R-:W-:Y:S04]  /*f2e30*/  STL [R1+0x5aa8], R12 ;  /* 0x005aa80c01007387 */ /* 0x000fe80000100800 */
[----:B------:R1:W-:Y:S04]  /*f2e40*/  STL [R1+0x5a80], R19 ;  /* 0x005a801301007387 */ /* 0x0003e80000100800 */
[----:B-1----:R-:W4:Y:S04]  /*f2e50*/  LDL.LU R19, [R1+0x108] ;  /* 0x0001080001137983 */ /* 0x002f280000300800 */
[----:B------:R-:W-:Y:S04]  /*f2e60*/  STL [R1+0x5a58], R20 ;  /* 0x005a581401007387 */ /* 0x000fe80000100800 */
[----:B------:R-:W-:Y:S04]  /*f2e70*/  STL [R1+0x5a40], R13 ;  /* 0x005a400d01007387 */ /* 0x000fe80000100800 */
[----:B------:R-:W-:Y:S04]  /*f2e80*/  STL [R1+0x5a18], R18 ;  /* 0x005a181201007387 */ /* 0x000fe80000100800 */
[----:B------:R-:W-:Y:S04]  /*f2e90*/  STL [R1+0x59d8], R14 ;  /* 0x0059d80e01007387 */ /* 0x000fe80000100800 */
[----:B------:R-:W-:Y:S04]  /*f2ea0*/  STL [R1+0x59bc], R17 ;  /* 0x0059bc1101007387 */ /* 0x000fe80000100800 */
[----:B------:R-:W-:Y:S04]  /*f2eb0*/  STL [R1+0x5988], R15 ;  /* 0x0059880f01007387 */ /* 0x000fe80000100800 */
[----:B------:R1:W-:Y:S04]  /*f2ec0*/  STL [R1+0x5960], R16 ;  /* 0x0059601001007387 */ /* 0x0003e80000100800 */
[----:B----4-:R4:W-:Y:S04]  /*f2ed0*/  STL [R1+0x643c], R19 ;  /* 0x00643c1301007387 */ /* 0x0109e80000100800 */
[----:B-1----:R-:W2:Y:S04]  /*f2ee0*/  LDL.LU R16, [R1+0x20] ;  /* 0x0000200001107983 */ /* 0x002ea80000300800 */
[----:B------:R-:W2:Y:S04]  /*f2ef0*/  LDL.LU R17, [R1+0x24] ;  /* 0x0000240001117983 */ /* 0x000ea80000300800 */
[----:B------:R-:W2:Y:S04]  /*f2f00*/  LDL.LU R18, [R1+0x28] ;  /* 0x0000280001127983 */ /* 0x000ea80000300800 */
[----:B----4-:R-:W2:Y:S04]  /*f2f10*/  LDL.LU R19, [R1+0x2c] ;  /* 0x00002c0001137983 */ /* 0x010ea80000300800 */
[----:B------:R-:W4:Y:S01]  /*f2f20*/  LDL.LU R25, [R1+0x2208] ;  /* 0x0022080001197983 */ /* 0x000f220000300800 */
[----:B------:R-:W-:-:S02]  /*f2f30*/  @P6 LOP3.LUT R4, R4, 0x10, RZ, 0xfc, !PT ;  /* 0x0000001004046812 */ /* 0x000fc400078efcff */
[----:B------:R-:W-:Y:S02]  /*f2f40*/  LOP3.LUT P6, RZ, R9, 0x80000, RZ, 0xc0, !PT ;  /* 0x0008000009ff7812 */ /* 0x000fe400078cc0ff */
[----:B------:R-:W-:Y:S02]  /*f2f50*/  LOP3.LUT R4, R4, 0xfffffff7, RZ, 0xc0, !PT ;  /* 0xfffffff704047812 */ /* 0x000fe400078ec0ff */
[----:B---3--:R-:W-:Y:S02]  /*f2f60*/  LOP3.LUT R27, R27, 0xffffefff, RZ, 0xc0, !PT ;  /* 0xffffefff1b1b7812 */ /* 0x008fe400078ec0ff */
[----:B------:R-:W-:Y:S02]  /*f2f70*/  @P5 LOP3.LUT R4, R4, 0x8, RZ, 0xfc, !PT ;  /* 0x0000000804045812 */ /* 0x000fe400078efcff */
[----:B------:R-:W-:Y:S02]  /*f2f80*/  LOP3.LUT P5, RZ, R9, 0x40000, RZ, 0xc0, !PT ;  /* 0x0004000009ff7812 */ /* 0x000fe400078ac0ff */
[----:B------:R-:W-:-:S03]  /*f2f90*/  LOP3.LUT R4, R4, 0xfffffffb, RZ, 0xc0, !PT ;  /* 0xfffffffb04047812 */ /* 0x000fc600078ec0ff */
[----:B------:R-:W-:Y:S02]  /*f2fa0*/  @P6 LOP3.LUT R27, R27, 0x1000, RZ, 0xfc, !PT ;  /* 0x000010001b1b6812 */ /* 0x000fe400078efcff */
[----:B------:R-:W-:Y:S02]  /*f2fb0*/  @P4 LOP3.LUT R4, R4, 0x4, RZ, 0xfc, !PT ;  /* 0x0000000404044812 */ /* 0x000fe400078efcff */
[C---:B------:R-:W-:Y:S02]  /*f2fc0*/  LOP3.LUT P6, RZ, R9.reuse, 0x100, RZ, 0xc0, !PT ;  /* 0x0000010009ff7812 */ /* 0x040fe400078cc0ff */
[----:B------:R-:W-:Y:S02]  /*f2fd0*/  LOP3.LUT R4, R4, 0xfffffffd, RZ, 0xc0, !PT ;  /* 0xfffffffd04047812 */ /* 0x000fe400078ec0ff */
[----:B------:R-:W-:Y:S02]  /*f2fe0*/  LOP3.LUT P4, RZ, R9, 0x20000, RZ, 0xc0, !PT ;  /* 0x0002000009ff7812 */ /* 0x000fe4000788c0ff */
[----:B------:R-:W-:-:S02]  /*f2ff0*/  @P3 LOP3.LUT R4, R4, 0x2, RZ, 0xfc, !PT ;  /* 0x0000000204043812 */ /* 0x000fc400078efcff */
[----:B------:R-:W-:Y:S02]  /*f3000*/  LOP3.LUT P3, RZ, R9, 0x10000, RZ, 0xc0, !PT ;  /* 0x0001000009ff7812 */ /* 0x000fe4000786c0ff */
[----:B------:R-:W-:-:S04]  /*f3010*/  LOP3.LUT R4, R4, 0xfffffffe, RZ, 0xc0, !PT ;  /* 0xfffffffe04047812 */ /* 0x000fc800078ec0ff */
[----:B------:R-:W-:Y:S02]  /*f3020*/  @P2 LOP3.LUT R4, R4, 0x1, RZ, 0xfc, !PT ;  /* 0x0000000104042812 */ /* 0x000fe400078efcff */
[----:B------:R-:W-:Y:S01]  /*f3030*/  LOP3.LUT P2, RZ, R9, 0x8000, RZ, 0xc0, !PT ;  /* 0x0000800009ff7812 */ /* 0x000fe2000784c0ff */
[----:B--2---:R-:W-:Y:S01]  /*f3040*/  STL.64 [R1+0x6448], R18 ;  /* 0x0064481201007387 */ /* 0x004fe20000100a00 */
[----:B----4-:R-:W-:-:S03]  /*f3050*/  LOP3.LUT R25, R25, 0x7fffffff, RZ, 0xc0, !PT ;  /* 0x7fffffff19197812 */ /* 0x010fc600078ec0ff */
[----:B------:R-:W-:Y:S01]  /*f3060*/  STL.64 [R1+0x6440], R16 ;  /* 0x0064401001007387 */ /* 0x000fe20000100a00 */
[----:B------:R-:W-:-:S03]  /*f3070*/  @P1 LOP3.LUT R25, R25, 0x80000000, RZ, 0xfc, !PT ;  /* 0x8000000019191812 */ /* 0x000fc600078efcff */
[----:B------:R-:W-:Y:S04]  /*f3080*/  STL [R1+0x5940], R29 ;  /* 0x0059401d01007387 */ /* 0x000fe80000100800 */
[----:B------:R-:W-:Y:S01]  /*f3090*/  STL [R1+0x5470], R8 ;  /* 0x0054700801007387 */ /* 0x000fe20000100800 */
[----:B------:R-:W-:-:S03]  /*f30a0*/  LOP3.LUT R25, R25, 0xbfffffff, RZ, 0xc0, !PT ;  /* 0xbfffffff19197812 */ /* 0x000fc600078ec0ff */
[----:B------:R-:W-:Y:S04]  /*f30b0*/  STL [R1+0x544c], R7 ;  /* 0x00544c0701007387 */ /* 0x000fe80000100800 */
[----:B------:R-:W-:Y:S04]  /*f30c0*/  STL [R1+0x5430], R6 ;  /* 0x0054300601007387 */ /* 0x000fe80000100800 */
[----:B------:R-:W-:Y:S04]  /*f30d0*/  STL [R1+0x5400], R5 ;  /* 0x0054000501007387 */ /* 0x000fe80000100800 */
[----:B------:R-:W-:Y:S01]  /*f30e0*/  STL [R1+0x53c0], R3 ;  /* 0x0053c00301007387 */ /* 0x000fe20000100800 */
[----:B------:R-:W-:-:S03]  /*f30f0*/  @P0 LOP3.LUT R25, R25, 0x40000000, RZ, 0xfc, !PT ;  /* 0x4000000019190812 */ /* 0x000fc600078efcff */
[----:B------:R-:W-:Y:S04]  /*f3100*/  STL [R1+0x5384], R2 ;  /* 0x0053840201007387 */ /* 0x000fe80000100800 */
[----:B------:R1:W-:Y:S01]  /*f3110*/  STL [R1+0x53c4], R4 ;  /* 0x0053c40401007387 */ /* 0x0003e20000100800 */
[C---:B------:R-:W-:Y:S02]  /*f3120*/  LOP3.LUT P1, RZ, R9.reuse, 0x4000, RZ, 0xc0, !PT ;  /* 0x0000400009ff7812 */ /* 0x040fe4000782c0ff */
[----:B------:R-:W-:Y:S01]  /*f3130*/  LOP3.LUT P0, RZ, R9, 0x2000, RZ, 0xc0, !PT ;  /* 0x0000200009ff7812 */ /* 0x000fe2000780c0ff */
[----:B-1----:R-:W2:Y:S04]  /*f3140*/  LDL.LU R4, [R1+0x10] ;  /* 0x0000100001047983 */ /* 0x002ea80000300800 */
[----:B------:R-:W2:Y:S04]  /*f3150*/  LDL.LU R5, [R1+0x14] ;  /* 0x0000140001057983 */ /* 0x000ea80000300800 */
[----:B------:R-:W2:Y:S04]  /*f3160*/  LDL.LU R6, [R1+0x18] ;  /* 0x0000180001067983 */ /* 0x000ea80000300800 */
[----:B------:R-:W2:Y:S04]  /*f3170*/  LDL.LU R7, [R1+0x1c] ;  /* 0x00001c0001077983 */ /* 0x000ea80000300800 */
[----:B------:R-:W3:Y:S04]  /*f3180*/  LDL.LU R12, [R1+0xec] ;  /* 0x0000ec00010c7983 */ /* 0x000ee80000300800 */
[----:B------:R-:W4:Y:S04]  /*f3190*/  LDL.LU R21, [R1+0xcc] ;  /* 0x0000cc0001157983 */ /* 0x000f280000300800 */
[----:B------:R-:W-:Y:S04]  /*f31a0*/  STL [R1+0x2208], R25 ;  /* 0x0022081901007387 */ /* 0x000fe80000100800 */
[----:B------:R1:W-:Y:S04]  /*f31b0*/  STL [R1+0x5c28], R9 ;  /* 0x005c280901007387 */ /* 0x0003e80000100800 */
[----:B-1----:R-:W2:Y:S04]  /*f31c0*/  LDL R9, [R1+0x3b0] ;  /* 0x0003b00001097983 */ /* 0x002ea80000100800 */
[----:B--2---:R-:W1:Y:S04]  /*f31d0*/  LDS.128 R16, [R9] ;  /* 0x0000000009107984 */ /* 0x004e680000000c00 */
[----:B-1----:R-:W-:Y:S01]  /*f31e0*/  STL [R1+0x6f4], R17 ;  /* 0x0006f41101007387 */ /* 0x002fe20000100800 */
[----:B------:R-:W-:-:S03]  /*f31f0*/  IMAD.MOV.U32 R25, RZ, RZ, R16 ;  /* 0x000000ffff197224 */ /* 0x000fc600078e0010 */
[----:B------:R-:W-:Y:S04]  /*f3200*/  STL.64 [R1+0x6f8], R18 ;  /* 0x0006f81201007387 */ /* 0x000fe80000100a00 */
[----:B------:R-:W1:Y:S04]  /*f3210*/  LDS.128 R16, [R9+0x400] ;  /* 0x0004000009107984 */ /* 0x000e680000000c00 */
[----:B------:R-:W-:Y:S04]  /*f3220*/  STL [R1+0x5b8c], R25 ;  /* 0x005b8c1901007387 */ /* 0x000fe80000100800 */
[----:B------:R-:W-:Y:S04]  /*f3230*/  STL.64 [R1+0x5c48], R26 ;  /* 0x005c481a01007387 */ /* 0x000fe80000100a00 */
[----:B------:R2:W-:Y:S04]  /*f3240*/  STL [R1+0x5c40], R24 ;  /* 0x005c401801007387 */ /* 0x0005e80000100800 */
[----:B--2---:R-:W2:Y:S04]  /*f3250*/  LDL.LU R24, [R1+0x40] ;  /* 0x0000400001187983 */ /* 0x004ea80000300800 */
[----:B------:R-:W2:Y:S04]  /*f3260*/  LDL.LU R25, [R1+0x44] ;  /* 0x0000440001197983 */ /* 0x000ea80000300800 */
[----:B------:R-:W2:Y:S04]  /*f3270*/  LDL.LU R26, [R1+0x48] ;  /* 0x00004800011a7983 */ /* 0x000ea80000300800 */
[----:B-1----:R-:W-:Y:S01]  /*f3280*/  STL [R1+0x6e0], R16 ;  /* 0x0006e01001007387 */ /* 0x002fe20000100800 */
[----:B------:R-:W-:-:S03]  /*f3290*/  IMAD.MOV.U32 R10, RZ, RZ, R17 ;  /* 0x000000ffff0a7224 */ /* 0x000fc600078e0011 */
[----:B------:R1:W-:Y:S04]  /*f32a0*/  STL.64 [R1+0x6e8], R18 ;  /* 0x0006e81201007387 */ /* 0x0003e80000100a00 */
[----:B-1----:R-:W2:Y:S04]  /*f32b0*/  LDL.LU.64 R18, [R1+0x6448] ;  /* 0x0064480001127983 */ /* 0x002ea80000300a00 */
[----:B------:R-:W2:Y:S01]  /*f32c0*/  LDL.LU.64 R16, [R1+0x6440] ;  /* 0x0064400001107983 */ /* 0x000ea20000300a00 */
[----:B------:R-:W-:Y:S01]  /*f32d0*/  BAR.SYNC.DEFER_BLOCKING 0x0 ;  /* 0x0000000000007b1d */ /* 0x000fe20000010000 */
[----:B------:R-:W-:-:S04]  /*f32e0*/  LOP3.LUT R3, R11, 0xffff, RZ, 0xc0, !PT ;  /* 0x0000ffff0b037812 */ /* 0x000fc800078ec0ff */
[----:B------:R-:W-:Y:S01]  /*f32f0*/  PRMT R27, R22, 0x4210, R3 ;  /* 0x00004210161b7816 */ /* 0x000fe20000000003 */
[----:B------:R-:W-:Y:S04]  /*f3300*/  STL [R1+0x5b90], R10 ;  /* 0x005b900a01007387 */ /* 0x000fe80000100800 */
[----:B--2---:R1:W-:Y:S04]  /*f3310*/  STSM.16.M88.4 [R28], R16 ;  /* 0x000000101c007844 */ /* 0x0043e80000000200 */
[----:B------:R-:W-:Y:S01]  /*f3320*/  STSM.16.M88.4 [R28+0x200], R24 ;  /* 0x000200181c007844 */ /* 0x000fe20000000200 */
[----:B------:R-:W-:Y:S06]  /*f3330*/  BAR.SYNC.DEFER_BLOCKING 0x0 ;  /* 0x0000000000007b1d */ /* 0x000fec0000010000 */
[----:B-1----:R-:W2:Y:S04]  /*f3340*/  LDL.LU R19, [R1+0x643c] ;  /* 0x00643c0001137983 */ /* 0x002ea80000300800 */
[----:B------:R-:W1:Y:S04]  /*f3350*/  LDS.128 R24, [R9] ;  /* 0x0000000009187984 */ /* 0x000e680000000c00 */
[----:B-1----:R-:W-:Y:S01]  /*f3360*/  STL [R1+0x6d4], R25 ;  /* 0x0006d41901007387 */ /* 0x002fe20000100800 */
[----:B------:R-:W-:-:S03]  /*f3370*/  IMAD.MOV.U32 R22, RZ, RZ, R24 ;  /* 0x000000ffff167224 */ /* 0x000fc600078e0018 */
[----:B------:R-:W-:Y:S04]  /*f3380*/  STL.64 [R1+0x6d8], R26 ;  /* 0x0006d81a01007387 */ /* 0x000fe80000100a00 */
[----:B------:R-:W1:Y:S01]  /*f3390*/  LDS.128 R24, [R9+0x400] ;  /* 0x0004000009187984 */ /* 0x000e620000000c00 */
[----:B------:R-:W-:Y:S06]  /*f33a0*/  BAR.SYNC.DEFER_BLOCKING 0x0 ;  /* 0x0000000000007b1d */ /* 0x000fec0000010000 */
[----:B------:R-:W-:Y:S04]  /*f33b0*/  STL.64 [R1+0x5bb0], R22 ;  /* 0x005bb01601007387 */ /* 0x000fe80000100a00 */
[----:B------:R0:W-:Y:S01]  /*f33c0*/  STSM.16.M88.4 [R28], R4 ;  /* 0x000000041c007844 */ /* 0x0001e20000000200 */
[----:B-1----:R-:W-:-:S03]  /*f33d0*/  IMAD.MOV.U32 R11, RZ, RZ, R25 ;  /* 0x000000ffff0b7224 */ /* 0x002fc600078e0019 */
[----:B------:R-:W-:Y:S04]  /*f33e0*/  STL [R1+0x6c0], R24 ;  /* 0x0006c01801007387 */ /* 0x000fe80000100800 */
[----:B------:R-:W-:Y:S04]  /*f33f0*/  STL.64 [R1+0x6c8], R26 ;  /* 0x0006c81a01007387 */ /* 0x000fe80000100a00 */
[----:B------:R-:W-:Y:S04]  /*f3400*/  STL [R1+0x5b38], R11 ;  /* 0x005b380b01007387 */ /* 0x000fe80000100800 */
[----:B0-----:R-:W3:Y:S04]  /*f3410*/  LDL.LU R4, [R1+0x30] ;  /* 0x0000300001047983 */ /* 0x001ee80000300800 */
[----:B------:R-:W3:Y:S01]  /*f3420*/  LDL.LU R5, [R1+0x34] ;  /* 0x0000340001057983 */ /* 0x000ee20000300800 */
[----:B----4-:R-:W-:-:S03]  /*f3430*/  SHF.R.U32.HI R7, RZ, 0x8, R21 ;  /* 0x00000008ff077819 */ /* 0x010fc60000011615 */
[----:B------:R-:W4:Y:S04]  /*f3440*/  LDL.LU R6, [R1+0x38] ;  /* 0x0000380001067983 */ /* 0x000f280000300800 */
[----:B------:R-:W3:Y:S04]  /*f3450*/  LDL.LU R18, [R1+0x15bc] ;  /* 0x0015bc0001127983 */ /* 0x000ee80000300800 */
[----:B------:R-:W3:Y:S04]  /*f3460*/  LDL.LU R15, [R1+0x4d8] ;  /* 0x0004d800010f7983 */ /* 0x000ee80000300800 */
[----:B------:R-:W3:Y:S04]  /*f3470*/  LDL.LU R17, [R1+0x598] ;  /* 0x0005980001117983 */ /* 0x000ee80000300800 */
[----:B------:R-:W3:Y:S04]  /*f3480*/  LDL.LU R21, [R1+0x59c] ;  /* 0x00059c0001157983 */ /* 0x000ee80000300800 */
[----:B------:R-:W3:Y:S04]  /*f3490*/  LDL.LU R13, [R1+0x5a0] ;  /* 0x0005a000010d7983 */ /* 0x000ee80000300800 */
[----:B------:R-:W3:Y:S01]  /*f34a0*/  LDL.LU R20, [R1+0x151c] ;  /* 0x00151c0001147983 */ /* 0x000ee20000300800 */
[----:B--2---:R-:W-:-:S03]  /*f34b0*/  SHF.R.U32.HI R2, RZ, 0x8, R19 ;  /* 0x00000008ff027819 */ /* 0x004fc60000011613 */
[----:B---3--:R0:W-:Y:S04]  /*f34c0*/  STL.64 [R1+0x6428], R20 ;  /* 0x0064281401007387 */ /* 0x0081e80000100a00 */
[----:B0-----:R-:W2:Y:S04]  /*f34d0*/  LDL.LU R20, [R1+0xc0] ;  /* 0x0000c00001147983 */ /* 0x001ea80000300800 */
[----:B------:R-:W2:Y:S04]  /*f34e0*/  LDL.LU R21, [R1+0xc4] ;  /* 0x0000c40001157983 */ /* 0x000ea80000300800 */
[----:B------:R-:W2:Y:S04]  /*f34f0*/  LDL.LU R22, [R1+0xc8] ;  /* 0x0000c80001167983 */ /* 0x000ea80000300800 */
[----:B------:R-:W3:Y:S04]  /*f3500*/  LDL.LU R19, [R1+0x590] ;  /* 0x0005900001137983 */ /* 0x000ee80000300800 */
[----:B------:R-:W2:Y:S04]  /*f3510*/  LDL.LU R24, [R1+0x50] ;  /* 0x0000500001187983 */ /* 0x000ea80000300800 */
[----:B------:R-:W2:Y:S04]  /*f3520*/  LDL.LU R25, [R1+0x54] ;  /* 0x0000540001197983 */ /* 0x000ea80000300800 */
[----:B------:R-:W2:Y:S01]  /*f3530*/  LDL.LU R26, [R1+0x58] ;  /* 0x00005800011a7983 */ /* 0x000ea20000300800 */
[----:B------:R-:W-:-:S02]  /*f3540*/  SHF.R.U32.HI R8, RZ, 0x8, R12 ;  /* 0x00000008ff087819 */ /* 0x000fc4000001160c */
[----:B------:R-:W-:Y:S02]  /*f3550*/  LOP3.LUT R2, R2, 0xffff, RZ, 0xc0, !PT ;  /* 0x0000ffff02027812 */ /* 0x000fe400078ec0ff */
[----:B------:R-:W-:Y:S02]  /*f3560*/  LOP3.LUT R8, R8, 0xffff, RZ, 0xc0, !PT ;  /* 0x0000ffff08087812 */ /* 0x000fe400078ec0ff */
[----:B------:R-:W-:Y:S01]  /*f3570*/  LOP3.LUT R7, R7, 0xffff, RZ, 0xc0, !PT ;  /* 0x0000ffff07077812 */ /* 0x000fe200078ec0ff */
[----:B--2---:R-:W-:Y:S04]  /*f3580*/  STL [R1+0x6420], R26 ;  /* 0x0064201a01007387 */ /* 0x004fe80000100800 */
[----:B------:R0:W-:Y:S04]  /*f3590*/  STL.64 [R1+0x6418], R24 ;  /* 0x0064181801007387 */ /* 0x0001e80000100a00 */
[----:B0-----:R-:W2:Y:S04]  /*f35a0*/  LDL.LU R24, [R1+0xb0] ;  /* 0x0000b00001187983 */ /* 0x001ea80000300800 */
[----:B------:R-:W2:Y:S04]  /*f35b0*/  LDL.LU R25, [R1+0xb4] ;  /* 0x0000b40001197983 */ /* 0x000ea80000300800 */
[----:B------:R-:W2:Y:S01]  /*f35c0*/  LDL.LU R26, [R1+0xb8] ;  /* 0x0000b800011a7983 */ /* 0x000ea20000300800 */
[----:B------:R-:W-:-:S02]  /*f35d0*/  PRMT R2, R2, 0x3340, R8 ;  /* 0x0000334002027816 */ /* 0x000fc40000000008 */
[----:B------:R-:W-:-:S04]  /*f35e0*/  PRMT R7, R7, 0x3340, R0 ;  /* 0x0000334007077816 */ /* 0x000fc80000000000 */
[----:B------:R-:W-:-:S04]  /*f35f0*/  PRMT R2, R2, 0x5410, R7 ;  /* 0x0000541002027816 */ /* 0x000fc80000000007 */
[----:B------:R-:W-:-:S05]  /*f3600*/  PRMT R7, R2, 0x5210, R3 ;  /* 0x0000521002077816 */ /* 0x000fca0000000003 */
[----:B----4-:R0:W-:Y:S04]  /*f3610*/  STSM.16.M88.4 [R28+0x200], R4 ;  /* 0x000200041c007844 */ /* 0x0101e80000000200 */
[----:B--2---:R-:W-:Y:S04]  /*f3620*/  STL [R1+0x6438], R26 ;  /* 0x0064381a01007387 */ /* 0x004fe80000100800 */
[----:B------:R-:W-:Y:S04]  /*f3630*/  STL.64 [R1+0x6430], R24 ;  /* 0x0064301801007387 */ /* 0x000fe80000100a00 */
[----:B------:R-:W2:Y:S04]  /*f3640*/  LDL.LU R12, [R1+0x4dc] ;  /* 0x0004dc00010c7983 */ /* 0x000ea80000300800 */
[----:B0-----:R-:W4:Y:S04]  /*f3650*/  LDL.LU R4, [R1+0x60] ;  /* 0x0000600001047983 */ /* 0x001f280000300800 */
[----:B------:R-:W4:Y:S04]  /*f3660*/  LDL.LU R5, [R1+0x64] ;  /* 0x0000640001057983 */ /* 0x000f280000300800 */
[----:B------:R-:W2:Y:S01]  /*f3670*/  LDL.LU R6, [R1+0x68] ;  /* 0x0000680001067983 */ /* 0x000ea20000300800 */
[----:B------:R-:W-:Y:S06]  /*f3680*/  BAR.SYNC.DEFER_BLOCKING 0x0 ;  /* 0x0000000000007b1d */ /* 0x000fec0000010000 */
[----:B------:R-:W0:Y:S01]  /*f3690*/  LDS.128 R24, [R9] ;  /* 0x0000000009187984 */ /* 0x000e220000000c00 */
[----:B------:R-:W-:-:S04]  /*f36a0*/  LOP3.LUT R7, R18, 0xffff, RZ, 0xc0, !PT ;  /* 0x0000ffff12077812 */ /* 0x000fc800078ec0ff */
[----:B------:R-:W-:Y:S01]  /*f36b0*/  PRMT R23, R15, 0x4210, R7 ;  /* 0x000042100f177816 */ /* 0x000fe20000000007 */
[----:B--2---:R-:W-:Y:S04]  /*f36c0*/  STL [R1+0x6410], R6 ;  /* 0x0064100601007387 */ /* 0x004fe80000100800 */
[----:B----4-:R-:W-:Y:S04]  /*f36d0*/  STL.64 [R1+0x6408], R4 ;  /* 0x0064080401007387 */ /* 0x010fe80000100a00 */
[----:B------:R-:W2:Y:S04]  /*f36e0*/  LDL.LU R14, [R1+0xfc] ;  /* 0x0000fc00010e7983 */ /* 0x000ea80000300800 */
[----:B------:R-:W4:Y:S04]  /*f36f0*/  LDL.LU R18, [R1+0x1cb8] ;  /* 0x001cb80001127983 */ /* 0x000f280000300800 */
[----:B0-----:R-:W-:Y:S04]  /*f3700*/  STL.64 [R1+0x6b0], R24 ;  /* 0x0006b01801007387 */ /* 0x001fe80000100a00 */
[----:B------:R-:W-:Y:S04]  /*f3710*/  STL.64 [R1+0x6b8], R26 ;  /* 0x0006b81a01007387 */ /* 0x000fe80000100a00 */
[----:B------:R-:W0:Y:S01]  /*f3720*/  LDS.128 R24, [R9+0x400] ;  /* 0x0004000009187984 */ /* 0x000e220000000c00 */
[----:B------:R-:W-:Y:S06]  /*f3730*/  BAR.SYNC.DEFER_BLOCKING 0x0 ;  /* 0x0000000000007b1d */ /* 0x000fec0000010000 */
[----:B------:R-:W-:Y:S04]  /*f3740*/  STSM.16.M88.4 [R28], R20 ;  /* 0x000000141c007844 */ /* 0x000fe80000000200 */
[----:B0-----:R-:W-:Y:S04]  /*f3750*/  STL.64 [R1+0x6a0], R24 ;  /* 0x0006a01801007387 */ /* 0x001fe80000100a00 */
[----:B------:R0:W-:Y:S04]  /*f3760*/  STL.64 [R1+0x6a8], R26 ;  /* 0x0006a81a01007387 */ /* 0x0001e80000100a00 */
[----:B0-----:R-:W2:Y:S04]  /*f3770*/  LDL.LU R26, [R1+0x6438] ;  /* 0x00643800011a7983 */ /* 0x001ea80000300800 */
[----:B------:R-:W2:Y:S04]  /*f3780*/  LDL.LU.64 R24, [R1+0x6430] ;  /* 0x0064300001187983 */ /* 0x000ea80000300a00 */
[----:B------:R-:W2:Y:S01]  /*f3790*/  LDL.LU.64 R20, [R1+0x6428] ;  /* 0x0064280001147983 */ /* 0x000ea20000300a00 */
[----:B------:R-:W-:-:S02]  /*f37a0*/  PRMT R3, R13, 0x3340, R0 ;  /* 0x000033400d037816 */ /* 0x000fc40000000000 */
[----:B--2---:R-:W-:Y:S02]  /*f37b0*/  PRMT R2, R21, 0x3340, R17 ;  /* 0x0000334015027816 */ /* 0x004fe40000000011 */
[----:B------:R-:W2:Y:S02]  /*f37c0*/  LDL.LU R21, [R1+0x530] ;  /* 0x0005300001157983 */ /* 0x000ea40000300800 */
[----:B------:R-:W-:Y:S02]  /*f37d0*/  PRMT R3, R2, 0x5410, R3 ;  /* 0x0000541002037816 */ /* 0x000fe40000000003 */
[----:B------:R-:W-:Y:S01]  /*f37e0*/  LOP3.LUT R2, R20, 0xffff, RZ, 0xc0, !PT ;  /* 0x0000ffff14027812 */ /* 0x000fe200078ec0ff */
[----:B------:R-:W2:Y:S03]  /*f37f0*/  LDL.LU R13, [R1+0x5250] ;  /* 0x00525000010d7983 */ /* 0x000ea60000300800 */
[----:B------:R-:W-:-:S05]  /*f3800*/  PRMT R27, R3, 0x4210, R2 ;  /* 0x00004210031b7816 */ /* 0x000fca0000000002 */
[----:B------:R0:W-:Y:S01]  /*f3810*/  STSM.16.M88.4 [R28+0x200], R24 ;  /* 0x000200181c007844 */ /* 0x0001e20000000200 */
[----:B---3--:R-:W-:-:S04]  /*f3820*/  SHF.R.U32.HI R3, RZ, 0x8, R19 ;  /* 0x00000008ff037819 */ /* 0x008fc80000011613 */
[----:B------:R-:W-:-:S04]  /*f3830*/  LOP3.LUT R3, R3, 0xffff, RZ, 0xc0, !PT ;  /* 0x0000ffff03037812 */ /* 0x000fc800078ec0ff */
[----:B------:R-:W-:-:S04]  /*f3840*/  PRMT R3, R3, 0x3340, R0 ;  /* 0x0000334003037816 */ /* 0x000fc80000000000 */
[----:B------:R-:W-:Y:S01]  /*f3850*/  PRMT R3, R12, 0x5410, R3 ;  /* 0x000054100c037816 */ /* 0x000fe20000000003 */
[----:B0-----:R-:W3:Y:S03]  /*f3860*/  LDL.LU R26, [R1+0x6420] ;  /* 0x00642000011a7983 */ /* 0x001ee60000300800 */
[----:B------:R-:W-:Y:S01]  /*f3870*/  PRMT R27, R3, 0x5210, R7 ;  /* 0x00005210031b7816 */ /* 0x000fe20000000007 */
[----:B------:R-:W-:Y:S06]  /*f3880*/  BAR.SYNC.DEFER_BLOCKING 0x0 ;  /* 0x0000000000007b1d */ /* 0x000fec0000010000 */
[----:B------:R-:W3:Y:S04]  /*f3890*/  LDL.LU.64 R24, [R1+0x6418] ;  /* 0x0064180001187983 */ /* 0x000ee80000300a00 */
[----:B------:R-:W2:Y:S04]  /*f38a0*/  LDL.LU R20, [R1+0x1ca8] ;  /* 0x001ca80001147983 */ /* 0x000ea80000300800 */
[----:B------:R-:W2:Y:S04]  /*f38b0*/  LDL.LU R19, [R1+0x5114] ;  /* 0x0051140001137983 */ /* 0x000ea80000300800 */
[----:B------:R-:W0:Y:S04]  /*f38c0*/  LDS.128 R4, [R9] ;  /* 0x0000000009047984 */ /* 0x000e280000000c00 */
[----:B0-----:R-:W-:Y:S04]  /*f38d0*/  STL.64 [R1+0x690], R4 ;  /* 0x0006900401007387 */ /* 0x001fe80000100a00 */
[----:B------:R-:W-:Y:S04]  /*f38e0*/  STL.64 [R1+0x698], R6 ;  /* 0x0006980601007387 */ /* 0x000fe80000100a00 */
[----:B------:R-:W0:Y:S01]  /*f38f0*/  LDS.128 R4, [R9+0x400] ;  /* 0x0004000009047984 */ /* 0x000e220000000c00 */
[----:B------:R-:W-:Y:S06]  /*f3900*/  BAR.SYNC.DEFER_BLOCKING 0x0 ;  /* 0x0000000000007b1d */ /* 0x000fec0000010000 */
[----:B0-----:R-:W-:Y:S01]  /*f3910*/  STL [R1+0x684], R5 ;  /* 0x0006840501007387 */ /* 0x001fe20000100800 */
[----:B------:R-:W-:-:S03]  /*f3920*/  IMAD.MOV.U32 R12, RZ, RZ, R4 ;  /* 0x000000ffff0c7224 */ /* 0x000fc600078e0004 */
[----:B------:R0:W-:Y:S04]  /*f3930*/  STL.64 [R1+0x688], R6 ;  /* 0x0006880601007387 */ /* 0x0001e80000100a00 */
[----:B0-----:R-:W2:Y:S04]  /*f3940*/  LDL.LU R6, [R1+0x6410] ;  /* 0x0064100001067983 */ /* 0x001ea80000300800 */
[----:B------:R-:W2:Y:S01]  /*f3950*/  LDL.LU.64 R4, [R1+0x6408] ;  /* 0x0064080001047983 */ /* 0x000ea20000300a00 */
[----:B------:R-:W-:-:S03]  /*f3960*/  PRMT R7, R14, 0x5210, R2 ;  /* 0x000052100e077816 */ /* 0x000fc60000000002 */
[----:B------:R-:W-:Y:S04]  /*f3970*/  STL [R1+0x63ac], R12 ;  /* 0x0063ac0c01007387 */ /* 0x000fe80000100800 */
[----:B---3--:R-:W-:Y:S04]  /*f3980*/  STSM.16.M88.4 [R28], R24 ;  /* 0x000000181c007844 */ /* 0x008fe80000000200 */
[----:B--2---:R0:W-:Y:S04]  /*f3990*/  STSM.16.M88.4 [R28+0x200], R4 ;  /* 0x000200041c007844 */ /* 0x0041e80000000200 */
[----:B0-----:R-:W2:Y:S04]  /*f39a0*/  LDL.LU R4, [R1+0x174c] ;  /* 0x00174c0001047983 */ /* 0x001ea80000300800 */
        /* <DEDUP_REMOVED lines=9> */
[----:B------:R-:W2:Y:S01]  /*f3a40*/  LDL.LU R27, [R1+0x4ec] ;  /* 0x0004ec00011b7983 */ /* 0x000ea20000300800 */
[----:B----4-:R-:W-:-:S04]  /*f3a50*/  LOP3.LUT R7, R18, 0xffff, RZ, 0xc0, !PT ;  /* 0x0000ffff12077812 */ /* 0x010fc800078ec0ff */
[----:B------:R-:W-:Y:S02]  /*f3a60*/  PRMT R3, R7, 0x3340, R0 ;  /* 0x0000334007037816 */ /* 0x000fe40000000000 */
[----:B------:R-:W-:Y:S02]  /*f3a70*/  LOP3.LUT R12, R20, 0xffff, RZ, 0xc0, !PT ;  /* 0x0000ffff140c7812 */ /* 0x000fe400078ec0ff */
[----:B------:R-:W-:Y:S02]  /*f3a80*/  PRMT R21, R21, 0x5410, R3 ;  /* 0x0000541015157816 */ /* 0x000fe40000000003 */
[----:B------:R-:W-:Y:S02]  /*f3a90*/  LOP3.LUT R3, R13, 0xffff, RZ, 0xc0, !PT ;  /* 0x0000ffff0d037812 */ /* 0x000fe400078ec0ff */
[----:B------:R-:W-:Y:S01]  /*f3aa0*/  LOP3.LUT R13, R19, 0xffff, RZ, 0xc0, !PT ;  /* 0x0000ffff130d7812 */ /* 0x000fe200078ec0ff */
[----:B------:R-:W-:Y:S06]  /*f3ab0*/  BAR.SYNC.DEFER_BLOCKING 0x0 ;  /* 0x0000000000007b1d */ /* 0x000fec0000010000 */
[----:B--2---:R-:W-:Y:S04]  /*f3ac0*/  STL [R1+0x63f0], R27 ;  /* 0x0063f01b01007387 */ /* 0x004fe80000100800 */
[----:B------:R0:W-:Y:S04]  /*f3ad0*/  STL.64 [R1+0x63e8], R24 ;  /* 0x0063e81801007387 */ /* 0x0001e80000100a00 */
[----:B------:R-:W2:Y:S04]  /*f3ae0*/  LDL.LU R29, [R1+0x4e8] ;  /* 0x0004e800011d7983 */ /* 0x000ea80000300800 */
[----:B------:R-:W4:Y:S04]  /*f3af0*/  LDL.LU R16, [R1+0x11c] ;  /* 0x00011c0001107983 */ /* 0x000f280000300800 */
[----:B------:R-:W4:Y:S04]  /*f3b00*/  LDL.LU R17, [R1+0x14c] ;  /* 0x00014c0001117983 */ /* 0x000f280000300800 */
[----:B------:R-:W2:Y:S04]  /*f3b10*/  LDL.LU R15, [R1+0x13c] ;  /* 0x00013c00010f7983 */ /* 0x000ea80000300800 */
[----:B------:R-:W2:Y:S04]  /*f3b20*/  LDL.LU R14, [R1+0x12c] ;  /* 0x00012c00010e7983 */ /* 0x000ea80000300800 */
[----:B------:R-:W2:Y:S04]  /*f3b30*/  LDL.LU R18, [R1+0x51ec] ;  /* 0x0051ec0001127983 */ /* 0x000ea80000300800 */
[----:B------:R-:W2:Y:S04]  /*f3b40*/  LDL.LU R20, [R1+0x19e8] ;  /* 0x0019e80001147983 */ /* 0x000ea80000300800 */
[----:B------:R-:W2:Y:S01]  /*f3b50*/  LDL.LU R19, [R1+0x2038] ;  /* 0x0020380001137983 */ /* 0x000ea20000300800 */
[----:B---3--:R-:W-:-:S02]  /*f3b60*/  LOP3.LUT R2, R2, 0xffff, RZ, 0xc0, !PT ;  /* 0x0000ffff02027812 */ /* 0x008fc400078ec0ff */
[----:B------:R-:W-:Y:S02]  /*f3b70*/  LOP3.LUT R10, R10, 0xffff, RZ, 0xc0, !PT ;  /* 0x0000ffff0a0a7812 */ /* 0x000fe400078ec0ff */
[----:B0-----:R-:W-:Y:S02]  /*f3b80*/  PRMT R25, R26, 0x4210, R2 ;  /* 0x000042101a197816 */ /* 0x001fe40000000002 */
[----:B------:R-:W-:Y:S02]  /*f3b90*/  PRMT R26, R21, 0x4210, R10 ;  /* 0x00004210151a7816 */ /* 0x000fe4000000000a */
[----:B------:R-:W-:Y:S02]  /*f3ba0*/  PRMT R22, R12, 0x3340, R0 ;  /* 0x000033400c167816 */ /* 0x000fe40000000000 */
[----:B------:R-:W-:Y:S02]  /*f3bb0*/  PRMT R11, R3, 0x3340, R13 ;  /* 0x00003340030b7816 */ /* 0x000fe4000000000d */
[----:B------:R-:W-:-:S02]  /*f3bc0*/  LOP3.LUT R4, R4, 0xffff, RZ, 0xc0, !PT ;  /* 0x0000ffff04047812 */ /* 0x000fc400078ec0ff */
[----:B------:R-:W-:Y:S02]  /*f3bd0*/  PRMT R11, R11, 0x5410, R22 ;  /* 0x000054100b0b7816 */ /* 0x000fe40000000016 */
[----:B------:R-:W-:Y:S02]  /*f3be0*/  LOP3.LUT R8, R8, 0xffff, RZ, 0xc0, !PT ;  /* 0x0000ffff08087812 */ /* 0x000fe400078ec0ff */
[----:B------:R-:W-:Y:S02]  /*f3bf0*/  PRMT R24, R23, 0x4210, R4 ;  /* 0x0000421017187816 */ /* 0x000fe40000000004 */
[----:B------:R-:W-:Y:S01]  /*f3c00*/  PRMT R27, R11, 0x4210, R8 ;  /* 0x000042100b1b7816 */ /* 0x000fe20000000008 */
[----:B--2---:R-:W-:Y:S04]  /*f3c10*/  STL.64 [R1+0x6400], R18 ;  /* 0x0064001201007387 */ /* 0x004fe80000100a00 */
[----:B----4-:R-:W-:Y:S04]  /*f3c20*/  STL.64 [R1+0x63f8], R16 ;  /* 0x0063f81001007387 */ /* 0x010fe80000100a00 */
[----:B------:R-:W0:Y:S04]  /*f3c30*/  LDS.128 R16, [R9] ;  /* 0x0000000009107984 */ /* 0x000e280000000c00 */
[----:B0-----:R-:W-:Y:S01]  /*f3c40*/  STL [R1+0x670], R16 ;  /* 0x0006701001007387 */ /* 0x001fe20000100800 */
[----:B------:R-:W-:-:S03]  /*f3c50*/  IMAD.MOV.U32 R21, RZ, RZ, R17 ;  /* 0x000000ffff157224 */ /* 0x000fc600078e0011 */
[----:B------:R-:W-:Y:S04]  /*f3c60*/  STL.64 [R1+0x678], R18 ;  /* 0x0006781201007387 */ /* 0x000fe80000100a00 */
[----:B------:R-:W0:Y:S01]  /*f3c70*/  LDS.128 R16, [R9+0x400] ;  /* 0x0004000009107984 */ /* 0x000e220000000c00 */
[----:B------:R-:W-:Y:S06]  /*f3c80*/  BAR.SYNC.DEFER_BLOCKING 0x0 ;  /* 0x0000000000007b1d */ /* 0x000fec0000010000 */
[----:B------:R-:W-:Y:S04]  /*f3c90*/  STL [R1+0x63bc], R21 ;  /* 0x0063bc1501007387 */ /* 0x000fe80000100800 */
[----:B------:R-:W-:Y:S04]  /*f3ca0*/  STSM.16.M88.4 [R28], R24 ;  /* 0x000000181c007844 */ /* 0x000fe80000000200 */
[----:B0-----:R-:W-:Y:S04]  /*f3cb0*/  STL.64 [R1+0x660], R16 ;  /* 0x0006601001007387 */ /* 0x001fe80000100a00 */
[----:B------:R0:W-:Y:S04]  /*f3cc0*/  STL.64 [R1+0x668], R18 ;  /* 0x0006681201007387 */ /* 0x0001e80000100a00 */
[----:B0-----:R-:W2:Y:S04]  /*f3cd0*/  LDL.LU.64 R18, [R1+0x6400] ;  /* 0x0064000001127983 */ /* 0x001ea80000300a00 */
[----:B------:R-:W3:Y:S04]  /*f3ce0*/  LDL.LU.64 R16, [R1+0x63f8] ;  /* 0x0063f80001107983 */ /* 0x000ee80000300a00 */
[----:B------:R-:W4:Y:S01]  /*f3cf0*/  LDL.LU R27, [R1+0x63f0] ;  /* 0x0063f000011b7983 */ /* 0x000f220000300800 */
[----:B------:R-:W-:-:S02]  /*f3d00*/  LOP3.LUT R6, R6, 0xffff, RZ, 0xc0, !PT ;  /* 0x0000ffff06067812 */ /* 0x000fc400078ec0ff */
[----:B------:R-:W-:Y:S01]  /*f3d10*/  LOP3.LUT R5, R5, 0xffff, RZ, 0xc0, !PT ;  /* 0x0000ffff05057812 */ /* 0x000fe200078ec0ff */
[----:B------:R-:W4:Y:S01]  /*f3d20*/  LDL.LU.64 R24, [R1+0x63e8] ;  /* 0x0063e80001187983 */ /* 0x000f220000300a00 */
[----:B------:R-:W-:Y:S02]  /*f3d30*/  SHF.R.U32.HI R7, RZ, 0x8, R7 ;  /* 0x00000008ff077819 */ /* 0x000fe40000011607 */
[----:B------:R-:W-:Y:S02]  /*f3d40*/  PRMT R14, R14, 0x5210, R2 ;  /* 0x000052100e0e7816 */ /* 0x000fe40000000002 */
[----:B------:R-:W-:-:S04]  /*f3d50*/  LOP3.LUT R7, R7, 0xffff, RZ, 0xc0, !PT ;  /* 0x0000ffff07077812 */ /* 0x000fc800078ec0ff */
[----:B------:R-:W-:Y:S02]  /*f3d60*/  PRMT R11, R7, 0x3340, R0 ;  /* 0x00003340070b7816 */ /* 0x000fe40000000000 */
[----:B--2---:R-:W-:Y:S02]  /*f3d70*/  LOP3.LUT R2, R18, 0xffff, RZ, 0xc0, !PT ;  /* 0x0000ffff12027812 */ /* 0x004fe400078ec0ff */
[--C-:B---3--:R-:W-:Y:S02]  /*f3d80*/  PRMT R17, R17, 0x5210, R5.reuse ;  /* 0x0000521011117816 */ /* 0x108fe40000000005 */
[--C-:B----4-:R-:W-:Y:S02]  /*f3d90*/  PRMT R26, R27, 0x4210, R6.reuse ;  /* 0x000042101b1a7816 */ /* 0x110fe40000000006 */
[----:B------:R-:W-:Y:S02]  /*f3da0*/  PRMT R6, R16, 0x5210, R6 ;  /* 0x0000521010067816 */ /* 0x000fe40000000006 */
[----:B------:R-:W-:-:S02]  /*f3db0*/  PRMT R27, R29, 0x4210, R5 ;  /* 0x000042101d1b7816 */ /* 0x000fc40000000005 */
[----:B------:R-:W-:Y:S02]  /*f3dc0*/  PRMT R16, R15, 0x5210, R4 ;  /* 0x000052100f107816 */ /* 0x000fe40000000004 */
[----:B------:R-:W-:Y:S02]  /*f3dd0*/  LOP3.LUT R4, R20, 0xffff, RZ, 0xc0, !PT ;  /* 0x0000ffff14047812 */ /* 0x000fe400078ec0ff */
[----:B------:R-:W-:Y:S02]  /*f3de0*/  LOP3.LUT R5, R19, 0xffff, RZ, 0xc0, !PT ;  /* 0x0000ffff13057812 */ /* 0x000fe400078ec0ff */
[----:B------:R-:W-:Y:S02]  /*f3df0*/  PRMT R15, R4, 0x3340, R0 ;  /* 0x00003340040f7816 */ /* 0x000fe40000000000 */
[----:B------:R-:W-:-:S04]  /*f3e00*/  PRMT R7, R2, 0x3340, R5 ;  /* 0x0000334002077816 */ /* 0x000fc80000000005 */
[----:B------:R-:W-:Y:S02]  /*f3e10*/  PRMT R7, R7, 0x5410, R15 ;  /* 0x0000541007077816 */ /* 0x000fe4000000000f */
[----:B------:R-:W2:Y:S04]  /*f3e20*/  LDL.LU R15, [R1+0x4f0] ;  /* 0x0004f000010f7983 */ /* 0x000ea80000300800 */
[----:B------:R-:W-:Y:S04]  /*f3e30*/  STL [R1+0x63c8], R7 ;  /* 0x0063c80701007387 */ /* 0x000fe80000100800 */
[----:B------:R0:W-:Y:S04]  /*f3e40*/  STL.64 [R1+0x63c0], R4 ;  /* 0x0063c00401007387 */ /* 0x0001e80000100a00 */
[----:B0-----:R-:W3:Y:S04]  /*f3e50*/  LDL.LU R4, [R1+0x70] ;  /* 0x0000700001047983 */ /* 0x001ee80000300800 */
[----:B------:R-:W3:Y:S01]  /*f3e60*/  LDL.LU R5, [R1+0x74] ;  /* 0x0000740001057983 */ /* 0x000ee20000300800 */
[----:B------:R-:W-:-:S05]  /*f3e70*/  IMAD.MOV.U32 R7, RZ, RZ, R17 ;  /* 0x000000ffff077224 */ /* 0x000fca00078e0011 */
[----:B------:R-:W-:Y:S04]  /*f3e80*/  STL.64 [R1+0x63d8], R6 ;  /* 0x0063d80601007387 */ /* 0x000fe80000100a00 */
[----:B---3--:R0:W-:Y:S04]  /*f3e90*/  STL.64 [R1+0x63d0], R4 ;  /* 0x0063d00401007387 */ /* 0x0081e80000100a00 */
[----:B------:R-:W3:Y:S04]  /*f3ea0*/  LDL.LU R17, [R1+0x5ac] ;  /* 0x0005ac0001117983 */ /* 0x000ee80000300800 */
[----:B------:R-:W3:Y:S04]  /*f3eb0*/  LDL.LU R18, [R1+0x5b0] ;  /* 0x0005b00001127983 */ /* 0x000ee80000300800 */
[----:B------:R-:W4:Y:S04]  /*f3ec0*/  LDL.LU R20, [R1+0x5a8] ;  /* 0x0005a80001147983 */ /* 0x000f280000300800 */
[----:B------:R1:W-:Y:S01]  /*f3ed0*/  STSM.16.M88.4 [R28+0x200], R24 ;  /* 0x000200181c007844 */ /* 0x0003e20000000200 */
[----:B0-----:R-:W-:Y:S01]  /*f3ee0*/  IMAD.MOV.U32 R5, RZ, RZ, R14 ;  /* 0x000000ffff057224 */ /* 0x001fe200078e000e */
[----:B------:R-:W-:-:S02]  /*f3ef0*/  SHF.R.U32.HI R7, RZ, 0x8, R13 ;  /* 0x00000008ff077819 */ /* 0x000fc4000001160d */
[----:B----4-:R-:W-:Y:S04]  /*f3f00*/  STL [R1+0x63e0], R20 ;  /* 0x0063e01401007387 */ /* 0x010fe80000100800 */
[----:B------:R-:W4:Y:S04]  /*f3f10*/  LDL.LU R19, [R1+0x15d8] ;  /* 0x0015d80001137983 */ /* 0x000f280000300800 */
[----:B-1----:R-:W3:Y:S04]  /*f3f20*/  LDL.LU R24, [R1+0x80] ;  /* 0x0000800001187983 */ /* 0x002ee80000300800 */
[----:B------:R-:W3:Y:S04]  /*f3f30*/  LDL.LU R25, [R1+0x84] ;  /* 0x0000840001197983 */ /* 0x000ee80000300800 */
[----:B------:R-:W3:Y:S01]  /*f3f40*/  LDL.LU R26, [R1+0x88] ;  /* 0x00008800011a7983 */ /* 0x000ee20000300800 */
[----:B------:R-:W-:Y:S06]  /*f3f50*/  BAR.SYNC.DEFER_BLOCKING 0x0 ;  /* 0x0000000000007b1d */ /* 0x000fec0000010000 */
[----:B------:R-:W0:Y:S01]  /*f3f60*/  LDS.128 R20, [R9] ;  /* 0x0000000009147984 */ /* 0x000e220000000c00 */
[----:B------:R-:W-:-:S02]  /*f3f70*/  SHF.R.U32.HI R3, RZ, 0x8, R3 ;  /* 0x00000008ff037819 */ /* 0x000fc40000011603 */
[----:B------:R-:W-:Y:S02]  /*f3f80*/  SHF.R.U32.HI R6, RZ, 0x8, R12 ;  /* 0x00000008ff067819 */ /* 0x000fe4000001160c */
[----:B------:R-:W-:Y:S02]  /*f3f90*/  LOP3.LUT R3, R3, 0xffff, RZ, 0xc0, !PT ;  /* 0x0000ffff03037812 */ /* 0x000fe400078ec0ff */
[----:B------:R-:W-:Y:S02]  /*f3fa0*/  LOP3.LUT R7, R7, 0xffff, RZ, 0xc0, !PT ;  /* 0x0000ffff07077812 */ /* 0x000fe400078ec0ff */
[----:B------:R-:W-:Y:S02]  /*f3fb0*/  LOP3.LUT R6, R6, 0xffff, RZ, 0xc0, !PT ;  /* 0x0000ffff06067812 */ /* 0x000fe400078ec0ff */
[----:B------:R-:W-:Y:S02]  /*f3fc0*/  PRMT R3, R3, 0x3340, R7 ;  /* 0x0000334003037816 */ /* 0x000fe40000000007 */
[----:B------:R-:W-:-:S02]  /*f3fd0*/  PRMT R7, R6, 0x3340, R0 ;  /* 0x0000334006077816 */ /* 0x000fc40000000000 */
[----:B--2---:R-:W-:Y:S02]  /*f3fe0*/  PRMT R6, R15, 0x5410, R11 ;  /* 0x000054100f067816 */ /* 0x004fe4000000000b */
[----:B------:R-:W-:Y:S01]  /*f3ff0*/  PRMT R3, R3, 0x5410, R7 ;  /* 0x0000541003037816 */ /* 0x000fe20000000007 */
[----:B------:R-:W-:Y:S01]  /*f4000*/  IMAD.MOV.U32 R4, RZ, RZ, R16 ;  /* 0x000000ffff047224 */ /* 0x000fe200078e0010 */
[----:B------:R-:W-:Y:S02]  /*f4010*/  PRMT R6, R6, 0x5210, R10 ;  /* 0x0000521006067816 */ /* 0x000fe4000000000a */
[----:B------:R-:W-:Y:S01]  /*f4020*/  PRMT R7, R3, 0x5210, R8 ;  /* 0x0000521003077816 */ /* 0x000fe20000000008 */
[----:B---3--:R-:W-:Y:S04]  /*f4030*/  STL [R1+0x63b8], R26 ;  /* 0x0063b81a01007387 */ /* 0x008fe80000100800 */
[----:B------:R1:W-:Y:S04]  /*f4040*/  STL.64 [R1+0x63b0], R24 ;  /* 0x0063b01801007387 */ /* 0x0003e80000100a00 */
[----:B-1----:R-:W2:Y:S04]  /*f4050*/  LDL.LU R24, [R1+0x110] ;  /* 0x0001100001187983 */ /* 0x002ea80000300800 */
[----:B------:R-:W2:Y:S04]  /*f4060*/  LDL.LU R25, [R1+0x114] ;  /* 0x0001140001197983 */ /* 0x000ea80000300800 */
[----:B------:R-:W2:Y:S04]  /*f4070*/  LDL.LU R26, [R1+0x118] ;  /* 0x00011800011a7983 */ /* 0x000ea80000300800 */
[----:B------:R-:W3:Y:S04]  /*f4080*/  LDL.LU R14, [R1+0x1588] ;  /* 0x00158800010e7983 */ /* 0x000ee80000300800 */
[----:B------:R-:W2:Y:S04]  /*f4090*/  LDL.LU R13, [R1+0x150] ;  /* 0x00015000010d7983 */ /* 0x000ea80000300800 */
[----:B0-----:R-:W-:Y:S04]  /*f40a0*/  STL.64 [R1+0x650], R20 ;  /* 0x0006501401007387 */ /* 0x001fe80000100a00 */
[----:B------:R-:W-:Y:S04]  /*f40b0*/  STL.64 [R1+0x658], R22 ;  /* 0x0006581601007387 */ /* 0x000fe80000100a00 */
[----:B------:R-:W0:Y:S01]  /*f40c0*/  LDS.128 R20, [R9+0x400] ;  /* 0x0004000009147984 */ /* 0x000e220000000c00 */
[----:B------:R-:W-:Y:S06]  /*f40d0*/  BAR.SYNC.DEFER_BLOCKING 0x0 ;  /* 0x0000000000007b1d */ /* 0x000fec0000010000 */
[----:B------:R-:W-:Y:S04]  /*f40e0*/  STSM.16.M88.4 [R28], R4 ;  /* 0x000000041c007844 */ /* 0x000fe80000000200 */
[----:B0-----:R0:W-:Y:S04]  /*f40f0*/  STL.64 [R1+0x640], R20 ;  /* 0x0006401401007387 */ /* 0x0011e80000100a00 */
[----:B------:R-:W-:Y:S04]  /*f4100*/  STL.64 [R1+0x648], R22 ;  /* 0x0006481601007387 */ /* 0x000fe80000100a00 */
[----:B0-----:R-:W2:Y:S04]  /*f4110*/  LDL.LU R20, [R1+0x63e0] ;  /* 0x0063e00001147983 */ /* 0x001ea80000300800 */
[----:B------:R-:W2:Y:S04]  /*f4120*/  LDL.LU.64 R6, [R1+0x63d8] ;  /* 0x0063d80001067983 */ /* 0x000ea80000300a00 */
[----:B------:R-:W2:Y:S01]  /*f4130*/  LDL.LU.64 R4, [R1+0x63d0] ;  /* 0x0063d00001047983 */ /* 0x000ea20000300a00 */
[----:B------:R-:W-:-:S03]  /*f4140*/  PRMT R3, R18, 0x3340, R17 ;  /* 0x0000334012037816 */ /* 0x000fc60000000011 */
[----:B--2---:R0:W-:Y:S02]  /*f4150*/  STSM.16.M88.4 [R28+0x200], R4 ;  /* 0x000200041c007844 */ /* 0x0041e40000000200 */
[----:B0-----:R-:W-:Y:S01]  /*f4160*/  PRMT R6, R20, 0x3340, R0 ;  /* 0x0000334014067816 */ /* 0x001fe20000000000 */
[----:B------:R-:W-:Y:S03]  /*f4170*/  BAR.SYNC.DEFER_BLOCKING 0x0 ;  /* 0x0000000000007b1d */ /* 0x000fe60000010000 */
[----:B------:R-:W-:Y:S02]  /*f4180*/  PRMT R3, R3, 0x5410, R6 ;  /* 0x0000541003037816 */ /* 0x000fe40000000006 */
[----:B----4-:R-:W-:Y:S01]  /*f4190*/  LOP3.LUT R6, R19, 0xffff, RZ, 0xc0, !PT ;  /* 0x0000ffff13067812 */ /* 0x010fe200078ec0ff */
[----:B------:R-:W2:Y:S04]  /*f41a0*/  LDL.LU R7, [R1+0x63c8] ;  /* 0x0063c80001077983 */ /* 0x000ea80000300800 */
[----:B------:R-:W4:Y:S04]  /*f41b0*/  LDL.LU.64 R4, [R1+0x63c0] ;  /* 0x0063c00001047983 */ /* 0x000f280000300a00 */
[----:B------:R-:W0:Y:S04]  /*f41c0*/  LDS.128 R16, [R9] ;  /* 0x0000000009107984 */ /* 0x000e280000000c00 */
[----:B------:R-:W1:Y:S04]  /*f41d0*/  LDS.128 R20, [R9+0x400] ;  /* 0x0004000009147984 */ /* 0x000e680000000c00 */
[----:B0-----:R-:W-:Y:S04]  /*f41e0*/  STL [R1+0x634], R17 ;  /* 0x0006341101007387 */ /* 0x001fe80000100800 */
[----:B------:R0:W-:Y:S02]  /*f41f0*/  STL.64 [R1+0x638], R18 ;  /* 0x0006381201007387 */ /* 0x0001e40000100a00 */
[----:B0-----:R-:W-:-:S05]  /*f4200*/  IMAD.MOV.U32 R19, RZ, RZ, R16 ;  /* 0x000000ffff137224 */ /* 0x001fca00078e0010 */
[----:B------:R-:W-:Y:S04]  /*f4210*/  STL [R1+0x5ad8], R19 ;  /* 0x005ad81301007387 */ /* 0x000fe80000100800 */
[----:B------:R-:W4:Y:S04]  /*f4220*/  LDL.LU R16, [R1+0x120] ;  /* 0x0001200001107983 */ /* 0x000f280000300800 */
[----:B------:R-:W4:Y:S04]  /*f4230*/  LDL.LU R17, [R1+0x124] ;  /* 0x0001240001117983 */ /* 0x000f280000300800 */
[----:B------:R-:W4:Y:S04]  /*f4240*/  LDL.LU R18, [R1+0x128] ;  /* 0x0001280001127983 */ /* 0x000f280000300800 */
[----:B-1----:R0:W-:Y:S04]  /*f4250*/  STL [R1+0x620], R20 ;  /* 0x0006201401007387 */ /* 0x0021e80000100800 */
[----:B------:R-:W-:Y:S01]  /*f4260*/  STL.64 [R1+0x628], R22 ;  /* 0x0006281601007387 */ /* 0x000fe20000100a00 */
[----:B0-----:R-:W-:-:S03]  /*f4270*/  IMAD.MOV.U32 R20, RZ, RZ, R21 ;  /* 0x000000ffff147224 */ /* 0x001fc600078e0015 */
[----:B------:R-:W4:Y:S01]  /*f4280*/  LDL.LU R21, [R1+0x63bc] ;  /* 0x0063bc0001157983 */ /* 0x000f220000300800 */
[----:B------:R-:W-:Y:S01]  /*f4290*/  PRMT R27, R3, 0x4210, R6 ;  /* 0x00004210031b7816 */ /* 0x000fe20000000006 */
[----:B------:R-:W-:Y:S01]  /*f42a0*/  BAR.SYNC.DEFER_BLOCKING 0x0 ;  /* 0x0000000000007b1d */ /* 0x000fe20000010000 */
[----:B---3--:R-:W-:-:S05]  /*f42b0*/  LOP3.LUT R3, R14, 0xffff, RZ, 0xc0, !PT ;  /* 0x0000ffff0e037812 */ /* 0x008fca00078ec0ff */
[----:B------:R0:W-:Y:S02]  /*f42c0*/  STSM.16.M88.4 [R28], R24 ;  /* 0x000000181c007844 */ /* 0x0001e40000000200 */
[----:B0-----:R-:W-:Y:S02]  /*f42d0*/  PRMT R27, R13, 0x5210, R6 ;  /* 0x000052100d1b7816 */ /* 0x001fe40000000006 */
[----:B--2---:R-:W-:-:S05]  /*f42e0*/  PRMT R19, R7, 0x4210, R3 ;  /* 0x0000421007137816 */ /* 0x004fca0000000003 */
[----:B----4-:R-:W-:Y:S01]  /*f42f0*/  STSM.16.M88.4 [R28+0x200], R16 ;  /* 0x000200101c007844 */ /* 0x010fe20000000200 */
[----:B------:R-:W-:Y:S06]  /*f4300*/  BAR.SYNC.DEFER_BLOCKING 0x0 ;  /* 0x0000000000007b1d */ /* 0x000fec0000010000 */
[----:B------:R-:W0:Y:S04]  /*f4310*/  LDS.128 R12, [R9] ;  /* 0x00000000090c7984 */ /* 0x000e280000000c00 */
[----:B------:R1:W-:Y:S04]  /*f4320*/  STL.64 [R1+0x5ad0], R20 ;  /* 0x005ad01401007387 */ /* 0x0003e80000100a00 */
[----:B-1----:R-:W2:Y:S04]  /*f4330*/  LDL.LU R20, [R1+0x90] ;  /* 0x0000900001147983 */ /* 0x002ea80000300800 */
[----:B------:R-:W2:Y:S04]  /*f4340*/  LDL.LU R21, [R1+0x94] ;  /* 0x0000940001157983 */ /* 0x000ea80000300800 */
[----:B------:R-:W2:Y:S04]  /*f4350*/  LDL.LU R22, [R1+0x98] ;  /* 0x0000980001167983 */ /* 0x000ea80000300800 */
[----:B------:R-:W3:Y:S04]  /*f4360*/  LDL.LU R26, [R1+0x63b8] ;  /* 0x0063b800011a7983 */ /* 0x000ee80000300800 */
[----:B------:R-:W3:Y:S04]  /*f4370*/  LDL.LU.64 R24, [R1+0x63b0] ;  /* 0x0063b00001187983 */ /* 0x000ee80000300a00 */
[----:B------:R-:W4:Y:S04]  /*f4380*/  LDL.LU R17, [R1+0x166c] ;  /* 0x00166c0001117983 */ /* 0x000f280000300800 */
[----:B------:R-:W2:Y:S04]  /*f4390*/  LDL.LU R18, [R1+0x4f4] ;  /* 0x0004f40001127983 */ /* 0x000ea80000300800 */
[----:B0-----:R0:W-:Y:S04]  /*f43a0*/  STL [R1+0x614], R13 ;  /* 0x0006140d01007387 */ /* 0x0011e80000100800 */
[----:B------:R-:W-:Y:S01]  /*f43b0*/  STL.64 [R1+0x618], R14 ;  /* 0x0006180e01007387 */ /* 0x000fe20000100a00 */
[----:B0-----:R-:W-:-:S03]  /*f43c0*/  IMAD.MOV.U32 R13, RZ, RZ, R12 ;  /* 0x000000ffff0d7224 */ /* 0x001fc600078e000c */
[----:B------:R-:W2:Y:S01]  /*f43d0*/  LDL.LU R12, [R1+0x63ac] ;  /* 0x0063ac00010c7983 */ /* 0x000ea20000300800 */
[----:B------:R-:W-:Y:S02]  /*f43e0*/  SHF.R.U32.HI R2, RZ, 0x8, R2 ;  /* 0x00000008ff027819 */ /* 0x000fe40000011602 */
[----:B------:R-:W-:Y:S02]  /*f43f0*/  SHF.R.U32.HI R5, RZ, 0x8, R5 ;  /* 0x00000008ff057819 */ /* 0x000fe40000011605 */
[----:B------:R-:W-:Y:S02]  /*f4400*/  SHF.R.U32.HI R4, RZ, 0x8, R4 ;  /* 0x00000008ff047819 */ /* 0x000fe40000011604 */
[----:B------:R-:W-:Y:S02]  /*f4410*/  LOP3.LUT R2, R2, 0xffff, RZ, 0xc0, !PT ;  /* 0x0000ffff02027812 */ /* 0x000fe400078ec0ff */
[----:B------:R-:W-:Y:S02]  /*f4420*/  LOP3.LUT R5, R5, 0xffff, RZ, 0xc0, !PT ;  /* 0x0000ffff05057812 */ /* 0x000fe400078ec0ff */
[----:B------:R-:W-:-:S02]  /*f4430*/  LOP3.LUT R4, R4, 0xffff, RZ, 0xc0, !PT ;  /* 0x0000ffff04047812 */ /* 0x000fc400078ec0ff */
[----:B------:R-:W-:Y:S02]  /*f4440*/  PRMT R2, R2, 0x3340, R5 ;  /* 0x0000334002027816 */ /* 0x000fe40000000005 */
[----:B------:R-:W-:-:S04]  /*f4450*/  PRMT R4, R4, 0x3340, R0 ;  /* 0x0000334004047816 */ /* 0x000fc80000000000 */
[----:B------:R-:W-:Y:S01]  /*f4460*/  PRMT R2, R2, 0x5410, R4 ;  /* 0x0000541002027816 */ /* 0x000fe20000000004 */
[----:B--2---:R-:W-:Y:S04]  /*f4470*/  STL.64 [R1+0x5ab0], R12 ;  /* 0x005ab00c01007387 */ /* 0x004fe80000100a00 */
[----:B------:R-:W0:Y:S01]  /*f4480*/  LDS.128 R12, [R9+0x400] ;  /* 0x00040000090c7984 */ /* 0x000e220000000c00 */
[----:B------:R-:W-:Y:S06]  /*f4490*/  BAR.SYNC.DEFER_BLOCKING 0x0 ;  /* 0x0000000000007b1d */ /* 0x000fec0000010000 */
[----:B---3--:R-:W-:Y:S04]  /*f44a0*/  STSM.16.M88.4 [R28], R24 ;  /* 0x000000181c007844 */ /* 0x008fe80000000200 */
[----:B0-----:R-:W-:Y:S04]  /*f44b0*/  STL.64 [R1+0x600], R12 ;  /* 0x0006000c01007387 */ /* 0x001fe80000100a00 */
[----:B------:R0:W-:Y:S04]  /*f44c0*/  STL.64 [R1+0x608], R14 ;  /* 0x0006080e01007387 */ /* 0x0001e80000100a00 */
[----:B------:R-:W2:Y:S04]  /*f44d0*/  LDL.LU R7, [R1+0x5bc] ;  /* 0x0005bc0001077983 */ /* 0x000ea80000300800 */
[----:B------:R-:W2:Y:S04]  /*f44e0*/  LDL.LU R29, [R1+0x5c0] ;  /* 0x0005c000011d7983 */ /* 0x000ea80000300800 */
[----:B0-----:R-:W3:Y:S04]  /*f44f0*/  LDL.LU R15, [R1+0x5b8] ;  /* 0x0005b800010f7983 */ /* 0x001ee80000300800 */
[----:B------:R-:W2:Y:S04]  /*f4500*/  LDL.LU R16, [R1+0x15a8] ;  /* 0x0015a80001107983 */ /* 0x000ea80000300800 */
[----:B------:R-:W2:Y:S04]  /*f4510*/  LDL.LU R24, [R1+0x140] ;  /* 0x0001400001187983 */ /* 0x000ea80000300800 */
[----:B------:R-:W2:Y:S04]  /*f4520*/  LDL.LU R25, [R1+0x144] ;  /* 0x0001440001197983 */ /* 0x000ea80000300800 */
[----:B------:R-:W2:Y:S01]  /*f4530*/  LDL.LU R26, [R1+0x148] ;  /* 0x00014800011a7983 */ /* 0x000ea20000300800 */
[----:B------:R-:W-:-:S05]  /*f4540*/  PRMT R23, R2, 0x5210, R3 ;  /* 0x0000521002177816 */ /* 0x000fca0000000003 */
[----:B------:R-:W-:Y:S01]  /*f4550*/  STSM.16.M88.4 [R28+0x200], R20 ;  /* 0x000200141c007844 */ /* 0x000fe20000000200 */
[----:B------:R-:W-:Y:S06]  /*f4560*/  BAR.SYNC.DEFER_BLOCKING 0x0 ;  /* 0x0000000000007b1d */ /* 0x000fec0000010000 */
[----:B------:R-:W0:Y:S01]  /*f4570*/  LDS.128 R20, [R9] ;  /* 0x0000000009147984 */ /* 0x000e220000000c00 */
[----:B----4-:R-:W-:-:S04]  /*f4580*/  LOP3.LUT R12, R17, 0xffff, RZ, 0xc0, !PT ;  /* 0x0000ffff110c7812 */ /* 0x010fc800078ec0ff */
[----:B------:R-:W-:Y:S01]  /*f4590*/  PRMT R27, R18, 0x4210, R12 ;  /* 0x00004210121b7816 */ /* 0x000fe2000000000c */
[----:B--2---:R-:W-:Y:S04]  /*f45a0*/  STL [R1+0x63a8], R26 ;  /* 0x0063a81a01007387 */ /* 0x004fe80000100800 */
[----:B------:R1:W-:Y:S04]  /*f45b0*/  STL.64 [R1+0x63a0], R24 ;  /* 0x0063a01801007387 */ /* 0x0003e80000100a00 */
[----:B-1----:R-:W2:Y:S04]  /*f45c0*/  LDL.LU R24, [R1+0x130] ;  /* 0x0001300001187983 */ /* 0x002ea80000300800 */
[----:B------:R-:W2:Y:S04]  /*f45d0*/  LDL.LU R25, [R1+0x134] ;  /* 0x0001340001197983 */ /* 0x000ea80000300800 */
[----:B------:R-:W2:Y:S04]  /*f45e0*/  LDL.LU R26, [R1+0x138] ;  /* 0x00013800011a7983 */ /* 0x000ea80000300800 */
[----:B------:R-:W4:Y:S04]  /*f45f0*/  LDL.LU R14, [R1+0x5b4] ;  /* 0x0005b400010e7983 */ /* 0x000f280000300800 */
[----:B0-----:R-:W-:Y:S04]  /*f4600*/  STL.64 [R1+0x5f0], R20 ;  /* 0x0005f01401007387 */ /* 0x001fe80000100a00 */
[----:B------:R-:W-:Y:S04]  /*f4610*/  STL.64 [R1+0x5f8], R22 ;  /* 0x0005f81601007387 */ /* 0x000fe80000100a00 */
[----:B------:R-:W0:Y:S01]  /*f4620*/  LDS.128 R20, [R9+0x400] ;  /* 0x0004000009147984 */ /* 0x000e220000000c00 */
[----:B------:R-:W-:Y:S06]  /*f4630*/  BAR.SYNC.DEFER_BLOCKING 0x0 ;  /* 0x0000000000007b1d */ /* 0x000fec0000010000 */
[----:B0-----:R0:W-:Y:S01]  /*f4640*/  STL [R1+0x5e4], R21 ;  /* 0x0005e41501007387 */ /* 0x0011e20000100800 */
[----:B------:R-:W-:-:S03]  /*f4650*/  IMAD.MOV.U32 R18, RZ, RZ, R20 ;  /* 0x000000ffff127224 */ /* 0x000fc600078e0014 */
[----:B------:R1:W-:Y:S04]  /*f4660*/  STL.64 [R1+0x5e8], R22 ;  /* 0x0005e81601007387 */ /* 0x0003e80000100a00 */
[----:B------:R-:W3:Y:S04]  /*f4670*/  LDL.LU R20, [R1+0xf0] ;  /* 0x0000f00001147983 */ /* 0x000ee80000300800 */
[----:B0-----:R-:W3:Y:S04]  /*f4680*/  LDL.LU R21, [R1+0xf4] ;  /* 0x0000f40001157983 */ /* 0x001ee80000300800 */
[----:B-1----:R-:W3:Y:S04]  /*f4690*/  LDL.LU R22, [R1+0xf8] ;  /* 0x0000f80001167983 */ /* 0x002ee80000300800 */
[----:B------:R-:W4:Y:S04]  /*f46a0*/  LDL.LU R17, [R1+0x4f8] ;  /* 0x0004f80001117983 */ /* 0x000f280000300800 */
[----:B--2---:R-:W-:Y:S04]  /*f46b0*/  STSM.16.M88.4 [R28], R24 ;  /* 0x000000181c007844 */ /* 0x004fe80000000200 */
[----:B---3--:R-:W-:Y:S04]  /*f46c0*/  STL [R1+0x6398], R22 ;  /* 0x0063981601007387 */ /* 0x008fe80000100800 */
[----:B------:R0:W-:Y:S04]  /*f46d0*/  STL.64 [R1+0x6390], R20 ;  /* 0x0063901401007387 */ /* 0x0001e80000100a00 */
[----:B0-----:R-:W2:Y:S04]  /*f46e0*/  LDL.LU R20, [R1+0xe0] ;  /* 0x0000e00001147983 */ /* 0x001ea80000300800 */
[----:B------:R-:W2:Y:S04]  /*f46f0*/  LDL.LU R21, [R1+0xe4] ;  /* 0x0000e40001157983 */ /* 0x000ea80000300800 */
[----:B------:R-:W2:Y:S04]  /*f4700*/  LDL.LU R22, [R1+0xe8] ;  /* 0x0000e80001167983 */ /* 0x000ea80000300800 */
[----:B------:R-:W3:Y:S04]  /*f4710*/  LDL.LU R6, [R1+0x154] ;  /* 0x0001540001067983 */ /* 0x000ee80000300800 */
[----:B------:R-:W-:Y:S04]  /*f4720*/  STL [R1+0x5a70], R18 ;  /* 0x005a701201007387 */ /* 0x000fe80000100800 */
[----:B------:R-:W2:Y:S04]  /*f4730*/  LDL.LU R26, [R1+0x63a8] ;  /* 0x0063a800011a7983 */ /* 0x000ea80000300800 */
[----:B------:R-:W2:Y:S01]  /*f4740*/  LDL.LU.64 R24, [R1+0x63a0] ;  /* 0x0063a00001187983 */ /* 0x000ea20000300a00 */
[----:B------:R-:W-:-:S02]  /*f4750*/  PRMT R2, R29, 0x3340, R7 ;  /* 0x000033401d027816 */ /* 0x000fc40000000007 */
[----:B------:R-:W-:Y:S01]  /*f4760*/  PRMT R3, R15, 0x3340, R0 ;  /* 0x000033400f037816 */ /* 0x000fe20000000000 */
[----:B------:R-:W3:Y:S01]  /*f4770*/  LDL.LU R8, [R1+0x1c88] ;  /* 0x001c880001087983 */ /* 0x000ee20000300800 */
[----:B------:R-:W-:Y:S02]  /*f4780*/  LOP3.LUT R10, R16, 0xffff, RZ, 0xc0, !PT ;  /* 0x0000ffff100a7812 */ /* 0x000fe400078ec0ff */
[----:B------:R-:W-:Y:S01]  /*f4790*/  PRMT R3, R2, 0x5410, R3 ;  /* 0x0000541002037816 */ /* 0x000fe20000000003 */
[----:B------:R-:W3:Y:S03]  /*f47a0*/  LDL.LU R15, [R1+0x5a4] ;  /* 0x0005a400010f7983 */ /* 0x000ee60000300800 */
[----:B------:R-:W-:Y:S01]  /*f47b0*/  PRMT R27, R3, 0x4210, R10 ;  /* 0x00004210031b7816 */ /* 0x000fe2000000000a */
[----:B------:R-:W3:Y:S04]  /*f47c0*/  LDL.LU R5, [R1+0x5270] ;  /* 0x0052700001057983 */ /* 0x000ee80000300800 */
[----:B------:R-:W3:Y:S04]  /*f47d0*/  LDL.LU R2, [R1+0x1c78] ;  /* 0x001c780001027983 */ /* 0x000ee80000300800 */
[----:B------:R-:W3:Y:S04]  /*f47e0*/  LDL.LU R4, [R1+0x5138] ;  /* 0x0051380001047983 */ /* 0x000ee80000300800 */
[----:B--2---:R0:W-:Y:S04]  /*f47f0*/  STSM.16.M88.4 [R28+0x200], R24 ;  /* 0x000200181c007844 */ /* 0x0041e80000000200 */
[----:B0-----:R-:W2:Y:S01]  /*f4800*/  LDL.LU R25, [R1+0x19b8] ;  /* 0x0019b80001197983 */ /* 0x001ea20000300800 */
[----:B----4-:R-:W-:-:S04]  /*f4810*/  SHF.R.U32.HI R3, RZ, 0x8, R14 ;  /* 0x00000008ff037819 */ /* 0x010fc8000001160e */
[----:B------:R-:W-:-:S04]  /*f4820*/  LOP3.LUT R11, R3, 0xffff, RZ, 0xc0, !PT ;  /* 0x0000ffff030b7812 */ /* 0x000fc800078ec0ff */
[----:B------:R-:W-:-:S04]  /*f4830*/  PRMT R11, R11, 0x3340, R0 ;  /* 0x000033400b0b7816 */ /* 0x000fc80000000000 */
[----:B------:R-:W-:-:S04]  /*f4840*/  PRMT R11, R17, 0x5410, R11 ;  /* 0x00005410110b7816 */ /* 0x000fc8000000000b */
[----:B------:R-:W-:Y:S01]  /*f4850*/  PRMT R23, R11, 0x5210, R12 ;  /* 0x000052100b177816 */ /* 0x000fe2000000000c */
[----:B------:R-:W-:Y:S06]  /*f4860*/  BAR.SYNC.DEFER_BLOCKING 0x0 ;  /* 0x0000000000007b1d */ /* 0x000fec0000010000 */
[----:B--2---:R-:W-:Y:S04]  /*f4870*/  STL [R1+0x639c], R25 ;  /* 0x00639c1901007387 */ /* 0x004fe80000100800 */
[----:B------:R-:W0:Y:S04]  /*f4880*/  LDS.128 R24, [R9] ;  /* 0x0000000009187984 */ /* 0x000e280000000c00 */
[----:B------:R-:W2:Y:S04]  /*f4890*/  LDL.LU R3, [R1+0x1718] ;  /* 0x0017180001037983 */ /* 0x000ea80000300800 */
[----:B------:R-:W4:Y:S04]  /*f48a0*/  LDL.LU R7, [R1+0x169c] ;  /* 0x00169c0001077983 */ /* 0x000f280000300800 */
[----:B------:R-:W4:Y:S04]  /*f48b0*/  LDL.LU R29, [R1+0x168c] ;  /* 0x00168c00011d7983 */ /* 0x000f280000300800 */
[----:B------:R-:W4:Y:S04]  /*f48c0*/  LDL.LU R16, [R1+0x500] ;  /* 0x0005000001107983 */ /* 0x000f280000300800 */
[----:B------:R-:W4:Y:S04]  /*f48d0*/  LDL.LU R14, [R1+0x4fc] ;  /* 0x0004fc00010e7983 */ /* 0x000f280000300800 */
[----:B0-----:R-:W-:Y:S04]  /*f48e0*/  STL.64 [R1+0x5d0], R24 ;  /* 0x0005d01801007387 */ /* 0x001fe80000100a00 */
[----:B------:R-:W-:Y:S04]  /*f48f0*/  STL.64 [R1+0x5d8], R26 ;  /* 0x0005d81a01007387 */ /* 0x000fe80000100a00 */
[----:B------:R-:W0:Y:S01]  /*f4900*/  LDS.128 R24, [R9+0x400] ;  /* 0x0004000009187984 */ /* 0x000e220000000c00 */
[----:B------:R-:W-:Y:S06]  /*f4910*/  BAR.SYNC.DEFER_BLOCKING 0x0 ;  /* 0x0000000000007b1d */ /* 0x000fec0000010000 */
[----:B------:R-:W-:Y:S01]  /*f4920*/  STSM.16.M88.4 [R28], R20 ;  /* 0x000000141c007844 */ /* 0x000fe20000000200 */
[----:B0-----:R-:W-:-:S03]  /*f4930*/  IMAD.MOV.U32 R17, RZ, RZ, R24 ;  /* 0x000000ffff117224 */ /* 0x001fc600078e0018 */
[----:B------:R0:W-:Y:S04]  /*f4940*/  STL [R1+0x5c4], R25 ;  /* 0x0005c41901007387 */ /* 0x0001e80000100800 */
[----:B------:R-:W-:Y:S04]  /*f4950*/  STL.64 [R1+0x5c8], R26 ;  /* 0x0005c81a01007387 */ /* 0x000fe80000100a00 */
[----:B0-----:R-:W4:Y:S04]  /*f4960*/  LDL.LU R25, [R1+0x639c] ;  /* 0x00639c0001197983 */ /* 0x001f280000300800 */
[----:B------:R-:W-:Y:S04]  /*f4970*/  STL [R1+0x6354], R17 ;  /* 0x0063541101007387 */ /* 0x000fe80000100800 */
[----:B------:R-:W4:Y:S04]  /*f4980*/  LDL.LU R22, [R1+0x6398] ;  /* 0x0063980001167983 */ /* 0x000f280000300800 */
[----:B------:R-:W4:Y:S01]  /*f4990*/  LDL.LU.64 R20, [R1+0x6390] ;  /* 0x0063900001147983 */ /* 0x000f220000300a00 */
[----:B---3--:R-:W-:-:S02]  /*f49a0*/  PRMT R23, R6, 0x5210, R10 ;  /* 0x0000521006177816 */ /* 0x008fc4000000000a */
[----:B------:R-:W-:Y:S02]  /*f49b0*/  LOP3.LUT R18, R8, 0xffff, RZ, 0xc0, !PT ;  /* 0x0000ffff08127812 */ /* 0x000fe400078ec0ff */
[----:B------:R-:W-:Y:S02]  /*f49c0*/  LOP3.LUT R5, R5, 0xffff, RZ, 0xc0, !PT ;  /* 0x0000ffff05057812 */ /* 0x000fe400078ec0ff */
[----:B------:R-:W-:Y:S02]  /*f49d0*/  LOP3.LUT R2, R2, 0xffff, RZ, 0xc0, !PT ;  /* 0x0000ffff02027812 */ /* 0x000fe400078ec0ff */
[----:B------:R-:W-:Y:S02]  /*f49e0*/  LOP3.LUT R4, R4, 0xffff, RZ, 0xc0, !PT ;  /* 0x0000ffff04047812 */ /* 0x000fe400078ec0ff */
[--C-:B------:R-:W-:Y:S01]  /*f49f0*/  PRMT R6, R18, 0x3340, R0.reuse ;  /* 0x0000334012067816 */ /* 0x100fe20000000000 */
[----:B------:R-:W-:Y:S01]  /*f4a00*/  STL [R1+0x6358], R18 ;  /* 0x0063581201007387 */ /* 0x000fe20000100800 */
[----:B------:R-:W-:-:S02]  /*f4a10*/  PRMT R11, R2, 0x3340, R0 ;  /* 0x00003340020b7816 */ /* 0x000fc40000000000 */
[----:B------:R-:W-:Y:S01]  /*f4a20*/  PRMT R10, R5, 0x3340, R4 ;  /* 0x00003340050a7816 */ /* 0x000fe20000000004 */
[----:B------:R-:W3:Y:S01]  /*f4a30*/  LDL.LU R8, [R1+0x710] ;  /* 0x0007100001087983 */ /* 0x000ee20000300800 */
[----:B------:R-:W-:-:S03]  /*f4a40*/  PRMT R6, R15, 0x5410, R6 ;  /* 0x000054100f067816 */ /* 0x000fc60000000006 */
[----:B------:R-:W3:Y:S04]  /*f4a50*/  LDL.LU R15, [R1+0x714] ;  /* 0x00071400010f7983 */ /* 0x000ee80000300800 */
[----:B------:R0:W-:Y:S02]  /*f4a60*/  STL [R1+0x635c], R2 ;  /* 0x00635c0201007387 */ /* 0x0001e40000100800 */
[----:B0-----:R-:W-:Y:S02]  /*f4a70*/  PRMT R2, R10, 0x5410, R11 ;  /* 0x000054100a027816 */ /* 0x001fe4000000000b */
[----:B--2---:R-:W-:Y:S02]  /*f4a80*/  LOP3.LUT R10, R3, 0xffff, RZ, 0xc0, !PT ;  /* 0x0000ffff030a7812 */ /* 0x004fe400078ec0ff */
[----:B----4-:R-:W-:-:S02]  /*f4a90*/  LOP3.LUT R7, R7, 0xffff, RZ, 0xc0, !PT ;  /* 0x0000ffff07077812 */ /* 0x010fc400078ec0ff */
[----:B------:R-:W-:Y:S01]  /*f4aa0*/  LOP3.LUT R3, R29, 0xffff, RZ, 0xc0, !PT ;  /* 0x0000ffff1d037812 */ /* 0x000fe200078ec0ff */
[----:B------:R0:W-:Y:S01]  /*f4ab0*/  STSM.16.M88.4 [R28+0x200], R20 ;  /* 0x000200141c007844 */ /* 0x0001e20000000200 */
[----:B------:R-:W-:Y:S01]  /*f4ac0*/  LOP3.LUT R11, R25, 0xffff, RZ, 0xc0, !PT ;  /* 0x0000ffff190b7812 */ /* 0x000fe200078ec0ff */
[----:B------:R-:W-:Y:S06]  /*f4ad0*/  BAR.SYNC.DEFER_BLOCKING 0x0 ;  /* 0x0000000000007b1d */ /* 0x000fec0000010000 */
[----:B------:R-:W1:Y:S01]  /*f4ae0*/  LDS.128 R24, [R9] ;  /* 0x0000000009187984 */ /* 0x000e620000000c00 */
[----:B0-----:R-:W-:-:S03]  /*f4af0*/  PRMT R20, R16, 0x4210, R11 ;  /* 0x0000421010147816 */ /* 0x001fc6000000000b */
[----:B------:R0:W-:Y:S04]  /*f4b00*/  STL [R1+0x3d4], R11 ;  /* 0x0003d40b01007387 */ /* 0x0001e80000100800 */
[----:B------:R-:W-:Y:S04]  /*f4b10*/  STL [R1+0x3d8], R10 ;  /* 0x0003d80a01007387 */ /* 0x000fe80000100800 */
[----:B------:R-:W-:Y:S04]  /*f4b20*/  STL [R1+0x3f4], R7 ;  /* 0x0003f40701007387 */ /* 0x000fe80000100800 */
[----:B------:R-:W2:Y:S04]  /*f4b30*/  LDL.LU R16, [R1+0x708] ;  /* 0x0007080001107983 */ /* 0x000ea80000300800 */
[----:B------:R-:W-:Y:S04]  /*f4b40*/  STL [R1+0x3f8], R3 ;  /* 0x0003f80301007387 */ /* 0x000fe80000100800 */
[----:B-1----:R-:W-:Y:S04]  /*f4b50*/  STL [R1+0x5b0], R24 ;  /* 0x0005b01801007387 */ /* 0x002fe80000100800 */
[----:B------:R-:W-:Y:S04]  /*f4b60*/  STL.64 [R1+0x5b8], R26 ;  /* 0x0005b81a01007387 */ /* 0x000fe80000100a00 */
[----:B0-----:R-:W4:Y:S04]  /*f4b70*/  LDL.LU R11, [R1+0x724] ;  /* 0x00072400010b7983 */ /* 0x001f280000300800 */
[----:B------:R-:W4:Y:S01]  /*f4b80*/  LDL.LU R29, [R1+0x730] ;  /* 0x00073000011d7983 */ /* 0x000f220000300800 */
[----:B------:R-:W-:Y:S01]  /*f4b90*/  PRMT R21, R14, 0x4210, R10 ;  /* 0x000042100e157816 */ /* 0x000fe2000000000a */
[----:B------:R-:W-:-:S02]  /*f4ba0*/  IMAD.MOV.U32 R14, RZ, RZ, R25 ;  /* 0x000000ffff0e7224 */ /* 0x000fc400078e0019 */
[----:B------:R-:W0:Y:S04]  /*f4bb0*/  LDS.128 R24, [R9+0x400] ;  /* 0x0004000009187984 */ /* 0x000e280000000c00 */
[----:B------:R-:W-:Y:S04]  /*f4bc0*/  STL [R1+0x6108], R14 ;  /* 0x0061080e01007387 */ /* 0x000fe80000100800 */
[----:B------:R-:W4:Y:S04]  /*f4bd0*/  LDL.LU R18, [R1+0x720] ;  /* 0x0007200001127983 */ /* 0x000f280000300800 */
[----:B------:R-:W-:Y:S01]  /*f4be0*/  STL [R1+0x6130], R9 ;  /* 0x0061300901007387 */ /* 0x000fe20000100800 */
[----:B------:R-:W-:-:S02]  /*f4bf0*/  PRMT R22, R6, 0x4210, R7 ;  /* 0x0000421006167816 */ /* 0x000fc40000000007 */
[----:B------:R-:W-:Y:S01]  /*f4c00*/  PRMT R23, R2, 0x4210, R3 ;  /* 0x0000421002177816 */ /* 0x000fe20000000003 */
[----:B------:R-:W-:Y:S01]  /*f4c10*/  BAR.SYNC.DEFER_BLOCKING 0x0 ;  /* 0x0000000000007b1d */ /* 0x000fe20000010000 */
[----:B---3--:R-:W-:-:S05]  /*f4c20*/  PRMT R15, R15, 0x3340, R8 ;  /* 0x000033400f0f7816 */ /* 0x008fca0000000008 */
[----:B0-----:R-:W-:Y:S04]  /*f4c30*/  STL.64 [R1+0x5a0], R24 ;  /* 0x0005a01801007387 */ /* 0x001fe80000100a00 */
[----:B------:R0:W-:Y:S04]  /*f4c40*/  STL.64 [R1+0x5a8], R26 ;  /* 0x0005a81a01007387 */ /* 0x0001e80000100a00 */
[----:B------:R-:W-:Y:S04]  /*f4c50*/  STL [R1+0x6364], R5 ;  /* 0x0063640501007387 */ /* 0x000fe80000100800 */
[----:B------:R-:W-:Y:S04]  /*f4c60*/  STL [R1+0x6360], R4 ;  /* 0x0063600401007387 */ /* 0x000fe80000100800 */
[----:B------:R-:W-:Y:S04]  /*f4c70*/  STL [R1+0x6134], R28 ;  /* 0x0061341c01007387 */ /* 0x000fe80000100800 */
[----:B------:R-:W3:Y:S04]  /*f4c80*/  LDL.LU R17, [R1+0x760] ;  /* 0x0007600001117983 */ /* 0x000ee80000300800 */
[----:B0-----:R-:W3:Y:S04]  /*f4c90*/  LDL.LU R26, [R1+0x770] ;  /* 0x00077000011a7983 */ /* 0x001ee80000300800 */
[----:B------:R-:W3:Y:S04]  /*f4ca0*/  LDL.LU R12, [R1+0x754] ;  /* 0x00075400010c7983 */ /* 0x000ee80000300800 */
[----:B------:R-:W3:Y:S04]  /*f4cb0*/  LDL.LU R13, [R1+0x780] ;  /* 0x00078000010d7983 */ /* 0x000ee80000300800 */
[----:B------:R-:W3:Y:S04]  /*f4cc0*/  LDL.LU R27, [R1+0x784] ;  /* 0x00078400011b7983 */ /* 0x000ee80000300800 */
[----:B------:R-:W3:Y:S04]  /*f4cd0*/  LDL.LU R24, [R1+0x774] ;  /* 0x0007740001187983 */ /* 0x000ee80000300800 */
[----:B------:R-:W3:Y:S04]  /*f4ce0*/  LDL.LU R25, [R1+0x7a4] ;  /* 0x0007a40001197983 */ /* 0x000ee80000300800 */
[----:B------:R0:W-:Y:S04]  /*f4cf0*/  STSM.16.M88.4 [R28], R20 ;  /* 0x000000141c007844 */ /* 0x0001e80000000200 */
[----:B------:R-:W3:Y:S04]  /*f4d00*/  LDL.LU R8, [R1+0x7c0] ;  /* 0x0007c00001087983 */ /* 0x000ee80000300800 */
[----:B0-----:R-:W3:Y:S04]  /*f4d10*/  LDL.LU R23, [R1+0x7a0] ;  /* 0x0007a00001177983 */ /* 0x001ee80000300800 */
[----:B------:R-:W3:Y:S04]  /*f4d20*/  LDL.LU R20, [R1+0x16c8] ;  /* 0x0016c80001147983 */ /* 0x000ee80000300800 */
[----:B------:R-:W3:Y:S04]  /*f4d30*/  LDL.LU R19, [R1+0x16d8] ;  /* 0x0016d80001137983 */ /* 0x000ee80000300800 */
[----:B------:R-:W3:Y:S04]  /*f4d40*/  LDL.LU R21, [R1+0x16b8] ;  /* 0x0016b80001157983 */ /* 0x000ee80000300800 */
[----:B------:R-:W-:Y:S04]  /*f4d50*/  STL [R1+0x6384], R15 ;  /* 0x0063840f01007387 */ /* 0x000fe80000100800 */
[----:B------:R-:W3:Y:S01]  /*f4d60*/  LDL.LU R22, [R1+0x4e4c] ;  /* 0x004e4c0001167983 */ /* 0x000ee20000300800 */
[----:B--2---:R-:W-:-:S03]  /*f4d70*/  PRMT R2, R16, 0x3340, R0 ;  /* 0x0000334010027816 */ /* 0x004fc60000000000 */
[----:B------:R-:W2:Y:S04]  /*f4d80*/  LDL.LU R16, [R1+0x4e50] ;  /* 0x004e500001107983 */ /* 0x000ea80000300800 */
[----:B------:R4:W-:Y:S04]  /*f4d90*/  STL [R1+0x10], R2 ;  /* 0x0000100201007387 */ /* 0x0009e80000100800 */
[----:B------:R-:W2:Y:S04]  /*f4da0*/  LDL.LU R3, [R1+0x16fc] ;  /* 0x0016fc0001037983 */ /* 0x000ea80000300800 */
[----:B------:R-:W2:Y:S04]  /*f4db0*/  LDL.LU R10, [R1+0x52d8] ;  /* 0x0052d800010a7983 */ /* 0x000ea80000300800 */
[----:B------:R-:W2:Y:S04]  /*f4dc0*/  LDL.LU R7, [R1+0x52dc] ;  /* 0x0052dc0001077983 */ /* 0x000ea80000300800 */
[----:B------:R-:W2:Y:S01]  /*f4dd0*/  LDL.LU R6, [R1+0x52d4] ;  /* 0x0052d40001067983 */ /* 0x000ea20000300800 */
[----:B----4-:R-:W-:-:S03]  /*f4de0*/  PRMT R2, R29, 0x3340, R11 ;  /* 0x000033401d027816 */ /* 0x010fc6000000000b */
[----:B------:R-:W4:Y:S04]  /*f4df0*/  LDL.LU R11, [R1+0x5300] ;  /* 0x00530000010b7983 */ /* 0x000f280000300800 */
[----:B------:R-:W4:Y:S04]  /*f4e00*/  LDL.LU R29, [R1+0x5304] ;  /* 0x00530400011d7983 */ /* 0x000f280000300800 */
[----:B------:R0:W-:Y:S04]  /*f4e10*/  STL [R1+0x50], R2 ;  /* 0x0000500201007387 */ /* 0x0001e80000100800 */
[----:B------:R-:W2:Y:S04]  /*f4e20*/  LDL.LU R9, [R1+0x52fc] ;  /* 0x0052fc0001097983 */ /* 0x000ea80000300800 */
[----:B------:R-:W2:Y:S01]  /*f4e30*/  LDL.LU R15, [R1+0x530c] ;  /* 0x00530c00010f7983 */ /* 0x000ea20000300800 */
[----:B0-----:R-:W-:-:S05]  /*f4e40*/  PRMT R2, R18, 0x3340, R0 ;  /* 0x0000334012027816 */ /* 0x001fca0000000000 */
[----:B------:R-:W-:Y:S04]  /*f4e50*/  STL [R1+0x18], R2 ;  /* 0x0000180201007387 */ /* 0x000fe80000100800 */
[----:B--2---:R0:W-:Y:S04]  /*f4e60*/  STL [R1+0x6388], R15 ;  /* 0x0063880f01007387 */ /* 0x0041e80000100800 */
[----:B0-----:R-:W2:Y:S04]  /*f4e70*/  LDL.LU R15, [R1+0x5314] ;  /* 0x00531400010f7983 */ /* 0x001ea80000300800 */
[----:B------:R-:W2:Y:S01]  /*f4e80*/  LDL.LU R4, [R1+0x5324] ;  /* 0x0053240001047983 */ /* 0x000ea20000300800 */
[----:B---3--:R-:W-:-:S02]  /*f4e90*/  PRMT R12, R12, 0x3340, R0 ;  /* 0x000033400c0c7816 */ /* 0x008fc40000000000 */
[----:B------:R-:W-:Y:S02]  /*f4ea0*/  PRMT R26, R26, 0x3340, R17 ;  /* 0x000033401a1a7816 */ /* 0x000fe40000000011 */
[----:B------:R-:W-:Y:S02]  /*f4eb0*/  PRMT R17, R27, 0x3340, R13 ;  /* 0x000033401b117816 */ /* 0x000fe4000000000d */
[----:B------:R-:W-:Y:S01]  /*f4ec0*/  PRMT R8, R8, 0x3340, R25 ;  /* 0x0000334008087816 */ /* 0x000fe20000000019 */
[----:B--2---:R0:W-:Y:S04]  /*f4ed0*/  STL [R1+0x638c], R4 ;  /* 0x00638c0401007387 */ /* 0x0041e80000100800 */
[----:B0-----:R-:W2:Y:S04]  /*f4ee0*/  LDL.LU R4, [R1+0x5310] ;  /* 0x0053100001047983 */ /* 0x001ea80000300800 */
[----:B------:R-:W3:Y:S04]  /*f4ef0*/  LDL.LU R5, [R1+0x5328] ;  /* 0x0053280001057983 */ /* 0x000ee80000300800 */
[----:B------:R-:W3:Y:S04]  /*f4f00*/  LDL.LU R2, [R1+0x5320] ;  /* 0x0053200001027983 */ /* 0x000ee80000300800 */
[----:B------:R4:W-:Y:S01]  /*f4f10*/  STL [R1+0x14], R12 ;  /* 0x0000140c01007387 */ /* 0x0009e20000100800 */
[----:B------:R-:W-:-:S03]  /*f4f20*/  PRMT R19, R19, 0x3340, R20 ;  /* 0x0000334013137816 */ /* 0x000fc60000000014 */
[----:B------:R-:W3:Y:S01]  /*f4f30*/  LDL.LU R18, [R1+0x534c] ;  /* 0x00534c0001127983 */ /* 0x000ee20000300800 */
[----:B------:R-:W-:-:S03]  /*f4f40*/  PRMT R16, R16, 0x3340, R22 ;  /* 0x0000334010107816 */ /* 0x000fc60000000016 */
[----:B------:R-:W3:Y:S01]  /*f4f50*/  LDL.LU R27, [R1+0x5350] ;  /* 0x00535000011b7983 */ /* 0x000ee20000300800 */
[----:B------:R-:W-:-:S03]  /*f4f60*/  PRMT R22, R3, 0x3340, R0 ;  /* 0x0000334003167816 */ /* 0x000fc60000000000 */
[----:B------:R-:W3:Y:S01]  /*f4f70*/  LDL.LU R25, [R1+0x5348] ;  /* 0x0053480001197983 */ /* 0x000ee20000300800 */
[----:B------:R-:W-:-:S03]  /*f4f80*/  PRMT R7, R7, 0x3340, R10 ;  /* 0x0000334007077816 */ /* 0x000fc6000000000a */
[----:B------:R-:W3:Y:S01]  /*f4f90*/  LDL.LU R28, [R1+0x535c] ;  /* 0x00535c00011c7983 */ /* 0x000ee20000300800 */
[----:B----4-:R-:W-:-:S03]  /*f4fa0*/  PRMT R12, R29, 0x3340, R11 ;  /* 0x000033401d0c7816 */ /* 0x010fc6000000000b */
[----:B------:R-:W4:Y:S01]  /*f4fb0*/  LDL.LU R20, [R1+0x5360] ;  /* 0x0053600001147983 */ /* 0x000f220000300800 */
[----:B------:R-:W-:-:S03]  /*f4fc0*/  PRMT R10, R6, 0x3340, R0 ;  /* 0x00003340060a7816 */ /* 0x000fc60000000000 */
[----:B------:R-:W4:Y:S01]  /*f4fd0*/  LDL.LU R3, [R1+0x5358] ;  /* 0x0053580001037983 */ /* 0x000f220000300800 */
[----:B------:R-:W-:-:S03]  /*f4fe0*/  PRMT R9, R9, 0x3340, R0 ;  /* 0x0000334009097816 */ /* 0x000fc60000000000 */
[----:B------:R-:W4:Y:S04]  /*f4ff0*/  LDL.LU R14, [R1+0x536c] ;  /* 0x00536c00010e7983 */ /* 0x000f280000300800 */
[----:B------:R-:W4:Y:S04]  /*f5000*/  LDL.LU R6, [R1+0x5370] ;  /* 0x0053700001067983 */ /* 0x000f280000300800 */
[----:B------:R-:W4:Y:S04]  /*f5010*/  LDL.LU R29, [R1+0x5368] ;  /* 0x00536800011d7983 */ /* 0x000f280000300800 */
[----:B------:R-:W4:Y:S04]  /*f5020*/  LDL.LU R11, [R1+0x537c] ;  /* 0x00537c00010b7983 */ /* 0x000f280000300800 */
[----:B------:R0:W-:Y:S04]  /*f5030*/  STL [R1+0x6c], R12 ;  /* 0x00006c0c01007387 */ /* 0x0001e80000100800 */
[----:B0-----:R-:W4:Y:S04]  /*f5040*/  LDL.LU R12, [R1+0x5374] ;  /* 0x00537400010c7983 */ /* 0x001f280000300800 */
[----:B------:R-:W4:Y:S04]  /*f5050*/  LDL.LU R13, [R1+0x1cf4] ;  /* 0x001cf400010d7983 */ /* 0x000f280000300800 */
[----:B------:R0:W-:Y:S04]  /*f5060*/  STL [R1+0x2c], R9 ;  /* 0x00002c0901007387 */ /* 0x0001e80000100800 */
[----:B0-----:R-:W4:Y:S01]  /*f5070*/  LDL.LU R9, [R1+0x1ccc] ;  /* 0x001ccc0001097983 */ /* 0x001f220000300800 */
[----:B--2---:R-:W-:-:S03]  /*f5080*/  PRMT R15, R15, 0x3340, R4 ;  /* 0x000033400f0f7816 */ /* 0x004fc60000000004 */
[----:B------:R-:W2:Y:S04]  /*f5090*/  LDL.LU R4, [R1+0x638c] ;  /* 0x00638c0001047983 */ /* 0x000ea80000300800 */
[----:B------:R0:W-:Y:S04]  /*f50a0*/  STL [R1+0x70], R15 ;  /* 0x0000700f01007387 */ /* 0x0001e80000100800 */
[----:B0-----:R-:W2:Y:S01]  /*f50b0*/  LDL.LU R15, [R1+0x6388] ;  /* 0x00638800010f7983 */ /* 0x001ea20000300800 */
[----:B---3--:R-:W-:Y:S02]  /*f50c0*/  PRMT R18, R27, 0x3340, R18 ;  /* 0x000033401b127816 */ /* 0x008fe40000000012 */
[----:B----4-:R-:W-:-:S02]  /*f50d0*/  PRMT R20, R20, 0x3340, R28 ;  /* 0x0000334014147816 */ /* 0x010fc4000000001c */
[----:B------:R-:W-:Y:S02]  /*f50e0*/  PRMT R28, R3, 0x3340, R0 ;  /* 0x00003340031c7816 */ /* 0x000fe40000000000 */
[----:B--2---:R-:W-:Y:S02]  /*f50f0*/  PRMT R4, R5, 0x3340, R4 ;  /* 0x0000334005047816 */ /* 0x004fe40000000004 */
[--C-:B------:R-:W-:Y:S02]  /*f5100*/  PRMT R5, R2, 0x3340, R0.reuse ;  /* 0x0000334002057816 */ /* 0x100fe40000000000 */
[--C-:B------:R-:W-:Y:S02]  /*f5110*/  PRMT R2, R25, 0x3340, R0.reuse ;  /* 0x0000334019027816 */ /* 0x100fe40000000000 */
[----:B------:R-:W-:-:S05]  /*f5120*/  PRMT R15, R15, 0x3340, R0 ;  /* 0x000033400f0f7816 */ /* 0x000fca0000000000 */
        /* <DEDUP_REMOVED lines=8> */
[----:B------:R-:W2:Y:S04]  /*f51b0*/  LDL.LU R27, [R1+0x750] ;  /* 0x00075000011b7983 */ /* 0x000ea80000300800 */
[----:B------:R-:W2:Y:S04]  /*f51c0*/  LDL.LU R25, [R1+0x1c7c] ;  /* 0x001c7c0001197983 */ /* 0x000ea80000300800 */
[----:B------:R0:W-:Y:S04]  /*f51d0*/  STL [R1+0x6374], R2 ;  /* 0x0063740201007387 */ /* 0x0001e80000100800 */
[----:B0-----:R-:W2:Y:S04]  /*f51e0*/  LDL.LU R2, [R1+0x10] ;  /* 0x0000100001027983 */ /* 0x001ea80000300800 */
[----:B------:R0:W-:Y:S04]  /*f51f0*/  STL [R1+0x6378], R20 ;  /* 0x0063781401007387 */ /* 0x0001e80000100800 */
[----:B0-----:R-:W4:Y:S04]  /*f5200*/  LDL.LU R20, [R1+0x18] ;  /* 0x0000180001147983 */ /* 0x001f280000300800 */
[----:B------:R-:W4:Y:S04]  /*f5210*/  LDL.LU R3, [R1+0x16ac] ;  /* 0x0016ac0001037983 */ /* 0x000f280000300800 */
[----:B------:R0:W-:Y:S04]  /*f5220*/  STL [R1+0x637c], R28 ;  /* 0x00637c1c01007387 */ /* 0x0001e80000100800 */
[----:B0-----:R-:W4:Y:S01]  /*f5230*/  LDL.LU R28, [R1+0x5378] ;  /* 0x00537800011c7983 */ /* 0x001f220000300800 */
[----:B------:R-:W-:-:S02]  /*f5240*/  PRMT R6, R6, 0x3340, R14 ;  /* 0x0000334006067816 */ /* 0x000fc4000000000e */
[----:B------:R-:W-:Y:S02]  /*f5250*/  LOP3.LUT R13, R13, 0xffff, RZ, 0xc0, !PT ;  /* 0x0000ffff0d0d7812 */ /* 0x000fe400078ec0ff */
[--C-:B------:R-:W-:Y:S01]  /*f5260*/  PRMT R14, R29, 0x3340, R0.reuse ;  /* 0x000033401d0e7816 */ /* 0x100fe20000000000 */
[----:B------:R0:W-:Y:S04]  /*f5270*/  STL [R1+0x6380], R6 ;  /* 0x0063800601007387 */ /* 0x0001e80000100800 */
[----:B------:R-:W4:Y:S01]  /*f5280*/  LDL.LU R29, [R1+0x1c6c] ;  /* 0x001c6c00011d7983 */ /* 0x000f220000300800 */
[----:B------:R-:W-:Y:S02]  /*f5290*/  PRMT R24, R24, 0x3340, R0 ;  /* 0x0000334018187816 */ /* 0x000fe40000000000 */
[----:B---3--:R-:W-:-:S02]  /*f52a0*/  PRMT R4, R26, 0x5410, R4 ;  /* 0x000054101a047816 */ /* 0x008fc40000000004 */
[----:B--2---:R-:W-:Y:S02]  /*f52b0*/  PRMT R15, R15, 0x5410, R2 ;  /* 0x000054100f0f7816 */ /* 0x004fe40000000002 */
[----:B------:R-:W-:-:S04]  /*f52c0*/  PRMT R2, R13, 0x3340, R0 ;  /* 0x000033400d027816 */ /* 0x000fc80000000000 */
[----:B----4-:R-:W-:Y:S01]  /*f52d0*/  PRMT R2, R5, 0x5410, R2 ;  /* 0x0000541005027816 */ /* 0x010fe20000000002 */
[----:B------:R-:W-:Y:S01]  /*f52e0*/  STL [R1+0x6110], R15 ;  /* 0x0061100f01007387 */ /* 0x000fe20000100800 */
[----:B0-----:R-:W-:-:S05]  /*f52f0*/  PRMT R6, R18, 0x5410, R20 ;  /* 0x0000541012067816 */ /* 0x001fca0000000014 */
[----:B------:R-:W-:Y:S04]  /*f5300*/  STL [R1+0x2f8], R6 ;  /* 0x0002f80601007387 */ /* 0x000fe80000100800 */
[----:B------:R0:W-:Y:S04]  /*f5310*/  STL [R1+0x300], R2 ;  /* 0x0003000201007387 */ /* 0x0001e80000100800 */
[----:B------:R1:W-:Y:S01]  /*f5320*/  STL [R1+0x304], R4 ;  /* 0x0003040401007387 */ /* 0x0003e20000100800 */
[----:B0-----:R-:W-:Y:S02]  /*f5330*/  PRMT R2, R17, 0x5410, R24 ;  /* 0x0000541011027816 */ /* 0x001fe40000000018 */
[----:B------:R-:W-:-:S02]  /*f5340*/  PRMT R11, R11, 0x3340, R28 ;  /* 0x000033400b0b7816 */ /* 0x000fc4000000001c */
[----:B------:R-:W2:Y:S04]  /*f5350*/  LDL.LU R28, [R1+0x16dc] ;  /* 0x0016dc00011c7983 */ /* 0x000ea80000300800 */
[----:B-1----:R-:W3:Y:S04]  /*f5360*/  LDL.LU R4, [R1+0x1c68] ;  /* 0x001c680001047983 */ /* 0x002ee80000300800 */
[----:B------:R0:W-:Y:S04]  /*f5370*/  STL [R1+0x30c], R2 ;  /* 0x00030c0201007387 */ /* 0x0001e80000100800 */
[----:B------:R-:W4:Y:S04]  /*f5380*/  LDL.LU R20, [R1+0x2c] ;  /* 0x00002c0001147983 */ /* 0x000f280000300800 */
[----:B0-----:R-:W4:Y:S04]  /*f5390*/  LDL.LU R2, [R1+0x6c] ;  /* 0x00006c0001027983 */ /* 0x001f280000300800 */
[----:B------:R-:W4:Y:S04]  /*f53a0*/  LDL.LU R18, [R1+0x38] ;  /* 0x0000380001127983 */ /* 0x000f280000300800 */
[----:B------:R-:W4:Y:S04]  /*f53b0*/  LDL.LU R5, [R1+0x70] ;  /* 0x0000700001057983 */ /* 0x000f280000300800 */
[----:B------:R-:W4:Y:S01]  /*f53c0*/  LDL.LU R15, [R1+0x52e4] ;  /* 0x0052e400010f7983 */ /* 0x000f220000300800 */
[----:B------:R-:W-:-:S02]  /*f53d0*/  LOP3.LUT R9, R9, 0xffff, RZ, 0xc0, !PT ;  /* 0x0000ffff09097812 */ /* 0x000fc400078ec0ff */
[--C-:B------:R-:W-:Y:S01]  /*f53e0*/  PRMT R23, R23, 0x3340, R0.reuse ;  /* 0x0000334017177816 */ /* 0x100fe20000000000 */
[----:B------:R-:W4:Y:S01]  /*f53f0*/  LDL.LU R17, [R1+0x1c48] ;  /* 0x001c480001117983 */ /* 0x000f220000300800 */
[----:B------:R-:W-:-:S04]  /*f5400*/  PRMT R6, R9, 0x3340, R0 ;  /* 0x0000334009067816 */ /* 0x000fc80000000000 */
[----:B------:R-:W-:Y:S02]  /*f5410*/  PRMT R24, R27, 0x5410, R6 ;  /* 0x000054101b187816 */ /* 0x000fe40000000006 */
[----:B------:R-:W-:Y:S02]  /*f5420*/  LOP3.LUT R6, R25, 0xffff, RZ, 0xc0, !PT ;  /* 0x0000ffff19067812 */ /* 0x000fe400078ec0ff */
[----:B------:R-:W-:Y:S01]  /*f5430*/  PRMT R23, R8, 0x5410, R23 ;  /* 0x0000541008177816 */ /* 0x000fe20000000017 */
[----:B------:R-:W-:Y:S01]  /*f5440*/  STL [R1+0x344], R24 ;  /* 0x0003441801007387 */ /* 0x000fe20000100800 */
[----:B------:R-:W-:-:S03]  /*f5450*/  PRMT R21, R21, 0x3340, R0 ;  /* 0x0000334015157816 */ /* 0x000fc60000000000 */
[----:B------:R-:W4:Y:S01]  /*f5460*/  LDL.LU R8, [R1+0x5318] ;  /* 0x0053180001087983 */ /* 0x000f220000300800 */
[----:B------:R-:W-:-:S03]  /*f5470*/  PRMT R19, R19, 0x5410, R21 ;  /* 0x0000541013137816 */ /* 0x000fc60000000015 */
[----:B------:R0:W-:Y:S04]  /*f5480*/  STL [R1+0x50], R6 ;  /* 0x0000500601007387 */ /* 0x0001e80000100800 */
[----:B------:R-:W-:Y:S01]  /*f5490*/  STL [R1+0x348], R23 ;  /* 0x0003481701007387 */ /* 0x000fe20000100800 */
[----:B0-----:R-:W-:-:S04]  /*f54a0*/  PRMT R6, R6, 0x3340, R0 ;  /* 0x0000334006067816 */ /* 0x001fc80000000000 */
[----:B------:R-:W-:Y:S02]  /*f54b0*/  PRMT R6, R3, 0x5410, R6 ;  /* 0x0000541003067816 */ /* 0x000fe40000000006 */
[----:B------:R-:W4:Y:S04]  /*f54c0*/  LDL.LU R3, [R1+0x1c18] ;  /* 0x001c180001037983 */ /* 0x000f280000300800 */
[----:B------:R0:W-:Y:S01]  /*f54d0*/  STL [R1+0x166c], R19 ;  /* 0x00166c1301007387 */ /* 0x0001e20000100800 */
[----:B------:R-:W-:-:S03]  /*f54e0*/  PRMT R16, R16, 0x5410, R22 ;  /* 0x0000541010107816 */ /* 0x000fc60000000016 */
[----:B------:R-:W4:Y:S04]  /*f54f0*/  LDL.LU R21, [R1+0x404] ;  /* 0x0004040001157983 */ /* 0x000f280000300800 */
[----:B------:R1:W-:Y:S01]  /*f5500*/  STL [R1+0x168c], R6 ;  /* 0x00168c0601007387 */ /* 0x0003e20000100800 */
[----:B------:R-:W-:-:S03]  /*f5510*/  PRMT R7, R7, 0x5410, R10 ;  /* 0x0000541007077816 */ /* 0x000fc6000000000a */
[----:B0-----:R-:W4:Y:S04]  /*f5520*/  LDL.LU R19, [R1+0x4fd8] ;  /* 0x004fd80001137983 */ /* 0x001f280000300800 */
[----:B------:R-:W4:Y:S01]  /*f5530*/  LDL.LU R25, [R1+0x5354] ;  /* 0x0053540001197983 */ /* 0x000f220000300800 */
[----:B-1----:R-:W-:-:S05]  /*f5540*/  LOP3.LUT R6, R29, 0xffff, RZ, 0xc0, !PT ;  /* 0x0000ffff1d067812 */ /* 0x002fca00078ec0ff */
[----:B------:R0:W-:Y:S04]  /*f5550*/  STL [R1+0x54], R6 ;  /* 0x0000540601007387 */ /* 0x0001e80000100800 */
[----:B------:R-:W-:Y:S04]  /*f5560*/  STL [R1+0x169c], R16 ;  /* 0x00169c1001007387 */ /* 0x000fe80000100800 */
[----:B------:R-:W4:Y:S01]  /*f5570*/  LDL.LU R22, [R1+0x3ec] ;  /* 0x0003ec0001167983 */ /* 0x000f220000300800 */
[----:B0-----:R-:W-:-:S03]  /*f5580*/  PRMT R6, R6, 0x3340, R0 ;  /* 0x0000334006067816 */ /* 0x001fc60000000000 */
[----:B------:R-:W4:Y:S04]  /*f5590*/  LDL.LU R27, [R1+0x4fb4] ;  /* 0x004fb400011b7983 */ /* 0x000f280000300800 */
[----:B------:R0:W-:Y:S04]  /*f55a0*/  STL [R1+0x16ac], R7 ;  /* 0x0016ac0701007387 */ /* 0x0001e80000100800 */
[----:B------:R-:W4:Y:S04]  /*f55b0*/  LDL.LU R23, [R1+0x3e8] ;  /* 0x0003e80001177983 */ /* 0x000f280000300800 */
[----:B------:R-:W4:Y:S04]  /*f55c0*/  LDL.LU R10, [R1+0x4df8] ;  /* 0x004df800010a7983 */ /* 0x000f280000300800 */
[----:B------:R-:W4:Y:S04]  /*f55d0*/  LDL.LU R24, [R1+0x3e4] ;  /* 0x0003e40001187983 */ /* 0x000f280000300800 */
[----:B------:R-:W4:Y:S04]  /*f55e0*/  LDL.LU R26, [R1+0x4e04] ;  /* 0x004e0400011a7983 */ /* 0x000f280000300800 */
[----:B0-----:R-:W4:Y:S04]  /*f55f0*/  LDL.LU R7, [R1+0x522c] ;  /* 0x00522c0001077983 */ /* 0x001f280000300800 */
[----:B------:R-:W4:Y:S04]  /*f5600*/  LDL.LU R29, [R1+0x1ae8] ;  /* 0x001ae800011d7983 */ /* 0x000f280000300800 */
[----:B------:R-:W4:Y:S01]  /*f5610*/  LDL.LU R16, [R1+0x206c] ;  /* 0x00206c0001107983 */ /* 0x000f220000300800 */
[----:B--2---:R-:W-:-:S03]  /*f5620*/  PRMT R28, R28, 0x5410, R6 ;  /* 0x000054101c1c7816 */ /* 0x004fc60000000006 */
[----:B------:R-:W2:Y:S01]  /*f5630*/  LDL.LU R6, [R1+0x6380] ;  /* 0x0063800001067983 */ /* 0x000ea20000300800 */
[----:B---3--:R-:W-:-:S03]  /*f5640*/  LOP3.LUT R4, R4, 0xffff, RZ, 0xc0, !PT ;  /* 0x0000ffff04047812 */ /* 0x008fc600078ec0ff */
[----:B------:R0:W-:Y:S04]  /*f5650*/  STL [R1+0x16b8], R28 ;  /* 0x0016b81c01007387 */ /* 0x0001e80000100800 */
[----:B0-----:R-:W3:Y:S01]  /*f5660*/  LDL.LU R28, [R1+0x637c] ;  /* 0x00637c00011c7983 */ /* 0x001ee20000300800 */
[----:B----4-:R-:W-:-:S03]  /*f5670*/  PRMT R2, R2, 0x5410, R20 ;  /* 0x0000541002027816 */ /* 0x010fc60000000014 */
[----:B------:R-:W3:Y:S04]  /*f5680*/  LDL.LU R20, [R1+0x6378] ;  /* 0x0063780001147983 */ /* 0x000ee80000300800 */
[----:B------:R0:W-:Y:S01]  /*f5690*/  STL [R1+0x16c8], R2 ;  /* 0x0016c80201007387 */ /* 0x0001e20000100800 */
[----:B------:R-:W-:-:S03]  /*f56a0*/  PRMT R5, R5, 0x5410, R18 ;  /* 0x0000541005057816 */ /* 0x000fc60000000012 */
[----:B0-----:R-:W4:Y:S04]  /*f56b0*/  LDL.LU R2, [R1+0x6374] ;  /* 0x0063740001027983 */ /* 0x001f280000300800 */
[----:B------:R0:W-:Y:S04]  /*f56c0*/  STL [R1+0x30], R4 ;  /* 0x0000300401007387 */ /* 0x0001e80000100800 */
[----:B------:R-:W4:Y:S01]  /*f56d0*/  LDL.LU R18, [R1+0x6370] ;  /* 0x0063700001127983 */ /* 0x000f220000300800 */
[----:B0-----:R-:W-:-:S03]  /*f56e0*/  PRMT R4, R4, 0x3340, R0 ;  /* 0x0000334004047816 */ /* 0x001fc60000000000 */
[----:B------:R0:W-:Y:S01]  /*f56f0*/  STL [R1+0x16d8], R5 ;  /* 0x0016d80501007387 */ /* 0x0001e20000100800 */
[----:B------:R-:W-:-:S03]  /*f5700*/  PRMT R15, R15, 0x5410, R4 ;  /* 0x000054100f0f7816 */ /* 0x000fc60000000004 */
[----:B0-----:R-:W2:Y:S04]  /*f5710*/  LDL.LU R5, [R1+0x636c] ;  /* 0x00636c0001057983 */ /* 0x001ea80000300800 */
[----:B------:R-:W2:Y:S04]  /*f5720*/  LDL.LU R4, [R1+0x6368] ;  /* 0x0063680001047983 */ /* 0x000ea80000300800 */
[----:B------:R2:W-:Y:S01]  /*f5730*/  STL [R1+0x16dc], R15 ;  /* 0x0016dc0f01007387 */ /* 0x0005e20000100800 */
[----:B----4-:R-:W-:Y:S02]  /*f5740*/  PRMT R18, R18, 0x5410, R2 ;  /* 0x0000541012127816 */ /* 0x010fe40000000002 */
[----:B--2---:R-:W-:-:S02]  /*f5750*/  PRMT R15, R4, 0x5410, R5 ;  /* 0x00005410040f7816 */ /* 0x004fc40000000005 */
[----:B------:R-:W2:Y:S04]  /*f5760*/  LDL.LU R5, [R1+0x6364] ;  /* 0x0063640001057983 */ /* 0x000ea80000300800 */
[----:B------:R-:W4:Y:S04]  /*f5770*/  LDL.LU R4, [R1+0x6360] ;  /* 0x0063600001047983 */ /* 0x000f280000300800 */
[----:B------:R-:W-:Y:S04]  /*f5780*/  STL [R1+0x16fc], R15 ;  /* 0x0016fc0f01007387 */ /* 0x000fe80000100800 */
[----:B------:R-:W2:Y:S04]  /*f5790*/  LDL.LU R2, [R1+0x635c] ;  /* 0x00635c0001027983 */ /* 0x000ea80000300800 */
[----:B------:R0:W-:Y:S04]  /*f57a0*/  STL [R1+0x1718], R18 ;  /* 0x0017181201007387 */ /* 0x0001e80000100800 */
[----:B0-----:R-:W2:Y:S01]  /*f57b0*/  LDL.LU R18, [R1+0x6358] ;  /* 0x0063580001127983 */ /* 0x001ea20000300800 */
[----:B------:R-:W-:-:S04]  /*f57c0*/  LOP3.LUT R17, R17, 0xffff, RZ, 0xc0, !PT ;  /* 0x0000ffff11117812 */ /* 0x000fc800078ec0ff */
[----:B------:R-:W-:Y:S02]  /*f57d0*/  PRMT R15, R17, 0x3340, R0 ;  /* 0x00003340110f7816 */ /* 0x000fe40000000000 */
[----:B------:R-:W-:Y:S02]  /*f57e0*/  PRMT R6, R6, 0x5410, R14 ;  /* 0x0000541006067816 */ /* 0x000fe4000000000e */
[----:B------:R-:W-:-:S05]  /*f57f0*/  PRMT R8, R8, 0x5410, R15 ;  /* 0x0000541008087816 */ /* 0x000fca000000000f */
[----:B------:R3:W-:Y:S01]  /*f5800*/  STL [R1+0x5df8], R8 ;  /* 0x005df80801007387 */ /* 0x0007e20000100800 */
[----:B------:R-:W-:-:S03]  /*f5810*/  PRMT R12, R12, 0x3340, R0 ;  /* 0x000033400c0c7816 */ /* 0x000fc60000000000 */
[----:B------:R-:W-:Y:S01]  /*f5820*/  STL [R1+0x5d08], R6 ;  /* 0x005d080601007387 */ /* 0x000fe20000100800 */
[----:B------:R-:W-:Y:S02]  /*f5830*/  PRMT R14, R19, 0x5410, R21 ;  /* 0x00005410130e7816 */ /* 0x000fe40000000015 */
[----:B------:R-:W-:Y:S02]  /*f5840*/  PRMT R12, R11, 0x5410, R12 ;  /* 0x000054100b0c7816 */ /* 0x000fe4000000000c */
[----:B---3--:R-:W-:Y:S02]  /*f5850*/  PRMT R8, R20, 0x5410, R28 ;  /* 0x0000541014087816 */ /* 0x008fe4000000001c */
[----:B------:R-:W-:-:S03]  /*f5860*/  PRMT R27, R27, 0x5410, R22 ;  /* 0x000054101b1b7816 */ /* 0x000fc60000000016 */
[----:B------:R0:W-:Y:S01]  /*f5870*/  STL [R1+0x173c], R8 ;  /* 0x00173c0801007387 */ /* 0x0001e20000100800 */
[----:B------:R-:W-:-:S03]  /*f5880*/  LOP3.LUT R3, R3, 0xffff, RZ, 0xc0, !PT ;  /* 0x0000ffff03037812 */ /* 0x000fc600078ec0ff */
[----:B------:R-:W-:Y:S04]  /*f5890*/  STL [R1+0x15d8], R14 ;  /* 0x0015d80e01007387 */ /* 0x000fe80000100800 */
[----:B------:R1:W-:Y:S04]  /*f58a0*/  STL [R1+0x5c8c], R12 ;  /* 0x005c8c0c01007387 */ /* 0x0003e80000100800 */
[----:B------:R-:W-:Y:S01]  /*f58b0*/  STL [R1+0x5e28], R27 ;  /* 0x005e281b01007387 */ /* 0x000fe20000100800 */
[----:B0-----:R-:W-:-:S04]  /*f58c0*/  PRMT R8, R3, 0x3340, R0 ;  /* 0x0000334003087816 */ /* 0x001fc80000000000 */
[----:B------:R-:W-:Y:S02]  /*f58d0*/  PRMT R25, R25, 0x5410, R8 ;  /* 0x0000541019197816 */ /* 0x000fe40000000008 */
[----:B------:R-:W-:Y:S02]  /*f58e0*/  LOP3.LUT R8, R7, 0xffff, RZ, 0xc0, !PT ;  /* 0x0000ffff07087812 */ /* 0x000fe400078ec0ff */
[----:B-1----:R-:W-:-:S04]  /*f58f0*/  LOP3.LUT R12, R16, 0xffff, RZ, 0xc0, !PT ;  /* 0x0000ffff100c7812 */ /* 0x002fc800078ec0ff */
[----:B------:R-:W-:Y:S02]  /*f5900*/  PRMT R7, R8, 0x3340, R12 ;  /* 0x0000334008077816 */ /* 0x000fe4000000000c */
[----:B--2---:R-:W-:-:S04]  /*f5910*/  SHF.R.U32.HI R6, RZ, 0x8, R18 ;  /* 0x00000008ff067819 */ /* 0x004fc80000011612 */
[----:B------:R-:W-:-:S04]  /*f5920*/  LOP3.LUT R6, R6, 0xffff, RZ, 0xc0, !PT ;  /* 0x0000ffff06067812 */ /* 0x000fc800078ec0ff */
[----:B------:R-:W-:-:S05]  /*f5930*/  PRMT R6, R6, 0x3340, R0 ;  /* 0x0000334006067816 */ /* 0x000fca0000000000 */
[----:B------:R0:W-:Y:S02]  /*f5940*/  STL [R1+0x98], R6 ;  /* 0x0000980601007387 */ /* 0x0001e40000100800 */
[----:B0-----:R-:W-:Y:S02]  /*f5950*/  PRMT R6, R10, 0x5410, R23 ;  /* 0x000054100a067816 */ /* 0x001fe40000000017 */
[----:B------:R-:W-:-:S03]  /*f5960*/  PRMT R10, R26, 0x5410, R24 ;  /* 0x000054101a0a7816 */ /* 0x000fc60000000018 */
[----:B------:R0:W-:Y:S04]  /*f5970*/  STL [R1+0x15c8], R6 ;  /* 0x0015c80601007387 */ /* 0x0001e80000100800 */
[----:B------:R1:W-:Y:S01]  /*f5980*/  STL [R1+0x15bc], R10 ;  /* 0x0015bc0a01007387 */ /* 0x0003e20000100800 */
[----:B0-----:R-:W-:-:S04]  /*f5990*/  LOP3.LUT R6, R29, 0xffff, RZ, 0xc0, !PT ;  /* 0x0000ffff1d067812 */ /* 0x001fc800078ec0ff */
[----:B-1----:R-:W-:-:S04]  /*f59a0*/  PRMT R10, R6, 0x3340, R0 ;  /* 0x00003340060a7816 */ /* 0x002fc80000000000 */
[----:B------:R-:W-:-:S05]  /*f59b0*/  PRMT R14, R7, 0x5410, R10 ;  /* 0x00005410070e7816 */ /* 0x000fca000000000a */
[----:B------:R0:W-:Y:S04]  /*f59c0*/  STL [R1+0x6114], R14 ;  /* 0x0061140e01007387 */ /* 0x0001e80000100800 */
[----:B------:R-:W2:Y:S04]  /*f59d0*/  LDL.LU R28, [R1+0x3e0] ;  /* 0x0003e000011c7983 */ /* 0x000ea80000300800 */
[----:B------:R-:W2:Y:S04]  /*f59e0*/  LDL.LU R18, [R1+0x4df4] ;  /* 0x004df40001127983 */ /* 0x000ea80000300800 */
[----:B------:R-:W3:Y:S04]  /*f59f0*/  LDL.LU R20, [R1+0x734] ;  /* 0x0007340001147983 */ /* 0x000ee80000300800 */
[----:B------:R-:W2:Y:S04]  /*f5a00*/  LDL.LU R21, [R1+0x3d0] ;  /* 0x0003d00001157983 */ /* 0x000ea80000300800 */
[----:B------:R-:W2:Y:S01]  /*f5a10*/  LDL.LU R19, [R1+0x4dfc] ;  /* 0x004dfc0001137983 */ /* 0x000ea20000300800 */
[----:B------:R-:W-:-:S03]  /*f5a20*/  SHF.R.U32.HI R15, RZ, 0x8, R5 ;  /* 0x00000008ff0f7819 */ /* 0x000fc60000011605 */
[----:B------:R-:W2:Y:S01]  /*f5a30*/  LDL.LU R11, [R1+0x22c] ;  /* 0x00022c00010b7983 */ /* 0x000ea20000300800 */
[----:B0-----:R-:W-:-:S03]  /*f5a40*/  SHF.R.U32.HI R14, RZ, 0x8, R2 ;  /* 0x00000008ff0e7819 */ /* 0x001fc60000011602 */
[----:B------:R-:W2:Y:S01]  /*f5a50*/  LDL.LU R22, [R1+0x4ddc] ;  /* 0x004ddc0001167983 */ /* 0x000ea20000300800 */
[----:B----4-:R-:W-:-:S03]  /*f5a60*/  SHF.R.U32.HI R7, RZ, 0x8, R4 ;  /* 0x00000008ff077819 */ /* 0x010fc60000011604 */
[----:B------:R-:W4:Y:S04]  /*f5a70*/  LDL.LU R23, [R1+0x220] ;  /* 0x0002200001177983 */ /* 0x000f280000300800 */
[----:B------:R-:W4:Y:S04]  /*f5a80*/  LDL.LU R10, [R1+0x20f8] ;  /* 0x0020f800010a7983 */ /* 0x000f280000300800 */
[----:B------:R-:W4:Y:S04]  /*f5a90*/  LDL.LU R5, [R1+0x5234] ;  /* 0x0052340001057983 */ /* 0x000f280000300800 */
[----:B------:R-:W4:Y:S04]  /*f5aa0*/  LDL.LU R2, [R1+0x1afc] ;  /* 0x001afc0001027983 */ /* 0x000f280000300800 */
[----:B------:R-:W4:Y:S01]  /*f5ab0*/  LDL.LU R4, [R1+0x20a8] ;  /* 0x0020a80001047983 */ /* 0x000f220000300800 */
[----:B------:R-:W-:-:S03]  /*f5ac0*/  LOP3.LUT R16, R7, 0xffff, RZ, 0xc0, !PT ;  /* 0x0000ffff07107812 */ /* 0x000fc600078ec0ff */
[----:B------:R-:W4:Y:S04]  /*f5ad0*/  LDL.LU R24, [R1+0x5280] ;  /* 0x0052800001187983 */ /* 0x000f280000300800 */
[----:B------:R-:W4:Y:S04]  /*f5ae0*/  LDL.LU R26, [R1+0x1d9c] ;  /* 0x001d9c00011a7983 */ /* 0x000f280000300800 */
[----:B------:R-:W4:Y:S01]  /*f5af0*/  LDL.LU R7, [R1+0x5168] ;  /* 0x0051680001077983 */ /* 0x000f220000300800 */
[----:B------:R-:W-:Y:S02]  /*f5b00*/  SHF.R.U32.HI R8, RZ, 0x8, R8 ;  /* 0x00000008ff087819 */ /* 0x000fe40000011608 */
[----:B------:R-:W-:-:S02]  /*f5b10*/  SHF.R.U32.HI R12, RZ, 0x8, R12 ;  /* 0x00000008ff0c7819 */ /* 0x000fc4000001160c */
[----:B------:R-:W-:Y:S02]  /*f5b20*/  SHF.R.U32.HI R6, RZ, 0x8, R6 ;  /* 0x00000008ff067819 */ /* 0x000fe40000011606 */
[----:B------:R-:W-:Y:S02]  /*f5b30*/  LOP3.LUT R15, R15, 0xffff, RZ, 0xc0, !PT ;  /* 0x0000ffff0f0f7812 */ /* 0x000fe400078ec0ff */
[----:B------:R-:W-:Y:S02]  /*f5b40*/  LOP3.LUT R14, R14, 0xffff, RZ, 0xc0, !PT ;  /* 0x0000ffff0e0e7812 */ /* 0x000fe400078ec0ff */
[----:B------:R-:W-:Y:S02]  /*f5b50*/  LOP3.LUT R8, R8, 0xffff, RZ, 0xc0, !PT ;  /* 0x0000ffff08087812 */ /* 0x000fe400078ec0ff */
[----:B------:R-:W-:Y:S02]  /*f5b60*/  LOP3.LUT R12, R12, 0xffff, RZ, 0xc0, !PT ;  /* 0x0000ffff0c0c7812 */ /* 0x000fe400078ec0ff */
[----:B------:R-:W-:-:S02]  /*f5b70*/  LOP3.LUT R6, R6, 0xffff, RZ, 0xc0, !PT ;  /* 0x0000ffff06067812 */ /* 0x000fc400078ec0ff */
[----:B------:R-:W-:Y:S02]  /*f5b80*/  PRMT R16, R15, 0x3340, R16 ;  /* 0x000033400f107816 */ /* 0x000fe40000000010 */
[----:B------:R-:W-:Y:S02]  /*f5b90*/  PRMT R14, R14, 0x3340, R0 ;  /* 0x000033400e0e7816 */ /* 0x000fe40000000000 */
[----:B------:R-:W-:Y:S02]  /*f5ba0*/  PRMT R29, R8, 0x3340, R12 ;  /* 0x00003340081d7816 */ /* 0x000fe4000000000c */
[----:B------:R-:W-:Y:S01]  /*f5bb0*/  PRMT R6, R6, 0x3340, R0 ;  /* 0x0000334006067816 */ /* 0x000fe20000000000 */
[----:B------:R-:W-:Y:S04]  /*f5bc0*/  STL [R1+0x619c], R16 ;  /* 0x00619c1001007387 */ /* 0x000fe80000100800 */
[----:B------:R-:W-:Y:S04]  /*f5bd0*/  STL [R1+0x9c], R14 ;  /* 0x00009c0e01007387 */ /* 0x000fe80000100800 */
[----:B------:R-:W-:Y:S04]  /*f5be0*/  STL [R1+0x61a0], R29 ;  /* 0x0061a01d01007387 */ /* 0x000fe80000100800 */
[----:B------:R0:W-:Y:S02]  /*f5bf0*/  STL [R1+0xe8], R6 ;  /* 0x0000e80601007387 */ /* 0x0001e40000100800 */
[----:B0-----:R-:W-:-:S04]  /*f5c00*/  SHF.R.U32.HI R6, RZ, 0x8, R13 ;  /* 0x00000008ff067819 */ /* 0x001fc8000001160d */
[----:B------:R-:W-:-:S04]  /*f5c10*/  LOP3.LUT R6, R6, 0xffff, RZ, 0xc0, !PT ;  /* 0x0000ffff06067812 */ /* 0x000fc800078ec0ff */
[----:B------:R-:W-:Y:S02]  /*f5c20*/  PRMT R6, R6, 0x3340, R0 ;  /* 0x0000334006067816 */ /* 0x000fe40000000000 */
[----:B---3--:R-:W-:-:S04]  /*f5c30*/  SHF.R.U32.HI R8, RZ, 0x8, R20 ;  /* 0x00000008ff087819 */ /* 0x008fc80000011614 */
[----:B------:R-:W-:Y:S02]  /*f5c40*/  LOP3.LUT R8, R8, 0xffff, RZ, 0xc0, !PT ;  /* 0x0000ffff08087812 */ /* 0x000fe400078ec0ff */
[----:B--2---:R-:W-:Y:S02]  /*f5c50*/  PRMT R12, R18, 0x5410, R28 ;  /* 0x00005410120c7816 */ /* 0x004fe4000000001c */
[----:B------:R-:W-:-:S03]  /*f5c60*/  PRMT R8, R8, 0x3340, R0 ;  /* 0x0000334008087816 */ /* 0x000fc60000000000 */
[----:B------:R0:W-:Y:S04]  /*f5c70*/  STL [R1+0x15b8], R12 ;  /* 0x0015b80c01007387 */ /* 0x0001e80000100800 */
[----:B------:R1:W-:Y:S04]  /*f5c80*/  STL [R1+0x110], R8 ;  /* 0x0001100801007387 */ /* 0x0003e80000100800 */
[----:B------:R2:W-:Y:S01]  /*f5c90*/  STL [R1+0x10c], R6 ;  /* 0x00010c0601007387 */ /* 0x0005e20000100800 */
[----:B0-----:R-:W-:Y:S02]  /*f5ca0*/  PRMT R12, R19, 0x5410, R21 ;  /* 0x00005410130c7816 */ /* 0x001fe40000000015 */
[----:B-1----:R-:W-:-:S03]  /*f5cb0*/  PRMT R8, R22, 0x5410, R11 ;  /* 0x0000541016087816 */ /* 0x002fc6000000000b */
[----:B------:R-:W-:Y:S01]  /*f5cc0*/  STL [R1+0x15ac], R12 ;  /* 0x0015ac0c01007387 */ /* 0x000fe20000100800 */
[----:B----4-:R-:W-:Y:S02]  /*f5cd0*/  LOP3.LUT R5, R5, 0xffff, RZ, 0xc0, !PT ;  /* 0x0000ffff05057812 */ /* 0x010fe400078ec0ff */
[----:B--2---:R-:W-:Y:S02]  /*f5ce0*/  PRMT R6, R10, 0x5410, R23 ;  /* 0x000054100a067816 */ /* 0x004fe40000000017 */
[----:B------:R-:W-:Y:S01]  /*f5cf0*/  LOP3.LUT R2, R2, 0xffff, RZ, 0xc0, !PT ;  /* 0x0000ffff02027812 */ /* 0x000fe200078ec0ff */
[----:B------:R0:W-:Y:S01]  /*f5d00*/  STL [R1+0x158c], R8 ;  /* 0x00158c0801007387 */ /* 0x0001e20000100800 */
[----:B------:R-:W-:-:S03]  /*f5d10*/  LOP3.LUT R4, R4, 0xffff, RZ, 0xc0, !PT ;  /* 0x0000ffff04047812 */ /* 0x000fc600078ec0ff */
[----:B------:R1:W-:Y:S01]  /*f5d20*/  STL [R1+0x15a8], R6 ;  /* 0x0015a80601007387 */ /* 0x0003e20000100800 */
[----:B------:R-:W-:Y:S02]  /*f5d30*/  PRMT R11, R2, 0x3340, R0 ;  /* 0x00003340020b7816 */ /* 0x000fe40000000000 */
[----:B------:R-:W-:Y:S02]  /*f5d40*/  PRMT R10, R5, 0x3340, R4 ;  /* 0x00003340050a7816 */ /* 0x000fe40000000004 */
[----:B0-----:R-:W-:Y:S02]  /*f5d50*/  LOP3.LUT R8, R24, 0xffff, RZ, 0xc0, !PT ;  /* 0x0000ffff18087812 */ /* 0x001fe400078ec0ff */
[----:B-1----:R-:W-:Y:S02]  /*f5d60*/  LOP3.LUT R6, R26, 0xffff, RZ, 0xc0, !PT ;  /* 0x0000ffff1a067812 */ /* 0x002fe400078ec0ff */
[----:B------:R-:W-:Y:S02]  /*f5d70*/  LOP3.LUT R7, R7, 0xffff, RZ, 0xc0, !PT ;  /* 0x0000ffff07077812 */ /* 0x000fe400078ec0ff */
[----:B------:R-:W-:-:S02]  /*f5d80*/  PRMT R12, R10, 0x5410, R11 ;  /* 0x000054100a0c7816 */ /* 0x000fc4000000000b */
[----:B------:R-:W-:Y:S02]  /*f5d90*/  PRMT R11, R6, 0x3340, R0 ;  /* 0x00003340060b7816 */ /* 0x000fe40000000000 */
[----:B------:R-:W-:-:S04]  /*f5da0*/  PRMT R10, R8, 0x3340, R7 ;  /* 0x00003340080a7816 */ /* 0x000fc80000000007 */
[----:B------:R-:W-:Y:S01]  /*f5db0*/  PRMT R11, R10, 0x5410, R11 ;  /* 0x000054100a0b7816 */ /* 0x000fe2000000000b */
[----:B------:R-:W-:Y:S01]  /*f5dc0*/  STL [R1+0x2fc], R12 ;  /* 0x0002fc0c01007387 */ /* 0x000fe20000100800 */
[----:B------:R-:W-:Y:S02]  /*f5dd0*/  SHF.R.U32.HI R10, RZ, 0x8, R7 ;  /* 0x00000008ff0a7819 */ /* 0x000fe40000011607 */
[----:B------:R-:W-:Y:S01]  /*f5de0*/  SHF.R.U32.HI R7, RZ, 0x8, R6 ;  /* 0x00000008ff077819 */ /* 0x000fe20000011606 */
[----:B------:R0:W-:Y:S04]  /*f5df0*/  STL [R1+0x2f4], R11 ;  /* 0x0002f40b01007387 */ /* 0x0001e80000100800 */
[----:B------:R-:W2:Y:S01]  /*f5e00*/  LDL.LU R6, [R1+0x790] ;  /* 0x0007900001067983 */ /* 0x000ea20000300800 */
[----:B------:R-:W-:-:S02]  /*f5e10*/  SHF.R.U32.HI R8, RZ, 0x8, R8 ;  /* 0x00000008ff087819 */ /* 0x000fc40000011608 */
[----:B------:R-:W-:Y:S01]  /*f5e20*/  LOP3.LUT R10, R10, 0xffff, RZ, 0xc0, !PT ;  /* 0x0000ffff0a0a7812 */ /* 0x000fe200078ec0ff */
[----:B------:R-:W3:Y:S01]  /*f5e30*/  LDL.LU R15, [R1+0x224] ;  /* 0x00022400010f7983 */ /* 0x000ee20000300800 */
[----:B------:R-:W-:-:S03]  /*f5e40*/  LOP3.LUT R8, R8, 0xffff, RZ, 0xc0, !PT ;  /* 0x0000ffff08087812 */ /* 0x000fc600078ec0ff */
[----:B------:R-:W3:Y:S01]  /*f5e50*/  LDL.LU R28, [R1+0x4de8] ;  /* 0x004de800011c7983 */ /* 0x000ee20000300800 */
[----:B------:R-:W-:-:S03]  /*f5e60*/  LOP3.LUT R7, R7, 0xffff, RZ, 0xc0, !PT ;  /* 0x0000ffff07077812 */ /* 0x000fc600078ec0ff */
[----:B------:R-:W4:Y:S01]  /*f5e70*/  LDL.LU R18, [R1+0x1698] ;  /* 0x0016980001127983 */ /* 0x000f220000300800 */
[----:B------:R-:W-:Y:S02]  /*f5e80*/  PRMT R8, R8, 0x3340, R10 ;  /* 0x0000334008087816 */ /* 0x000fe4000000000a */
[----:B------:R-:W-:Y:S01]  /*f5e90*/  PRMT R7, R7, 0x3340, R0 ;  /* 0x0000334007077816 */ /* 0x000fe20000000000 */
[----:B------:R-:W3:Y:S04]  /*f5ea0*/  LDL.LU R20, [R1+0x5214] ;  /* 0x0052140001147983 */ /* 0x000ee80000300800 */
[----:B------:R1:W-:Y:S04]  /*f5eb0*/  STL [R1+0x6194], R8 ;  /* 0x0061940801007387 */ /* 0x0003e80000100800 */
[----:B------:R-:W3:Y:S04]  /*f5ec0*/  LDL.LU R13, [R1+0x158] ;  /* 0x00015800010d7983 */ /* 0x000ee80000300800 */
[----:B------:R-:W3:Y:S04]  /*f5ed0*/  LDL.LU R21, [R1+0x16a8] ;  /* 0x0016a80001157983 */ /* 0x000ee80000300800 */
[----:B------:R1:W-:Y:S04]  /*f5ee0*/  STL [R1+0x108], R7 ;  /* 0x0001080701007387 */ /* 0x0003e80000100800 */
[----:B------:R-:W3:Y:S01]  /*f5ef0*/  LDL.LU R19, [R1+0x1688] ;  /* 0x0016880001137983 */ /* 0x000ee20000300800 */
[----:B------:R-:W-:-:S03]  /*f5f00*/  SHF.R.U32.HI R14, RZ, 0x8, R4 ;  /* 0x00000008ff0e7819 */ /* 0x000fc60000011604 */
[----:B0-----:R-:W3:Y:S01]  /*f5f10*/  LDL.LU R11, [R1+0x5210] ;  /* 0x00521000010b7983 */ /* 0x001ee20000300800 */
[----:B------:R-:W-:-:S03]  /*f5f20*/  SHF.R.U32.HI R12, RZ, 0x8, R5 ;  /* 0x00000008ff0c7819 */ /* 0x000fc60000011605 */
[----:B------:R-:W3:Y:S01]  /*f5f30*/  LDL.LU R22, [R1+0x15c] ;  /* 0x00015c0001167983 */ /* 0x000ee20000300800 */
[----:B-1----:R-:W-:-:S03]  /*f5f40*/  SHF.R.U32.HI R8, RZ, 0x8, R2 ;  /* 0x00000008ff087819 */ /* 0x002fc60000011602 */
        /* <DEDUP_REMOVED lines=8> */
[----:B------:R-:W-:-:S02]  /*f5fd0*/  LOP3.LUT R12, R12, 0xffff, RZ, 0xc0, !PT ;  /* 0x0000ffff0c0c7812 */ /* 0x000fc400078ec0ff */
[----:B------:R-:W-:Y:S02]  /*f5fe0*/  LOP3.LUT R14, R14, 0xffff, RZ, 0xc0, !PT ;  /* 0x0000ffff0e0e7812 */ /* 0x000fe400078ec0ff */
[----:B------:R-:W-:Y:S02]  /*f5ff0*/  LOP3.LUT R8, R8, 0xffff, RZ, 0xc0, !PT ;  /* 0x0000ffff08087812 */ /* 0x000fe400078ec0ff */
[----:B------:R-:W-:Y:S02]  /*f6000*/  PRMT R12, R12, 0x3340, R14 ;  /* 0x000033400c0c7816 */ /* 0x000fe4000000000e */
[----:B------:R-:W-:-:S03]  /*f6010*/  PRMT R8, R8, 0x3340, R0 ;  /* 0x0000334008087816 */ /* 0x000fc60000000000 */
[----:B------:R-:W-:Y:S04]  /*f6020*/  STL [R1+0x2dc], R12 ;  /* 0x0002dc0c01007387 */ /* 0x000fe80000100800 */
[----:B------:R0:W-:Y:S01]  /*f6030*/  STL [R1+0x104], R8 ;  /* 0x0001040801007387 */ /* 0x0001e20000100800 */
[----:B--2---:R-:W-:-:S04]  /*f6040*/  SHF.R.U32.HI R6, RZ, 0x8, R6 ;  /* 0x00000008ff067819 */ /* 0x004fc80000011606 */
[----:B0-----:R-:W-:Y:S02]  /*f6050*/  LOP3.LUT R8, R6, 0xffff, RZ, 0xc0, !PT ;  /* 0x0000ffff06087812 */ /* 0x001fe400078ec0ff */
[----:B------:R-:W-:Y:S02]  /*f6060*/  SHF.R.U32.HI R6, RZ, 0x8, R9 ;  /* 0x00000008ff067819 */ /* 0x000fe40000011609 */
[----:B------:R-:W-:Y:S02]  /*f6070*/  PRMT R9, R8, 0x3340, R0 ;  /* 0x0000334008097816 */ /* 0x000fe40000000000 */
[----:B------:R-:W-:Y:S02]  /*f6080*/  LOP3.LUT R8, R6, 0xffff, RZ, 0xc0, !PT ;  /* 0x0000ffff06087812 */ /* 0x000fe400078ec0ff */
[----:B----4-:R-:W-:Y:S02]  /*f6090*/  LOP3.LUT R6, R18, 0xffff, RZ, 0xc0, !PT ;  /* 0x0000ffff12067812 */ /* 0x010fe400078ec0ff */
[----:B---3--:R-:W-:-:S02]  /*f60a0*/  PRMT R12, R28, 0x5410, R15 ;  /* 0x000054101c0c7816 */ /* 0x008fc4000000000f */
[----:B------:R-:W-:Y:S02]  /*f60b0*/  PRMT R20, R20, 0x4210, R6 ;  /* 0x0000421014147816 */ /* 0x000fe40000000006 */
[----:B------:R-:W-:Y:S01]  /*f60c0*/  PRMT R8, R8, 0x3340, R0 ;  /* 0x0000334008087816 */ /* 0x000fe20000000000 */
[----:B------:R-:W-:Y:S04]  /*f60d0*/  STL [R1+0x1588], R12 ;  /* 0x0015880c01007387 */ /* 0x000fe80000100800 */
[----:B------:R0:W-:Y:S04]  /*f60e0*/  STL [R1+0x100], R9 ;  /* 0x0001000901007387 */ /* 0x0001e80000100800 */
[----:B------:R-:W-:Y:S04]  /*f60f0*/  STL [R1+0x5c88], R20 ;  /* 0x005c881401007387 */ /* 0x000fe80000100800 */
[----:B------:R1:W-:Y:S01]  /*f6100*/  STL [R1+0xfc], R8 ;  /* 0x0000fc0801007387 */ /* 0x0003e20000100800 */
[----:B0-----:R-:W-:-:S02]  /*f6110*/  PRMT R9, R13, 0x5210, R6 ;  /* 0x000052100d097816 */ /* 0x001fc40000000006 */
[----:B------:R-:W-:Y:S02]  /*f6120*/  LOP3.LUT R6, R19, 0xffff, RZ, 0xc0, !PT ;  /* 0x0000ffff13067812 */ /* 0x000fe400078ec0ff */
[----:B-1----:R-:W-:-:S04]  /*f6130*/  LOP3.LUT R8, R21, 0xffff, RZ, 0xc0, !PT ;  /* 0x0000ffff15087812 */ /* 0x002fc800078ec0ff */
[--C-:B------:R-:W-:Y:S02]  /*f6140*/  PRMT R11, R11, 0x4210, R8.reuse ;  /* 0x000042100b0b7816 */ /* 0x100fe40000000008 */
[----:B------:R-:W-:Y:S02]  /*f6150*/  PRMT R8, R22, 0x5210, R8 ;  /* 0x0000521016087816 */ /* 0x000fe40000000008 */
[--C-:B------:R-:W-:Y:S01]  /*f6160*/  PRMT R10, R10, 0x4210, R6.reuse ;  /* 0x000042100a0a7816 */ /* 0x100fe20000000006 */
[----:B------:R0:W-:Y:S01]  /*f6170*/  STL [R1+0x7a0], R9 ;  /* 0x0007a00901007387 */ /* 0x0001e20000100800 */
[----:B------:R-:W-:-:S03]  /*f6180*/  PRMT R12, R23, 0x5210, R6 ;  /* 0x00005210170c7816 */ /* 0x000fc60000000006 */
[----:B------:R-:W-:Y:S01]  /*f6190*/  STL [R1+0x5c90], R11 ;  /* 0x005c900b01007387 */ /* 0x000fe20000100800 */
[----:B------:R-:W-:Y:S02]  /*f61a0*/  LOP3.LUT R4, R4, 0xffff, RZ, 0xc0, !PT ;  /* 0x0000ffff04047812 */ /* 0x000fe400078ec0ff */
[----:B------:R-:W-:Y:S01]  /*f61b0*/  LOP3.LUT R5, R5, 0xffff, RZ, 0xc0, !PT ;  /* 0x0000ffff05057812 */ /* 0x000fe200078ec0ff */
[----:B------:R1:W-:Y:S01]  /*f61c0*/  STL [R1+0x5c94], R10 ;  /* 0x005c940a01007387 */ /* 0x0003e20000100800 */
[----:B------:R-:W-:-:S03]  /*f61d0*/  LOP3.LUT R2, R2, 0xffff, RZ, 0xc0, !PT ;  /* 0x0000ffff02027812 */ /* 0x000fc600078ec0ff */
[----:B------:R2:W-:Y:S01]  /*f61e0*/  STL [R1+0x7a4], R8 ;  /* 0x0007a40801007387 */ /* 0x0005e20000100800 */
[----:B0-----:R-:W-:Y:S02]  /*f61f0*/  PRMT R9, R4, 0x3340, R2 ;  /* 0x0000334004097816 */ /* 0x001fe40000000002 */
[----:B------:R-:W-:Y:S02]  /*f6200*/  LOP3.LUT R7, R7, 0xffff, RZ, 0xc0, !PT ;  /* 0x0000ffff07077812 */ /* 0x000fe400078ec0ff */
[----:B-1----:R-:W-:Y:S02]  /*f6210*/  PRMT R10, R5, 0x3340, R0 ;  /* 0x00003340050a7816 */ /* 0x002fe40000000000 */
[----:B------:R-:W-:Y:S02]  /*f6220*/  LOP3.LUT R6, R24, 0xffff, RZ, 0xc0, !PT ;  /* 0x0000ffff18067812 */ /* 0x000fe400078ec0ff */
[----:B--2---:R-:W-:Y:S02]  /*f6230*/  LOP3.LUT R8, R26, 0xffff, RZ, 0xc0, !PT ;  /* 0x0000ffff1a087812 */ /* 0x004fe400078ec0ff */
[----:B------:R-:W-:-:S02]  /*f6240*/  PRMT R11, R9, 0x5410, R10 ;  /* 0x00005410090b7816 */ /* 0x000fc4000000000a */
[----:B------:R-:W-:Y:S02]  /*f6250*/  PRMT R10, R6, 0x3340, R0 ;  /* 0x00003340060a7816 */ /* 0x000fe40000000000 */
[----:B------:R-:W-:Y:S01]  /*f6260*/  PRMT R9, R7, 0x3340, R8 ;  /* 0x0000334007097816 */ /* 0x000fe20000000008 */
[----:B------:R-:W-:Y:S03]  /*f6270*/  STL [R1+0x5c98], R12 ;  /* 0x005c980c01007387 */ /* 0x000fe60000100800 */
[----:B------:R-:W-:Y:S01]  /*f6280*/  PRMT R9, R9, 0x5410, R10 ;  /* 0x0000541009097816 */ /* 0x000fe2000000000a */
[----:B------:R-:W-:Y:S01]  /*f6290*/  STL [R1+0x340], R11 ;  /* 0x0003400b01007387 */ /* 0x000fe20000100800 */
[----:B------:R-:W-:Y:S02]  /*f62a0*/  SHF.R.U32.HI R7, RZ, 0x8, R7 ;  /* 0x00000008ff077819 */ /* 0x000fe40000011607 */
[----:B------:R-:W-:Y:S01]  /*f62b0*/  SHF.R.U32.HI R8, RZ, 0x8, R8 ;  /* 0x00000008ff087819 */ /* 0x000fe20000011608 */
[----:B------:R0:W-:Y:S01]  /*f62c0*/  STL [R1+0x308], R9 ;  /* 0x0003080901007387 */ /* 0x0001e20000100800 */
[----:B------:R-:W-:-:S03]  /*f62d0*/  SHF.R.U32.HI R6, RZ, 0x8, R6 ;  /* 0x00000008ff067819 */ /* 0x000fc60000011606 */
[----:B------:R-:W2:Y:S01]  /*f62e0*/  LDL.LU R29, [R1+0x1a1c] ;  /* 0x001a1c00011d7983 */ /* 0x000ea20000300800 */
[----:B------:R-:W-:-:S03]  /*f62f0*/  LOP3.LUT R7, R7, 0xffff, RZ, 0xc0, !PT ;  /* 0x0000ffff07077812 */ /* 0x000fc600078ec0ff */
[----:B------:R-:W3:Y:S01]  /*f6300*/  LDL.LU R16, [R1+0x4e44] ;  /* 0x004e440001107983 */ /* 0x000ee20000300800 */
[----:B------:R-:W-:-:S03]  /*f6310*/  LOP3.LUT R8, R8, 0xffff, RZ, 0xc0, !PT ;  /* 0x0000ffff08087812 */ /* 0x000fc600078ec0ff */
[----:B------:R-:W4:Y:S01]  /*f6320*/  LDL.LU R26, [R1+0x520c] ;  /* 0x00520c00011a7983 */ /* 0x000f220000300800 */
[----:B------:R-:W-:-:S03]  /*f6330*/  LOP3.LUT R6, R6, 0xffff, RZ, 0xc0, !PT ;  /* 0x0000ffff06067812 */ /* 0x000fc600078ec0ff */
[----:B------:R-:W4:Y:S01]  /*f6340*/  LDL.LU R14, [R1+0x164] ;  /* 0x00016400010e7983 */ /* 0x000f220000300800 */
[----:B------:R-:W-:-:S03]  /*f6350*/  PRMT R8, R7, 0x3340, R8 ;  /* 0x0000334007087816 */ /* 0x000fc60000000008 */
[----:B------:R-:W4:Y:S01]  /*f6360*/  LDL.LU R27, [R1+0x50] ;  /* 0x00005000011b7983 */ /* 0x000f220000300800 */
[----:B------:R-:W-:-:S03]  /*f6370*/  PRMT R7, R6, 0x3340, R0 ;  /* 0x0000334006077816 */ /* 0x000fc60000000000 */
[----:B------:R1:W-:Y:S04]  /*f6380*/  STL [R1+0x2d8], R8 ;  /* 0x0002d80801007387 */ /* 0x0003e80000100800 */
[----:B------:R-:W4:Y:S04]  /*f6390*/  LDL.LU R6, [R1+0x1a2c] ;  /* 0x001a2c0001067983 */ /* 0x000f280000300800 */
[----:B------:R0:W-:Y:S01]  /*f63a0*/  STL [R1+0xf8], R7 ;  /* 0x0000f80701007387 */ /* 0x0001e20000100800 */
[----:B------:R-:W-:-:S03]  /*f63b0*/  SHF.R.U32.HI R2, RZ, 0x8, R2 ;  /* 0x00000008ff027819 */ /* 0x000fc60000011602 */
[----:B------:R-:W4:Y:S01]  /*f63c0*/  LDL.LU R24, [R1+0x5208] ;  /* 0x0052080001187983 */ /* 0x000f220000300800 */
[----:B------:R-:W-:-:S03]  /*f63d0*/  SHF.R.U32.HI R4, RZ, 0x8, R4 ;  /* 0x00000008ff047819 */ /* 0x000fc60000011604 */
[----:B------:R-:W4:Y:S04]  /*f63e0*/  LDL.LU R15, [R1+0x168] ;  /* 0x00016800010f7983 */ /* 0x000f280000300800 */
[----:B------:R-:W4:Y:S04]  /*f63f0*/  LDL.LU R28, [R1+0x170c] ;  /* 0x00170c00011c7983 */ /* 0x000f280000300800 */
[----:B0-----:R-:W4:Y:S01]  /*f6400*/  LDL.LU R9, [R1+0x1708] ;  /* 0x0017080001097983 */ /* 0x001f220000300800 */
[----:B-1----:R-:W-:-:S03]  /*f6410*/  SHF.R.U32.HI R8, RZ, 0x8, R5 ;  /* 0x00000008ff087819 */ /* 0x002fc60000011605 */
[----:B------:R-:W4:Y:S01]  /*f6420*/  LDL.LU R18, [R1+0x51e8] ;  /* 0x0051e80001127983 */ /* 0x000f220000300800 */
[----:B------:R-:W-:-:S03]  /*f6430*/  LOP3.LUT R11, R2, 0xffff, RZ, 0xc0, !PT ;  /* 0x0000ffff020b7812 */ /* 0x000fc600078ec0ff */
[----:B------:R-:W4:Y:S01]  /*f6440*/  LDL.LU R13, [R1+0x16c] ;  /* 0x00016c00010d7983 */ /* 0x000f220000300800 */
[----:B------:R-:W-:-:S03]  /*f6450*/  LOP3.LUT R10, R4, 0xffff, RZ, 0xc0, !PT ;  /* 0x0000ffff040a7812 */ /* 0x000fc600078ec0ff */
[----:B------:R-:W4:Y:S04]  /*f6460*/  LDL.LU R21, [R1+0x51dc] ;  /* 0x0051dc0001157983 */ /* 0x000f280000300800 */
[----:B------:R-:W4:Y:S04]  /*f6470*/  LDL.LU R19, [R1+0x170] ;  /* 0x0001700001137983 */ /* 0x000f280000300800 */
[----:B------:R-:W4:Y:S04]  /*f6480*/  LDL.LU R5, [R1+0x524c] ;  /* 0x00524c0001057983 */ /* 0x000f280000300800 */
[----:B------:R-:W4:Y:S04]  /*f6490*/  LDL.LU R2, [R1+0x1b6c] ;  /* 0x001b6c0001027983 */ /* 0x000f280000300800 */
[----:B------:R-:W4:Y:S04]  /*f64a0*/  LDL.LU R4, [R1+0x4f68] ;  /* 0x004f680001047983 */ /* 0x000f280000300800 */
[----:B------:R-:W4:Y:S04]  /*f64b0*/  LDL.LU R7, [R1+0x5290] ;  /* 0x0052900001077983 */ /* 0x000f280000300800 */
[----:B------:R-:W4:Y:S04]  /*f64c0*/  LDL.LU R22, [R1+0x1e3c] ;  /* 0x001e3c0001167983 */ /* 0x000f280000300800 */
[----:B------:R-:W4:Y:S01]  /*f64d0*/  LDL.LU R23, [R1+0x5188] ;  /* 0x0051880001177983 */ /* 0x000f220000300800 */
[----:B------:R-:W-:-:S02]  /*f64e0*/  LOP3.LUT R8, R8, 0xffff, RZ, 0xc0, !PT ;  /* 0x0000ffff08087812 */ /* 0x000fc400078ec0ff */
[----:B------:R-:W-:Y:S02]  /*f64f0*/  PRMT R10, R10, 0x3340, R11 ;  /* 0x000033400a0a7816 */ /* 0x000fe4000000000b */
[----:B------:R-:W-:-:S03]  /*f6500*/  PRMT R11, R8, 0x3340, R0 ;  /* 0x00003340080b7816 */ /* 0x000fc60000000000 */
[----:B------:R2:W-:Y:S04]  /*f6510*/  STL [R1+0x2d4], R10 ;  /* 0x0002d40a01007387 */ /* 0x0005e80000100800 */
[----:B------:R0:W-:Y:S01]  /*f6520*/  STL [R1+0xf4], R11 ;  /* 0x0000f40b01007387 */ /* 0x0001e20000100800 */
[----:B--2---:R-:W-:Y:S02]  /*f6530*/  LOP3.LUT R10, R29, 0xffff, RZ, 0xc0, !PT ;  /* 0x0000ffff1d0a7812 */ /* 0x004fe400078ec0ff */
[----:B---3--:R-:W-:Y:S02]  /*f6540*/  SHF.R.U32.HI R8, RZ, 0x8, R16 ;  /* 0x00000008ff087819 */ /* 0x008fe40000011610 */
[----:B----4-:R-:W-:Y:S02]  /*f6550*/  PRMT R26, R26, 0x4210, R10 ;  /* 0x000042101a1a7816 */ /* 0x010fe4000000000a */
[----:B0-----:R-:W-:-:S02]  /*f6560*/  LOP3.LUT R11, R8, 0xffff, RZ, 0xc0, !PT ;  /* 0x0000ffff080b7812 */ /* 0x001fc400078ec0ff */
[----:B------:R-:W-:Y:S02]  /*f6570*/  PRMT R10, R14, 0x5210, R10 ;  /* 0x000052100e0a7816 */ /* 0x000fe4000000000a */
[----:B------:R-:W-:-:S03]  /*f6580*/  SHF.R.U32.HI R8, RZ, 0x8, R27 ;  /* 0x00000008ff087819 */ /* 0x000fc6000001161b */
[----:B------:R0:W-:Y:S01]  /*f6590*/  STL [R1+0x5cf0], R10 ;  /* 0x005cf00a01007387 */ /* 0x0001e20000100800 */
[----:B------:R-:W-:-:S04]  /*f65a0*/  LOP3.LUT R8, R8, 0xffff, RZ, 0xc0, !PT ;  /* 0x0000ffff08087812 */ /* 0x000fc800078ec0ff */
[--C-:B------:R-:W-:Y:S02]  /*f65b0*/  PRMT R8, R8, 0x3340, R0.reuse ;  /* 0x0000334008087816 */ /* 0x100fe40000000000 */
[----:B0-----:R-:W-:Y:S02]  /*f65c0*/  PRMT R10, R11, 0x3340, R0 ;  /* 0x000033400b0a7816 */ /* 0x001fe40000000000 */
[----:B------:R-:W-:-:S03]  /*f65d0*/  LOP3.LUT R6, R6, 0xffff, RZ, 0xc0, !PT ;  /* 0x0000ffff06067812 */ /* 0x000fc600078ec0ff */
[----:B------:R-:W-:Y:S01]  /*f65e0*/  STL [R1+0xf0], R10 ;  /* 0x0000f00a01007387 */ /* 0x000fe20000100800 */
[----:B------:R-:W-:-:S03]  /*f65f0*/  PRMT R24, R24, 0x4210, R6 ;  /* 0x0000421018187816 */ /* 0x000fc60000000006 */
[----:B------:R-:W-:Y:S01]  /*f6600*/  STL [R1+0x5cd0], R26 ;  /* 0x005cd01a01007387 */ /* 0x000fe20000100800 */
[----:B------:R-:W-:-:S03]  /*f6610*/  PRMT R11, R15, 0x5210, R6 ;  /* 0x000052100f0b7816 */ /* 0x000fc60000000006 */
[----:B------:R0:W-:Y:S01]  /*f6620*/  STL [R1+0xec], R8 ;  /* 0x0000ec0801007387 */ /* 0x0001e20000100800 */
[----:B------:R-:W-:Y:S02]  /*f6630*/  LOP3.LUT R6, R9, 0xffff, RZ, 0xc0, !PT ;  /* 0x0000ffff09067812 */ /* 0x000fe400078ec0ff */
[----:B0-----:R-:W-:Y:S01]  /*f6640*/  LOP3.LUT R8, R28, 0xffff, RZ, 0xc0, !PT ;  /* 0x0000ffff1c087812 */ /* 0x001fe200078ec0ff */
[----:B------:R-:W-:Y:S03]  /*f6650*/  STL.64 [R1+0x5cc8], R24 ;  /* 0x005cc81801007387 */ /* 0x000fe60000100a00 */
[--C-:B------:R-:W-:Y:S02]  /*f6660*/  PRMT R9, R18, 0x4210, R8.reuse ;  /* 0x0000421012097816 */ /* 0x100fe40000000008 */
[----:B------:R-:W-:Y:S02]  /*f6670*/  PRMT R20, R13, 0x5210, R8 ;  /* 0x000052100d147816 */ /* 0x000fe40000000008 */
[--C-:B------:R-:W-:Y:S01]  /*f6680*/  PRMT R8, R21, 0x4210, R6.reuse ;  /* 0x0000421015087816 */ /* 0x100fe20000000006 */
[----:B------:R-:W-:Y:S01]  /*f6690*/  STL [R1+0x5cf4], R11 ;  /* 0x005cf40b01007387 */ /* 0x000fe20000100800 */
[----:B------:R-:W-:-:S02]  /*f66a0*/  PRMT R21, R19, 0x5210, R6 ;  /* 0x0000521013157816 */ /* 0x000fc40000000006 */
[----:B------:R-:W-:Y:S01]  /*f66b0*/  LOP3.LUT R5, R5, 0xffff, RZ, 0xc0, !PT ;  /* 0x0000ffff05057812 */ /* 0x000fe200078ec0ff */
[----:B------:R0:W-:Y:S01]  /*f66c0*/  STL [R1+0x780], R9 ;  /* 0x0007800901007387 */ /* 0x0001e20000100800 */
[----:B------:R-:W-:Y:S02]  /*f66d0*/  LOP3.LUT R2, R2, 0xffff, RZ, 0xc0, !PT ;  /* 0x0000ffff02027812 */ /* 0x000fe400078ec0ff */
[----:B------:R-:W-:Y:S01]  /*f66e0*/  LOP3.LUT R4, R4, 0xffff, RZ, 0xc0, !PT ;  /* 0x0000ffff04047812 */ /* 0x000fe200078ec0ff */
[----:B------:R1:W-:Y:S01]  /*f66f0*/  STL [R1+0x784], R8 ;  /* 0x0007840801007387 */ /* 0x0003e20000100800 */
[----:B------:R-:W-:Y:S02]  /*f6700*/  PRMT R10, R2, 0x3340, R0 ;  /* 0x00003340020a7816 */ /* 0x000fe40000000000 */
[----:B0-----:R-:W-:Y:S02]  /*f6710*/  PRMT R9, R5, 0x3340, R4 ;  /* 0x0000334005097816 */ /* 0x001fe40000000004 */
[----:B------:R-:W-:-:S02]  /*f6720*/  LOP3.LUT R7, R7, 0xffff, RZ, 0xc0, !PT ;  /* 0x0000ffff07077812 */ /* 0x000fc400078ec0ff */
[----:B------:R-:W-:Y:S02]  /*f6730*/  LOP3.LUT R6, R22, 0xffff, RZ, 0xc0, !PT ;  /* 0x0000ffff16067812 */ /* 0x000fe400078ec0ff */
[----:B-1----:R-:W-:Y:S02]  /*f6740*/  LOP3.LUT R8, R23, 0xffff, RZ, 0xc0, !PT ;  /* 0x0000ffff17087812 */ /* 0x002fe400078ec0ff */
[----:B------:R-:W-:Y:S02]  /*f6750*/  PRMT R11, R9, 0x5410, R10 ;  /* 0x00005410090b7816 */ /* 0x000fe4000000000a */
[----:B------:R-:W-:Y:S02]  /*f6760*/  PRMT R10, R6, 0x3340, R0 ;  /* 0x00003340060a7816 */ /* 0x000fe40000000000 */
[--C-:B------:R-:W-:Y:S02]  /*f6770*/  PRMT R9, R7, 0x3340, R8.reuse ;  /* 0x0000334007097816 */ /* 0x100fe40000000008 */
[----:B------:R-:W-:-:S02]  /*f6780*/  SHF.R.U32.HI R8, RZ, 0x8, R8 ;  /* 0x00000008ff087819 */ /* 0x000fc40000011608 */
[----:B------:R-:W-:Y:S01]  /*f6790*/  PRMT R9, R9, 0x5410, R10 ;  /* 0x0000541009097816 */ /* 0x000fe2000000000a */
[----:B------:R-:W-:Y:S01]  /*f67a0*/  STL [R1+0x1688], R11 ;  /* 0x0016880b01007387 */ /* 0x000fe20000100800 */
[----:B------:R-:W-:-:S03]  /*f67b0*/  SHF.R.U32.HI R7, RZ, 0x8, R7 ;  /* 0x00000008ff077819 */ /* 0x000fc60000011607 */
[----:B------:R0:W-:Y:S01]  /*f67c0*/  STL [R1+0x34c], R9 ;  /* 0x00034c0901007387 */ /* 0x0001e20000100800 */
[----:B------:R-:W-:-:S03]  /*f67d0*/  SHF.R.U32.HI R6, RZ, 0x8, R6 ;  /* 0x00000008ff067819 */ /* 0x000fc60000011606 */
[----:B------:R-:W2:Y:S01]  /*f67e0*/  LDL.LU R10, [R1+0x16bc] ;  /* 0x0016bc00010a7983 */ /* 0x000ea20000300800 */
[----:B------:R-:W-:Y:S02]  /*f67f0*/  LOP3.LUT R7, R7, 0xffff, RZ, 0xc0, !PT ;  /* 0x0000ffff07077812 */ /* 0x000fe400078ec0ff */
[----:B0-----:R-:W-:Y:S02]  /*f6800*/  LOP3.LUT R9, R8, 0xffff, RZ, 0xc0, !PT ;  /* 0x0000ffff08097812 */ /* 0x001fe400078ec0ff */
[----:B------:R-:W3:Y:S01]  /*f6810*/  LDL.LU R8, [R1+0x52f8] ;  /* 0x0052f80001087983 */ /* 0x000ee20000300800 */
[----:B------:R-:W-:-:S03]  /*f6820*/  LOP3.LUT R6, R6, 0xffff, RZ, 0xc0, !PT ;  /* 0x0000ffff06067812 */ /* 0x000fc600078ec0ff */
[----:B------:R-:W4:Y:S04]  /*f6830*/  LDL.LU R12, [R1+0x51f8] ;  /* 0x0051f800010c7983 */ /* 0x000f280000300800 */
[----:B------:R-:W4:Y:S01]  /*f6840*/  LDL.LU R22, [R1+0x174] ;  /* 0x0001740001167983 */ /* 0x000f220000300800 */
[----:B------:R-:W-:-:S03]  /*f6850*/  PRMT R7, R7, 0x3340, R9 ;  /* 0x0000334007077816 */ /* 0x000fc60000000009 */
[----:B------:R-:W4:Y:S01]  /*f6860*/  LDL.LU R29, [R1+0x54] ;  /* 0x00005400011d7983 */ /* 0x000f220000300800 */
[----:B------:R-:W-:-:S03]  /*f6870*/  PRMT R6, R6, 0x3340, R0 ;  /* 0x0000334006067816 */ /* 0x000fc60000000000 */
[----:B------:R-:W4:Y:S04]  /*f6880*/  LDL.LU R16, [R1+0x16f8] ;  /* 0x0016f80001107983 */ /* 0x000f280000300800 */
[----:B------:R-:W-:Y:S04]  /*f6890*/  STL [R1+0x2d0], R7 ;  /* 0x0002d00701007387 */ /* 0x000fe80000100800 */
[----:B------:R0:W-:Y:S04]  /*f68a0*/  STL [R1+0xc4], R6 ;  /* 0x0000c40601007387 */ /* 0x0001e80000100800 */
[----:B------:R-:W4:Y:S04]  /*f68b0*/  LDL.LU R14, [R1+0x51e0] ;  /* 0x0051e000010e7983 */ /* 0x000f280000300800 */
[----:B------:R-:W4:Y:S04]  /*f68c0*/  LDL.LU R23, [R1+0x17c] ;  /* 0x00017c0001177983 */ /* 0x000f280000300800 */
[----:B------:R-:W4:Y:S04]  /*f68d0*/  LDL.LU R27, [R1+0x1a5c] ;  /* 0x001a5c00011b7983 */ /* 0x000f280000300800 */
[----:B0-----:R-:W4:Y:S04]  /*f68e0*/  LDL.LU R6, [R1+0x1a58] ;  /* 0x001a580001067983 */ /* 0x001f280000300800 */
[----:B------:R-:W4:Y:S04]  /*f68f0*/  LDL.LU R15, [R1+0x51d8] ;  /* 0x0051d800010f7983 */ /* 0x000f280000300800 */
[----:B------:R-:W4:Y:S04]  /*f6900*/  LDL.LU R28, [R1+0x178] ;  /* 0x00017800011c7983 */ /* 0x000f280000300800 */
[----:B------:R-:W4:Y:S01]  /*f6910*/  LDL.LU R9, [R1+0x51c8] ;  /* 0x0051c80001097983 */ /* 0x000f220000300800 */
[----:B------:R-:W-:-:S03]  /*f6920*/  SHF.R.U32.HI R24, RZ, 0x8, R5 ;  /* 0x00000008ff187819 */ /* 0x000fc60000011605 */
[----:B------:R-:W4:Y:S01]  /*f6930*/  LDL.LU R18, [R1+0x180] ;  /* 0x0001800001127983 */ /* 0x000f220000300800 */
[----:B------:R-:W-:Y:S02]  /*f6940*/  SHF.R.U32.HI R11, RZ, 0x8, R2 ;  /* 0x00000008ff0b7819 */ /* 0x000fe40000011602 */
[----:B------:R-:W-:Y:S01]  /*f6950*/  SHF.R.U32.HI R19, RZ, 0x8, R4 ;  /* 0x00000008ff137819 */ /* 0x000fe20000011604 */
[----:B------:R-:W4:Y:S04]  /*f6960*/  LDL.LU R5, [R1+0x5258] ;  /* 0x0052580001057983 */ /* 0x000f280000300800 */
[----:B------:R-:W4:Y:S04]  /*f6970*/  LDL.LU R2, [R1+0x1bac] ;  /* 0x001bac0001027983 */ /* 0x000f280000300800 */
[----:B------:R-:W4:Y:S01]  /*f6980*/  LDL.LU R13, [R1+0x4f7c] ;  /* 0x004f7c00010d7983 */ /* 0x000f220000300800 */
[----:B------:R-:W-:-:S03]  /*f6990*/  LOP3.LUT R25, R19, 0xffff, RZ, 0xc0, !PT ;  /* 0x0000ffff13197812 */ /* 0x000fc600078ec0ff */
[----:B------:R-:W4:Y:S04]  /*f69a0*/  LDL.LU R4, [R1+0x529c] ;  /* 0x00529c0001047983 */ /* 0x000f280000300800 */
[----:B------:R-:W4:Y:S04]  /*f69b0*/  LDL.LU R7, [R1+0x1eb0] ;  /* 0x001eb00001077983 */ /* 0x000f280000300800 */
[----:B------:R-:W4:Y:S01]  /*f69c0*/  LDL.LU R19, [R1+0x51a0] ;  /* 0x0051a00001137983 */ /* 0x000f220000300800 */
[----:B------:R-:W-:Y:S02]  /*f69d0*/  LOP3.LUT R24, R24, 0xffff, RZ, 0xc0, !PT ;  /* 0x0000ffff18187812 */ /* 0x000fe400078ec0ff */
[----:B------:R-:W-:-:S02]  /*f69e0*/  LOP3.LUT R11, R11, 0xffff, RZ, 0xc0, !PT ;  /* 0x0000ffff0b0b7812 */ /* 0x000fc400078ec0ff */
[----:B------:R-:W-:Y:S02]  /*f69f0*/  PRMT R24, R24, 0x3340, R25 ;  /* 0x0000334018187816 */ /* 0x000fe40000000019 */
[----:B------:R-:W-:-:S03]  /*f6a00*/  PRMT R11, R11, 0x3340, R0 ;  /* 0x000033400b0b7816 */ /* 0x000fc60000000000 */
[----:B------:R-:W-:Y:S04]  /*f6a10*/  STL [R1+0x2cc], R24 ;  /* 0x0002cc1801007387 */ /* 0x000fe80000100800 */
[----:B------:R4:W-:Y:S01]  /*f6a20*/  STL [R1+0xbc], R11 ;  /* 0x0000bc0b01007387 */ /* 0x0009e20000100800 */
[----:B--2---:R-:W-:Y:S02]  /*f6a30*/  LOP3.LUT R10, R10, 0xffff, RZ, 0xc0, !PT ;  /* 0x0000ffff0a0a7812 */ /* 0x004fe400078ec0ff */
[----:B---3--:R-:W-:Y:S02]  /*f6a40*/  SHF.R.U32.HI R8, RZ, 0x8, R8 ;  /* 0x00000008ff087819 */ /* 0x008fe40000011608 */
[--C-:B----4-:R-:W-:Y:S02]  /*f6a50*/  PRMT R11, R12, 0x4210, R10.reuse ;  /* 0x000042100c0b7816 */ /* 0x110fe4000000000a */
[----:B------:R-:W-:-:S02]  /*f6a60*/  PRMT R22, R22, 0x5210, R10 ;  /* 0x0000521016167816 */ /* 0x000fc4000000000a */
[----:B------:R-:W-:Y:S01]  /*f6a70*/  LOP3.LUT R10, R8, 0xffff, RZ, 0xc0, !PT ;  /* 0x0000ffff080a7812 */ /* 0x000fe200078ec0ff */
[----:B------:R0:W-:Y:S01]  /*f6a80*/  STL [R1+0x788], R11 ;  /* 0x0007880b01007387 */ /* 0x0001e20000100800 */
[----:B------:R-:W-:Y:S02]  /*f6a90*/  SHF.R.U32.HI R8, RZ, 0x8, R29 ;  /* 0x00000008ff087819 */ /* 0x000fe4000001161d */
[----:B0-----:R-:W-:Y:S02]  /*f6aa0*/  PRMT R11, R10, 0x3340, R0 ;  /* 0x000033400a0b7816 */ /* 0x001fe40000000000 */
[----:B------:R-:W-:Y:S02]  /*f6ab0*/  LOP3.LUT R10, R8, 0xffff, RZ, 0xc0, !PT ;  /* 0x0000ffff080a7812 */ /* 0x000fe400078ec0ff */
[----:B------:R-:W-:Y:S01]  /*f6ac0*/  LOP3.LUT R8, R16, 0xffff, RZ, 0xc0, !PT ;  /* 0x0000ffff10087812 */ /* 0x000fe200078ec0ff */
[----:B------:R0:W-:Y:S03]  /*f6ad0*/  STL [R1+0xb4], R11 ;  /* 0x0000b40b01007387 */ /* 0x0001e60000100800 */
[----:B------:R-:W-:-:S02]  /*f6ae0*/  PRMT R23, R23, 0x5210, R8 ;  /* 0x0000521017177816 */ /* 0x000fc40000000008 */
[----:B0-----:R-:W-:Y:S02]  /*f6af0*/  PRMT R11, R10, 0x3340, R0 ;  /* 0x000033400a0b7816 */ /* 0x001fe40000000000 */
[----:B------:R-:W-:Y:S02]  /*f6b00*/  PRMT R10, R14, 0x4210, R8 ;  /* 0x000042100e0a7816 */ /* 0x000fe40000000008 */
[----:B------:R-:W-:Y:S01]  /*f6b10*/  LOP3.LUT R8, R27, 0xffff, RZ, 0xc0, !PT ;  /* 0x0000ffff1b087812 */ /* 0x000fe200078ec0ff */
[----:B------:R-:W-:Y:S01]  /*f6b20*/  STL [R1+0xa0], R11 ;  /* 0x0000a00b01007387 */ /* 0x000fe20000100800 */
[----:B------:R-:W-:-:S03]  /*f6b30*/  LOP3.LUT R6, R6, 0xffff, RZ, 0xc0, !PT ;  /* 0x0000ffff06067812 */ /* 0x000fc600078ec0ff */
[----:B------:R0:W-:Y:S04]  /*f6b40*/  STL.64 [R1+0x5ca8], R22 ;  /* 0x005ca81601007387 */ /* 0x0001e80000100a00 */
[----:B------:R1:W-:Y:S04]  /*f6b50*/  STL [R1+0x78c], R10 ;  /* 0x00078c0a01007387 */ /* 0x0003e80000100800 */
[----:B------:R-:W-:Y:S01]  /*f6b60*/  STL.64 [R1+0x5ca0], R20 ;  /* 0x005ca01401007387 */ /* 0x000fe20000100a00 */
[----:B0-----:R-:W-:Y:S02]  /*f6b70*/  PRMT R23, R9, 0x4210, R6 ;  /* 0x0000421009177816 */ /* 0x001fe40000000006 */
[----:B-1----:R-:W-:-:S02]  /*f6b80*/  PRMT R10, R15, 0x4210, R8 ;  /* 0x000042100f0a7816 */ /* 0x002fc40000000008 */
[----:B------:R-:W-:Y:S02]  /*f6b90*/  PRMT R8, R28, 0x5210, R8 ;  /* 0x000052101c087816 */ /* 0x000fe40000000008 */
[----:B------:R-:W-:Y:S01]  /*f6ba0*/  PRMT R6, R18, 0x5210, R6 ;  /* 0x0000521012067816 */ /* 0x000fe20000000006 */
[----:B------:R0:W-:Y:S01]  /*f6bb0*/  STL [R1+0x760], R10 ;  /* 0x0007600a01007387 */ /* 0x0001e20000100800 */
[----:B------:R-:W-:-:S03]  /*f6bc0*/  LOP3.LUT R5, R5, 0xffff, RZ, 0xc0, !PT ;  /* 0x0000ffff05057812 */ /* 0x000fc600078ec0ff */
[----:B------:R-:W-:Y:S01]  /*f6bd0*/  STL [R1+0x750], R8 ;  /* 0x0007500801007387 */ /* 0x000fe20000100800 */
[----:B------:R-:W-:-:S03]  /*f6be0*/  LOP3.LUT R2, R2, 0xffff, RZ, 0xc0, !PT ;  /* 0x0000ffff02027812 */ /* 0x000fc600078ec0ff */
[----:B------:R1:W-:Y:S01]  /*f6bf0*/  STL [R1+0x754], R6 ;  /* 0x0007540601007387 */ /* 0x0003e20000100800 */
[----:B------:R-:W-:Y:S02]  /*f6c00*/  LOP3.LUT R4, R4, 0xffff, RZ, 0xc0, !PT ;  /* 0x0000ffff04047812 */ /* 0x000fe400078ec0ff */
[----:B0-----:R-:W-:Y:S02]  /*f6c10*/  PRMT R10, R2, 0x3340, R0 ;  /* 0x00003340020a7816 */ /* 0x001fe40000000000 */
[----:B------:R-:W-:Y:S02]  /*f6c20*/  LOP3.LUT R7, R7, 0xffff, RZ, 0xc0, !PT ;  /* 0x0000ffff07077812 */ /* 0x000fe400078ec0ff */
[----:B-1----:R-:W-:Y:S02]  /*f6c30*/  LOP3.LUT R6, R13, 0xffff, RZ, 0xc0, !PT ;  /* 0x0000ffff0d067812 */ /* 0x002fe400078ec0ff */
[----:B------:R-:W-:Y:S02]  /*f6c40*/  LOP3.LUT R8, R19, 0xffff, RZ, 0xc0, !PT ;  /* 0x0000ffff13087812 */ /* 0x000fe400078ec0ff */
[----:B------:R-:W-:-:S04]  /*f6c50*/  PRMT R9, R5, 0x3340, R6 ;  /* 0x0000334005097816 */ /* 0x000fc80000000006 */
[----:B------:R-:W-:Y:S02]  /*f6c60*/  PRMT R11, R9, 0x5410, R10 ;  /* 0x00005410090b7816 */ /* 0x000fe4000000000a */
[----:B------:R-:W-:Y:S02]  /*f6c70*/  PRMT R10, R7, 0x3340, R0 ;  /* 0x00003340070a7816 */ /* 0x000fe40000000000 */
[----:B------:R-:W-:Y:S02]  /*f6c80*/  PRMT R9, R4, 0x3340, R8 ;  /* 0x0000334004097816 */ /* 0x000fe40000000008 */
[----:B------:R-:W-:Y:S02]  /*f6c90*/  SHF.R.U32.HI R4, RZ, 0x8, R4 ;  /* 0x00000008ff047819 */ /* 0x000fe40000011604 */
[----:B------:R-:W-:Y:S02]  /*f6ca0*/  PRMT R27, R9, 0x5410, R10 ;  /* 0x00005410091b7816 */ /* 0x000fe4000000000a */
[----:B------:R-:W-:Y:S01]  /*f6cb0*/  SHF.R.U32.HI R8, RZ, 0x8, R8 ;  /* 0x00000008ff087819 */ /* 0x000fe20000011608 */
[----:B------:R0:W-:Y:S01]  /*f6cc0*/  STL [R1+0x16a8], R11 ;  /* 0x0016a80b01007387 */ /* 0x0001e20000100800 */
[----:B------:R-:W-:-:S02]  /*f6cd0*/  LOP3.LUT R4, R4, 0xffff, RZ, 0xc0, !PT ;  /* 0x0000ffff04047812 */ /* 0x000fc400078ec0ff */
[----:B------:R-:W-:Y:S01]  /*f6ce0*/  LOP3.LUT R8, R8, 0xffff, RZ, 0xc0, !PT ;  /* 0x0000ffff08087812 */ /* 0x000fe200078ec0ff */
[----:B------:R-:W-:Y:S01]  /*f6cf0*/  STL [R1+0x5f34], R27 ;  /* 0x005f341b01007387 */ /* 0x000fe20000100800 */
[----:B------:R-:W-:Y:S02]  /*f6d00*/  SHF.R.U32.HI R7, RZ, 0x8, R7 ;  /* 0x00000008ff077819 */ /* 0x000fe40000011607 */
[----:B------:R-:W-:Y:S01]  /*f6d10*/  PRMT R4, R4, 0x3340, R8 ;  /* 0x0000334004047816 */ /* 0x000fe20000000008 */
[----:B0-----:R-:W2:Y:S01]  /*f6d20*/  LDL.LU R11, [R1+0x172c] ;  /* 0x00172c00010b7983 */ /* 0x001ea20000300800 */
[----:B------:R-:W-:-:S03]  /*f6d30*/  LOP3.LUT R7, R7, 0xffff, RZ, 0xc0, !PT ;  /* 0x0000ffff07077812 */ /* 0x000fc600078ec0ff */
[----:B------:R-:W3:Y:S04]  /*f6d40*/  LDL.LU R24, [R1+0x532c] ;  /* 0x00532c0001187983 */ /* 0x000ee80000300800 */
[----:B------:R-:W4:Y:S04]  /*f6d50*/  LDL.LU R25, [R1+0x51d4] ;  /* 0x0051d40001197983 */ /* 0x000f280000300800 */
[----:B------:R-:W4:Y:S04]  /*f6d60*/  LDL.LU R10, [R1+0x184] ;  /* 0x00018400010a7983 */ /* 0x000f280000300800 */
[----:B------:R-:W4:Y:S04]  /*f6d70*/  LDL.LU R26, [R1+0x30] ;  /* 0x00003000011a7983 */ /* 0x000f280000300800 */
[----:B------:R0:W-:Y:S04]  /*f6d80*/  STL [R1+0x6148], R4 ;  /* 0x0061480401007387 */ /* 0x0001e80000100800 */
[----:B------:R-:W4:Y:S01]  /*f6d90*/  LDL.LU R12, [R1+0x196c] ;  /* 0x00196c00010c7983 */ /* 0x000f220000300800 */
[----:B0-----:R-:W-:-:S05]  /*f6da0*/  PRMT R4, R7, 0x3340, R0 ;  /* 0x0000334007047816 */ /* 0x001fca0000000000 */
[----:B------:R0:W-:Y:S04]  /*f6db0*/  STL [R1+0x8c], R4 ;  /* 0x00008c0401007387 */ /* 0x0001e80000100800 */
[----:B------:R-:W4:Y:S04]  /*f6dc0*/  LDL.LU R8, [R1+0x51c4] ;  /* 0x0051c40001087983 */ /* 0x000f280000300800 */
[----:B------:R-:W4:Y:S01]  /*f6dd0*/  LDL.LU R29, [R1+0x188] ;  /* 0x00018800011d7983 */ /* 0x000f220000300800 */
[----:B0-----:R-:W-:-:S03]  /*f6de0*/  SHF.R.U32.HI R4, RZ, 0x8, R6 ;  /* 0x00000008ff047819 */ /* 0x001fc60000011606 */
[----:B------:R-:W4:Y:S04]  /*f6df0*/  LDL.LU R6, [R1+0x16cc] ;  /* 0x0016cc0001067983 */ /* 0x000f280000300800 */
[----:B------:R-:W4:Y:S01]  /*f6e00*/  LDL.LU R16, [R1+0x1ab8] ;  /* 0x001ab80001107983 */ /* 0x000f220000300800 */
[----:B------:R-:W-:-:S03]  /*f6e10*/  SHF.R.U32.HI R2, RZ, 0x8, R2 ;  /* 0x00000008ff027819 */ /* 0x000fc60000011602 */
[----:B------:R-:W4:Y:S01]  /*f6e20*/  LDL.LU R14, [R1+0x51b8] ;  /* 0x0051b800010e7983 */ /* 0x000f220000300800 */
[----:B------:R-:W-:-:S03]  /*f6e30*/  SHF.R.U32.HI R5, RZ, 0x8, R5 ;  /* 0x00000008ff057819 */ /* 0x000fc60000011605 */
[----:B------:R-:W4:Y:S04]  /*f6e40*/  LDL.LU R15, [R1+0x18c] ;  /* 0x00018c00010f7983 */ /* 0x000f280000300800 */
[----:B------:R-:W4:Y:S01]  /*f6e50*/  LDL.LU R28, [R1+0x51a4] ;  /* 0x0051a400011c7983 */ /* 0x000f220000300800 */
[----:B------:R-:W-:-:S03]  /*f6e60*/  LOP3.LUT R20, R4, 0xffff, RZ, 0xc0, !PT ;  /* 0x0000ffff04147812 */ /* 0x000fc600078ec0ff */
[----:B------:R-:W4:Y:S01]  /*f6e70*/  LDL.LU R9, [R1+0x190] ;  /* 0x0001900001097983 */ /* 0x000f220000300800 */
[----:B------:R-:W-:Y:S02]  /*f6e80*/  LOP3.LUT R19, R5, 0xffff, RZ, 0xc0, !PT ;  /* 0x0000ffff05137812 */ /* 0x000fe400078ec0ff */
[----:B------:R-:W-:Y:S01]  /*f6e90*/  LOP3.LUT R4, R2, 0xffff, RZ, 0xc0, !PT ;  /* 0x0000ffff02047812 */ /* 0x000fe200078ec0ff */
[----:B------:R-:W4:Y:S04]  /*f6ea0*/  LDL.LU R7, [R1+0x523c] ;  /* 0x00523c0001077983 */ /* 0x000f280000300800 */
[----:B------:R-:W4:Y:S04]  /*f6eb0*/  LDL.LU R18, [R1+0x1bfc] ;  /* 0x001bfc0001127983 */ /* 0x000f280000300800 */
[----:B------:R-:W4:Y:S01]  /*f6ec0*/  LDL.LU R2, [R1+0x4fb0] ;  /* 0x004fb00001027983 */ /* 0x000f220000300800 */
[----:B------:R-:W-:-:S03]  /*f6ed0*/  PRMT R20, R19, 0x3340, R20 ;  /* 0x0000334013147816 */ /* 0x000fc60000000014 */
[----:B------:R-:W4:Y:S04]  /*f6ee0*/  LDL.LU R13, [R1+0x52a4] ;  /* 0x0052a400010d7983 */ /* 0x000f280000300800 */
[----:B------:R-:W4:Y:S04]  /*f6ef0*/  LDL.LU R5, [R1+0x1f0c] ;  /* 0x001f0c0001057983 */ /* 0x000f280000300800 */
[----:B------:R-:W4:Y:S01]  /*f6f00*/  LDL.LU R19, [R1+0x51bc] ;  /* 0x0051bc0001137983 */ /* 0x000f220000300800 */
[----:B------:R-:W-:-:S03]  /*f6f10*/  PRMT R4, R4, 0x3340, R0 ;  /* 0x0000334004047816 */ /* 0x000fc60000000000 */
[----:B------:R-:W-:Y:S04]  /*f6f20*/  STL [R1+0x2c4], R20 ;  /* 0x0002c41401007387 */ /* 0x000fe80000100800 */
[----:B------:R3:W-:Y:S01]  /*f6f30*/  STL [R1+0x88], R4 ;  /* 0x0000880401007387 */ /* 0x0007e20000100800 */
[----:B--2---:R-:W-:Y:S02]  /*f6f40*/  LOP3.LUT R11, R11, 0xffff, RZ, 0xc0, !PT ;  /* 0x0000ffff0b0b7812 */ /* 0x004fe400078ec0ff */
[----:B---3--:R-:W-:Y:S02]  /*f6f50*/  SHF.R.U32.HI R4, RZ, 0x8, R24 ;  /* 0x00000008ff047819 */ /* 0x008fe40000011618 */
[--C-:B----4-:R-:W-:Y:S02]  /*f6f60*/  PRMT R22, R25, 0x4210, R11.reuse ;  /* 0x0000421019167816 */ /* 0x110fe4000000000b */
[----:B------:R-:W-:-:S02]  /*f6f70*/  PRMT R11, R10, 0x5210, R11 ;  /* 0x000052100a0b7816 */ /* 0x000fc4000000000b */
[----:B------:R-:W-:Y:S02]  /*f6f80*/  LOP3.LUT R10, R4, 0xffff, RZ, 0xc0, !PT ;  /* 0x0000ffff040a7812 */ /* 0x000fe400078ec0ff */
[----:B------:R-:W-:Y:S01]  /*f6f90*/  SHF.R.U32.HI R4, RZ, 0x8, R26 ;  /* 0x00000008ff047819 */ /* 0x000fe2000001161a */
[----:B------:R0:W-:Y:S02]  /*f6fa0*/  STL [R1+0x720], R11 ;  /* 0x0007200b01007387 */ /* 0x0001e40000100800 */
[--C-:B0-----:R-:W-:Y:S02]  /*f6fb0*/  PRMT R11, R10, 0x3340, R0.reuse ;  /* 0x000033400a0b7816 */ /* 0x101fe40000000000 */
[----:B------:R-:W-:Y:S02]  /*f6fc0*/  LOP3.LUT R10, R4, 0xffff, RZ, 0xc0, !PT ;  /* 0x0000ffff040a7812 */ /* 0x000fe400078ec0ff */
[----:B------:R-:W-:Y:S01]  /*f6fd0*/  LOP3.LUT R4, R12, 0xffff, RZ, 0xc0, !PT ;  /* 0x0000ffff0c047812 */ /* 0x000fe200078ec0ff */
[----:B------:R0:W-:Y:S01]  /*f6fe0*/  STL [R1+0x84], R11 ;  /* 0x0000840b01007387 */ /* 0x0001e20000100800 */
[----:B------:R-:W-:-:S02]  /*f6ff0*/  PRMT R10, R10, 0x3340, R0 ;  /* 0x000033400a0a7816 */ /* 0x000fc40000000000 */
[----:B------:R-:W-:-:S03]  /*f7000*/  PRMT R21, R8, 0x4210, R4 ;  /* 0x0000421008157816 */ /* 0x000fc60000000004 */
[----:B------:R1:W-:Y:S01]  /*f7010*/  STL [R1+0x80], R10 ;  /* 0x0000800a01007387 */ /* 0x0003e20000100800 */
[----:B0-----:R-:W-:Y:S02]  /*f7020*/  PRMT R11, R29, 0x5210, R4 ;  /* 0x000052101d0b7816 */ /* 0x001fe40000000004 */
[----:B------:R-:W-:Y:S02]  /*f7030*/  LOP3.LUT R6, R6, 0xffff, RZ, 0xc0, !PT ;  /* 0x0000ffff06067812 */ /* 0x000fe400078ec0ff */
[----:B------:R-:W-:Y:S01]  /*f7040*/  LOP3.LUT R4, R16, 0xffff, RZ, 0xc0, !PT ;  /* 0x0000ffff10047812 */ /* 0x000fe200078ec0ff */
[----:B------:R-:W-:Y:S01]  /*f7050*/  STL [R1+0x5d50], R11 ;  /* 0x005d500b01007387 */ /* 0x000fe20000100800 */
[----:B------:R-:W-:-:S03]  /*f7060*/  PRMT R20, R14, 0x4210, R6 ;  /* 0x000042100e147816 */ /* 0x000fc60000000006 */
[----:B------:R-:W-:Y:S01]  /*f7070*/  STL.64 [R1+0x5d00], R22 ;  /* 0x005d001601007387 */ /* 0x000fe20000100a00 */
[----:B-1----:R-:W-:-:S03]  /*f7080*/  PRMT R10, R15, 0x5210, R6 ;  /* 0x000052100f0a7816 */ /* 0x002fc60000000006 */
[----:B------:R-:W-:Y:S01]  /*f7090*/  STL.64 [R1+0x5cf8], R20 ;  /* 0x005cf81401007387 */ /* 0x000fe20000100a00 */
[----:B------:R-:W-:-:S03]  /*f70a0*/  PRMT R6, R28, 0x4210, R4 ;  /* 0x000042101c067816 */ /* 0x000fc60000000004 */
[----:B------:R-:W-:Y:S04]  /*f70b0*/  STL [R1+0x5d84], R10 ;  /* 0x005d840a01007387 */ /* 0x000fe80000100800 */
[----:B------:R0:W-:Y:S01]  /*f70c0*/  STL [R1+0x6138], R6 ;  /* 0x0061380601007387 */ /* 0x0001e20000100800 */
[----:B------:R-:W-:Y:S02]  /*f70d0*/  LOP3.LUT R7, R7, 0xffff, RZ, 0xc0, !PT ;  /* 0x0000ffff07077812 */ /* 0x000fe400078ec0ff */
[----:B------:R-:W-:Y:S02]  /*f70e0*/  PRMT R24, R9, 0x5210, R4 ;  /* 0x0000521009187816 */ /* 0x000fe40000000004 */
[----:B0-----:R-:W-:Y:S02]  /*f70f0*/  LOP3.LUT R6, R18, 0xffff, RZ, 0xc0, !PT ;  /* 0x0000ffff12067812 */ /* 0x001fe400078ec0ff */
[----:B------:R-:W-:-:S02]  /*f7100*/  LOP3.LUT R2, R2, 0xffff, RZ, 0xc0, !PT ;  /* 0x0000ffff02027812 */ /* 0x000fc400078ec0ff */
[----:B------:R-:W-:Y:S02]  /*f7110*/  PRMT R10, R6, 0x3340, R0 ;  /* 0x00003340060a7816 */ /* 0x000fe40000000000 */
[----:B------:R-:W-:Y:S02]  /*f7120*/  PRMT R9, R7, 0x3340, R2 ;  /* 0x0000334007097816 */ /* 0x000fe40000000002 */
[----:B------:R-:W-:Y:S02]  /*f7130*/  LOP3.LUT R4, R13, 0xffff, RZ, 0xc0, !PT ;  /* 0x0000ffff0d047812 */ /* 0x000fe400078ec0ff */
[----:B------:R-:W-:Y:S02]  /*f7140*/  LOP3.LUT R5, R5, 0xffff, RZ, 0xc0, !PT ;  /* 0x0000ffff05057812 */ /* 0x000fe400078ec0ff */
[----:B------:R-:W-:Y:S02]  /*f7150*/  LOP3.LUT R8, R19, 0xffff, RZ, 0xc0, !PT ;  /* 0x0000ffff13087812 */ /* 0x000fe400078ec0ff */
[----:B------:R-:W-:-:S02]  /*f7160*/  PRMT R11, R9, 0x5410, R10 ;  /* 0x00005410090b7816 */ /* 0x000fc4000000000a */
[----:B------:R-:W-:Y:S02]  /*f7170*/  PRMT R10, R5, 0x3340, R0 ;  /* 0x00003340050a7816 */ /* 0x000fe40000000000 */
[----:B------:R-:W-:-:S04]  /*f7180*/  PRMT R9, R4, 0x3340, R8 ;  /* 0x0000334004097816 */ /* 0x000fc80000000008 */
[----:B------:R-:W-:Y:S01]  /*f7190*/  PRMT R23, R9, 0x5410, R10 ;  /* 0x0000541009177816 */ /* 0x000fe2000000000a */
[----:B------:R0:W-:Y:S01]  /*f71a0*/  STL [R1+0x16cc], R11 ;  /* 0x0016cc0b01007387 */ /* 0x0001e20000100800 */
[----:B------:R-:W-:-:S03]  /*f71b0*/  SHF.R.U32.HI R4, RZ, 0x8, R4 ;  /* 0x00000008ff047819 */ /* 0x000fc60000011604 */
[----:B------:R-:W-:Y:S01]  /*f71c0*/  STL [R1+0x5eac], R23 ;  /* 0x005eac1701007387 */ /* 0x000fe20000100800 */
[----:B------:R-:W-:Y:S02]  /*f71d0*/  SHF.R.U32.HI R10, RZ, 0x8, R8 ;  /* 0x00000008ff0a7819 */ /* 0x000fe40000011608 */
[----:B------:R-:W-:Y:S01]  /*f71e0*/  LOP3.LUT R9, R4, 0xffff, RZ, 0xc0, !PT ;  /* 0x0000ffff04097812 */ /* 0x000fe200078ec0ff */
[----:B0-----:R-:W2:Y:S01]  /*f71f0*/  LDL.LU R11, [R1+0x1b18] ;  /* 0x001b1800010b7983 */ /* 0x001ea20000300800 */
[----:B------:R-:W-:-:S03]  /*f7200*/  SHF.R.U32.HI R8, RZ, 0x8, R5 ;  /* 0x00000008ff087819 */ /* 0x000fc60000011605 */
[----:B------:R-:W3:Y:S01]  /*f7210*/  LDL.LU R4, [R1+0x5364] ;  /* 0x0053640001047983 */ /* 0x000ee20000300800 */
[----:B------:R-:W-:-:S03]  /*f7220*/  LOP3.LUT R10, R10, 0xffff, RZ, 0xc0, !PT ;  /* 0x0000ffff0a0a7812 */ /* 0x000fc600078ec0ff */
[----:B------:R-:W4:Y:S01]  /*f7230*/  LDL.LU R5, [R1+0x51ac] ;  /* 0x0051ac0001057983 */ /* 0x000f220000300800 */
[----:B------:R-:W-:Y:S02]  /*f7240*/  LOP3.LUT R8, R8, 0xffff, RZ, 0xc0, !PT ;  /* 0x0000ffff08087812 */ /* 0x000fe400078ec0ff */
[----:B------:R-:W-:Y:S01]  /*f7250*/  PRMT R10, R9, 0x3340, R10 ;  /* 0x00003340090a7816 */ /* 0x000fe2000000000a */
[----:B------:R-:W4:Y:S01]  /*f7260*/  LDL.LU R25, [R1+0x194] ;  /* 0x0001940001197983 */ /* 0x000f220000300800 */
[----:B------:R-:W-:-:S03]  /*f7270*/  PRMT R9, R8, 0x3340, R0 ;  /* 0x0000334008097816 */ /* 0x000fc60000000000 */
[----:B------:R0:W-:Y:S01]  /*f7280*/  STL [R1+0x2c0], R10 ;  /* 0x0002c00a01007387 */ /* 0x0001e20000100800 */
[----:B------:R-:W-:-:S03]  /*f7290*/  SHF.R.U32.HI R8, RZ, 0x8, R7 ;  /* 0x00000008ff087819 */ /* 0x000fc60000011607 */
[----:B------:R-:W4:Y:S01]  /*f72a0*/  LDL.LU R27, [R1+0x1a38] ;  /* 0x001a3800011b7983 */ /* 0x000f220000300800 */
[----:B------:R-:W-:-:S03]  /*f72b0*/  SHF.R.U32.HI R7, RZ, 0x8, R2 ;  /* 0x00000008ff077819 */ /* 0x000fc60000011602 */
[----:B------:R1:W-:Y:S04]  /*f72c0*/  STL [R1+0x74], R9 ;  /* 0x0000740901007387 */ /* 0x0003e80000100800 */
[----:B------:R-:W4:Y:S01]  /*f72d0*/  LDL.LU R2, [R1+0x51a8] ;  /* 0x0051a80001027983 */ /* 0x000f220000300800 */
[----:B0-----:R-:W-:-:S03]  /*f72e0*/  LOP3.LUT R10, R8, 0xffff, RZ, 0xc0, !PT ;  /* 0x0000ffff080a7812 */ /* 0x001fc600078ec0ff */
[----:B------:R-:W4:Y:S04]  /*f72f0*/  LDL.LU R26, [R1+0x198] ;  /* 0x00019800011a7983 */ /* 0x000f280000300800 */
        /* <DEDUP_REMOVED lines=8> */
[----:B-1----:R-:W4:Y:S04]  /*f7380*/  LDL.LU R9, [R1+0x1c5c] ;  /* 0x001c5c0001097983 */ /* 0x002f280000300800 */
[----:B------:R-:W4:Y:S01]  /*f7390*/  LDL.LU R18, [R1+0x4fdc] ;  /* 0x004fdc0001127983 */ /* 0x000f220000300800 */
[----:B------:R-:W-:-:S03]  /*f73a0*/  PRMT R20, R10, 0x3340, R19 ;  /* 0x000033400a147816 */ /* 0x000fc60000000013 */
[----:B------:R-:W4:Y:S04]  /*f73b0*/  LDL.LU R13, [R1+0x52a8] ;  /* 0x0052a800010d7983 */ /* 0x000f280000300800 */
[----:B------:R-:W4:Y:S04]  /*f73c0*/  LDL.LU R7, [R1+0x1f7c] ;  /* 0x001f7c0001077983 */ /* 0x000f280000300800 */
[----:B------:R-:W4:Y:S01]  /*f73d0*/  LDL.LU R19, [R1+0x51d0] ;  /* 0x0051d00001137983 */ /* 0x000f220000300800 */
[----:B------:R-:W-:-:S04]  /*f73e0*/  SHF.R.U32.HI R6, RZ, 0x8, R6 ;  /* 0x00000008ff067819 */ /* 0x000fc80000011606 */
[----:B------:R-:W-:-:S04]  /*f73f0*/  LOP3.LUT R6, R6, 0xffff, RZ, 0xc0, !PT ;  /* 0x0000ffff06067812 */ /* 0x000fc800078ec0ff */
[----:B------:R-:W-:Y:S01]  /*f7400*/  PRMT R10, R6, 0x3340, R0 ;  /* 0x00003340060a7816 */ /* 0x000fe20000000000 */
[----:B------:R-:W-:Y:S04]  /*f7410*/  STL [R1+0x2bc], R20 ;  /* 0x0002bc1401007387 */ /* 0x000fe80000100800 */
[----:B------:R-:W-:Y:S01]  /*f7420*/  STL [R1+0x70], R10 ;  /* 0x0000700a01007387 */ /* 0x000fe20000100800 */
[----:B--2---:R-:W-:Y:S02]  /*f7430*/  LOP3.LUT R6, R11, 0xffff, RZ, 0xc0, !PT ;  /* 0x0000ffff0b067812 */ /* 0x004fe400078ec0ff */
[----:B---3--:R-:W-:Y:S02]  /*f7440*/  SHF.R.U32.HI R4, RZ, 0x8, R4 ;  /* 0x00000008ff047819 */ /* 0x008fe40000011604 */
[----:B----4-:R-:W-:-:S05]  /*f7450*/  PRMT R5, R5, 0x4210, R6 ;  /* 0x0000421005057816 */ /* 0x010fca0000000006 */
[----:B------:R0:W-:Y:S01]  /*f7460*/  STL [R1+0x613c], R5 ;  /* 0x00613c0501007387 */ /* 0x0001e20000100800 */
[----:B------:R-:W-:Y:S02]  /*f7470*/  PRMT R25, R25, 0x5210, R6 ;  /* 0x0000521019197816 */ /* 0x000fe40000000006 */
[----:B0-----:R-:W-:Y:S02]  /*f7480*/  LOP3.LUT R5, R4, 0xffff, RZ, 0xc0, !PT ;  /* 0x0000ffff04057812 */ /* 0x001fe400078ec0ff */
[----:B------:R-:W-:Y:S02]  /*f7490*/  SHF.R.U32.HI R4, RZ, 0x8, R17 ;  /* 0x00000008ff047819 */ /* 0x000fe40000011611 */
[----:B------:R-:W-:Y:S01]  /*f74a0*/  PRMT R6, R5, 0x3340, R0 ;  /* 0x0000334005067816 */ /* 0x000fe20000000000 */
[----:B------:R-:W2:Y:S01]  /*f74b0*/  LDL.LU R17, [R1+0x6354] ;  /* 0x0063540001117983 */ /* 0x000ea20000300800 */
[----:B------:R-:W-:Y:S02]  /*f74c0*/  LOP3.LUT R5, R4, 0xffff, RZ, 0xc0, !PT ;  /* 0x0000ffff04057812 */ /* 0x000fe400078ec0ff */
[----:B------:R-:W-:-:S02]  /*f74d0*/  LOP3.LUT R4, R27, 0xffff, RZ, 0xc0, !PT ;  /* 0x0000ffff1b047812 */ /* 0x000fc400078ec0ff */
[----:B------:R-:W-:Y:S02]  /*f74e0*/  PRMT R5, R5, 0x3340, R0 ;  /* 0x0000334005057816 */ /* 0x000fe40000000000 */
[--C-:B------:R-:W-:Y:S02]  /*f74f0*/  PRMT R2, R2, 0x4210, R4.reuse ;  /* 0x0000421002027816 */ /* 0x100fe40000000004 */
[----:B------:R-:W-:Y:S01]  /*f7500*/  PRMT R26, R26, 0x5210, R4 ;  /* 0x000052101a1a7816 */ /* 0x000fe20000000004 */
[----:B------:R-:W-:Y:S01]  /*f7510*/  STL [R1+0x6c], R6 ;  /* 0x00006c0601007387 */ /* 0x000fe20000100800 */
[----:B------:R-:W-:-:S03]  /*f7520*/  LOP3.LUT R4, R12, 0xffff, RZ, 0xc0, !PT ;  /* 0x0000ffff0c047812 */ /* 0x000fc600078ec0ff */
[----:B------:R0:W-:Y:S04]  /*f7530*/  STL [R1+0x5d88], R2 ;  /* 0x005d880201007387 */ /* 0x0001e80000100800 */
[----:B------:R1:W-:Y:S01]  /*f7540*/  STL [R1+0x5c], R5 ;  /* 0x00005c0501007387 */ /* 0x0003e20000100800 */
[----:B0-----:R-:W-:-:S03]  /*f7550*/  LOP3.LUT R2, R8, 0xffff, RZ, 0xc0, !PT ;  /* 0x0000ffff08027812 */ /* 0x001fc600078ec0ff */
[----:B------:R-:W-:Y:S01]  /*f7560*/  STL [R1+0x5d18], R26 ;  /* 0x005d181a01007387 */ /* 0x000fe20000100800 */
[--C-:B-1----:R-:W-:Y:S02]  /*f7570*/  PRMT R5, R29, 0x4210, R4.reuse ;  /* 0x000042101d057816 */ /* 0x102fe40000000004 */
[----:B------:R-:W-:Y:S01]  /*f7580*/  PRMT R4, R16, 0x5210, R4 ;  /* 0x0000521010047816 */ /* 0x000fe20000000004 */
[----:B------:R-:W-:Y:S01]  /*f7590*/  STL.64 [R1+0x5d10], R24 ;  /* 0x005d101801007387 */ /* 0x000fe20000100a00 */
[----:B------:R-:W-:-:S03]  /*f75a0*/  PRMT R6, R14, 0x4210, R2 ;  /* 0x000042100e067816 */ /* 0x000fc60000000002 */
[----:B------:R0:W-:Y:S04]  /*f75b0*/  STL [R1+0x60], R5 ;  /* 0x0000600501007387 */ /* 0x0001e80000100800 */
[----:B------:R1:W-:Y:S04]  /*f75c0*/  STL [R1+0x40], R4 ;  /* 0x0000400401007387 */ /* 0x0003e80000100800 */
[----:B------:R3:W-:Y:S01]  /*f75d0*/  STL [R1+0x64], R6 ;  /* 0x0000640601007387 */ /* 0x0007e20000100800 */
[----:B0-----:R-:W-:Y:S02]  /*f75e0*/  PRMT R5, R15, 0x5210, R2 ;  /* 0x000052100f057816 */ /* 0x001fe40000000002 */
[----:B------:R-:W-:-:S02]  /*f75f0*/  LOP3.LUT R2, R9, 0xffff, RZ, 0xc0, !PT ;  /* 0x0000ffff09027812 */ /* 0x000fc400078ec0ff */
[----:B-1----:R-:W-:Y:S01]  /*f7600*/  LOP3.LUT R4, R28, 0xffff, RZ, 0xc0, !PT ;  /* 0x0000ffff1c047812 */ /* 0x002fe200078ec0ff */
[----:B------:R0:W-:Y:S01]  /*f7610*/  STL [R1+0x44], R5 ;  /* 0x0000440501007387 */ /* 0x0001e20000100800 */
[----:B---3--:R-:W-:-:S03]  /*f7620*/  LOP3.LUT R6, R18, 0xffff, RZ, 0xc0, !PT ;  /* 0x0000ffff12067812 */ /* 0x008fc600078ec0ff */
[----:B------:R-:W3:Y:S01]  /*f7630*/  LDL.LU R15, [R1+0x171c] ;  /* 0x00171c00010f7983 */ /* 0x000ee20000300800 */
[----:B------:R-:W-:Y:S02]  /*f7640*/  PRMT R9, R2, 0x3340, R0 ;  /* 0x0000334002097816 */ /* 0x000fe40000000000 */
[----:B------:R-:W-:Y:S02]  /*f7650*/  LOP3.LUT R10, R13, 0xffff, RZ, 0xc0, !PT ;  /* 0x0000ffff0d0a7812 */ /* 0x000fe400078ec0ff */
[----:B0-----:R-:W-:Y:S02]  /*f7660*/  LOP3.LUT R5, R7, 0xffff, RZ, 0xc0, !PT ;  /* 0x0000ffff07057812 */ /* 0x001fe400078ec0ff */
[----:B------:R-:W-:Y:S02]  /*f7670*/  PRMT R7, R4, 0x3340, R6 ;  /* 0x0000334004077816 */ /* 0x000fe40000000006 */
[----:B------:R-:W-:Y:S02]  /*f7680*/  LOP3.LUT R8, R19, 0xffff, RZ, 0xc0, !PT ;  /* 0x0000ffff13087812 */ /* 0x000fe400078ec0ff */
[----:B------:R-:W-:-:S02]  /*f7690*/  PRMT R11, R7, 0x5410, R9 ;  /* 0x00005410070b7816 */ /* 0x000fc40000000009 */
[----:B------:R-:W-:Y:S02]  /*f76a0*/  PRMT R9, R5, 0x3340, R0 ;  /* 0x0000334005097816 */ /* 0x000fe40000000000 */
[----:B------:R-:W-:Y:S01]  /*f76b0*/  PRMT R7, R10, 0x3340, R8 ;  /* 0x000033400a077816 */ /* 0x000fe20000000008 */
[----:B------:R-:W-:Y:S01]  /*f76c0*/  STL [R1+0x5d8c], R11 ;  /* 0x005d8c0b01007387 */ /* 0x000fe20000100800 */
[----:B------:R-:W-:Y:S02]  /*f76d0*/  SHF.R.U32.HI R10, RZ, 0x8, R10 ;  /* 0x00000008ff0a7819 */ /* 0x000fe4000001160a */
[----:B------:R-:W-:Y:S02]  /*f76e0*/  PRMT R7, R7, 0x5410, R9 ;  /* 0x0000541007077816 */ /* 0x000fe40000000009 */
[----:B------:R-:W-:Y:S01]  /*f76f0*/  SHF.R.U32.HI R8, RZ, 0x8, R8 ;  /* 0x00000008ff087819 */ /* 0x000fe20000011608 */
[----:B------:R-:W4:Y:S01]  /*f7700*/  LDL.LU R9, [R1+0x5380] ;  /* 0x0053800001097983 */ /* 0x000f220000300800 */
[----:B------:R-:W-:-:S02]  /*f7710*/  SHF.R.U32.HI R5, RZ, 0x8, R5 ;  /* 0x00000008ff057819 */ /* 0x000fc40000011605 */
[----:B------:R-:W-:Y:S01]  /*f7720*/  LOP3.LUT R8, R8, 0xffff, RZ, 0xc0, !PT ;  /* 0x0000ffff08087812 */ /* 0x000fe200078ec0ff */
[----:B------:R0:W-:Y:S01]  /*f7730*/  STL [R1+0x6140], R7 ;  /* 0x0061400701007387 */ /* 0x0001e20000100800 */
[----:B------:R-:W-:-:S03]  /*f7740*/  LOP3.LUT R5, R5, 0xffff, RZ, 0xc0, !PT ;  /* 0x0000ffff05057812 */ /* 0x000fc600078ec0ff */
[----:B------:R-:W2:Y:S01]  /*f7750*/  LDL.LU R18, [R1+0x518c] ;  /* 0x00518c0001127983 */ /* 0x000ea20000300800 */
[----:B------:R-:W-:-:S03]  /*f7760*/  PRMT R5, R5, 0x3340, R0 ;  /* 0x0000334005057816 */ /* 0x000fc60000000000 */
[----:B------:R-:W2:Y:S01]  /*f7770*/  LDL.LU R19, [R1+0x1a4] ;  /* 0x0001a40001137983 */ /* 0x000ea20000300800 */
[----:B0-----:R-:W-:-:S04]  /*f7780*/  LOP3.LUT R7, R10, 0xffff, RZ, 0xc0, !PT ;  /* 0x0000ffff0a077812 */ /* 0x001fc800078ec0ff */
[----:B------:R-:W-:Y:S02]  /*f7790*/  PRMT R10, R7, 0x3340, R8 ;  /* 0x00003340070a7816 */ /* 0x000fe40000000008 */
[----:B------:R-:W-:-:S03]  /*f77a0*/  SHF.R.U32.HI R4, RZ, 0x8, R4 ;  /* 0x00000008ff047819 */ /* 0x000fc60000011604 */
[----:B------:R-:W-:Y:S04]  /*f77b0*/  STL [R1+0x6144], R10 ;  /* 0x0061440a01007387 */ /* 0x000fe80000100800 */
[----:B------:R0:W-:Y:S01]  /*f77c0*/  STL [R1+0x614c], R5 ;  /* 0x00614c0501007387 */ /* 0x0001e20000100800 */
[----:B------:R-:W-:-:S03]  /*f77d0*/  LOP3.LUT R4, R4, 0xffff, RZ, 0xc0, !PT ;  /* 0x0000ffff04047812 */ /* 0x000fc600078ec0ff */
[----:B------:R-:W2:Y:S01]  /*f77e0*/  LDL.LU R13, [R1+0x1b78] ;  /* 0x001b7800010d7983 */ /* 0x000ea20000300800 */
[----:B0-----:R-:W-:-:S04]  /*f77f0*/  SHF.R.U32.HI R5, RZ, 0x8, R6 ;  /* 0x00000008ff057819 */ /* 0x001fc80000011606 */
[----:B------:R-:W-:-:S04]  /*f7800*/  LOP3.LUT R5, R5, 0xffff, RZ, 0xc0, !PT ;  /* 0x0000ffff05057812 */ /* 0x000fc800078ec0ff */
[----:B------:R-:W-:-:S05]  /*f7810*/  PRMT R24, R4, 0x3340, R5 ;  /* 0x0000334004187816 */ /* 0x000fca0000000005 */
[----:B------:R-:W-:Y:S04]  /*f7820*/  STL [R1+0x6150], R24 ;  /* 0x0061501801007387 */ /* 0x000fe80000100800 */
[----:B------:R-:W2:Y:S04]  /*f7830*/  LDL.LU R20, [R1+0x517c] ;  /* 0x00517c0001147983 */ /* 0x000ea80000300800 */
[----:B------:R-:W2:Y:S01]  /*f7840*/  LDL.LU R28, [R1+0x1a8] ;  /* 0x0001a800011c7983 */ /* 0x000ea20000300800 */
[----:B------:R-:W-:-:S04]  /*f7850*/  SHF.R.U32.HI R2, RZ, 0x8, R2 ;  /* 0x00000008ff027819 */ /* 0x000fc80000011602 */
[----:B------:R-:W-:-:S04]  /*f7860*/  LOP3.LUT R2, R2, 0xffff, RZ, 0xc0, !PT ;  /* 0x0000ffff02027812 */ /* 0x000fc800078ec0ff */
[----:B------:R-:W-:-:S05]  /*f7870*/  PRMT R6, R2, 0x3340, R0 ;  /* 0x0000334002067816 */ /* 0x000fca0000000000 */
[----:B------:R0:W-:Y:S04]  /*f7880*/  STL [R1+0x6154], R6 ;  /* 0x0061540601007387 */ /* 0x0001e80000100800 */
[----:B------:R-:W2:Y:S04]  /*f7890*/  LDL.LU R2, [R1+0x1b7c] ;  /* 0x001b7c0001027983 */ /* 0x000ea80000300800 */
[----:B------:R-:W2:Y:S04]  /*f78a0*/  LDL.LU R23, [R1+0x1a7c] ;  /* 0x001a7c0001177983 */ /* 0x000ea80000300800 */
[----:B------:R-:W2:Y:S04]  /*f78b0*/  LDL.LU R21, [R1+0x5180] ;  /* 0x0051800001157983 */ /* 0x000ea80000300800 */
[----:B------:R-:W2:Y:S04]  /*f78c0*/  LDL.LU R22, [R1+0x1b0] ;  /* 0x0001b00001167983 */ /* 0x000ea80000300800 */
[----:B------:R-:W2:Y:S04]  /*f78d0*/  LDL.LU R4, [R1+0x5174] ;  /* 0x0051740001047983 */ /* 0x000ea80000300800 */
[----:B------:R-:W2:Y:S01]  /*f78e0*/  LDL.LU R27, [R1+0x1ac] ;  /* 0x0001ac00011b7983 */ /* 0x000ea20000300800 */
[----:B------:R-:W-:-:S03]  /*f78f0*/  SHF.R.U32.HI R3, RZ, 0x8, R3 ;  /* 0x00000008ff037819 */ /* 0x000fc60000011603 */
[----:B------:R-:W2:Y:S04]  /*f7900*/  LDL.LU R12, [R1+0x52ac] ;  /* 0x0052ac00010c7983 */ /* 0x000ea80000300800 */
[----:B------:R-:W2:Y:S04]  /*f7910*/  LDL.LU R8, [R1+0x1f9c] ;  /* 0x001f9c0001087983 */ /* 0x000ea80000300800 */
[----:B------:R-:W2:Y:S04]  /*f7920*/  LDL.LU R29, [R1+0x51e4] ;  /* 0x0051e400011d7983 */ /* 0x000ea80000300800 */
[----:B------:R-:W2:Y:S01]  /*f7930*/  LDL.LU R16, [R1+0x52b4] ;  /* 0x0052b40001107983 */ /* 0x000ea20000300800 */
[----:B------:R-:W-:-:S04]  /*f7940*/  LOP3.LUT R3, R3, 0xffff, RZ, 0xc0, !PT ;  /* 0x0000ffff03037812 */ /* 0x000fc800078ec0ff */
[----:B------:R-:W-:Y:S02]  /*f7950*/  PRMT R3, R3, 0x3340, R0 ;  /* 0x0000334003037816 */ /* 0x000fe40000000000 */
[----:B---3--:R-:W-:Y:S02]  /*f7960*/  LOP3.LUT R7, R15, 0xffff, RZ, 0xc0, !PT ;  /* 0x0000ffff0f077812 */ /* 0x008fe400078ec0ff */
[----:B----4-:R-:W-:-:S04]  /*f7970*/  SHF.R.U32.HI R5, RZ, 0x8, R9 ;  /* 0x00000008ff057819 */ /* 0x010fc80000011609 */
[----:B------:R-:W-:Y:S02]  /*f7980*/  LOP3.LUT R5, R5, 0xffff, RZ, 0xc0, !PT ;  /* 0x0000ffff05057812 */ /* 0x000fe400078ec0ff */
[--C-:B--2---:R-:W-:Y:S02]  /*f7990*/  PRMT R25, R18, 0x4210, R7.reuse ;  /* 0x0000421012197816 */ /* 0x104fe40000000007 */
[----:B------:R-:W2:Y:S01]  /*f79a0*/  LDL.LU R18, [R1+0x1fbc] ;  /* 0x001fbc0001127983 */ /* 0x000ea20000300800 */
[----:B0-----:R-:W-:-:S03]  /*f79b0*/  PRMT R6, R19, 0x5210, R7 ;  /* 0x0000521013067816 */ /* 0x001fc60000000007 */
[----:B------:R-:W-:Y:S04]  /*f79c0*/  STL [R1+0x5dc0], R25 ;  /* 0x005dc01901007387 */ /* 0x000fe80000100800 */
[----:B------:R-:W3:Y:S04]  /*f79d0*/  LDL.LU R19, [R1+0x51f0] ;  /* 0x0051f00001137983 */ /* 0x000ee80000300800 */
[----:B------:R0:W-:Y:S02]  /*f79e0*/  STL [R1+0x48], R6 ;  /* 0x0000480601007387 */ /* 0x0001e40000100800 */
[----:B0-----:R-:W-:-:S02]  /*f79f0*/  PRMT R6, R5, 0x3340, R0 ;  /* 0x0000334005067816 */ /* 0x001fc40000000000 */
[----:B------:R-:W-:-:S03]  /*f7a00*/  LOP3.LUT R5, R13, 0xffff, RZ, 0xc0, !PT ;  /* 0x0000ffff0d057812 */ /* 0x000fc600078ec0ff */
[----:B------:R0:W-:Y:S04]  /*f7a10*/  STL [R1+0x18], R6 ;  /* 0x0000180601007387 */ /* 0x0001e80000100800 */
[----:B------:R-:W4:Y:S04]  /*f7a20*/  LDL.LU R9, [R1+0x5254] ;  /* 0x0052540001097983 */ /* 0x000f280000300800 */
[----:B------:R-:W4:Y:S04]  /*f7a30*/  LDL.LU R14, [R1+0x1cf8] ;  /* 0x001cf800010e7983 */ /* 0x000f280000300800 */
[----:B------:R1:W-:Y:S04]  /*f7a40*/  STL [R1+0x14], R3 ;  /* 0x0000140301007387 */ /* 0x0003e80000100800 */
[----:B------:R-:W4:Y:S01]  /*f7a50*/  LDL.LU R15, [R1+0x5004] ;  /* 0x00500400010f7983 */ /* 0x000f220000300800 */
[----:B0-----:R-:W-:-:S03]  /*f7a60*/  PRMT R6, R20, 0x4210, R5 ;  /* 0x0000421014067816 */ /* 0x001fc60000000005 */
[----:B------:R-:W4:Y:S01]  /*f7a70*/  LDL.LU R13, [R1+0x52b8] ;  /* 0x0052b800010d7983 */ /* 0x000f220000300800 */
[----:B------:R-:W-:-:S03]  /*f7a80*/  PRMT R20, R28, 0x5210, R5 ;  /* 0x000052101c147816 */ /* 0x000fc60000000005 */
[----:B-1----:R-:W4:Y:S04]  /*f7a90*/  LDL.LU R3, [R1+0x1ffc] ;  /* 0x001ffc0001037983 */ /* 0x002f280000300800 */
[----:B------:R-:W4:Y:S04]  /*f7aa0*/  LDL.LU R28, [R1+0x5200] ;  /* 0x00520000011c7983 */ /* 0x000f280000300800 */
[----:B------:R0:W-:Y:S01]  /*f7ab0*/  STL [R1+0x50], R6 ;  /* 0x0000500601007387 */ /* 0x0001e20000100800 */
[----:B------:R-:W-:Y:S02]  /*f7ac0*/  LOP3.LUT R5, R2, 0xffff, RZ, 0xc0, !PT ;  /* 0x0000ffff02057812 */ /* 0x000fe400078ec0ff */
[----:B------:R-:W-:-:S02]  /*f7ad0*/  LOP3.LUT R2, R23, 0xffff, RZ, 0xc0, !PT ;  /* 0x0000ffff17027812 */ /* 0x000fc400078ec0ff */
[--C-:B0-----:R-:W-:Y:S02]  /*f7ae0*/  PRMT R6, R21, 0x4210, R5.reuse ;  /* 0x0000421015067816 */ /* 0x101fe40000000005 */
[----:B------:R-:W-:Y:S01]  /*f7af0*/  PRMT R21, R22, 0x5210, R5 ;  /* 0x0000521016157816 */ /* 0x000fe20000000005 */
[----:B------:R-:W-:Y:S01]  /*f7b00*/  STL [R1+0x5e2c], R20 ;  /* 0x005e2c1401007387 */ /* 0x000fe20000100800 */
[----:B------:R-:W-:-:S03]  /*f7b10*/  PRMT R4, R4, 0x4210, R2 ;  /* 0x0000421004047816 */ /* 0x000fc60000000002 */
[----:B------:R-:W-:Y:S01]  /*f7b20*/  STL [R1+0x5e54], R21 ;  /* 0x005e541501007387 */ /* 0x000fe20000100800 */
[----:B------:R-:W-:-:S03]  /*f7b30*/  PRMT R22, R27, 0x5210, R2 ;  /* 0x000052101b167816 */ /* 0x000fc60000000002 */
[----:B------:R-:W-:Y:S04]  /*f7b40*/  STL [R1+0x54], R6 ;  /* 0x0000540601007387 */ /* 0x000fe80000100800 */
[----:B------:R-:W-:Y:S01]  /*f7b50*/  STL [R1+0x5e58], R22 ;  /* 0x005e581601007387 */ /* 0x000fe20000100800 */
[----:B------:R-:W-:Y:S02]  /*f7b60*/  LOP3.LUT R5, R12, 0xffff, RZ, 0xc0, !PT ;  /* 0x0000ffff0c057812 */ /* 0x000fe400078ec0ff */
[----:B------:R-:W-:Y:S01]  /*f7b70*/  LOP3.LUT R2, R8, 0xffff, RZ, 0xc0, !PT ;  /* 0x0000ffff08027812 */ /* 0x000fe200078ec0ff */
[----:B------:R0:W-:Y:S03]  /*f7b80*/  STL [R1+0x58], R4 ;  /* 0x0000580401007387 */ /* 0x0001e60000100800 */
[----:B------:R-:W-:-:S02]  /*f7b90*/  PRMT R11, R2, 0x3340, R0 ;  /* 0x00003340020b7816 */ /* 0x000fc40000000000 */
[----:B0-----:R-:W-:Y:S02]  /*f7ba0*/  LOP3.LUT R4, R29, 0xffff, RZ, 0xc0, !PT ;  /* 0x0000ffff1d047812 */ /* 0x001fe400078ec0ff */
[----:B------:R-:W-:Y:S02]  /*f7bb0*/  LOP3.LUT R6, R16, 0xffff, RZ, 0xc0, !PT ;  /* 0x0000ffff10067812 */ /* 0x000fe400078ec0ff */
[----:B------:R-:W-:Y:S02]  /*f7bc0*/  PRMT R10, R5, 0x3340, R4 ;  /* 0x00003340050a7816 */ /* 0x000fe40000000004 */
[----:B--2---:R-:W-:Y:S02]  /*f7bd0*/  LOP3.LUT R8, R18, 0xffff, RZ, 0xc0, !PT ;  /* 0x0000ffff12087812 */ /* 0x004fe400078ec0ff */
[----:B------:R-:W-:Y:S02]  /*f7be0*/  PRMT R18, R10, 0x5410, R11 ;  /* 0x000054100a127816 */ /* 0x000fe4000000000b */
[----:B------:R-:W-:-:S02]  /*f7bf0*/  PRMT R11, R8, 0x3340, R0 ;  /* 0x00003340080b7816 */ /* 0x000fc40000000000 */
[----:B---3--:R-:W-:-:S04]  /*f7c00*/  LOP3.LUT R7, R19, 0xffff, RZ, 0xc0, !PT ;  /* 0x0000ffff13077812 */ /* 0x008fc800078ec0ff */
[----:B------:R-:W-:-:S04]  /*f7c10*/  PRMT R10, R6, 0x3340, R7 ;  /* 0x00003340060a7816 */ /* 0x000fc80000000007 */
[----:B------:R-:W-:Y:S02]  /*f7c20*/  PRMT R19, R10, 0x5410, R11 ;  /* 0x000054100a137816 */ /* 0x000fe4000000000b */
[----:B----4-:R-:W-:Y:S02]  /*f7c30*/  LOP3.LUT R9, R9, 0xffff, RZ, 0xc0, !PT ;  /* 0x0000ffff09097812 */ /* 0x010fe400078ec0ff */
[----:B------:R-:W-:Y:S02]  /*f7c40*/  LOP3.LUT R11, R14, 0xffff, RZ, 0xc0, !PT ;  /* 0x0000ffff0e0b7812 */ /* 0x000fe400078ec0ff */
[----:B------:R-:W-:Y:S02]  /*f7c50*/  LOP3.LUT R10, R15, 0xffff, RZ, 0xc0, !PT ;  /* 0x0000ffff0f0a7812 */ /* 0x000fe400078ec0ff */
[----:B------:R-:W-:Y:S02]  /*f7c60*/  LOP3.LUT R12, R13, 0xffff, RZ, 0xc0, !PT ;  /* 0x0000ffff0d0c7812 */ /* 0x000fe400078ec0ff */
[----:B------:R-:W-:-:S02]  /*f7c70*/  PRMT R13, R11, 0x3340, R0 ;  /* 0x000033400b0d7816 */ /* 0x000fc40000000000 */
[----:B------:R-:W-:Y:S02]  /*f7c80*/  LOP3.LUT R14, R3, 0xffff, RZ, 0xc0, !PT ;  /* 0x0000ffff030e7812 */ /* 0x000fe400078ec0ff */
[----:B------:R-:W-:Y:S02]  /*f7c90*/  PRMT R3, R9, 0x3340, R10 ;  /* 0x0000334009037816 */ /* 0x000fe4000000000a */
[----:B------:R-:W-:Y:S02]  /*f7ca0*/  LOP3.LUT R15, R28, 0xffff, RZ, 0xc0, !PT ;  /* 0x0000ffff1c0f7812 */ /* 0x000fe400078ec0ff */
[----:B------:R-:W-:Y:S02]  /*f7cb0*/  PRMT R13, R3, 0x5410, R13 ;  /* 0x00005410030d7816 */ /* 0x000fe4000000000d */
[----:B------:R-:W-:Y:S02]  /*f7cc0*/  PRMT R16, R14, 0x3340, R0 ;  /* 0x000033400e107816 */ /* 0x000fe40000000000 */
[----:B------:R-:W-:Y:S01]  /*f7cd0*/  PRMT R3, R12, 0x3340, R15 ;  /* 0x000033400c037816 */ /* 0x000fe2000000000f */
[----:B------:R-:W-:Y:S03]  /*f7ce0*/  STL.64 [R1+0x6120], R18 ;  /* 0x0061201201007387 */ /* 0x000fe60000100a00 */
[----:B------:R-:W-:Y:S01]  /*f7cf0*/  PRMT R3, R3, 0x5410, R16 ;  /* 0x0000541003037816 */ /* 0x000fe20000000010 */
[----:B------:R-:W-:Y:S01]  /*f7d00*/  STL [R1+0x6118], R17 ;  /* 0x0061181101007387 */ /* 0x000fe20000100800 */
[----:B------:R-:W-:-:S03]  /*f7d10*/  SHF.R.U32.HI R12, RZ, 0x8, R12 ;  /* 0x00000008ff0c7819 */ /* 0x000fc6000001160c */
[----:B------:R0:W-:Y:S04]  /*f7d20*/  STL [R1+0x5d90], R13 ;  /* 0x005d900d01007387 */ /* 0x0001e80000100800 */
[----:B------:R1:W-:Y:S01]  /*f7d30*/  STL [R1+0x5d94], R3 ;  /* 0x005d940301007387 */ /* 0x0003e20000100800 */
[----:B------:R-:W-:Y:S02]  /*f7d40*/  LOP3.LUT R12, R12, 0xffff, RZ, 0xc0, !PT ;  /* 0x0000ffff0c0c7812 */ /* 0x000fe400078ec0ff */
[----:B0-----:R-:W-:Y:S02]  /*f7d50*/  SHF.R.U32.HI R13, RZ, 0x8, R15 ;  /* 0x00000008ff0d7819 */ /* 0x001fe4000001160f */
[----:B-1----:R-:W-:Y:S02]  /*f7d60*/  SHF.R.U32.HI R3, RZ, 0x8, R14 ;  /* 0x00000008ff037819 */ /* 0x002fe4000001160e */
[----:B------:R-:W-:-:S02]  /*f7d70*/  LOP3.LUT R13, R13, 0xffff, RZ, 0xc0, !PT ;  /* 0x0000ffff0d0d7812 */ /* 0x000fc400078ec0ff */
[----:B------:R-:W-:Y:S02]  /*f7d80*/  LOP3.LUT R3, R3, 0xffff, RZ, 0xc0, !PT ;  /* 0x0000ffff03037812 */ /* 0x000fe400078ec0ff */
[----:B------:R-:W-:Y:S02]  /*f7d90*/  PRMT R28, R12, 0x3340, R13 ;  /* 0x000033400c1c7816 */ /* 0x000fe4000000000d */
[----:B------:R-:W-:Y:S02]  /*f7da0*/  PRMT R3, R3, 0x3340, R0 ;  /* 0x0000334003037816 */ /* 0x000fe40000000000 */
[----:B------:R-:W-:Y:S01]  /*f7db0*/  SHF.R.U32.HI R9, RZ, 0x8, R9 ;  /* 0x00000008ff097819 */ /* 0x000fe20000011609 */
[----:B------:R-:W-:Y:S01]  /*f7dc0*/  STL [R1+0x6158], R28 ;  /* 0x0061581c01007387 */ /* 0x000fe20000100800 */
[----:B------:R-:W-:-:S03]  /*f7dd0*/  SHF.R.U32.HI R10, RZ, 0x8, R10 ;  /* 0x00000008ff0a7819 */ /* 0x000fc6000001160a */
[----:B------:R0:W-:Y:S01]  /*f7de0*/  STL [R1+0x10], R3 ;  /* 0x0000100301007387 */ /* 0x0001e20000100800 */
[----:B------:R-:W-:Y:S02]  /*f7df0*/  LOP3.LUT R9, R9, 0xffff, RZ, 0xc0, !PT ;  /* 0x0000ffff09097812 */ /* 0x000fe400078ec0ff */
[----:B------:R-:W-:Y:S02]  /*f7e00*/  LOP3.LUT R10, R10, 0xffff, RZ, 0xc0, !PT ;  /* 0x0000ffff0a0a7812 */ /* 0x000fe400078ec0ff */
[----:B0-----:R-:W-:-:S04]  /*f7e10*/  SHF.R.U32.HI R3, RZ, 0x8, R11 ;  /* 0x00000008ff037819 */ /* 0x001fc8000001160b */
        /* <DEDUP_REMOVED lines=9> */
[----:B0-----:R-:W-:Y:S02]  /*f7eb0*/  SHF.R.U32.HI R3, RZ, 0x8, R8 ;  /* 0x00000008ff037819 */ /* 0x001fe40000011608 */
[----:B------:R-:W-:Y:S02]  /*f7ec0*/  PRMT R9, R6, 0x3340, R7 ;  /* 0x0000334006097816 */ /* 0x000fe40000000007 */
[----:B------:R-:W-:-:S04]  /*f7ed0*/  LOP3.LUT R3, R3, 0xffff, RZ, 0xc0, !PT ;  /* 0x0000ffff03037812 */ /* 0x000fc800078ec0ff */
[----:B------:R-:W-:Y:S01]  /*f7ee0*/  PRMT R6, R3, 0x3340, R0 ;  /* 0x0000334003067816 */ /* 0x000fe20000000000 */
[----:B------:R-:W-:Y:S04]  /*f7ef0*/  STL [R1+0x615c], R9 ;  /* 0x00615c0901007387 */ /* 0x000fe80000100800 */
[----:B------:R-:W-:Y:S04]  /*f7f00*/  STL [R1+0x6350], R0 ;  /* 0x0063500001007387 */ /* 0x000fe80000100800 */
[----:B------:R-:W-:Y:S04]  /*f7f10*/  STL [R1+0x24], R6 ;  /* 0x0000240601007387 */ /* 0x000fe80000100800 */
[----:B------:R-:W2:Y:S04]  /*f7f20*/  LDL.LU R22, [R1+0x50dc] ;  /* 0x0050dc0001167983 */ /* 0x000ea80000300800 */
[----:B--2---:R0:W-:Y:S04]  /*f7f30*/  STL [R1+0x6338], R22 ;  /* 0x0063381601007387 */ /* 0x0041e80000100800 */
[----:B0-----:R-:W2:Y:S04]  /*f7f40*/  LDL.LU R22, [R1+0x50cc] ;  /* 0x0050cc0001167983 */ /* 0x001ea80000300800 */
[----:B--2---:R0:W-:Y:S04]  /*f7f50*/  STL [R1+0x6340], R22 ;  /* 0x0063401601007387 */ /* 0x0041e80000100800 */
[----:B0-----:R-:W2:Y:S04]  /*f7f60*/  LDL.LU R22, [R1+0x50f4] ;  /* 0x0050f40001167983 */ /* 0x001ea80000300800 */
[----:B--2---:R0:W-:Y:S04]  /*f7f70*/  STL [R1+0x6348], R22 ;  /* 0x0063481601007387 */ /* 0x0041e80000100800 */
[----:B0-----:R-:W2:Y:S04]  /*f7f80*/  LDL.LU R22, [R1+0x50e8] ;  /* 0x0050e80001167983 */ /* 0x001ea80000300800 */
[----:B------:R-:W3:Y:S04]  /*f7f90*/  LDL.LU R9, [R1+0x4e18] ;  /* 0x004e180001097983 */ /* 0x000ee80000300800 */
[----:B---3--:R0:W-:Y:S04]  /*f7fa0*/  STL [R1+0x6300], R9 ;  /* 0x0063000901007387 */ /* 0x0081e80000100800 */
[----:B0-----:R-:W3:Y:S04]  /*f7fb0*/  LDL.LU R9, [R1+0x444] ;  /* 0x0004440001097983 */ /* 0x001ee80000300800 */
        /* <DEDUP_REMOVED lines=28> */
[----:B0-----:R-:W3:Y:S01]  /*f8180*/  LDL.LU R28, [R1+0x464] ;  /* 0x00046400011c7983 */ /* 0x001ee20000300800 */
[----:B------:R-:W-:-:S03]  /*f8190*/  SHF.R.U32.HI R3, RZ, 0x8, R5 ;  /* 0x00000008ff037819 */ /* 0x000fc60000011605 */
[----:B---3--:R0:W-:Y:S04]  /*f81a0*/  STL [R1+0x6328], R28 ;  /* 0x0063281c01007387 */ /* 0x0081e80000100800 */
[----:B0-----:R-:W3:Y:S01]  /*f81b0*/  LDL.LU R28, [R1+0x50c] ;  /* 0x00050c00011c7983 */ /* 0x001ee20000300800 */
[----:B------:R-:W-:Y:S02]  /*f81c0*/  LOP3.LUT R25, R3, 0xffff, RZ, 0xc0, !PT ;  /* 0x0000ffff03197812 */ /* 0x000fe400078ec0ff */
[----:B------:R-:W-:Y:S02]  /*f81d0*/  SHF.R.U32.HI R2, RZ, 0x8, R2 ;  /* 0x00000008ff027819 */ /* 0x000fe40000011602 */
[----:B------:R-:W-:Y:S02]  /*f81e0*/  SHF.R.U32.HI R0, RZ, 0x8, R4 ;  /* 0x00000008ff007819 */ /* 0x000fe40000011604 */
[----:B------:R-:W-:-:S02]  /*f81f0*/  LOP3.LUT R26, R2, 0xffff, RZ, 0xc0, !PT ;  /* 0x0000ffff021a7812 */ /* 0x000fc400078ec0ff */
[----:B------:R-:W-:-:S04]  /*f8200*/  LOP3.LUT R0, R0, 0xffff, RZ, 0xc0, !PT ;  /* 0x0000ffff00007812 */ /* 0x000fc800078ec0ff */
[----:B------:R-:W-:Y:S01]  /*f8210*/  PRMT R25, R25, 0x3340, R0 ;  /* 0x0000334019197816 */ /* 0x000fe20000000000 */
[----:B---3--:R0:W-:Y:S04]  /*f8220*/  STL [R1+0x6330], R28 ;  /* 0x0063301c01007387 */ /* 0x0081e80000100800 */
[----:B0-----:R-:W3:Y:S04]  /*f8230*/  LDL.LU R28, [R1+0x514] ;  /* 0x00051400011c7983 */ /* 0x001ee80000300800 */
        /* <DEDUP_REMOVED lines=24> */
[----:B--2---:R-:W-:-:S03]  /*f83c0*/  PRMT R22, R22, 0x5410, R9 ;  /* 0x0000541016167816 */ /* 0x004fc60000000009 */
[----:B------:R0:W-:Y:S04]  /*f83d0*/  STL [R1+0x6160], R25 ;  /* 0x0061601901007387 */ /* 0x0001e80000100800 */
[----:B0-----:R-:W2:Y:S01]  /*f83e0*/  LDL.LU R25, [R1+0x438] ;  /* 0x0004380001197983 */ /* 0x001ea20000300800 */
[----:B---3--:R-:W-:-:S05]  /*f83f0*/  PRMT R26, R26, 0x3340, R0 ;  /* 0x000033401a1a7816 */ /* 0x008fca0000000000 */
[----:B------:R0:W-:Y:S04]  /*f8400*/  STL [R1+0x6164], R26 ;  /* 0x0061641a01007387 */ /* 0x0001e80000100800 */
[----:B0-----:R-:W3:Y:S04]  /*f8410*/  LDL.LU R26, [R1+0x4ff8] ;  /* 0x004ff800011a7983 */ /* 0x001ee80000300800 */
[----:B------:R0:W-:Y:S04]  /*f8420*/  STL [R1+0x53b0], R0 ;  /* 0x0053b00001007387 */ /* 0x0001e80000100800 */
[----:B0-----:R-:W3:Y:S04]  /*f8430*/  LDL.LU R0, [R1+0x440] ;  /* 0x0004400001007983 */ /* 0x001ee80000300800 */
[----:B------:R-:W2:Y:S04]  /*f8440*/  LDL.LU R9, [R1+0x634c] ;  /* 0x00634c0001097983 */ /* 0x000ea80000300800 */
[----:B------:R0:W-:Y:S04]  /*f8450*/  STL [R1+0x1518], R22 ;  /* 0x0015181601007387 */ /* 0x0001e80000100800 */
[----:B0-----:R-:W2:Y:S02]  /*f8460*/  LDL.LU R22, [R1+0x6348] ;  /* 0x0063480001167983 */ /* 0x001ea40000300800 */
[----:B--2---:R-:W-:-:S02]  /*f8470*/  PRMT R22, R22, 0x5410, R9 ;  /* 0x0000541016167816 */ /* 0x004fc40000000009 */
        /* <DEDUP_REMOVED lines=10> */
[----:B0-----:R-:W3:Y:S01]  /*f8520*/  LDL.LU R22, [R1+0x5010] ;  /* 0x0050100001167983 */ /* 0x001ee20000300800 */
[----:B--2---:R-:W-:-:S03]  /*f8530*/  PRMT R9, R9, 0x5410, R28 ;  /* 0x0000541009097816 */ /* 0x004fc6000000001c */
        /* <DEDUP_REMOVED lines=20> */
[----:B------:R-:W4:Y:S04]  /*f8680*/  LDL.LU R28, [R1+0x6308] ;  /* 0x00630800011c7983 */ /* 0x000f280000300800 */
[----:B------:R0:W-:Y:S04]  /*f8690*/  STL [R1+0x7cc], R9 ;  /* 0x0007cc0901007387 */ /* 0x0001e80000100800 */
[----:B0-----:R-:W3:Y:S02]  /*f86a0*/  LDL.LU R9, [R1+0x6304] ;  /* 0x0063040001097983 */ /* 0x001ee40000300800 */
[----:B---3--:R-:W-:-:S02]  /*f86b0*/  PRMT R22, R22, 0x5410, R9 ;  /* 0x0000541016167816 */ /* 0x008fc40000000009 */
[----:B------:R-:W2:Y:S01]  /*f86c0*/  LDL.LU R9, [R1+0x6300] ;  /* 0x0063000001097983 */ /* 0x000ea20000300800 */
[----:B----4-:R-:W-:-:S03]  /*f86d0*/  PRMT R3, R3, 0x5410, R28 ;  /* 0x0000541003037816 */ /* 0x010fc6000000001c */
[----:B------:R0:W-:Y:S02]  /*f86e0*/  STL [R1+0x748], R22 ;  /* 0x0007481601007387 */ /* 0x0001e40000100800 */
[----:B0-----:R-:W-:-:S05]  /*f86f0*/  PRMT R22, R26, 0x5410, R0 ;  /* 0x000054101a167816 */ /* 0x001fca0000000000 */
[----:B------:R-:W-:Y:S01]  /*f8700*/  STL [R1+0x74c], R22 ;  /* 0x00074c1601007387 */ /* 0x000fe20000100800 */
[----:B------:R-:W-:Y:S02]  /*f8710*/  PRMT R6, R24, 0x5410, R6 ;  /* 0x0000541018067816 */ /* 0x000fe40000000006 */
[----:B------:R-:W-:Y:S02]  /*f8720*/  PRMT R2, R23, 0x5410, R2 ;  /* 0x0000541017027816 */ /* 0x000fe40000000002 */
[----:B--2---:R-:W-:Y:S02]  /*f8730*/  PRMT R0, R9, 0x5410, R25 ;  /* 0x0000541009007816 */ /* 0x004fe40000000019 */
[----:B------:R-:W-:-:S03]  /*f8740*/  PRMT R9, R17, 0x5410, R13 ;  /* 0x0000541011097816 */ /* 0x000fc6000000000d */
[----:B------:R0:W-:Y:S04]  /*f8750*/  STL [R1+0x75c], R0 ;  /* 0x00075c0001007387 */ /* 0x0001e80000100800 */
[----:B------:R1:W-:Y:S01]  /*f8760*/  STL [R1+0x758], R3 ;  /* 0x0007580301007387 */ /* 0x0003e20000100800 */
[----:B0-----:R-:W-:-:S03]  /*f8770*/  PRMT R0, R19, 0x5410, R18 ;  /* 0x0000541013007816 */ /* 0x001fc60000000012 */
[----:B------:R-:W-:Y:S01]  /*f8780*/  STL [R1+0x768], R9 ;  /* 0x0007680901007387 */ /* 0x000fe20000100800 */
[----:B-1----:R-:W-:-:S03]  /*f8790*/  PRMT R3, R20, 0x5410, R21 ;  /* 0x0000541014037816 */ /* 0x002fc60000000015 */
        /* <DEDUP_REMOVED lines=8> */
[----:B------:R0:W-:Y:S01]  /*f8820*/  STL [R1+0x71c], R2 ;  /* 0x00071c0201007387 */ /* 0x0001e20000100800 */
[----:B-1----:R-:W-:-:S03]  /*f8830*/  PRMT R3, R8, 0x5410, R12 ;  /* 0x0000541008037816 */ /* 0x002fc6000000000c */
[----:B------:R1:W-:Y:S04]  /*f8840*/  STL [R1+0x73c], R0 ;  /* 0x00073c0001007387 */ /* 0x0003e80000100800 */
[----:B------:R-:W-:Y:S04]  /*f8850*/  STL [R1+0x740], R3 ;  /* 0x0007400301007387 */ /* 0x000fe80000100800 */
[----:B------:R-:W2:Y:S01]  /*f8860*/  LDL.LU R22, [R1+0x1b68] ;  /* 0x001b680001167983 */ /* 0x000ea20000300800 */
[----:B0-----:R-:W-:Y:S02]  /*f8870*/  PRMT R2, R16, 0x5410, R29 ;  /* 0x0000541010027816 */ /* 0x001fe4000000001d */
[----:B-1----:R-:W-:-:S03]  /*f8880*/  PRMT R0, R15, 0x5410, R14 ;  /* 0x000054100f007816 */ /* 0x002fc6000000000e */
        /* <DEDUP_REMOVED lines=161> */
[----:B------:R-:W2:Y:S01]  /*f92a0*/  LDL.LU R0, [R1+0x627c] ;  /* 0x00627c0001007983 */ /* 0x000ea20000300800 */
[----:B---3--:R-:W-:-:S03]  /*f92b0*/  PRMT R3, R3, 0x5410, R28 ;  /* 0x0000541003037816 */ /* 0x008fc6000000001c */
[----:B------:R2:W-:Y:S01]  /*f92c0*/  STL [R1+0x1f8], R22 ;  /* 0x0001f81601007387 */ /* 0x0005e20000100800 */
[----:B------:R-:W-:Y:S02]  /*f92d0*/  PRMT R6, R24, 0x5410, R6 ;  /* 0x0000541018067816 */ /* 0x000fe40000000006 */
[----:B------:R-:W-:Y:S02]  /*f92e0*/  PRMT R2, R23, 0x5410, R2 ;  /* 0x0000541017027816 */ /* 0x000fe40000000002 */
[----:B--2---:R-:W-:Y:S02]  /*f92f0*/  PRMT R22, R26, 0x5410, R0 ;  /* 0x000054101a167816 */ /* 0x004fe40000000000 */
[----:B----4-:R-:W-:Y:S02]  /*f9300*/  PRMT R0, R9, 0x5410, R25 ;  /* 0x0000541009007816 */ /* 0x010fe40000000019 */
[----:B------:R-:W-:Y:S01]  /*f9310*/  PRMT R9, R17, 0x5410, R13 ;  /* 0x0000541011097816 */ /* 0x000fe2000000000d */
[----:B------:R-:W-:Y:S04]  /*f9320*/  STL [R1+0x1fc], R22 ;  /* 0x0001fc1601007387 */ /* 0x000fe80000100800 */
        /* <DEDUP_REMOVED lines=206> */
[----:B------:R-:W-:Y:S01]  /*fa010*/  STL [R1+0x130], R3 ;  /* 0x0001300301007387 */ /* 0x000fe20000100800 */
[----:B0-----:R-:W-:-:S03]  /*fa020*/  PRMT R2, R16, 0x5410, R29 ;  /* 0x0000541010027816 */ /* 0x001fc6000000001d */
[----:B------:R-:W2:Y:S01]  /*fa030*/  LDL.LU R29, [R1+0x564] ;  /* 0x00056400011d7983 */ /* 0x000ea20000300800 */
        /* <DEDUP_REMOVED lines=115> */
[----:B------:R0:W-:Y:S01]  /*fa770*/  STL [R1+0xb8], R29 ;  /* 0x0000b81d01007387 */ /* 0x0001e20000100800 */
[----:B---3--:R-:W-:-:S03]  /*fa780*/  PRMT R9, R28, 0x5410, R9 ;  /* 0x000054101c097816 */ /* 0x008fc60000000009 */
[----:B0-----:R-:W3:Y:S01]  /*fa790*/  LDL.LU R29, [R1+0x61a0] ;  /* 0x0061a000011d7983 */ /* 0x001ee20000300800 */
[----:B------:R-:W-:Y:S02]  /*fa7a0*/  PRMT R15, R15, 0x5410, R21 ;  /* 0x000054100f0f7816 */ /* 0x000fe40000000015 */
[----:B------:R-:W-:Y:S02]  /*fa7b0*/  PRMT R14, R14, 0x5410, R20 ;  /* 0x000054100e0e7816 */ /* 0x000fe40000000014 */
[----:B--2---:R-:W-:Y:S02]  /*fa7c0*/  PRMT R3, R3, 0x5410, R16 ;  /* 0x0000541003037816 */ /* 0x004fe40000000010 */
[----:B------:R-:W2:Y:S04]  /*fa7d0*/  LDL.LU R16, [R1+0x619c] ;  /* 0x00619c0001107983 */ /* 0x000ea80000300800 */
[----:B------:R4:W-:Y:S02]  /*fa7e0*/  STL [R1+0x6128], R3 ;  /* 0x0061280301007387 */ /* 0x0009e40000100800 */
[----:B----4-:R-:W-:-:S02]  /*fa7f0*/  PRMT R3, R0, 0x5410, R22 ;  /* 0x0000541000037816 */ /* 0x010fc40000000016 */
[----:B------:R-:W-:-:S03]  /*fa800*/  PRMT R0, R25, 0x5410, R26 ;  /* 0x0000541019007816 */ /* 0x000fc6000000001a */
[----:B------:R0:W-:Y:S04]  /*fa810*/  STL [R1+0xc8], R3 ;  /* 0x0000c80301007387 */ /* 0x0001e80000100800 */
[----:B------:R1:W-:Y:S01]  /*fa820*/  STL [R1+0xc0], R0 ;  /* 0x0000c00001007387 */ /* 0x0003e20000100800 */
[----:B0-----:R-:W-:-:S03]  /*fa830*/  PRMT R3, R17, 0x5410, R13 ;  /* 0x0000541011037816 */ /* 0x001fc6000000000d */
[----:B------:R-:W-:Y:S01]  /*fa840*/  STL [R1+0xcc], R9 ;  /* 0x0000cc0901007387 */ /* 0x000fe20000100800 */
[----:B-1----:R-:W-:-:S03]  /*fa850*/  PRMT R0, R19, 0x5410, R18 ;  /* 0x0000541013007816 */ /* 0x002fc60000000012 */
[----:B------:R0:W-:Y:S01]  /*fa860*/  STL [R1+0xe0], R3 ;  /* 0x0000e00301007387 */ /* 0x0001e20000100800 */
[----:B------:R-:W-:-:S03]  /*fa870*/  PRMT R13, R10, 0x5410, R5 ;  /* 0x000054100a0d7816 */ /* 0x000fc60000000005 */
[----:B------:R-:W-:Y:S04]  /*fa880*/  STL [R1+0x616c], R15 ;  /* 0x00616c0f01007387 */ /* 0x000fe80000100800 */
[----:B------:R1:W-:Y:S01]  /*fa890*/  STL [R1+0xe4], R0 ;  /* 0x0000e40001007387 */ /* 0x0003e20000100800 */
[----:B0-----:R-:W-:-:S03]  /*fa8a0*/  PRMT R3, R23, 0x5410, R2 ;  /* 0x0000541017037816 */ /* 0x001fc60000000002 */
[----:B------:R-:W-:Y:S01]  /*fa8b0*/  STL [R1+0x6170], R14 ;  /* 0x0061700e01007387 */ /* 0x000fe20000100800 */
[----:B-1----:R-:W-:-:S03]  /*fa8c0*/  PRMT R0, R24, 0x5410, R6 ;  /* 0x0000541018007816 */ /* 0x002fc60000000006 */
[----:B------:R-:W-:Y:S04]  /*fa8d0*/  STL [R1+0x6174], R13 ;  /* 0x0061740d01007387 */ /* 0x000fe80000100800 */
[----:B------:R0:W-:Y:S04]  /*fa8e0*/  STL [R1+0x7c], R0 ;  /* 0x00007c0001007387 */ /* 0x0001e80000100800 */
[----:B------:R-:W-:Y:S01]  /*fa8f0*/  STL [R1+0x6178], R3 ;  /* 0x0061780301007387 */ /* 0x000fe20000100800 */
[----:B0-----:R-:W-:Y:S02]  /*fa900*/  PRMT R0, R11, 0x5410, R7 ;  /* 0x000054100b007816 */ /* 0x001fe40000000007 */
[----:B------:R-:W-:-:S03]  /*fa910*/  PRMT R11, R27, 0x5410, R4 ;  /* 0x000054101b0b7816 */ /* 0x000fc60000000004 */
[----:B------:R-:W-:Y:S01]  /*fa920*/  STL [R1+0x90], R0 ;  /* 0x0000900001007387 */ /* 0x000fe20000100800 */
[----:B------:R-:W-:-:S03]  /*fa930*/  PRMT R17, R8, 0x5410, R12 ;  /* 0x0000541008117816 */ /* 0x000fc6000000000c */
[----:B------:R-:W-:Y:S04]  /*fa940*/  STL [R1+0x5d98], R11 ;  /* 0x005d980b01007387 */ /* 0x000fe80000100800 */
[----:B------:R-:W2:Y:S04]  /*fa950*/  LDL.LU R18, [R1+0x9c] ;  /* 0x00009c0001127983 */ /* 0x000ea80000300800 */
[----:B------:R-:W3:Y:S04]  /*fa960*/  LDL.LU R19, [R1+0xe8] ;  /* 0x0000e80001137983 */ /* 0x000ee80000300800 */
[----:B------:R-:W4:Y:S04]  /*fa970*/  LDL.LU R8, [R1+0x570] ;  /* 0x0005700001087983 */ /* 0x000f280000300800 */
[----:B------:R-:W2:Y:S04]  /*fa980*/  LDL.LU R21, [R1+0x10c] ;  /* 0x00010c0001157983 */ /* 0x000ea80000300800 */
[----:B--2---:R0:W-:Y:S04]  /*fa990*/  STL [R1+0x6198], R21 ;  /* 0x0061981501007387 */ /* 0x0041e80000100800 */
[----:B0-----:R-:W4:Y:S04]  /*fa9a0*/  LDL.LU R21, [R1+0x110] ;  /* 0x0001100001157983 */ /* 0x001f280000300800 */
[----:B------:R-:W2:Y:S04]  /*fa9b0*/  LDL.LU R20, [R1+0x1558] ;  /* 0x0015580001147983 */ /* 0x000ea80000300800 */
[----:B------:R-:W2:Y:S04]  /*fa9c0*/  LDL.LU R10, [R1+0x108] ;  /* 0x00010800010a7983 */ /* 0x000ea80000300800 */
[----:B------:R0:W-:Y:S04]  /*fa9d0*/  STL [R1+0x617c], R17 ;  /* 0x00617c1101007387 */ /* 0x0001e80000100800 */
[----:B0-----:R-:W2:Y:S04]  /*fa9e0*/  LDL.LU R17, [R1+0x18cc] ;  /* 0x0018cc0001117983 */ /* 0x001ea80000300800 */
[----:B--2---:R0:W-:Y:S04]  /*fa9f0*/  STL [R1+0x6184], R17 ;  /* 0x0061841101007387 */ /* 0x0041e80000100800 */
[----:B0-----:R-:W2:Y:S04]  /*faa00*/  LDL.LU R17, [R1+0x1848] ;  /* 0x0018480001117983 */ /* 0x001ea80000300800 */
[----:B--2---:R0:W-:Y:S04]  /*faa10*/  STL [R1+0x618c], R17 ;  /* 0x00618c1101007387 */ /* 0x0041e80000100800 */
[----:B0-----:R-:W2:Y:S04]  /*faa20*/  LDL.LU R17, [R1+0x2dc] ;  /* 0x0002dc0001117983 */ /* 0x001ea80000300800 */
[----:B------:R-:W2:Y:S04]  /*faa30*/  LDL.LU R3, [R1+0xf8] ;  /* 0x0000f80001037983 */ /* 0x000ea80000300800 */
[----:B--2---:R0:W-:Y:S04]  /*faa40*/  STL [R1+0x6180], R3 ;  /* 0x0061800301007387 */ /* 0x0041e80000100800 */
[----:B0-----:R-:W2:Y:S04]  /*faa50*/  LDL.LU R3, [R1+0xfc] ;  /* 0x0000fc0001037983 */ /* 0x001ea80000300800 */
[----:B--2---:R0:W-:Y:S04]  /*faa60*/  STL [R1+0x6188], R3 ;  /* 0x0061880301007387 */ /* 0x0041e80000100800 */
[----:B0-----:R-:W2:Y:S01]  /*faa70*/  LDL.LU R3, [R1+0x100] ;  /* 0x0001000001037983 */ /* 0x001ea20000300800 */
[----:B---3--:R-:W-:-:S02]  /*faa80*/  PRMT R29, R29, 0x5410, R19 ;  /* 0x000054101d1d7816 */ /* 0x008fc40000000013 */
[----:B------:R-:W-:Y:S02]  /*faa90*/  PRMT R16, R16, 0x5410, R18 ;  /* 0x0000541010107816 */ /* 0x000fe40000000012 */
[----:B----4-:R-:W-:Y:S01]  /*faaa0*/  PRMT R8, R8, 0x5410, R21 ;  /* 0x0000541008087816 */ /* 0x010fe20000000015 */
[----:B--2---:R0:W-:Y:S04]  /*faab0*/  STL [R1+0x6190], R3 ;  /* 0x0061900301007387 */ /* 0x0041e80000100800 */
        /* <DEDUP_REMOVED lines=23> */
[----:B0-----:R-:W3:Y:S04]  /*fac30*/  LDL.LU R29, [R1+0x8c] ;  /* 0x00008c00011d7983 */ /* 0x001ee80000300800 */
[----:B------:R-:W3:Y:S04]  /*fac40*/  LDL.LU R21, [R1+0x6198] ;  /* 0x0061980001157983 */ /* 0x000ee80000300800 */
[----:B------:R0:W-:Y:S04]  /*fac50*/  STL [R1+0x110], R8 ;  /* 0x0001100801007387 */ /* 0x0001e80000100800 */
[----:B0-----:R-:W4:Y:S01]  /*fac60*/  LDL.LU R8, [R1+0x6194] ;  /* 0x0061940001087983 */ /* 0x001f220000300800 */
[----:B--2---:R-:W-:-:S02]  /*fac70*/  PRMT R17, R17, 0x5410, R3 ;  /* 0x0000541011117816 */ /* 0x004fc40000000003 */
[----:B---3--:R-:W-:Y:S02]  /*fac80*/  PRMT R20, R20, 0x5410, R21 ;  /* 0x0000541014147816 */ /* 0x008fe40000000015 */
[----:B------:R-:W2:Y:S04]  /*fac90*/  LDL.LU R21, [R1+0x2bc] ;  /* 0x0002bc0001157983 */ /* 0x000ea80000300800 */
[----:B------:R0:W-:Y:S01]  /*faca0*/  STL [R1+0x10c], R20 ;  /* 0x00010c1401007387 */ /* 0x0001e20000100800 */
[----:B----4-:R-:W-:-:S03]  /*facb0*/  PRMT R8, R8, 0x5410, R10 ;  /* 0x0000541008087816 */ /* 0x010fc6000000000a */
[----:B------:R-:W3:Y:S04]  /*facc0*/  LDL.LU R10, [R1+0x74] ;  /* 0x00007400010a7983 */ /* 0x000ee80000300800 */
[----:B0-----:R-:W4:Y:S04]  /*facd0*/  LDL.LU R20, [R1+0x6c] ;  /* 0x00006c0001147983 */ /* 0x001f280000300800 */
[----:B------:R0:W-:Y:S04]  /*face0*/  STL [R1+0x108], R8 ;  /* 0x0001080801007387 */ /* 0x0001e80000100800 */
[----:B0-----:R-:W4:Y:S04]  /*facf0*/  LDL.LU R8, [R1+0x514c] ;  /* 0x00514c0001087983 */ /* 0x001f280000300800 */
        /* <DEDUP_REMOVED lines=9> */
[----:B------:R-:W-:-:S03]  /*fad90*/  PRMT R15, R15, 0x5410, R14 ;  /* 0x000054100f0f7816 */ /* 0x000fc6000000000e */
[----:B------:R0:W-:Y:S01]  /*fada0*/  STL [R1+0xfc], R17 ;  /* 0x0000fc1101007387 */ /* 0x0001e20000100800 */
[----:B------:R-:W-:Y:S02]  /*fadb0*/  PRMT R2, R2, 0x5410, R7 ;  /* 0x0000541002027816 */ /* 0x000fe40000000007 */
[----:B------:R-:W-:Y:S01]  /*fadc0*/  PRMT R26, R26, 0x5410, R22 ;  /* 0x000054101a1a7816 */ /* 0x000fe20000000016 */
[----:B0-----:R-:W3:Y:S01]  /*fadd0*/  LDL.LU R17, [R1+0x617c] ;  /* 0x00617c0001117983 */ /* 0x001ee20000300800 */
[----:B------:R-:W-:Y:S02]  /*fade0*/  PRMT R9, R9, 0x5410, R25 ;  /* 0x0000541009097816 */ /* 0x000fe40000000019 */
[----:B------:R-:W-:Y:S02]  /*fadf0*/  PRMT R6, R6, 0x5410, R28 ;  /* 0x0000541006067816 */ /* 0x000fe4000000001c */
[----:B------:R-:W-:Y:S02]  /*fae00*/  PRMT R27, R27, 0x5410, R24 ;  /* 0x000054101b1b7816 */ /* 0x000fe40000000018 */
[----:B------:R-:W-:-:S02]  /*fae10*/  PRMT R4, R4, 0x5410, R5 ;  /* 0x0000541004047816 */ /* 0x000fc40000000005 */
[----:B--2---:R-:W-:Y:S02]  /*fae20*/  PRMT R13, R13, 0x5410, R3 ;  /* 0x000054100d0d7816 */ /* 0x004fe40000000003 */
[----:B------:R-:W2:Y:S04]  /*fae30*/  LDL.LU R3, [R1+0x6178] ;  /* 0x0061780001037983 */ /* 0x000ea80000300800 */
[----:B------:R0:W-:Y:S04]  /*fae40*/  STL [R1+0xf8], R13 ;  /* 0x0000f80d01007387 */ /* 0x0001e80000100800 */
[----:B0-----:R-:W2:Y:S04]  /*fae50*/  LDL.LU R13, [R1+0x6174] ;  /* 0x00617400010d7983 */ /* 0x001ea80000300800 */
        /* <DEDUP_REMOVED lines=20> */
[----:B0-----:R-:W2:Y:S01]  /*fafa0*/  LDL.LU R4, [R1+0x6148] ;  /* 0x0061480001047983 */ /* 0x001ea20000300800 */
[----:B------:R-:W-:-:S02]  /*fafb0*/  PRMT R0, R0, 0x5410, R11 ;  /* 0x0000541000007816 */ /* 0x000fc4000000000b */
[----:B------:R-:W-:Y:S02]  /*fafc0*/  PRMT R23, R12, 0x5410, R23 ;  /* 0x000054100c177816 */ /* 0x000fe40000000017 */
[----:B--2---:R-:W-:Y:S02]  /*fafd0*/  PRMT R29, R4, 0x5410, R29 ;  /* 0x00005410041d7816 */ /* 0x004fe4000000001d */
[----:B------:R-:W2:Y:S04]  /*fafe0*/  LDL.LU R4, [R1+0x5230] ;  /* 0x0052300001047983 */ /* 0x000ea80000300800 */
[----:B------:R-:W-:Y:S04]  /*faff0*/  STL [R1+0x8c], R29 ;  /* 0x00008c1d01007387 */ /* 0x000fe80000100800 */
[----:B------:R-:W2:Y:S04]  /*fb000*/  LDL.LU R12, [R1+0x5268] ;  /* 0x00526800010c7983 */ /* 0x000ea80000300800 */
[----:B------:R0:W-:Y:S04]  /*fb010*/  STL [R1+0x88], R0 ;  /* 0x0000880001007387 */ /* 0x0001e80000100800 */
[----:B0-----:R-:W2:Y:S04]  /*fb020*/  LDL.LU R0, [R1+0x10] ;  /* 0x0000100001007983 */ /* 0x001ea80000300800 */
[----:B------:R0:W-:Y:S04]  /*fb030*/  STL [R1+0x5eb0], R23 ;  /* 0x005eb01701007387 */ /* 0x0001e80000100800 */
[----:B0-----:R-:W3:Y:S01]  /*fb040*/  LDL.LU R23, [R1+0x2c0] ;  /* 0x0002c00001177983 */ /* 0x001ee20000300800 */
[----:B------:R-:W-:-:S03]  /*fb050*/  PRMT R18, R19, 0x5410, R18 ;  /* 0x0000541013127816 */ /* 0x000fc60000000012 */
[----:B------:R-:W2:Y:S04]  /*fb060*/  LDL.LU R29, [R1+0x1ba8] ;  /* 0x001ba800011d7983 */ /* 0x000ea80000300800 */
[----:B------:R-:W2:Y:S04]  /*fb070*/  LDL.LU R11, [R1+0x1b9c] ;  /* 0x001b9c00010b7983 */ /* 0x000ea80000300800 */
[----:B------:R0:W-:Y:S04]  /*fb080*/  STL [R1+0x80], R18 ;  /* 0x0000801201007387 */ /* 0x0001e80000100800 */
[----:B0-----:R-:W2:Y:S04]  /*fb090*/  LDL.LU R18, [R1+0x1a9c] ;  /* 0x001a9c0001127983 */ /* 0x001ea80000300800 */
[----:B------:R-:W2:Y:S01]  /*fb0a0*/  LDL.LU R19, [R1+0x1a98] ;  /* 0x001a980001137983 */ /* 0x000ea20000300800 */
[----:B---3--:R-:W-:-:S03]  /*fb0b0*/  PRMT R23, R23, 0x5410, R10 ;  /* 0x0000541017177816 */ /* 0x008fc6000000000a */
[----:B------:R-:W3:Y:S01]  /*fb0c0*/  LDL.LU R10, [R1+0x6144] ;  /* 0x00614400010a7983 */ /* 0x000ee20000300800 */
[----:B------:R-:W-:-:S03]  /*fb0d0*/  PRMT R21, R21, 0x5410, R27 ;  /* 0x0000541015157816 */ /* 0x000fc6000000001b */
[----:B------:R-:W-:Y:S01]  /*fb0e0*/  STL [R1+0x5e74], R22 ;  /* 0x005e741601007387 */ /* 0x000fe20000100800 */
[----:B----4-:R-:W-:-:S03]  /*fb0f0*/  PRMT R8, R8, 0x5410, R20 ;  /* 0x0000541008087816 */ /* 0x010fc60000000014 */
[----:B------:R-:W-:Y:S04]  /*fb100*/  STL [R1+0x74], R23 ;  /* 0x0000741701007387 */ /* 0x000fe80000100800 */
[----:B------:R0:W-:Y:S01]  /*fb110*/  STL [R1+0x5e70], R21 ;  /* 0x005e701501007387 */ /* 0x0001e20000100800 */
[----:B------:R-:W-:-:S03]  /*fb120*/  PRMT R2, R2, 0x5410, R7 ;  /* 0x0000541002027816 */ /* 0x000fc60000000007 */
[----:B------:R-:W4:Y:S04]  /*fb130*/  LDL.LU R20, [R1+0x55c] ;  /* 0x00055c0001147983 */ /* 0x000f280000300800 */
[----:B0-----:R-:W2:Y:S04]  /*fb140*/  LDL.LU R21, [R1+0x554] ;  /* 0x0005540001157983 */ /* 0x001ea80000300800 */
[----:B------:R-:W2:Y:S04]  /*fb150*/  LDL.LU R22, [R1+0x548] ;  /* 0x0005480001167983 */ /* 0x000ea80000300800 */
[----:B------:R-:W2:Y:S04]  /*fb160*/  LDL.LU R23, [R1+0x52c] ;  /* 0x00052c0001177983 */ /* 0x000ea80000300800 */
[----:B------:R-:W2:Y:S04]  /*fb170*/  LDL.LU R27, [R1+0x24] ;  /* 0x00002400011b7983 */ /* 0x000ea80000300800 */
[----:B------:R0:W-:Y:S01]  /*fb180*/  STL [R1+0x5e10], R8 ;  /* 0x005e100801007387 */ /* 0x0001e20000100800 */
[----:B------:R-:W-:-:S03]  /*fb190*/  PRMT R24, R24, 0x5410, R6 ;  /* 0x0000541018187816 */ /* 0x000fc60000000006 */
[----:B0-----:R-:W4:Y:S04]  /*fb1a0*/  LDL.LU R8, [R1+0x14] ;  /* 0x0000140001087983 */ /* 0x001f280000300800 */
[----:B------:R-:W4:Y:S04]  /*fb1b0*/  LDL.LU R7, [R1+0x6140] ;  /* 0x0061400001077983 */ /* 0x000f280000300800 */
[----:B------:R0:W-:Y:S04]  /*fb1c0*/  STL [R1+0x5dfc], R2 ;  /* 0x005dfc0201007387 */ /* 0x0001e80000100800 */
[----:B0-----:R-:W4:Y:S01]  /*fb1d0*/  LDL.LU R2, [R1+0x2b0] ;  /* 0x0002b00001027983 */ /* 0x001f220000300800 */
[----:B---3--:R-:W-:-:S03]  /*fb1e0*/  PRMT R10, R10, 0x5410, R5 ;  /* 0x000054100a0a7816 */ /* 0x008fc60000000005 */
[----:B------:R-:W3:Y:S04]  /*fb1f0*/  LDL.LU R5, [R1+0x613c] ;  /* 0x00613c0001057983 */ /* 0x000ee80000300800 */
[----:B------:R0:W-:Y:S04]  /*fb200*/  STL [R1+0x5e00], R10 ;  /* 0x005e000a01007387 */ /* 0x0001e80000100800 */
[----:B0-----:R-:W3:Y:S04]  /*fb210*/  LDL.LU R10, [R1+0x28] ;  /* 0x00002800010a7983 */ /* 0x001ee80000300800 */
[----:B------:R-:W3:Y:S04]  /*fb220*/  LDL.LU R6, [R1+0x6138] ;  /* 0x0061380001067983 */ /* 0x000ee80000300800 */
[----:B------:R0:W-:Y:S04]  /*fb230*/  STL [R1+0x5e04], R24 ;  /* 0x005e041801007387 */ /* 0x0001e80000100800 */
[----:B0-----:R-:W3:Y:S01]  /*fb240*/  LDL.LU R24, [R1+0x18] ;  /* 0x0000180001187983 */ /* 0x001ee20000300800 */
[----:B--2---:R-:W-:-:S02]  /*fb250*/  PRMT R0, R28, 0x5410, R0 ;  /* 0x000054101c007816 */ /* 0x004fc40000000000 */
[----:B----4-:R-:W-:Y:S02]  /*fb260*/  PRMT R12, R12, 0x5410, R8 ;  /* 0x000054100c0c7816 */ /* 0x010fe40000000008 */
[----:B------:R-:W-:Y:S02]  /*fb270*/  LOP3.LUT R8, R29, 0xffff, RZ, 0xc0, !PT ;  /* 0x0000ffff1d087812 */ /* 0x000fe400078ec0ff */
[----:B------:R-:W-:Y:S01]  /*fb280*/  LOP3.LUT R29, R19, 0xffff, RZ, 0xc0, !PT ;  /* 0x0000ffff131d7812 */ /* 0x000fe200078ec0ff */
[----:B---3--:R0:W-:Y:S01]  /*fb290*/  STL [R1+0x5d80], R6 ;  /* 0x005d800601007387 */ /* 0x0081e20000100800 */
[----:B------:R-:W-:-:S05]  /*fb2a0*/  PRMT R4, R4, 0x5410, R24 ;  /* 0x0000541004047816 */ /* 0x000fca0000000018 */
[----:B------:R-:W-:Y:S04]  /*fb2b0*/  STL.64 [R1+0x5d78], R4 ;  /* 0x005d780401007387 */ /* 0x000fe80000100a00 */
[----:B------:R-:W-:Y:S04]  /*fb2c0*/  STL [R1+0x5e30], R7 ;  /* 0x005e300701007387 */ /* 0x000fe80000100800 */
[----:B------:R1:W-:Y:S04]  /*fb2d0*/  STL [R1+0x5e08], R12 ;  /* 0x005e080c01007387 */ /* 0x0003e80000100800 */
[----:B------:R-:W2:Y:S01]  /*fb2e0*/  LDL.LU R28, [R1+0x6134] ;  /* 0x00613400011c7983 */ /* 0x000ea20000300800 */
[----:B------:R-:W-:-:S03]  /*fb2f0*/  PRMT R2, R2, 0x5410, R10 ;  /* 0x0000541002027816 */ /* 0x000fc6000000000a */
[----:B------:R3:W-:Y:S01]  /*fb300*/  STL [R1+0x5e0c], R0 ;  /* 0x005e0c0001007387 */ /* 0x0007e20000100800 */
[----:B0-----:R-:W-:Y:S02]  /*fb310*/  PRMT R6, R9, 0x5410, R27 ;  /* 0x0000541009067816 */ /* 0x001fe4000000001b */
[----:B-1----:R-:W-:Y:S02]  /*fb320*/  LOP3.LUT R12, R11, 0xffff, RZ, 0xc0, !PT ;  /* 0x0000ffff0b0c7812 */ /* 0x002fe400078ec0ff */
[----:B------:R-:W-:Y:S01]  /*fb330*/  LOP3.LUT R11, R18, 0xffff, RZ, 0xc0, !PT ;  /* 0x0000ffff120b7812 */ /* 0x000fe200078ec0ff */
[----:B---3--:R-:W3:Y:S04]  /*fb340*/  LDL.LU R0, [R1+0x7c] ;  /* 0x00007c0001007983 */ /* 0x008ee80000300800 */
[----:B------:R-:W4:Y:S04]  /*fb350*/  LDL.LU R7, [R1+0x3d4] ;  /* 0x0003d40001077983 */ /* 0x000f280000300800 */
[----:B------:R-:W4:Y:S04]  /*fb360*/  LDL.LU R4, [R1+0x90] ;  /* 0x0000900001047983 */ /* 0x000f280000300800 */
[----:B------:R-:W3:Y:S04]  /*fb370*/  LDL.LU R5, [R1+0x3d8] ;  /* 0x0003d80001057983 */ /* 0x000ee80000300800 */
[----:B------:R-:W3:Y:S04]  /*fb380*/  LDL.LU R18, [R1+0x3f4] ;  /* 0x0003f40001127983 */ /* 0x000ee80000300800 */
[----:B------:R-:W3:Y:S04]  /*fb390*/  LDL.LU R19, [R1+0x3f8] ;  /* 0x0003f80001137983 */ /* 0x000ee80000300800 */
[----:B------:R-:W3:Y:S04]  /*fb3a0*/  LDL.LU R9, [R1+0x6130] ;  /* 0x0061300001097983 */ /* 0x000ee80000300800 */
[----:B------:R-:W-:Y:S04]  /*fb3b0*/  STL [R1+0x156c], R2 ;  /* 0x00156c0201007387 */ /* 0x000fe80000100800 */
[----:B------:R0:W-:Y:S04]  /*fb3c0*/  STL [R1+0x157c], R6 ;  /* 0x00157c0601007387 */ /* 0x0001e80000100800 */
[----:B0-----:R-:W3:Y:S01]  /*fb3d0*/  LDL.LU R6, [R1+0x1eb8] ;  /* 0x001eb80001067983 */ /* 0x001ee20000300800 */
[----:B------:R-:W-:-:S02]  /*fb3e0*/  PRMT R20, R20, 0x4210, R8 ;  /* 0x0000421014147816 */ /* 0x000fc40000000008 */
[----:B------:R-:W-:Y:S02]  /*fb3f0*/  PRMT R21, R21, 0x4210, R12 ;  /* 0x0000421015157816 */ /* 0x000fe4000000000c */
[----:B------:R-:W-:Y:S02]  /*fb400*/  PRMT R22, R22, 0x4210, R11 ;  /* 0x0000421016167816 */ /* 0x000fe4000000000b */
[----:B------:R-:W-:Y:S02]  /*fb410*/  PRMT R23, R23, 0x4210, R29 ;  /* 0x0000421017177816 */ /* 0x000fe4000000001d */
[----:B------:R-:W-:-:S05]  /*fb420*/  PRMT R2, R25, 0x5410, R26 ;  /* 0x0000541019027816 */ /* 0x000fca000000001a */
[----:B------:R-:W-:Y:S01]  /*fb430*/  STL [R1+0x1578], R2 ;  /* 0x0015780201007387 */ /* 0x000fe20000100800 */
[----:B------:R-:W-:Y:S02]  /*fb440*/  PRMT R14, R14, 0x5210, R8 ;  /* 0x000052100e0e7816 */ /* 0x000fe40000000008 */
[----:B------:R-:W-:Y:S02]  /*fb450*/  PRMT R15, R15, 0x5210, R12 ;  /* 0x000052100f0f7816 */ /* 0x000fe4000000000c */
[----:B------:R-:W-:Y:S01]  /*fb460*/  PRMT R12, R13, 0x5210, R11 ;  /* 0x000052100d0c7816 */ /* 0x000fe2000000000b */
[----:B--2---:R-:W-:Y:S01]  /*fb470*/  STSM.16.M88.4 [R28+0x200], R20 ;  /* 0x000200141c007844 */ /* 0x004fe20000000200 */
[----:B----4-:R-:W-:Y:S02]  /*fb480*/  PRMT R4, R4, 0x5210, R7 ;  /* 0x0000521004047816 */ /* 0x010fe40000000007 */
[----:B---3--:R-:W-:Y:S01]  /*fb490*/  PRMT R7, R16, 0x5210, R19 ;  /* 0x0000521010077816 */ /* 0x008fe20000000013 */
[----:B------:R0:W-:Y:S04]  /*fb4a0*/  STL [R1+0x610c], R6 ;  /* 0x00610c0601007387 */ /* 0x0001e80000100800 */
[----:B------:R-:W2:Y:S04]  /*fb4b0*/  LDL.LU R24, [R1+0x1eb4] ;  /* 0x001eb40001187983 */ /* 0x000ea80000300800 */
[----:B------:R-:W3:Y:S01]  /*fb4c0*/  LDL.LU R10, [R1+0x1d58] ;  /* 0x001d5800010a7983 */ /* 0x000ee20000300800 */
[----:B0-----:R-:W-:Y:S01]  /*fb4d0*/  PRMT R6, R17, 0x5210, R18 ;  /* 0x0000521011067816 */ /* 0x001fe20000000012 */
[----:B------:R-:W-:Y:S06]  /*fb4e0*/  BAR.SYNC.DEFER_BLOCKING 0x0 ;  /* 0x0000000000007b1d */ /* 0x000fec0000010000 */
[----:B------:R-:W4:Y:S04]  /*fb4f0*/  LDL.LU R2, [R1+0x1d4c] ;  /* 0x001d4c0001027983 */ /* 0x000f280000300800 */
[----:B------:R-:W2:Y:S04]  /*fb500*/  LDL.LU R8, [R1+0x1bec] ;  /* 0x001bec0001087983 */ /* 0x000ea80000300800 */
[----:B------:R-:W2:Y:S04]  /*fb510*/  LDL.LU R21, [R1+0x1be8] ;  /* 0x001be80001157983 */ /* 0x000ea80000300800 */
[----:B------:R-:W2:Y:S04]  /*fb520*/  LDL.LU R22, [R1+0x1ac8] ;  /* 0x001ac80001167983 */ /* 0x000ea80000300800 */
[----:B------:R-:W0:Y:S04]  /*fb530*/  LDS.128 R16, [R9] ;  /* 0x0000000009107984 */ /* 0x000e280000000c00 */
[----:B------:R-:W2:Y:S04]  /*fb540*/  LDL.LU R23, [R1+0x1abc] ;  /* 0x001abc0001177983 */ /* 0x000ea80000300800 */
[----:B------:R-:W2:Y:S04]  /*fb550*/  LDL.LU R20, [R1+0x1788] ;  /* 0x0017880001147983 */ /* 0x000ea80000300800 */
[----:B------:R-:W2:Y:S01]  /*fb560*/  LDL.LU R27, [R1+0x177c] ;  /* 0x00177c00011b7983 */ /* 0x000ea20000300800 */
[----:B------:R-:W-:-:S03]  /*fb570*/  PRMT R0, R0, 0x5210, R29 ;  /* 0x0000521000007816 */ /* 0x000fc6000000001d */
[----:B------:R-:W2:Y:S01]  /*fb580*/  LDL.LU R11, [R1+0x1778] ;  /* 0x00177800010b7983 */ /* 0x000ea20000300800 */
[----:B------:R-:W-:-:S03]  /*fb590*/  PRMT R5, R3, 0x5210, R5 ;  /* 0x0000521003057816 */ /* 0x000fc60000000005 */
[----:B------:R-:W2:Y:S04]  /*fb5a0*/  LDL.LU R13, [R1+0x1774] ;  /* 0x00177400010d7983 */ /* 0x000ea80000300800 */
[----:B------:R-:W2:Y:S04]  /*fb5b0*/  LDL.LU R25, [R1+0x57c] ;  /* 0x00057c0001197983 */ /* 0x000ea80000300800 */
[----:B------:R-:W2:Y:S04]  /*fb5c0*/  LDL.LU R26, [R1+0x56c] ;  /* 0x00056c00011a7983 */ /* 0x000ea80000300800 */
[----:B------:R-:W2:Y:S04]  /*fb5d0*/  LDL.LU R29, [R1+0x612c] ;  /* 0x00612c00011d7983 */ /* 0x000ea80000300800 */
[----:B------:R-:W2:Y:S04]  /*fb5e0*/  LDL.LU R3, [R1+0x6128] ;  /* 0x0061280001037983 */ /* 0x000ea80000300800 */
[----:B0-----:R-:W-:Y:S04]  /*fb5f0*/  STL.64 [R1+0x590], R16 ;  /* 0x0005901001007387 */ /* 0x001fe80000100a00 */
[----:B------:R-:W-:Y:S04]  /*fb600*/  STL.64 [R1+0x598], R18 ;  /* 0x0005981201007387 */ /* 0x000fe80000100a00 */
[----:B------:R-:W0:Y:S01]  /*fb610*/  LDS.128 R16, [R9+0x400] ;  /* 0x0004000009107984 */ /* 0x000e220000000c00 */
[----:B------:R-:W-:Y:S06]  /*fb620*/  BAR.SYNC.DEFER_BLOCKING 0x0 ;  /* 0x0000000000007b1d */ /* 0x000fec0000010000 */
[----:B0-----:R0:W-:Y:S04]  /*fb630*/  STL [R1+0x580], R16 ;  /* 0x0005801001007387 */ /* 0x0011e80000100800 */
[----:B------:R1:W-:Y:S01]  /*fb640*/  STL.64 [R1+0x588], R18 ;  /* 0x0005881201007387 */ /* 0x0003e20000100a00 */
[----:B0-----:R-:W-:-:S03]  /*fb650*/  IMAD.MOV.U32 R16, RZ, RZ, R17 ;  /* 0x000000ffff107224 */ /* 0x001fc600078e0011 */
[----:B-1----:R-:W2:Y:S04]  /*fb660*/  LDL.LU.64 R18, [R1+0x6120] ;  /* 0x0061200001127983 */ /* 0x002ea80000300a00 */
[----:B------:R-:W2:Y:S04]  /*fb670*/  LDL.LU R17, [R1+0x6118] ;  /* 0x0061180001117983 */ /* 0x000ea80000300800 */
[----:B------:R-:W-:Y:S04]  /*fb680*/  STSM.16.M88.4 [R28], R4 ;  /* 0x000000041c007844 */ /* 0x000fe80000000200 */
[----:B--2---:R0:W-:Y:S04]  /*fb690*/  STL.64 [R1+0x59c0], R16 ;  /* 0x0059c01001007387 */ /* 0x0041e80000100a00 */
[----:B------:R1:W-:Y:S01]  /*fb6a0*/  STL.64 [R1+0x6060], R18 ;  /* 0x0060601201007387 */ /* 0x0003e20000100a00 */
[----:B0-----:R-:W-:-:S03]  /*fb6b0*/  IMAD.MOV.U32 R16, RZ, RZ, R14 ;  /* 0x000000ffff107224 */ /* 0x001fc600078e000e */
[----:B------:R-:W2:Y:S01]  /*fb6c0*/  LDL.LU R14, [R1+0x6114] ;  /* 0x00611400010e7983 */ /* 0x000ea20000300800 */
[----:B------:R-:W-:-:S03]  /*fb6d0*/  IMAD.MOV.U32 R17, RZ, RZ, R15 ;  /* 0x000000ffff117224 */ /* 0x000fc600078e000f */
[----:B------:R-:W2:Y:S04]  /*fb6e0*/  LDL.LU R15, [R1+0x6110] ;  /* 0x00611000010f7983 */ /* 0x000ea80000300800 */
[----:B------:R-:W2:Y:S01]  /*fb6f0*/  LDL.LU R6, [R1+0x610c] ;  /* 0x00610c0001067983 */ /* 0x000ea20000300800 */
[----:B-1----:R-:W-:Y:S01]  /*fb700*/  IMAD.MOV.U32 R18, RZ, RZ, R12 ;  /* 0x000000ffff127224 */ /* 0x002fe200078e000c */
[----:B------:R-:W-:Y:S02]  /*fb710*/  LOP3.LUT R5, R24, 0xffff, RZ, 0xc0, !PT ;  /* 0x0000ffff18057812 */ /* 0x000fe400078ec0ff */
[----:B----4-:R-:W-:Y:S02]  /*fb720*/  LOP3.LUT R12, R2, 0xffff, RZ, 0xc0, !PT ;  /* 0x0000ffff020c7812 */ /* 0x010fe400078ec0ff */
[----:B---3--:R-:W-:-:S02]  /*fb730*/  LOP3.LUT R4, R10, 0xffff, RZ, 0xc0, !PT ;  /* 0x0000ffff0a047812 */ /* 0x008fc400078ec0ff */
[----:B------:R-:W-:Y:S01]  /*fb740*/  LOP3.LUT R2, R8, 0xffff, RZ, 0xc0, !PT ;  /* 0x0000ffff08027812 */ /* 0x000fe200078ec0ff */
[----:B------:R-:W-:Y:S01]  /*fb750*/  IMAD.MOV.U32 R19, RZ, RZ, R0 ;  /* 0x000000ffff137224 */ /* 0x000fe200078e0000 */
[----:B------:R-:W-:Y:S02]  /*fb760*/  LOP3.LUT R8, R21, 0xffff, RZ, 0xc0, !PT ;  /* 0x0000ffff15087812 */ /* 0x000fe400078ec0ff */
[----:B------:R-:W-:Y:S02]  /*fb770*/  LOP3.LUT R7, R22, 0xffff, RZ, 0xc0, !PT ;  /* 0x0000ffff16077812 */ /* 0x000fe400078ec0ff */
[----:B------:R-:W-:Y:S01]  /*fb780*/  LOP3.LUT R0, R23, 0xffff, RZ, 0xc0, !PT ;  /* 0x0000ffff17007812 */ /* 0x000fe200078ec0ff */
[----:B------:R-:W-:Y:S01]  /*fb790*/  STSM.16.M88.4 [R28+0x200], R16 ;  /* 0x000200101c007844 */ /* 0x000fe20000000200 */
[----:B------:R-:W-:Y:S02]  /*fb7a0*/  PRMT R22, R11, 0x4210, R7 ;  /* 0x000042100b167816 */ /* 0x000fe40000000007 */
[----:B------:R-:W-:-:S02]  /*fb7b0*/  PRMT R25, R25, 0x4210, R5 ;  /* 0x0000421019197816 */ /* 0x000fc40000000005 */
[----:B------:R-:W-:Y:S02]  /*fb7c0*/  PRMT R26, R26, 0x4210, R4 ;  /* 0x000042101a1a7816 */ /* 0x000fe40000000004 */
[----:B------:R-:W-:Y:S02]  /*fb7d0*/  PRMT R20, R20, 0x4210, R2 ;  /* 0x0000421014147816 */ /* 0x000fe40000000002 */
[----:B------:R-:W-:Y:S01]  /*fb7e0*/  PRMT R21, R27, 0x4210, R8 ;  /* 0x000042101b157816 */ /* 0x000fe20000000008 */
[----:B------:R-:W-:Y:S01]  /*fb7f0*/  BAR.SYNC.DEFER_BLOCKING 0x0 ;  /* 0x0000000000007b1d */ /* 0x000fe20000010000 */
[----:B--2---:R-:W-:-:S05]  /*fb800*/  LOP3.LUT R6, R6, 0xffff, RZ, 0xc0, !PT ;  /* 0x0000ffff06067812 */ /* 0x004fca00078ec0ff */
[----:B------:R-:W-:Y:S01]  /*fb810*/  STL [R1+0x7c], R6 ;  /* 0x00007c0601007387 */ /* 0x000fe20000100800 */
[----:B------:R-:W-:-:S03]  /*fb820*/  PRMT R23, R14, 0x4210, R0 ;  /* 0x000042100e177816 */ /* 0x000fc60000000000 */
[----:B------:R-:W-:Y:S04]  /*fb830*/  STL [R1+0x90], R5 ;  /* 0x0000900501007387 */ /* 0x000fe80000100800 */
[----:B------:R-:W-:Y:S04]  /*fb840*/  STL [R1+0x94], R4 ;  /* 0x0000940401007387 */ /* 0x000fe80000100800 */
[----:B------:R-:W-:Y:S04]  /*fb850*/  STL [R1+0x4c], R8 ;  /* 0x00004c0801007387 */ /* 0x000fe80000100800 */
[----:B------:R-:W-:Y:S04]  /*fb860*/  STL [R1+0x78], R7 ;  /* 0x0000780701007387 */ /* 0x000fe80000100800 */
[----:B------:R-:W2:Y:S01]  /*fb870*/  LDL.LU R14, [R1+0x6108] ;  /* 0x00610800010e7983 */ /* 0x000ea20000300800 */
[----:B------:R-:W-:-:S03]  /*fb880*/  PRMT R24, R13, 0x4210, R6 ;  /* 0x000042100d187816 */ /* 0x000fc60000000006 */
[----:B------:R-:W0:Y:S04]  /*fb890*/  LDS.128 R4, [R9] ;  /* 0x0000000009047984 */ /* 0x000e280000000c00 */
[----:B------:R-:W-:Y:S04]  /*fb8a0*/  STL.64 [R1+0x6100], R22 ;  /* 0x0061001601007387 */ /* 0x000fe80000100a00 */
[----:B------:R-:W-:Y:S04]  /*fb8b0*/  STL.64 [R1+0x60f8], R20 ;  /* 0x0060f81401007387 */ /* 0x000fe80000100a00 */
[----:B------:R-:W1:Y:S01]  /*fb8c0*/  LDS.128 R20, [R9+0x400] ;  /* 0x0004000009147984 */ /* 0x000e620000000c00 */
[----:B------:R-:W-:Y:S01]  /*fb8d0*/  PRMT R27, R15, 0x4210, R12 ;  /* 0x000042100f1b7816 */ /* 0x000fe2000000000c */
[----:B------:R-:W-:Y:S06]  /*fb8e0*/  BAR.SYNC.DEFER_BLOCKING 0x0 ;  /* 0x0000000000007b1d */ /* 0x000fec0000010000 */
[----:B0-----:R-:W-:Y:S01]  /*fb8f0*/  STL [R1+0x574], R5 ;  /* 0x0005740501007387 */ /* 0x001fe20000100800 */
[----:B------:R-:W-:-:S03]  /*fb900*/  IMAD.MOV.U32 R15, RZ, RZ, R4 ;  /* 0x000000ffff0f7224 */ /* 0x000fc600078e0004 */
[----:B------:R0:W-:Y:S04]  /*fb910*/  STL.64 [R1+0x578], R6 ;  /* 0x0005780601007387 */ /* 0x0001e80000100a00 */
[----:B------:R-:W3:Y:S04]  /*fb920*/  LDL.LU R17, [R1+0xb8] ;  /* 0x0000b80001117983 */ /* 0x000ee80000300800 */
[----:B------:R-:W4:Y:S04]  /*fb930*/  LDL.LU R18, [R1+0xc0] ;  /* 0x0000c00001127983 */ /* 0x000f280000300800 */
[----:B------:R-:W3:Y:S04]  /*fb940*/  LDL.LU R4, [R1+0xc8] ;  /* 0x0000c80001047983 */ /* 0x000ee80000300800 */
[----:B------:R-:W3:Y:S04]  /*fb950*/  LDL.LU R19, [R1+0xe0] ;  /* 0x0000e00001137983 */ /* 0x000ee80000300800 */
[----:B0-----:R-:W3:Y:S04]  /*fb960*/  LDL.LU R7, [R1+0xe4] ;  /* 0x0000e40001077983 */ /* 0x001ee80000300800 */
[----:B--2---:R0:W-:Y:S04]  /*fb970*/  STL.64 [R1+0x59e0], R14 ;  /* 0x0059e00e01007387 */ /* 0x0041e80000100a00 */
[----:B0-----:R-:W2:Y:S04]  /*fb980*/  LDL.LU R14, [R1+0xcc] ;  /* 0x0000cc00010e7983 */ /* 0x001ea80000300800 */
[----:B------:R-:W2:Y:S04]  /*fb990*/  LDL.LU R15, [R1+0x94] ;  /* 0x00009400010f7983 */ /* 0x000ea80000300800 */
[----:B-1----:R-:W-:Y:S04]  /*fb9a0*/  STL.64 [R1+0x560], R20 ;  /* 0x0005601401007387 */ /* 0x002fe80000100a00 */
[----:B------:R0:W-:Y:S04]  /*fb9b0*/  STL.64 [R1+0x568], R22 ;  /* 0x0005681601007387 */ /* 0x0001e80000100a00 */
[----:B0-----:R-:W2:Y:S04]  /*fb9c0*/  LDL.LU.64 R22, [R1+0x6100] ;  /* 0x0061000001167983 */ /* 0x001ea80000300a00 */
[----:B------:R-:W2:Y:S04]  /*fb9d0*/  LDL.LU.64 R20, [R1+0x60f8] ;  /* 0x0060f80001147983 */ /* 0x000ea80000300a00 */
[----:B------:R-:W2:Y:S04]  /*fb9e0*/  LDL.LU R6, [R1+0x1f28] ;  /* 0x001f280001067983 */ /* 0x000ea80000300800 */
[----:B------:R-:W3:Y:S01]  /*fb9f0*/  LDL.LU R5, [R1+0x1f1c] ;  /* 0x001f1c0001057983 */ /* 0x000ee20000300800 */
[----:B------:R-:W-:-:S03]  /*fba00*/  PRMT R16, R3, 0x5210, R2 ;  /* 0x0000521003107816 */ /* 0x000fc60000000002 */
[----:B------:R-:W-:Y:S04]  /*fba10*/  STSM.16.M88.4 [R28], R24 ;  /* 0x000000181c007844 */ /* 0x000fe80000000200 */
[----:B--2---:R0:W-:Y:S04]  /*fba20*/  STL [R1+0x60e4], R6 ;  /* 0x0060e40601007387 */ /* 0x0041e80000100800 */
[----:B------:R-:W-:Y:S04]  /*fba30*/  STSM.16.M88.4 [R28+0x200], R20 ;  /* 0x000200141c007844 */ /* 0x000fe80000000200 */
[----:B0-----:R-:W2:Y:S04]  /*fba40*/  LDL.LU R6, [R1+0x90] ;  /* 0x0000900001067983 */ /* 0x001ea80000300800 */
[----:B---3--:R0:W-:Y:S04]  /*fba50*/  STL [R1+0x60e0], R5 ;  /* 0x0060e00501007387 */ /* 0x0081e80000100800 */
        /* <DEDUP_REMOVED lines=9> */
[----:B------:R-:W3:Y:S04]  /*fbaf0*/  LDL.LU R3, [R1+0x17b8] ;  /* 0x0017b80001037983 */ /* 0x000ee80000300800 */
[----:B------:R-:W3:Y:S01]  /*fbb00*/  LDL.LU R20, [R1+0x17ac] ;  /* 0x0017ac0001147983 */ /* 0x000ee20000300800 */
[----:B------:R-:W-:Y:S01]  /*fbb10*/  PRMT R7, R7, 0x5210, R12 ;  /* 0x0000521007077816 */ /* 0x000fe2000000000c */
[----:B------:R-:W-:Y:S06]  /*fbb20*/  BAR.SYNC.DEFER_BLOCKING 0x0 ;  /* 0x0000000000007b1d */ /* 0x000fec0000010000 */
[----:B--2---:R0:W-:Y:S04]  /*fbb30*/  STL.64 [R1+0x60f0], R22 ;  /* 0x0060f01601007387 */ /* 0x0041e80000100a00 */
[----:B0-----:R-:W2:Y:S04]  /*fbb40*/  LDL.LU R22, [R1+0x4c] ;  /* 0x00004c0001167983 */ /* 0x001ea80000300800 */
[----:B------:R-:W4:Y:S04]  /*fbb50*/  LDL.LU R23, [R1+0x78] ;  /* 0x0000780001177983 */ /* 0x000f280000300800 */
[----:B---3--:R-:W-:Y:S01]  /*fbb60*/  STL.64 [R1+0x60e8], R20 ;  /* 0x0060e81401007387 */ /* 0x008fe20000100a00 */
        /* <DEDUP_REMOVED lines=8> */
[----:B--2---:R-:W-:Y:S02]  /*fbbf0*/  PRMT R17, R17, 0x5210, R22 ;  /* 0x0000521011117816 */ /* 0x004fe40000000016 */
[----:B----4-:R-:W-:Y:S02]  /*fbc00*/  PRMT R18, R18, 0x5210, R23 ;  /* 0x0000521012127816 */ /* 0x010fe40000000017 */
        /* <DEDUP_REMOVED lines=11> */
[----:B------:R-:W4:Y:S04]  /*fbcc0*/  LDL.LU.64 R20, [R1+0x60e8] ;  /* 0x0060e80001147983 */ /* 0x000f280000300a00 */
[----:B------:R-:W2:Y:S04]  /*fbcd0*/  LDL.LU R6, [R1+0x60e4] ;  /* 0x0060e40001067983 */ /* 0x000ea80000300800 */
[----:B------:R-:W3:Y:S04]  /*fbce0*/  LDL.LU R5, [R1+0x60e0] ;  /* 0x0060e00001057983 */ /* 0x000ee80000300800 */
[----:B------:R-:W-:Y:S01]  /*fbcf0*/  STSM.16.M88.4 [R28+0x200], R16 ;  /* 0x000200101c007844 */ /* 0x000fe20000000200 */
[----:B------:R-:W-:Y:S01]  /*fbd00*/  BAR.SYNC.DEFER_BLOCKING 0x0 ;  /* 0x0000000000007b1d */ /* 0x000fe20000010000 */
[----:B------:R-:W-:-:S02]  /*fbd10*/  LOP3.LUT R4, R8, 0xffff, RZ, 0xc0, !PT ;  /* 0x0000ffff08047812 */ /* 0x000fc400078ec0ff */
[----:B------:R-:W-:Y:S02]  /*fbd20*/  LOP3.LUT R0, R10, 0xffff, RZ, 0xc0, !PT ;  /* 0x0000ffff0a007812 */ /* 0x000fe400078ec0ff */
[----:B------:R-:W-:Y:S01]  /*fbd30*/  LOP3.LUT R14, R24, 0xffff, RZ, 0xc0, !PT ;  /* 0x0000ffff180e7812 */ /* 0x000fe200078ec0ff */
[----:B------:R-:W0:Y:S01]  /*fbd40*/  LDS.128 R16, [R9] ;  /* 0x0000000009107984 */ /* 0x000e220000000c00 */
[----:B----4-:R-:W-:Y:S02]  /*fbd50*/  LOP3.LUT R7, R21, 0xffff, RZ, 0xc0, !PT ;  /* 0x0000ffff15077812 */ /* 0x010fe400078ec0ff */
[----:B--2---:R-:W-:Y:S02]  /*fbd60*/  LOP3.LUT R6, R6, 0xffff, RZ, 0xc0, !PT ;  /* 0x0000ffff06067812 */ /* 0x004fe400078ec0ff */
[----:B---3--:R-:W-:Y:S02]  /*fbd70*/  LOP3.LUT R29, R5, 0xffff, RZ, 0xc0, !PT ;  /* 0x0000ffff051d7812 */ /* 0x008fe400078ec0ff */
[----:B------:R-:W-:Y:S01]  /*fbd80*/  LOP3.LUT R5, R2, 0xffff, RZ, 0xc0, !PT ;  /* 0x0000ffff02057812 */ /* 0x000fe200078ec0ff */
[----:B------:R-:W-:Y:S01]  /*fbd90*/  STL [R1+0x90], R6 ;  /* 0x0000900601007387 */ /* 0x000fe20000100800 */
[----:B------:R-:W-:-:S03]  /*fbda0*/  LOP3.LUT R2, R22, 0xffff, RZ, 0xc0, !PT ;  /* 0x0000ffff16027812 */ /* 0x000fc600078ec0ff */
[----:B------:R1:W-:Y:S04]  /*fbdb0*/  STL [R1+0x3c], R5 ;  /* 0x00003c0501007387 */ /* 0x0003e80000100800 */
[----:B------:R2:W-:Y:S04]  /*fbdc0*/  STL [R1+0x4c], R4 ;  /* 0x00004c0401007387 */ /* 0x0005e80000100800 */
[----:B------:R-:W-:Y:S01]  /*fbdd0*/  STL [R1+0x78], R7 ;  /* 0x0000780701007387 */ /* 0x000fe20000100800 */
[----:B-1----:R-:W-:-:S03]  /*fbde0*/  PRMT R5, R23, 0x4210, R5 ;  /* 0x0000421017057816 */ /* 0x002fc60000000005 */
[----:B------:R1:W-:Y:S01]  /*fbdf0*/  STL [R1+0x7c], R2 ;  /* 0x00007c0201007387 */ /* 0x0003e20000100800 */
[----:B------:R-:W-:Y:S02]  /*fbe00*/  PRMT R23, R25, 0x4210, R0 ;  /* 0x0000421019177816 */ /* 0x000fe40000000000 */
[----:B--2---:R-:W-:Y:S02]  /*fbe10*/  PRMT R4, R27, 0x4210, R4 ;  /* 0x000042101b047816 */ /* 0x004fe40000000004 */
[----:B-1----:R-:W-:Y:S02]  /*fbe20*/  PRMT R2, R26, 0x4210, R2 ;  /* 0x000042101a027816 */ /* 0x002fe40000000002 */
[----:B------:R-:W1:Y:S04]  /*fbe30*/  LDS.128 R24, [R9+0x400] ;  /* 0x0004000009187984 */ /* 0x000e680000000c00 */
[----:B0-----:R0:W-:Y:S04]  /*fbe40*/  STL.64 [R1+0x530], R16 ;  /* 0x0005301001007387 */ /* 0x0011e80000100a00 */
[----:B------:R2:W-:Y:S04]  /*fbe50*/  STL.64 [R1+0x538], R18 ;  /* 0x0005381201007387 */ /* 0x0005e80000100a00 */
[----:B0-----:R-:W3:Y:S04]  /*fbe60*/  LDL.LU R16, [R1+0x114] ;  /* 0x0001140001107983 */ /* 0x001ee80000300800 */
[----:B------:R-:W3:Y:S04]  /*fbe70*/  LDL.LU R17, [R1+0x118] ;  /* 0x0001180001117983 */ /* 0x000ee80000300800 */
[----:B-1----:R-:W-:Y:S04]  /*fbe80*/  STL.64 [R1+0x520], R24 ;  /* 0x0005201801007387 */ /* 0x002fe80000100a00 */
[----:B------:R-:W-:Y:S04]  /*fbe90*/  STL.64 [R1+0x528], R26 ;  /* 0x0005281a01007387 */ /* 0x000fe80000100a00 */
[----:B--2---:R-:W2:Y:S04]  /*fbea0*/  LDL.LU R18, [R1+0x11c] ;  /* 0x00011c0001127983 */ /* 0x004ea80000300800 */
[----:B------:R-:W2:Y:S01]  /*fbeb0*/  LDL.LU R19, [R1+0x120] ;  /* 0x0001200001137983 */ /* 0x000ea20000300800 */
[----:B------:R-:W-:-:S02]  /*fbec0*/  PRMT R3, R3, 0x4210, R7 ;  /* 0x0000421003037816 */ /* 0x000fc40000000007 */
[----:B------:R-:W-:Y:S02]  /*fbed0*/  PRMT R20, R20, 0x4210, R6 ;  /* 0x0000421014147816 */ /* 0x000fe40000000006 */
[----:B------:R-:W-:Y:S02]  /*fbee0*/  PRMT R21, R11, 0x4210, R29 ;  /* 0x000042100b157816 */ /* 0x000fe4000000001d */
[----:B------:R-:W-:Y:S01]  /*fbef0*/  PRMT R22, R13, 0x4210, R14 ;  /* 0x000042100d167816 */ /* 0x000fe2000000000e */
[----:B------:R-:W-:Y:S06]  /*fbf00*/  BAR.SYNC.DEFER_BLOCKING 0x0 ;  /* 0x0000000000007b1d */ /* 0x000fec0000010000 */
[----:B--2---:R-:W-:Y:S04]  /*fbf10*/  STL.64 [R1+0x60d8], R18 ;  /* 0x0060d81201007387 */ /* 0x004fe80000100a00 */
[----:B---3--:R0:W-:Y:S02]  /*fbf20*/  STL.64 [R1+0x60d0], R16 ;  /* 0x0060d01001007387 */ /* 0x0081e40000100a00 */
[----:B0-----:R-:W-:-:S02]  /*fbf30*/  IMAD.MOV.U32 R17, RZ, RZ, R4 ;  /* 0x000000ffff117224 */ /* 0x001fc400078e0004 */
[----:B------:R-:W2:Y:S04]  /*fbf40*/  LDL.LU R4, [R1+0x124] ;  /* 0x0001240001047983 */ /* 0x000ea80000300800 */
[----:B------:R-:W3:Y:S01]  /*fbf50*/  LDL.LU R15, [R1+0x128] ;  /* 0x00012800010f7983 */ /* 0x000ee20000300800 */
[----:B------:R-:W-:-:S03]  /*fbf60*/  IMAD.MOV.U32 R16, RZ, RZ, R5 ;  /* 0x000000ffff107224 */ /* 0x000fc600078e0005 */
[----:B------:R-:W4:Y:S04]  /*fbf70*/  LDL.LU R12, [R1+0x12c] ;  /* 0x00012c00010c7983 */ /* 0x000f280000300800 */
[----:B------:R-:W2:Y:S04]  /*fbf80*/  LDL.LU R7, [R1+0x110] ;  /* 0x0001100001077983 */ /* 0x000ea80000300800 */
[----:B------:R-:W2:Y:S04]  /*fbf90*/  LDL.LU R6, [R1+0x1f98] ;  /* 0x001f980001067983 */ /* 0x000ea80000300800 */
[----:B------:R-:W3:Y:S01]  /*fbfa0*/  LDL.LU R5, [R1+0x1f8c] ;  /* 0x001f8c0001057983 */ /* 0x000ee20000300800 */
[----:B------:R-:W-:-:S03]  /*fbfb0*/  IMAD.MOV.U32 R19, RZ, RZ, R2 ;  /* 0x000000ffff137224 */ /* 0x000fc600078e0002 */
[----:B------:R-:W-:Y:S01]  /*fbfc0*/  STSM.16.M88.4 [R28], R20 ;  /* 0x000000141c007844 */ /* 0x000fe20000000200 */
[----:B------:R-:W-:-:S03]  /*fbfd0*/  IMAD.MOV.U32 R18, RZ, RZ, R3 ;  /* 0x000000ffff127224 */ /* 0x000fc600078e0003 */
[----:B--2---:R0:W-:Y:S04]  /*fbfe0*/  STL [R1+0x60bc], R6 ;  /* 0x0060bc0601007387 */ /* 0x0041e80000100800 */
        /* <DEDUP_REMOVED lines=14> */
[----:B------:R-:W-:Y:S01]  /*fc0d0*/  STSM.16.M88.4 [R28+0x200], R16 ;  /* 0x000200101c007844 */ /* 0x000fe20000000200 */
[----:B------:R-:W-:Y:S01]  /*fc0e0*/  PRMT R7, R7, 0x5210, R0 ;  /* 0x0000521007077816 */ /* 0x000fe20000000000 */
[----:B------:R-:W-:Y:S06]  /*fc0f0*/  BAR.SYNC.DEFER_BLOCKING 0x0 ;  /* 0x0000000000007b1d */ /* 0x000fec0000010000 */
[----:B--2---:R0:W-:Y:S04]  /*fc100*/  STL.64 [R1+0x60c8], R22 ;  /* 0x0060c81601007387 */ /* 0x0041e80000100a00 */
[----:B0-----:R-:W2:Y:S04]  /*fc110*/  LDL.LU R22, [R1+0x4c] ;  /* 0x00004c0001167983 */ /* 0x001ea80000300800 */
[----:B------:R-:W2:Y:S04]  /*fc120*/  LDL.LU R23, [R1+0x78] ;  /* 0x0000780001177983 */ /* 0x000ea80000300800 */
[----:B---3--:R0:W-:Y:S04]  /*fc130*/  STL.64 [R1+0x60c0], R20 ;  /* 0x0060c01401007387 */ /* 0x0081e80000100a00 */
[----:B0-----:R-:W3:Y:S04]  /*fc140*/  LDL.LU R21, [R1+0x3c] ;  /* 0x00003c0001157983 */ /* 0x001ee80000300800 */
[----:B------:R-:W2:Y:S04]  /*fc150*/  LDL.LU R13, [R1+0x181c] ;  /* 0x00181c00010d7983 */ /* 0x000ea80000300800 */
[----:B------:R-:W2:Y:S04]  /*fc160*/  LDL.LU R25, [R1+0x300] ;  /* 0x0003000001197983 */ /* 0x000ea80000300800 */
[----:B------:R-:W2:Y:S04]  /*fc170*/  LDL.LU R26, [R1+0x2f4] ;  /* 0x0002f400011a7983 */ /* 0x000ea80000300800 */
[----:B------:R-:W2:Y:S04]  /*fc180*/  LDL.LU.64 R18, [R1+0x60d8] ;  /* 0x0060d80001127983 */ /* 0x000ea80000300a00 */
[----:B------:R-:W3:Y:S01]  /*fc190*/  LDL.LU.64 R16, [R1+0x60d0] ;  /* 0x0060d00001107983 */ /* 0x000ee20000300a00 */
[----:B------:R-:W-:-:S02]  /*fc1a0*/  PRMT R4, R4, 0x5210, R6 ;  /* 0x0000521004047816 */ /* 0x000fc40000000006 */
[----:B----4-:R-:W-:Y:S02]  /*fc1b0*/  PRMT R6, R12, 0x5210, R14 ;  /* 0x000052100c067816 */ /* 0x010fe4000000000e */
[----:B--2---:R-:W-:Y:S02]  /*fc1c0*/  PRMT R18, R18, 0x5210, R23 ;  /* 0x0000521012127816 */ /* 0x004fe40000000017 */
[----:B---3--:R-:W-:Y:S02]  /*fc1d0*/  PRMT R16, R16, 0x5210, R21 ;  /* 0x0000521010107816 */ /* 0x008fe40000000015 */
[----:B------:R-:W-:Y:S02]  /*fc1e0*/  PRMT R17, R17, 0x5210, R22 ;  /* 0x0000521011117816 */ /* 0x000fe40000000016 */
[----:B------:R-:W0:Y:S01]  /*fc1f0*/  LDS.128 R20, [R9] ;  /* 0x0000000009147984 */ /* 0x000e220000000c00 */
[----:B------:R-:W-:-:S03]  /*fc200*/  PRMT R19, R19, 0x5210, R5 ;  /* 0x0000521013137816 */ /* 0x000fc60000000005 */
[----:B0-----:R-:W-:Y:S04]  /*fc210*/  STL.64 [R1+0x510], R20 ;  /* 0x0005101401007387 */ /* 0x001fe80000100a00 */
[----:B------:R-:W-:Y:S04]  /*fc220*/  STL.64 [R1+0x518], R22 ;  /* 0x0005181601007387 */ /* 0x000fe80000100a00 */
[----:B------:R-:W0:Y:S01]  /*fc230*/  LDS.128 R20, [R9+0x400] ;  /* 0x0004000009147984 */ /* 0x000e220000000c00 */
[----:B------:R-:W-:Y:S01]  /*fc240*/  PRMT R5, R15, 0x5210, R29 ;  /* 0x000052100f057816 */ /* 0x000fe2000000001d */
[----:B------:R-:W-:Y:S06]  /*fc250*/  BAR.SYNC.DEFER_BLOCKING 0x0 ;  /* 0x0000000000007b1d */ /* 0x000fec0000010000 */
[----:B------:R-:W-:Y:S04]  /*fc260*/  STSM.16.M88.4 [R28], R4 ;  /* 0x000000041c007844 */ /* 0x000fe80000000200 */
[----:B0-----:R-:W-:Y:S04]  /*fc270*/  STL.64 [R1+0x500], R20 ;  /* 0x0005001401007387 */ /* 0x001fe80000100a00 */
[----:B------:R0:W-:Y:S04]  /*fc280*/  STL.64 [R1+0x508], R22 ;  /* 0x0005081601007387 */ /* 0x0001e80000100a00 */
[----:B0-----:R-:W2:Y:S04]  /*fc290*/  LDL.LU.64 R22, [R1+0x60c8] ;  /* 0x0060c80001167983 */ /* 0x001ea80000300a00 */
[----:B------:R-:W3:Y:S04]  /*fc2a0*/  LDL.LU.64 R20, [R1+0x60c0] ;  /* 0x0060c00001147983 */ /* 0x000ee80000300a00 */
[----:B------:R-:W4:Y:S04]  /*fc2b0*/  LDL.LU R6, [R1+0x60bc] ;  /* 0x0060bc0001067983 */ /* 0x000f280000300800 */
[----:B------:R-:W2:Y:S04]  /*fc2c0*/  LDL.LU R5, [R1+0x60b8] ;  /* 0x0060b80001057983 */ /* 0x000ea80000300800 */
        /* <DEDUP_REMOVED lines=8> */
[----:B------:R-:W-:Y:S01]  /*fc350*/  LOP3.LUT R5, R2, 0xffff, RZ, 0xc0, !PT ;  /* 0x0000ffff02057812 */ /* 0x000fe200078ec0ff */
[----:B------:R-:W-:Y:S01]  /*fc360*/  STL [R1+0x90], R6 ;  /* 0x0000900601007387 */ /* 0x000fe20000100800 */
[----:B------:R-:W-:-:S03]  /*fc370*/  LOP3.LUT R2, R22, 0xffff, RZ, 0xc0, !PT ;  /* 0x0000ffff16027812 */ /* 0x000fc600078ec0ff */
[----:B------:R1:W-:Y:S01]  /*fc380*/  STL [R1+0x3c], R5 ;  /* 0x00003c0501007387 */ /* 0x0003e20000100800 */
[----:B------:R-:W-:-:S03]  /*fc390*/  PRMT R22, R25, 0x4210, R14 ;  /* 0x0000421019167816 */ /* 0x000fc6000000000e */
[----:B------:R2:W-:Y:S01]  /*fc3a0*/  STL [R1+0x4c], R4 ;  /* 0x00004c0401007387 */ /* 0x0005e20000100800 */
[----:B-1----:R-:W-:Y:S02]  /*fc3b0*/  PRMT R5, R23, 0x4210, R5 ;  /* 0x0000421017057816 */ /* 0x002fe40000000005 */
[----:B------:R-:W-:Y:S02]  /*fc3c0*/  PRMT R23, R26, 0x4210, R0 ;  /* 0x000042101a177816 */ /* 0x000fe40000000000 */
[----:B--2---:R-:W-:Y:S02]  /*fc3d0*/  PRMT R4, R27, 0x4210, R4 ;  /* 0x000042101b047816 */ /* 0x004fe40000000004 */
[----:B------:R-:W1:Y:S01]  /*fc3e0*/  LDS.128 R24, [R9+0x400] ;  /* 0x0004000009187984 */ /* 0x000e620000000c00 */
[----:B---3--:R-:W-:-:S05]  /*fc3f0*/  LOP3.LUT R7, R21, 0xffff, RZ, 0xc0, !PT ;  /* 0x0000ffff15077812 */ /* 0x008fca00078ec0ff */
[----:B------:R-:W-:Y:S04]  /*fc400*/  STL [R1+0x78], R7 ;  /* 0x0000780701007387 */ /* 0x000fe80000100800 */
[----:B------:R-:W-:Y:S04]  /*fc410*/  STL [R1+0x7c], R2 ;  /* 0x00007c0201007387 */ /* 0x000fe80000100800 */
        /* <DEDUP_REMOVED lines=9> */
[----:B------:R-:W-:Y:S01]  /*fc4b0*/  PRMT R20, R20, 0x4210, R6 ;  /* 0x0000421014147816 */ /* 0x000fe20000000006 */
[----:B------:R-:W-:Y:S06]  /*fc4c0*/  BAR.SYNC.DEFER_BLOCKING 0x0 ;  /* 0x0000000000007b1d */ /* 0x000fec0000010000 */
[----:B--2---:R-:W-:Y:S04]  /*fc4d0*/  STL.64 [R1+0x60b0], R18 ;  /* 0x0060b01201007387 */ /* 0x004fe80000100a00 */
[----:B---3--:R0:W-:Y:S02]  /*fc4e0*/  STL.64 [R1+0x60a8], R16 ;  /* 0x0060a81001007387 */ /* 0x0081e40000100a00 */
[----:B0-----:R-:W-:-:S02]  /*fc4f0*/  IMAD.MOV.U32 R17, RZ, RZ, R4 ;  /* 0x000000ffff117224 */ /* 0x001fc400078e0004 */
[----:B------:R-:W2:Y:S01]  /*fc500*/  LDL.LU R4, [R1+0x140] ;  /* 0x0001400001047983 */ /* 0x000ea20000300800 */
[----:B------:R-:W-:-:S03]  /*fc510*/  IMAD.MOV.U32 R16, RZ, RZ, R5 ;  /* 0x000000ffff107224 */ /* 0x000fc600078e0005 */
[----:B------:R-:W3:Y:S04]  /*fc520*/  LDL.LU R15, [R1+0x144] ;  /* 0x00014400010f7983 */ /* 0x000ee80000300800 */
[----:B------:R-:W4:Y:S04]  /*fc530*/  LDL.LU R12, [R1+0x10c] ;  /* 0x00010c00010c7983 */ /* 0x000f280000300800 */
[----:B------:R-:W2:Y:S04]  /*fc540*/  LDL.LU R7, [R1+0x108] ;  /* 0x0001080001077983 */ /* 0x000ea80000300800 */
[----:B------:R-:W2:Y:S04]  /*fc550*/  LDL.LU R5, [R1+0x200c] ;  /* 0x00200c0001057983 */ /* 0x000ea80000300800 */
[----:B------:R-:W2:Y:S01]  /*fc560*/  LDL.LU R6, [R1+0x2008] ;  /* 0x0020080001067983 */ /* 0x000ea20000300800 */
[----:B------:R-:W-:-:S02]  /*fc570*/  PRMT R2, R11, 0x4210, R2 ;  /* 0x000042100b027816 */ /* 0x000fc40000000002 */
[----:B------:R-:W-:-:S03]  /*fc580*/  PRMT R21, R13, 0x4210, R29 ;  /* 0x000042100d157816 */ /* 0x000fc6000000001d */
[----:B------:R-:W-:Y:S02]  /*fc590*/  IMAD.MOV.U32 R19, RZ, RZ, R2 ;  /* 0x000000ffff137224 */ /* 0x000fe400078e0002 */
[----:B------:R-:W-:Y:S01]  /*fc5a0*/  STSM.16.M88.4 [R28], R20 ;  /* 0x000000141c007844 */ /* 0x000fe20000000200 */
[----:B------:R-:W-:-:S03]  /*fc5b0*/  IMAD.MOV.U32 R18, RZ, RZ, R3 ;  /* 0x000000ffff127224 */ /* 0x000fc600078e0003 */
[----:B--2---:R0:W-:Y:S04]  /*fc5c0*/  STL [R1+0x6094], R6 ;  /* 0x0060940601007387 */ /* 0x0041e80000100800 */
[----:B0-----:R-:W2:Y:S04]  /*fc5d0*/  LDL.LU R6, [R1+0x90] ;  /* 0x0000900001067983 */ /* 0x001ea80000300800 */
[----:B------:R0:W-:Y:S04]  /*fc5e0*/  STL [R1+0x6090], R5 ;  /* 0x0060900501007387 */ /* 0x0001e80000100800 */
        /* <DEDUP_REMOVED lines=43> */
[----:B------:R-:W3:Y:S04]  /*fc8a0*/  LDL.LU R5, [R1+0x6090] ;  /* 0x0060900001057983 */ /* 0x000ee80000300800 */
[----:B------:R-:W-:Y:S01]  /*fc8b0*/  STSM.16.M88.4 [R28+0x200], R16 ;  /* 0x000200101c007844 */ /* 0x000fe20000000200 */
[----:B------:R-:W-:Y:S01]  /*fc8c0*/  BAR.SYNC.DEFER_BLOCKING 0x0 ;  /* 0x0000000000007b1d */ /* 0x000fe20000010000 */
[----:B------:R-:W-:-:S02]  /*fc8d0*/  LOP3.LUT R15, R24, 0xffff, RZ, 0xc0, !PT ;  /* 0x0000ffff180f7812 */ /* 0x000fc400078ec0ff */
[----:B------:R-:W-:-:S03]  /*fc8e0*/  LOP3.LUT R14, R10, 0xffff, RZ, 0xc0, !PT ;  /* 0x0000ffff0a0e7812 */ /* 0x000fc600078ec0ff */
[----:B------:R-:W0:Y:S01]  /*fc8f0*/  LDS.128 R16, [R9] ;  /* 0x0000000009107984 */ /* 0x000e220000000c00 */
[----:B--2---:R-:W-:Y:S02]  /*fc900*/  LOP3.LUT R0, R22, 0xffff, RZ, 0xc0, !PT ;  /* 0x0000ffff16007812 */ /* 0x004fe400078ec0ff */
[----:B----4-:R-:W-:Y:S02]  /*fc910*/  LOP3.LUT R4, R6, 0xffff, RZ, 0xc0, !PT ;  /* 0x0000ffff06047812 */ /* 0x010fe400078ec0ff */
[----:B------:R-:W-:Y:S02]  /*fc920*/  LOP3.LUT R6, R2, 0xffff, RZ, 0xc0, !PT ;  /* 0x0000ffff02067812 */ /* 0x000fe400078ec0ff */
[----:B---3--:R-:W-:Y:S02]  /*fc930*/  LOP3.LUT R7, R5, 0xffff, RZ, 0xc0, !PT ;  /* 0x0000ffff05077812 */ /* 0x008fe400078ec0ff */
[----:B------:R-:W-:-:S03]  /*fc940*/  LOP3.LUT R5, R8, 0xffff, RZ, 0xc0, !PT ;  /* 0x0000ffff08057812 */ /* 0x000fc600078ec0ff */
[----:B------:R-:W-:Y:S01]  /*fc950*/  STL [R1+0x7c], R7 ;  /* 0x00007c0701007387 */ /* 0x000fe20000100800 */
[----:B------:R-:W-:-:S03]  /*fc960*/  PRMT R22, R25, 0x4210, R15 ;  /* 0x0000421019167816 */ /* 0x000fc6000000000f */
[----:B------:R-:W-:Y:S04]  /*fc970*/  STL [R1+0x90], R4 ;  /* 0x0000900401007387 */ /* 0x000fe80000100800 */
[----:B------:R1:W-:Y:S04]  /*fc980*/  STL [R1+0x3c], R6 ;  /* 0x00003c0601007387 */ /* 0x0003e80000100800 */
[----:B------:R2:W-:Y:S01]  /*fc990*/  STL [R1+0x4c], R5 ;  /* 0x00004c0501007387 */ /* 0x0005e20000100800 */
[----:B-1----:R-:W-:Y:S02]  /*fc9a0*/  PRMT R6, R23, 0x4210, R6 ;  /* 0x0000421017067816 */ /* 0x002fe40000000006 */
[----:B------:R-:W-:-:S02]  /*fc9b0*/  PRMT R23, R26, 0x4210, R14 ;  /* 0x000042101a177816 */ /* 0x000fc4000000000e */
[----:B--2---:R-:W-:Y:S02]  /*fc9c0*/  PRMT R5, R27, 0x4210, R5 ;  /* 0x000042101b057816 */ /* 0x004fe40000000005 */
[----:B------:R-:W1:Y:S01]  /*fc9d0*/  LDS.128 R24, [R9+0x400] ;  /* 0x0004000009187984 */ /* 0x000e620000000c00 */
[----:B------:R-:W-:-:S05]  /*fc9e0*/  LOP3.LUT R2, R21, 0xffff, RZ, 0xc0, !PT ;  /* 0x0000ffff15027812 */ /* 0x000fca00078ec0ff */
[----:B------:R-:W-:Y:S04]  /*fc9f0*/  STL [R1+0x78], R2 ;  /* 0x0000780201007387 */ /* 0x000fe80000100800 */
[----:B0-----:R0:W-:Y:S04]  /*fca00*/  STL.64 [R1+0x4b0], R16 ;  /* 0x0004b01001007387 */ /* 0x0011e80000100a00 */
[----:B------:R2:W-:Y:S01]  /*fca10*/  STL.64 [R1+0x4b8], R18 ;  /* 0x0004b81201007387 */ /* 0x0005e20000100a00 */
[----:B------:R-:W-:-:S03]  /*fca20*/  PRMT R21, R13, 0x4210, R4 ;  /* 0x000042100d157816 */ /* 0x000fc60000000004 */
[----:B0-----:R-:W3:Y:S04]  /*fca30*/  LDL.LU R16, [R1+0x148] ;  /* 0x0001480001107983 */ /* 0x001ee80000300800 */
[----:B------:R-:W3:Y:S04]  /*fca40*/  LDL.LU R17, [R1+0x14c] ;  /* 0x00014c0001117983 */ /* 0x000ee80000300800 */
[----:B-1----:R-:W-:Y:S04]  /*fca50*/  STL.64 [R1+0x4a0], R24 ;  /* 0x0004a01801007387 */ /* 0x002fe80000100a00 */
[----:B------:R-:W-:Y:S04]  /*fca60*/  STL.64 [R1+0x4a8], R26 ;  /* 0x0004a81a01007387 */ /* 0x000fe80000100a00 */
[----:B--2---:R-:W2:Y:S04]  /*fca70*/  LDL.LU R18, [R1+0x150] ;  /* 0x0001500001127983 */ /* 0x004ea80000300800 */
[----:B------:R-:W4:Y:S04]  /*fca80*/  LDL.LU R4, [R1+0x154] ;  /* 0x0001540001047983 */ /* 0x000f280000300800 */
[----:B------:R-:W2:Y:S04]  /*fca90*/  LDL.LU R29, [R1+0x158] ;  /* 0x00015800011d7983 */ /* 0x000ea80000300800 */
[----:B------:R-:W2:Y:S01]  /*fcaa0*/  LDL.LU R19, [R1+0x15c] ;  /* 0x00015c0001137983 */ /* 0x000ea20000300800 */
[----:B------:R-:W-:Y:S01]  /*fcab0*/  PRMT R20, R20, 0x4210, R7 ;  /* 0x0000421014147816 */ /* 0x000fe20000000007 */
[----:B------:R-:W-:Y:S06]  /*fcac0*/  BAR.SYNC.DEFER_BLOCKING 0x0 ;  /* 0x0000000000007b1d */ /* 0x000fec0000010000 */
[----:B--2---:R-:W-:Y:S04]  /*fcad0*/  STL.64 [R1+0x6088], R18 ;  /* 0x0060881201007387 */ /* 0x004fe80000100a00 */
[----:B---3--:R0:W-:Y:S04]  /*fcae0*/  STL.64 [R1+0x6080], R16 ;  /* 0x0060801001007387 */ /* 0x0081e80000100a00 */
[----:B------:R-:W2:Y:S04]  /*fcaf0*/  LDL.LU R7, [R1+0x160] ;  /* 0x0001600001077983 */ /* 0x000ea80000300800 */
[----:B------:R-:W3:Y:S01]  /*fcb00*/  LDL.LU R12, [R1+0x104] ;  /* 0x00010400010c7983 */ /* 0x000ee20000300800 */
[----:B0-----:R-:W-:-:S03]  /*fcb10*/  IMAD.MOV.U32 R16, RZ, RZ, R6 ;  /* 0x000000ffff107224 */ /* 0x001fc600078e0006 */
[----:B------:R-:W2:Y:S01]  /*fcb20*/  LDL.LU R6, [R1+0x209c] ;  /* 0x00209c0001067983 */ /* 0x000ea20000300800 */
[----:B------:R-:W-:-:S03]  /*fcb30*/  IMAD.MOV.U32 R17, RZ, RZ, R5 ;  /* 0x000000ffff117224 */ /* 0x000fc600078e0005 */
[----:B------:R-:W3:Y:S01]  /*fcb40*/  LDL.LU R5, [R1+0x2098] ;  /* 0x0020980001057983 */ /* 0x000ee20000300800 */
[----:B------:R-:W-:Y:S02]  /*fcb50*/  PRMT R3, R3, 0x4210, R2 ;  /* 0x0000421003037816 */ /* 0x000fe40000000002 */
[----:B------:R-:W-:Y:S01]  /*fcb60*/  PRMT R2, R11, 0x4210, R0 ;  /* 0x000042100b027816 */ /* 0x000fe20000000000 */
[----:B------:R-:W-:Y:S04]  /*fcb70*/  STSM.16.M88.4 [R28], R20 ;  /* 0x000000141c007844 */ /* 0x000fe80000000200 */
[----:B------:R-:W-:Y:S02]  /*fcb80*/  IMAD.MOV.U32 R19, RZ, RZ, R2 ;  /* 0x000000ffff137224 */ /* 0x000fe400078e0002 */
[----:B------:R-:W-:Y:S01]  /*fcb90*/  IMAD.MOV.U32 R18, RZ, RZ, R3 ;  /* 0x000000ffff127224 */ /* 0x000fe200078e0003 */
[----:B--2---:R0:W-:Y:S04]  /*fcba0*/  STL [R1+0x606c], R6 ;  /* 0x00606c0601007387 */ /* 0x0041e80000100800 */
[----:B0-----:R-:W2:Y:S04]  /*fcbb0*/  LDL.LU R6, [R1+0x90] ;  /* 0x0000900001067983 */ /* 0x001ea80000300800 */
[----:B---3--:R0:W-:Y:S04]  /*fcbc0*/  STL [R1+0x6068], R5 ;  /* 0x0060680501007387 */ /* 0x0081e80000100800 */
[----:B0-----:R-:W4:Y:S04]  /*fcbd0*/  LDL.LU R5, [R1+0x7c] ;  /* 0x00007c0001057983 */ /* 0x001f280000300800 */
[----:B------:R-:W3:Y:S04]  /*fcbe0*/  LDL.LU R24, [R1+0x1eec] ;  /* 0x001eec0001187983 */ /* 0x000ee80000300800 */
        /* <DEDUP_REMOVED lines=20> */
[----:B------:R-:W2:Y:S04]  /*fcd30*/  LDL.LU R26, [R1+0x30c] ;  /* 0x00030c00011a7983 */ /* 0x000ea80000300800 */
[----:B------:R-:W2:Y:S04]  /*fcd40*/  LDL.LU.64 R18, [R1+0x6088] ;  /* 0x0060880001127983 */ /* 0x000ea80000300a00 */
[----:B------:R-:W3:Y:S01]  /*fcd50*/  LDL.LU.64 R16, [R1+0x6080] ;  /* 0x0060800001107983 */ /* 0x000ee20000300a00 */
[----:B----4-:R-:W-:-:S02]  /*fcd60*/  PRMT R4, R4, 0x5210, R5 ;  /* 0x0000521004047816 */ /* 0x010fc40000000005 */
[----:B------:R-:W-:Y:S02]  /*fcd70*/  PRMT R5, R29, 0x5210, R6 ;  /* 0x000052101d057816 */ /* 0x000fe40000000006 */
[----:B--2---:R-:W-:Y:S02]  /*fcd80*/  PRMT R18, R18, 0x5210, R23 ;  /* 0x0000521012127816 */ /* 0x004fe40000000017 */
[----:B---3--:R-:W-:Y:S02]  /*fcd90*/  PRMT R16, R16, 0x5210, R21 ;  /* 0x0000521010107816 */ /* 0x008fe40000000015 */
[----:B------:R-:W-:Y:S02]  /*fcda0*/  PRMT R17, R17, 0x5210, R22 ;  /* 0x0000521011117816 */ /* 0x000fe40000000016 */
[----:B------:R-:W0:Y:S04]  /*fcdb0*/  LDS.128 R20, [R9] ;  /* 0x0000000009147984 */ /* 0x000e280000000c00 */
        /* <DEDUP_REMOVED lines=11> */
[----:B------:R-:W2:Y:S01]  /*fce70*/  LDL.LU R5, [R1+0x6068] ;  /* 0x0060680001057983 */ /* 0x000ea20000300800 */
[----:B------:R-:W-:-:S05]  /*fce80*/  PRMT R19, R12, 0x5210, R0 ;  /* 0x000052100c137816 */ /* 0x000fca0000000000 */
[----:B------:R0:W-:Y:S04]  /*fce90*/  STSM.16.M88.4 [R28+0x200], R16 ;  /* 0x000200101c007844 */ /* 0x0001e80000000200 */
[----:B0-----:R-:W2:Y:S01]  /*fcea0*/  LDL.LU.64 R18, [R1+0x6060] ;  /* 0x0060600001127983 */ /* 0x001ea20000300a00 */
[----:B------:R-:W-:Y:S02]  /*fceb0*/  LOP3.LUT R4, R8, 0xffff, RZ, 0xc0, !PT ;  /* 0x0000ffff08047812 */ /* 0x000fe400078ec0ff */
[----:B------:R-:W-:Y:S02]  /*fcec0*/  LOP3.LUT R0, R10, 0xffff, RZ, 0xc0, !PT ;  /* 0x0000ffff0a007812 */ /* 0x000fe400078ec0ff */
[----:B------:R-:W-:Y:S01]  /*fced0*/  LOP3.LUT R14, R24, 0xffff, RZ, 0xc0, !PT ;  /* 0x0000ffff180e7812 */ /* 0x000fe200078ec0ff */
[----:B------:R-:W-:Y:S01]  /*fcee0*/  BAR.SYNC.DEFER_BLOCKING 0x0 ;  /* 0x0000000000007b1d */ /* 0x000fe20000010000 */
[----:B---3--:R-:W-:-:S02]  /*fcef0*/  LOP3.LUT R7, R21, 0xffff, RZ, 0xc0, !PT ;  /* 0x0000ffff15077812 */ /* 0x008fc400078ec0ff */
[----:B----4-:R-:W-:Y:S02]  /*fcf00*/  LOP3.LUT R6, R6, 0xffff, RZ, 0xc0, !PT ;  /* 0x0000ffff06067812 */ /* 0x010fe400078ec0ff */
[----:B--2---:R-:W-:Y:S02]  /*fcf10*/  LOP3.LUT R29, R5, 0xffff, RZ, 0xc0, !PT ;  /* 0x0000ffff051d7812 */ /* 0x004fe400078ec0ff */
[----:B------:R-:W-:Y:S01]  /*fcf20*/  LOP3.LUT R5, R2, 0xffff, RZ, 0xc0, !PT ;  /* 0x0000ffff02057812 */ /* 0x000fe200078ec0ff */
[----:B------:R-:W-:Y:S01]  /*fcf30*/  STL [R1+0x90], R6 ;  /* 0x0000900601007387 */ /* 0x000fe20000100800 */
[----:B------:R-:W-:-:S03]  /*fcf40*/  LOP3.LUT R2, R22, 0xffff, RZ, 0xc0, !PT ;  /* 0x0000ffff16027812 */ /* 0x000fc600078ec0ff */
[----:B------:R0:W-:Y:S04]  /*fcf50*/  STL [R1+0x3c], R5 ;  /* 0x00003c0501007387 */ /* 0x0001e80000100800 */
[----:B------:R1:W-:Y:S04]  /*fcf60*/  STL [R1+0x4c], R4 ;  /* 0x00004c0401007387 */ /* 0x0003e80000100800 */
[----:B------:R-:W-:Y:S01]  /*fcf70*/  STL [R1+0x78], R7 ;  /* 0x0000780701007387 */ /* 0x000fe20000100800 */
[----:B0-----:R-:W-:-:S03]  /*fcf80*/  PRMT R5, R23, 0x4210, R5 ;  /* 0x0000421017057816 */ /* 0x001fc60000000005 */
[----:B------:R0:W-:Y:S01]  /*fcf90*/  STL [R1+0x7c], R2 ;  /* 0x00007c0201007387 */ /* 0x0001e20000100800 */
[----:B------:R-:W-:Y:S02]  /*fcfa0*/  PRMT R23, R25, 0x4210, R0 ;  /* 0x0000421019177816 */ /* 0x000fe40000000000 */
[----:B-1----:R-:W-:Y:S02]  /*fcfb0*/  PRMT R4, R27, 0x4210, R4 ;  /* 0x000042101b047816 */ /* 0x002fe40000000004 */
[----:B0-----:R-:W-:Y:S02]  /*fcfc0*/  PRMT R2, R26, 0x4210, R2 ;  /* 0x000042101a027816 */ /* 0x001fe40000000002 */
[----:B------:R-:W0:Y:S04]  /*fcfd0*/  LDS.128 R24, [R9] ;  /* 0x0000000009187984 */ /* 0x000e280000000c00 */
[----:B0-----:R-:W-:Y:S01]  /*fcfe0*/  STL [R1+0x474], R25 ;  /* 0x0004741901007387 */ /* 0x001fe20000100800 */
[----:B------:R-:W-:-:S03]  /*fcff0*/  IMAD.MOV.U32 R16, RZ, RZ, R24 ;  /* 0x000000ffff107224 */ /* 0x000fc600078e0018 */
[----:B------:R-:W-:Y:S04]  /*fd000*/  STL.64 [R1+0x478], R26 ;  /* 0x0004781a01007387 */ /* 0x000fe80000100a00 */
[----:B------:R-:W0:Y:S04]  /*fd010*/  LDS.128 R24, [R9+0x400] ;  /* 0x0004000009187984 */ /* 0x000e280000000c00 */
[----:B------:R-:W-:Y:S04]  /*fd020*/  STL.64 [R1+0x5fe0], R18 ;  /* 0x005fe01201007387 */ /* 0x000fe80000100a00 */
[----:B------:R1:W-:Y:S04]  /*fd030*/  STL [R1+0x5fd8], R16 ;  /* 0x005fd81001007387 */ /* 0x0003e80000100800 */
[----:B-1----:R-:W2:Y:S04]  /*fd040*/  LDL.LU R16, [R1+0x164] ;  /* 0x0001640001107983 */ /* 0x002ea80000300800 */
[----:B------:R-:W2:Y:S04]  /*fd050*/  LDL.LU R17, [R1+0x168] ;  /* 0x0001680001117983 */ /* 0x000ea80000300800 */
[----:B0-----:R-:W-:Y:S04]  /*fd060*/  STL.64 [R1+0x460], R24 ;  /* 0x0004601801007387 */ /* 0x001fe80000100a00 */
[----:B------:R-:W-:Y:S04]  /*fd070*/  STL.64 [R1+0x468], R26 ;  /* 0x0004681a01007387 */ /* 0x000fe80000100a00 */
[----:B------:R-:W3:Y:S04]  /*fd080*/  LDL.LU R18, [R1+0x16c] ;  /* 0x00016c0001127983 */ /* 0x000ee80000300800 */
[----:B------:R-:W3:Y:S01]  /*fd090*/  LDL.LU R19, [R1+0x170] ;  /* 0x0001700001137983 */ /* 0x000ee20000300800 */
[----:B------:R-:W-:-:S02]  /*fd0a0*/  PRMT R3, R3, 0x4210, R7 ;  /* 0x0000421003037816 */ /* 0x000fc40000000007 */
[----:B------:R-:W-:Y:S02]  /*fd0b0*/  PRMT R20, R20, 0x4210, R6 ;  /* 0x0000421014147816 */ /* 0x000fe40000000006 */
[----:B------:R-:W-:Y:S02]  /*fd0c0*/  PRMT R21, R11, 0x4210, R29 ;  /* 0x000042100b157816 */ /* 0x000fe4000000001d */
[----:B------:R-:W-:Y:S01]  /*fd0d0*/  PRMT R22, R13, 0x4210, R14 ;  /* 0x000042100d167816 */ /* 0x000fe2000000000e */
[----:B------:R-:W-:Y:S06]  /*fd0e0*/  BAR.SYNC.DEFER_BLOCKING 0x0 ;  /* 0x0000000000007b1d */ /* 0x000fec0000010000 */
[----:B---3--:R-:W-:Y:S04]  /*fd0f0*/  STL.64 [R1+0x6058], R18 ;  /* 0x0060581201007387 */ /* 0x008fe80000100a00 */
[----:B--2---:R0:W-:Y:S02]  /*fd100*/  STL.64 [R1+0x6050], R16 ;  /* 0x0060501001007387 */ /* 0x0041e40000100a00 */
        /* <DEDUP_REMOVED lines=152> */
[----:B------:R0:W-:Y:S01]  /*fda90*/  STSM.16.M88.4 [R28+0x200], R16 ;  /* 0x000200101c007844 */ /* 0x0001e20000000200 */
[----:B------:R-:W-:-:S02]  /*fdaa0*/  LOP3.LUT R14, R10, 0xffff, RZ, 0xc0, !PT ;  /* 0x0000ffff0a0e7812 */ /* 0x000fc400078ec0ff */
[----:B0-----:R-:W-:Y:S01]  /*fdab0*/  LOP3.LUT R19, R24, 0xffff, RZ, 0xc0, !PT ;  /* 0x0000ffff18137812 */ /* 0x001fe200078ec0ff */
[----:B------:R-:W-:Y:S01]  /*fdac0*/  BAR.SYNC.DEFER_BLOCKING 0x0 ;  /* 0x0000000000007b1d */ /* 0x000fe20000010000 */
        /* <DEDUP_REMOVED lines=10> */
[----:B0-----:R-:W-:Y:S02]  /*fdb70*/  PRMT R6, R23, 0x4210, R6 ;  /* 0x0000421017067816 */ /* 0x001fe40000000006 */
[----:B------:R-:W-:-:S02]  /*fdb80*/  PRMT R23, R26, 0x4210, R14 ;  /* 0x000042101a177816 */ /* 0x000fc4000000000e */
[----:B-1----:R-:W-:Y:S02]  /*fdb90*/  PRMT R5, R27, 0x4210, R5 ;  /* 0x000042101b057816 */ /* 0x002fe40000000005 */
[----:B------:R-:W0:Y:S01]  /*fdba0*/  LDS.128 R24, [R9] ;  /* 0x0000000009187984 */ /* 0x000e220000000c00 */
[----:B------:R-:W-:-:S05]  /*fdbb0*/  LOP3.LUT R2, R21, 0xffff, RZ, 0xc0, !PT ;  /* 0x0000ffff15027812 */ /* 0x000fca00078ec0ff */
[----:B------:R-:W-:Y:S04]  /*fdbc0*/  STL [R1+0x78], R2 ;  /* 0x0000780201007387 */ /* 0x000fe80000100800 */
[----:B0-----:R-:W-:Y:S04]  /*fdbd0*/  STL.64 [R1+0x3f0], R24 ;  /* 0x0003f01801007387 */ /* 0x001fe80000100a00 */
[----:B------:R-:W-:Y:S04]  /*fdbe0*/  STL.64 [R1+0x3f8], R26 ;  /* 0x0003f81a01007387 */ /* 0x000fe80000100a00 */
[----:B------:R-:W0:Y:S04]  /*fdbf0*/  LDS.128 R24, [R9+0x400] ;  /* 0x0004000009187984 */ /* 0x000e280000000c00 */
[----:B------:R-:W2:Y:S04]  /*fdc00*/  LDL.LU R16, [R1+0x198] ;  /* 0x0001980001107983 */ /* 0x000ea80000300800 */
[----:B------:R-:W2:Y:S04]  /*fdc10*/  LDL.LU R17, [R1+0x19c] ;  /* 0x00019c0001117983 */ /* 0x000ea80000300800 */
[----:B0-----:R-:W-:Y:S04]  /*fdc20*/  STL.64 [R1+0x3e0], R24 ;  /* 0x0003e01801007387 */ /* 0x001fe80000100a00 */
[----:B------:R-:W-:Y:S04]  /*fdc30*/  STL.64 [R1+0x3e8], R26 ;  /* 0x0003e81a01007387 */ /* 0x000fe80000100a00 */
[----:B------:R-:W3:Y:S01]  /*fdc40*/  LDL.LU R18, [R1+0x1a0] ;  /* 0x0001a00001127983 */ /* 0x000ee20000300800 */
[----:B------:R-:W-:-:S03]  /*fdc50*/  PRMT R21, R13, 0x4210, R4 ;  /* 0x000042100d157816 */ /* 0x000fc60000000004 */
[----:B------:R-:W4:Y:S01]  /*fdc60*/  LDL.LU R4, [R1+0x1a4] ;  /* 0x0001a40001047983 */ /* 0x000f220000300800 */
[----:B------:R-:W-:-:S03]  /*fdc70*/  PRMT R20, R20, 0x4210, R7 ;  /* 0x0000421014147816 */ /* 0x000fc60000000007 */
[----:B------:R-:W4:Y:S04]  /*fdc80*/  LDL.LU R29, [R1+0x1a8] ;  /* 0x0001a800011d7983 */ /* 0x000f280000300800 */
[----:B------:R-:W4:Y:S04]  /*fdc90*/  LDL.LU R15, [R1+0x1ac] ;  /* 0x0001ac00010f7983 */ /* 0x000f280000300800 */
[----:B------:R-:W4:Y:S04]  /*fdca0*/  LDL.LU R7, [R1+0x1b0] ;  /* 0x0001b00001077983 */ /* 0x000f280000300800 */
[----:B------:R-:W4:Y:S01]  /*fdcb0*/  LDL.LU R12, [R1+0xf4] ;  /* 0x0000f400010c7983 */ /* 0x000f220000300800 */
[----:B------:R-:W-:Y:S06]  /*fdcc0*/  BAR.SYNC.DEFER_BLOCKING 0x0 ;  /* 0x0000000000007b1d */ /* 0x000fec0000010000 */
[----:B---3--:R-:W-:Y:S04]  /*fdcd0*/  STL.64 [R1+0x6008], R18 ;  /* 0x0060081201007387 */ /* 0x008fe80000100a00 */
[----:B--2---:R0:W-:Y:S02]  /*fdce0*/  STL.64 [R1+0x6000], R16 ;  /* 0x0060001001007387 */ /* 0x0041e40000100a00 */
[----:B0-----:R-:W-:-:S02]  /*fdcf0*/  IMAD.MOV.U32 R17, RZ, RZ, R5 ;  /* 0x000000ffff117224 */ /* 0x001fc400078e0005 */
[----:B------:R-:W-:Y:S01]  /*fdd00*/  IMAD.MOV.U32 R16, RZ, RZ, R6 ;  /* 0x000000ffff107224 */ /* 0x000fe200078e0006 */
[----:B------:R-:W2:Y:S04]  /*fdd10*/  LDL.LU R5, [R1+0x4f84] ;  /* 0x004f840001057983 */ /* 0x000ea80000300800 */
[----:B------:R-:W3:Y:S01]  /*fdd20*/  LDL.LU R6, [R1+0x4f80] ;  /* 0x004f800001067983 */ /* 0x000ee20000300800 */
[----:B------:R-:W-:Y:S02]  /*fdd30*/  PRMT R3, R3, 0x4210, R2 ;  /* 0x0000421003037816 */ /* 0x000fe40000000002 */
[----:B------:R-:W-:Y:S01]  /*fdd40*/  PRMT R2, R11, 0x4210, R0 ;  /* 0x000042100b027816 */ /* 0x000fe20000000000 */
[----:B------:R-:W-:Y:S04]  /*fdd50*/  STSM.16.M88.4 [R28], R20 ;  /* 0x000000141c007844 */ /* 0x000fe80000000200 */
[----:B------:R-:W-:-:S02]  /*fdd60*/  IMAD.MOV.U32 R19, RZ, RZ, R2 ;  /* 0x000000ffff137224 */ /* 0x000fc400078e0002 */
[----:B------:R-:W-:Y:S01]  /*fdd70*/  IMAD.MOV.U32 R18, RZ, RZ, R3 ;  /* 0x000000ffff127224 */ /* 0x000fe200078e0003 */
[----:B---3--:R0:W-:Y:S04]  /*fdd80*/  STL [R1+0x5fec], R6 ;  /* 0x005fec0601007387 */ /* 0x0081e80000100800 */
[----:B0-----:R-:W3:Y:S04]  /*fdd90*/  LDL.LU R6, [R1+0x90] ;  /* 0x0000900001067983 */ /* 0x001ee80000300800 */
        /* <DEDUP_REMOVED lines=13> */
[----:B----4-:R-:W-:Y:S01]  /*fde70*/  PRMT R7, R7, 0x5210, R14 ;  /* 0x0000521007077816 */ /* 0x010fe2000000000e */
[----:B------:R-:W-:Y:S06]  /*fde80*/  BAR.SYNC.DEFER_BLOCKING 0x0 ;  /* 0x0000000000007b1d */ /* 0x000fec0000010000 */
[----:B--2---:R0:W-:Y:S04]  /*fde90*/  STL.64 [R1+0x5ff8], R22 ;  /* 0x005ff81601007387 */ /* 0x0041e80000100a00 */
[----:B0-----:R-:W2:Y:S04]  /*fdea0*/  LDL.LU R22, [R1+0x4c] ;  /* 0x00004c0001167983 */ /* 0x001ea80000300800 */
[----:B------:R-:W4:Y:S04]  /*fdeb0*/  LDL.LU R23, [R1+0x78] ;  /* 0x0000780001177983 */ /* 0x000f280000300800 */
[----:B---3--:R0:W-:Y:S04]  /*fdec0*/  STL.64 [R1+0x5ff0], R20 ;  /* 0x005ff01401007387 */ /* 0x0081e80000100a00 */
[----:B0-----:R-:W3:Y:S04]  /*fded0*/  LDL.LU R21, [R1+0x3c] ;  /* 0x00003c0001157983 */ /* 0x001ee80000300800 */
[----:B------:R-:W2:Y:S04]  /*fdee0*/  LDL.LU R11, [R1+0x1e48] ;  /* 0x001e4800010b7983 */ /* 0x000ea80000300800 */
[----:B------:R-:W2:Y:S04]  /*fdef0*/  LDL.LU R13, [R1+0x1e08] ;  /* 0x001e0800010d7983 */ /* 0x000ea80000300800 */
[----:B------:R-:W2:Y:S04]  /*fdf00*/  LDL.LU R25, [R1+0x1ddc] ;  /* 0x001ddc0001197983 */ /* 0x000ea80000300800 */
[----:B------:R-:W2:Y:S04]  /*fdf10*/  LDL.LU R26, [R1+0x166c] ;  /* 0x00166c00011a7983 */ /* 0x000ea80000300800 */
[----:B------:R-:W4:Y:S04]  /*fdf20*/  LDL.LU.64 R18, [R1+0x6008] ;  /* 0x0060080001127983 */ /* 0x000f280000300a00 */
[----:B------:R-:W3:Y:S01]  /*fdf30*/  LDL.LU.64 R16, [R1+0x6000] ;  /* 0x0060000001107983 */ /* 0x000ee20000300a00 */
[----:B------:R-:W-:-:S02]  /*fdf40*/  PRMT R4, R4, 0x5210, R5 ;  /* 0x0000521004047816 */ /* 0x000fc40000000005 */
[----:B------:R-:W-:Y:S02]  /*fdf50*/  PRMT R5, R29, 0x5210, R6 ;  /* 0x000052101d057816 */ /* 0x000fe40000000006 */
[----:B----4-:R-:W-:Y:S02]  /*fdf60*/  PRMT R18, R18, 0x5210, R23 ;  /* 0x0000521012127816 */ /* 0x010fe40000000017 */
[----:B---3--:R-:W-:Y:S02]  /*fdf70*/  PRMT R16, R16, 0x5210, R21 ;  /* 0x0000521010107816 */ /* 0x008fe40000000015 */
[----:B--2---:R-:W-:Y:S02]  /*fdf80*/  PRMT R17, R17, 0x5210, R22 ;  /* 0x0000521011117816 */ /* 0x004fe40000000016 */
        /* <DEDUP_REMOVED lines=15> */
[----:B0-----:R-:W2:Y:S04]  /*fe080*/  LDL.LU.64 R18, [R1+0x5fe0] ;  /* 0x005fe00001127983 */ /* 0x001ea80000300a00 */
[----:B------:R-:W2:Y:S01]  /*fe090*/  LDL.LU R16, [R1+0x5fd8] ;  /* 0x005fd80001107983 */ /* 0x000ea20000300800 */
[----:B------:R-:W-:Y:S02]  /*fe0a0*/  LOP3.LUT R0, R10, 0xffff, RZ, 0xc0, !PT ;  /* 0x0000ffff0a007812 */ /* 0x000fe400078ec0ff */
[----:B------:R-:W-:Y:S01]  /*fe0b0*/  LOP3.LUT R14, R24, 0xffff, RZ, 0xc0, !PT ;  /* 0x0000ffff180e7812 */ /* 0x000fe200078ec0ff */
[----:B------:R-:W-:Y:S01]  /*fe0c0*/  BAR.SYNC.DEFER_BLOCKING 0x0 ;  /* 0x0000000000007b1d */ /* 0x000fe20000010000 */
[----:B---3--:R-:W-:-:S02]  /*fe0d0*/  LOP3.LUT R7, R21, 0xffff, RZ, 0xc0, !PT ;  /* 0x0000ffff15077812 */ /* 0x008fc400078ec0ff */
[----:B----4-:R-:W-:Y:S02]  /*fe0e0*/  LOP3.LUT R29, R6, 0xffff, RZ, 0xc0, !PT ;  /* 0x0000ffff061d7812 */ /* 0x010fe400078ec0ff */
[----:B------:R-:W-:Y:S02]  /*fe0f0*/  LOP3.LUT R6, R2, 0xffff, RZ, 0xc0, !PT ;  /* 0x0000ffff02067812 */ /* 0x000fe400078ec0ff */
[----:B--2---:R-:W-:Y:S02]  /*fe100*/  LOP3.LUT R4, R5, 0xffff, RZ, 0xc0, !PT ;  /* 0x0000ffff05047812 */ /* 0x004fe400078ec0ff */
[----:B------:R-:W-:Y:S02]  /*fe110*/  LOP3.LUT R5, R8, 0xffff, RZ, 0xc0, !PT ;  /* 0x0000ffff08057812 */ /* 0x000fe400078ec0ff */
[----:B------:R-:W-:Y:S01]  /*fe120*/  LOP3.LUT R2, R22, 0xffff, RZ, 0xc0, !PT ;  /* 0x0000ffff16027812 */ /* 0x000fe200078ec0ff */
[----:B------:R-:W-:Y:S04]  /*fe130*/  STL [R1+0x90], R4 ;  /* 0x0000900401007387 */ /* 0x000fe80000100800 */
        /* <DEDUP_REMOVED lines=9> */
[----:B0-----:R-:W-:Y:S04]  /*fe1d0*/  STL.64 [R1+0x3a0], R24 ;  /* 0x0003a01801007387 */ /* 0x001fe80000100a00 */
[----:B------:R-:W-:Y:S04]  /*fe1e0*/  STL.64 [R1+0x3a8], R26 ;  /* 0x0003a81a01007387 */ /* 0x000fe80000100a00 */
[----:B------:R-:W0:Y:S01]  /*fe1f0*/  LDS.128 R24, [R9+0x400] ;  /* 0x0004000009187984 */ /* 0x000e220000000c00 */
[----:B------:R-:W-:-:S02]  /*fe200*/  PRMT R20, R20, 0x4210, R4 ;  /* 0x0000421014147816 */ /* 0x000fc40000000004 */
[----:B------:R-:W-:Y:S01]  /*fe210*/  PRMT R3, R3, 0x4210, R7 ;  /* 0x0000421003037816 */ /* 0x000fe20000000007 */
[----:B0-----:R-:W-:Y:S01]  /*fe220*/  STL.64 [R1+0x390], R24 ;  /* 0x0003901801007387 */ /* 0x001fe20000100a00 */
[----:B------:R-:W-:-:S03]  /*fe230*/  IMAD.MOV.U32 R17, RZ, RZ, R27 ;  /* 0x000000ffff117224 */ /* 0x000fc600078e001b */
[----:B------:R-:W-:Y:S04]  /*fe240*/  STL [R1+0x398], R26 ;  /* 0x0003981a01007387 */ /* 0x000fe80000100800 */
[----:B------:R-:W2:Y:S04]  /*fe250*/  LDL.LU R4, [R1+0x1c4] ;  /* 0x0001c40001047983 */ /* 0x000ea80000300800 */
[----:B------:R-:W3:Y:S04]  /*fe260*/  LDL.LU R15, [R1+0x1c8] ;  /* 0x0001c800010f7983 */ /* 0x000ee80000300800 */
[----:B------:R-:W4:Y:S04]  /*fe270*/  LDL.LU R12, [R1+0x1cc] ;  /* 0x0001cc00010c7983 */ /* 0x000f280000300800 */
[----:B------:R-:W2:Y:S04]  /*fe280*/  LDL.LU R7, [R1+0xf0] ;  /* 0x0000f00001077983 */ /* 0x000ea80000300800 */
[----:B------:R0:W-:Y:S04]  /*fe290*/  STL.64 [R1+0x59e8], R16 ;  /* 0x0059e81001007387 */ /* 0x0001e80000100a00 */
[----:B0-----:R-:W2:Y:S04]  /*fe2a0*/  LDL.LU R16, [R1+0x1b4] ;  /* 0x0001b40001107983 */ /* 0x001ea80000300800 */
[----:B------:R-:W2:Y:S04]  /*fe2b0*/  LDL.LU R17, [R1+0x1b8] ;  /* 0x0001b80001117983 */ /* 0x000ea80000300800 */
[----:B------:R0:W-:Y:S04]  /*fe2c0*/  STL.64 [R1+0x5e38], R18 ;  /* 0x005e381201007387 */ /* 0x0001e80000100a00 */
[----:B0-----:R-:W2:Y:S04]  /*fe2d0*/  LDL.LU R18, [R1+0x1bc] ;  /* 0x0001bc0001127983 */ /* 0x001ea80000300800 */
[----:B------:R-:W2:Y:S01]  /*fe2e0*/  LDL.LU R19, [R1+0x1c0] ;  /* 0x0001c00001137983 */ /* 0x000ea20000300800 */
[----:B------:R-:W-:-:S02]  /*fe2f0*/  PRMT R21, R11, 0x4210, R29 ;  /* 0x000042100b157816 */ /* 0x000fc4000000001d */
[----:B------:R-:W-:Y:S01]  /*fe300*/  PRMT R22, R13, 0x4210, R14 ;  /* 0x000042100d167816 */ /* 0x000fe2000000000e */
[----:B------:R-:W-:Y:S06]  /*fe310*/  BAR.SYNC.DEFER_BLOCKING 0x0 ;  /* 0x0000000000007b1d */ /* 0x000fec0000010000 */
[----:B--2---:R-:W-:Y:S04]  /*fe320*/  STL.64 [R1+0x5fd0], R18 ;  /* 0x005fd01201007387 */ /* 0x004fe80000100a00 */
[----:B------:R0:W-:Y:S02]  /*fe330*/  STL.64 [R1+0x5fc8], R16 ;  /* 0x005fc81001007387 */ /* 0x0001e40000100a00 */
[----:B0-----:R-:W-:-:S02]  /*fe340*/  IMAD.MOV.U32 R16, RZ, RZ, R6 ;  /* 0x000000ffff107224 */ /* 0x001fc400078e0006 */
[----:B------:R-:W2:Y:S01]  /*fe350*/  LDL.LU R6, [R1+0x4fbc] ;  /* 0x004fbc0001067983 */ /* 0x000ea20000300800 */
[----:B------:R-:W-:-:S03]  /*fe360*/  IMAD.MOV.U32 R17, RZ, RZ, R5 ;  /* 0x000000ffff117224 */ /* 0x000fc600078e0005 */
        /* <DEDUP_REMOVED lines=145> */
[----:B------:R0:W-:Y:S01]  /*fec80*/  STSM.16.M88.4 [R28+0x200], R16 ;  /* 0x000200101c007844 */ /* 0x0001e20000000200 */
[----:B------:R-:W-:-:S02]  /*fec90*/  LOP3.LUT R14, R10, 0xffff, RZ, 0xc0, !PT ;  /* 0x0000ffff0a0e7812 */ /* 0x000fc400078ec0ff */
[----:B0-----:R-:W-:Y:S01]  /*feca0*/  LOP3.LUT R19, R24, 0xffff, RZ, 0xc0, !PT ;  /* 0x0000ffff18137812 */ /* 0x001fe200078ec0ff */
[----:B------:R-:W-:Y:S01]  /*fecb0*/  BAR.SYNC.DEFER_BLOCKING 0x0 ;  /* 0x0000000000007b1d */ /* 0x000fe20000010000 */
[----:B----4-:R-:W-:Y:S02]  /*fecc0*/  LOP3.LUT R4, R6, 0xffff, RZ, 0xc0, !PT ;  /* 0x0000ffff06047812 */ /* 0x010fe400078ec0ff */
[----:B------:R-:W-:Y:S02]  /*fecd0*/  LOP3.LUT R6, R2, 0xffff, RZ, 0xc0, !PT ;  /* 0x0000ffff02067812 */ /* 0x000fe400078ec0ff */
[----:B--2---:R-:W-:Y:S02]  /*fece0*/  LOP3.LUT R7, R5, 0xffff, RZ, 0xc0, !PT ;  /* 0x0000ffff05077812 */ /* 0x004fe400078ec0ff */
[----:B------:R-:W-:Y:S02]  /*fecf0*/  LOP3.LUT R5, R8, 0xffff, RZ, 0xc0, !PT ;  /* 0x0000ffff08057812 */ /* 0x000fe400078ec0ff */
[----:B---3--:R-:W-:Y:S01]  /*fed00*/  LOP3.LUT R2, R21, 0xffff, RZ, 0xc0, !PT ;  /* 0x0000ffff15027812 */ /* 0x008fe200078ec0ff */
[----:B------:R-:W-:Y:S04]  /*fed10*/  STL [R1+0x7c], R7 ;  /* 0x00007c0701007387 */ /* 0x000fe80000100800 */
[----:B------:R-:W-:Y:S04]  /*fed20*/  STL [R1+0x90], R4 ;  /* 0x0000900401007387 */ /* 0x000fe80000100800 */
[----:B------:R0:W-:Y:S04]  /*fed30*/  STL [R1+0x3c], R6 ;  /* 0x00003c0601007387 */ /* 0x0001e80000100800 */
[----:B------:R1:W-:Y:S04]  /*fed40*/  STL [R1+0x4c], R5 ;  /* 0x00004c0501007387 */ /* 0x0003e80000100800 */
[----:B------:R-:W-:Y:S04]  /*fed50*/  STL [R1+0x78], R2 ;  /* 0x0000780201007387 */ /* 0x000fe80000100800 */
[----:B------:R-:W2:Y:S04]  /*fed60*/  LDL.LU R16, [R1+0x1e8] ;  /* 0x0001e80001107983 */ /* 0x000ea80000300800 */
[----:B------:R-:W3:Y:S01]  /*fed70*/  LDL.LU R17, [R1+0x1ec] ;  /* 0x0001ec0001117983 */ /* 0x000ee20000300800 */
[----:B------:R-:W-:-:S02]  /*fed80*/  LOP3.LUT R0, R22, 0xffff, RZ, 0xc0, !PT ;  /* 0x0000ffff16007812 */ /* 0x000fc400078ec0ff */
[----:B0-----:R-:W-:Y:S02]  /*fed90*/  PRMT R6, R23, 0x4210, R6 ;  /* 0x0000421017067816 */ /* 0x001fe40000000006 */
[----:B-1----:R-:W-:Y:S02]  /*feda0*/  PRMT R5, R27, 0x4210, R5 ;  /* 0x000042101b057816 */ /* 0x002fe40000000005 */
[----:B------:R-:W-:Y:S02]  /*fedb0*/  PRMT R22, R25, 0x4210, R19 ;  /* 0x0000421019167816 */ /* 0x000fe40000000013 */
[----:B------:R-:W-:Y:S02]  /*fedc0*/  PRMT R23, R26, 0x4210, R14 ;  /* 0x000042101a177816 */ /* 0x000fe4000000000e */
[----:B------:R-:W0:Y:S04]  /*fedd0*/  LDS.128 R24, [R9] ;  /* 0x0000000009187984 */ /* 0x000e280000000c00 */
[----:B0-----:R-:W-:Y:S04]  /*fede0*/  STL.64 [R1+0x2f0], R24 ;  /* 0x0002f01801007387 */ /* 0x001fe80000100a00 */
[----:B------:R-:W-:Y:S04]  /*fedf0*/  STL.64 [R1+0x2f8], R26 ;  /* 0x0002f81a01007387 */ /* 0x000fe80000100a00 */
[----:B------:R-:W0:Y:S01]  /*fee00*/  LDS.128 R24, [R9+0x400] ;  /* 0x0004000009187984 */ /* 0x000e220000000c00 */
[----:B------:R-:W-:-:S02]  /*fee10*/  PRMT R21, R13, 0x4210, R4 ;  /* 0x000042100d157816 */ /* 0x000fc40000000004 */
[----:B------:R-:W-:Y:S01]  /*fee20*/  PRMT R20, R20, 0x4210, R7 ;  /* 0x0000421014147816 */ /* 0x000fe20000000007 */
[----:B------:R-:W-:Y:S06]  /*fee30*/  BAR.SYNC.DEFER_BLOCKING 0x0 ;  /* 0x0000000000007b1d */ /* 0x000fec0000010000 */
[----:B---3--:R1:W-:Y:S04]  /*fee40*/  STL [R1+0x5f70], R17 ;  /* 0x005f701101007387 */ /* 0x0083e80000100800 */
[----:B-1----:R-:W2:Y:S04]  /*fee50*/  LDL.LU R17, [R1+0x3c] ;  /* 0x00003c0001117983 */ /* 0x002ea80000300800 */
[----:B------:R-:W3:Y:S04]  /*fee60*/  LDL.LU R18, [R1+0x1f0] ;  /* 0x0001f00001127983 */ /* 0x000ee80000300800 */
[----:B---3--:R1:W-:Y:S04]  /*fee70*/  STL [R1+0x5f6c], R18 ;  /* 0x005f6c1201007387 */ /* 0x0083e80000100800 */
[----:B-1----:R-:W3:Y:S04]  /*fee80*/  LDL.LU R18, [R1+0x4c] ;  /* 0x00004c0001127983 */ /* 0x002ee80000300800 */
[----:B------:R-:W4:Y:S04]  /*fee90*/  LDL.LU R4, [R1+0x1f4] ;  /* 0x0001f40001047983 */ /* 0x000f280000300800 */
[----:B------:R-:W4:Y:S04]  /*feea0*/  LDL.LU R29, [R1+0x1f8] ;  /* 0x0001f800011d7983 */ /* 0x000f280000300800 */
[----:B------:R-:W4:Y:S04]  /*feeb0*/  LDL.LU R15, [R1+0x1fc] ;  /* 0x0001fc00010f7983 */ /* 0x000f280000300800 */
[----:B------:R-:W4:Y:S04]  /*feec0*/  LDL.LU R7, [R1+0x200] ;  /* 0x0002000001077983 */ /* 0x000f280000300800 */
[----:B------:R-:W4:Y:S04]  /*feed0*/  LDL.LU R12, [R1+0xbc] ;  /* 0x0000bc00010c7983 */ /* 0x000f280000300800 */
[----:B0-----:R-:W-:Y:S04]  /*feee0*/  STL.64 [R1+0x2e0], R24 ;  /* 0x0002e01801007387 */ /* 0x001fe80000100a00 */
[----:B------:R-:W-:Y:S04]  /*feef0*/  STL.64 [R1+0x2e8], R26 ;  /* 0x0002e81a01007387 */ /* 0x000fe80000100a00 */
        /* <DEDUP_REMOVED lines=26> */
[----:B------:R-:W-:Y:S01]  /*ff0a0*/  STSM.16.M88.4 [R28+0x200], R16 ;  /* 0x000200101c007844 */ /* 0x000fe20000000200 */
[----:B----4-:R-:W-:Y:S01]  /*ff0b0*/  PRMT R7, R7, 0x5210, R14 ;  /* 0x0000521007077816 */ /* 0x010fe2000000000e */
[----:B------:R-:W-:Y:S06]  /*ff0c0*/  BAR.SYNC.DEFER_BLOCKING 0x0 ;  /* 0x0000000000007b1d */ /* 0x000fec0000010000 */
[----:B--2---:R0:W-:Y:S04]  /*ff0d0*/  STL [R1+0x5f68], R13 ;  /* 0x005f680d01007387 */ /* 0x0041e80000100800 */
[----:B0-----:R-:W2:Y:S04]  /*ff0e0*/  LDL.LU R13, [R1+0x78] ;  /* 0x00007800010d7983 */ /* 0x001ea80000300800 */
[----:B------:R-:W4:Y:S04]  /*ff0f0*/  LDL.LU R20, [R1+0x4e40] ;  /* 0x004e400001147983 */ /* 0x000f280000300800 */
[----:B------:R-:W2:Y:S04]  /*ff100*/  LDL.LU R25, [R1+0x4e3c] ;  /* 0x004e3c0001197983 */ /* 0x000ea80000300800 */
[----:B------:R-:W2:Y:S04]  /*ff110*/  LDL.LU R26, [R1+0x16ac] ;  /* 0x0016ac00011a7983 */ /* 0x000ea80000300800 */
[----:B------:R-:W2:Y:S04]  /*ff120*/  LDL.LU.64 R18, [R1+0x5f80] ;  /* 0x005f800001127983 */ /* 0x000ea80000300a00 */
[----:B------:R-:W2:Y:S02]  /*ff130*/  LDL.LU.64 R16, [R1+0x5f78] ;  /* 0x005f780001107983 */ /* 0x000ea40000300a00 */
[----:B--2---:R-:W-:-:S02]  /*ff140*/  PRMT R16, R16, 0x5210, R17 ;  /* 0x0000521010107816 */ /* 0x004fc40000000011 */
[----:B------:R-:W2:Y:S01]  /*ff150*/  LDL.LU R17, [R1+0x5f70] ;  /* 0x005f700001117983 */ /* 0x000ea20000300800 */
[----:B------:R-:W-:Y:S02]  /*ff160*/  PRMT R4, R4, 0x5210, R5 ;  /* 0x0000521004047816 */ /* 0x000fe40000000005 */
[----:B--2---:R-:W-:Y:S02]  /*ff170*/  PRMT R17, R17, 0x5210, R18 ;  /* 0x0000521011117816 */ /* 0x004fe40000000012 */
[----:B------:R-:W2:Y:S01]  /*ff180*/  LDL.LU R18, [R1+0x5f6c] ;  /* 0x005f6c0001127983 */ /* 0x000ea20000300800 */
[----:B---3--:R-:W-:Y:S02]  /*ff190*/  PRMT R5, R29, 0x5210, R6 ;  /* 0x000052101d057816 */ /* 0x008fe40000000006 */
[----:B------:R-:W-:Y:S02]  /*ff1a0*/  PRMT R6, R15, 0x5210, R19 ;  /* 0x000052100f067816 */ /* 0x000fe40000000013 */
[----:B------:R-:W-:-:S02]  /*ff1b0*/  PRMT R19, R12, 0x5210, R0 ;  /* 0x000052100c137816 */ /* 0x000fc40000000000 */
[----:B--2---:R-:W-:Y:S02]  /*ff1c0*/  PRMT R18, R18, 0x5210, R13 ;  /* 0x0000521012127816 */ /* 0x004fe4000000000d */
[----:B------:R-:W0:Y:S04]  /*ff1d0*/  LDS.128 R12, [R9] ;  /* 0x00000000090c7984 */ /* 0x000e280000000c00 */
[----:B0-----:R-:W-:Y:S04]  /*ff1e0*/  STL.64 [R1+0x2d0], R12 ;  /* 0x0002d00c01007387 */ /* 0x001fe80000100a00 */
[----:B------:R-:W-:Y:S04]  /*ff1f0*/  STL.64 [R1+0x2d8], R14 ;  /* 0x0002d80e01007387 */ /* 0x000fe80000100a00 */
[----:B------:R-:W0:Y:S01]  /*ff200*/  LDS.128 R12, [R9+0x400] ;  /* 0x00040000090c7984 */ /* 0x000e220000000c00 */
[----:B------:R-:W-:Y:S06]  /*ff210*/  BAR.SYNC.DEFER_BLOCKING 0x0 ;  /* 0x0000000000007b1d */ /* 0x000fec0000010000 */
[----:B------:R-:W-:Y:S04]  /*ff220*/  STSM.16.M88.4 [R28], R4 ;  /* 0x000000041c007844 */ /* 0x000fe80000000200 */
[----:B0-----:R0:W-:Y:S04]  /*ff230*/  STL.64 [R1+0x2c0], R12 ;  /* 0x0002c00c01007387 */ /* 0x0011e80000100a00 */
[----:B------:R1:W-:Y:S04]  /*ff240*/  STL.64 [R1+0x2c8], R14 ;  /* 0x0002c80e01007387 */ /* 0x0003e80000100a00 */
[----:B0-----:R-:W2:Y:S04]  /*ff250*/  LDL.LU R13, [R1+0x5f68] ;  /* 0x005f6800010d7983 */ /* 0x001ea80000300800 */
[----:B------:R-:W1:Y:S04]  /*ff260*/  LDL.LU R6, [R1+0x5f64] ;  /* 0x005f640001067983 */ /* 0x000e680000300800 */
[----:B------:R-:W3:Y:S01]  /*ff270*/  LDL.LU R5, [R1+0x5f60] ;  /* 0x005f600001057983 */ /* 0x000ee20000300800 */
[----:B------:R-:W-:-:S02]  /*ff280*/  LOP3.LUT R4, R2, 0xffff, RZ, 0xc0, !PT ;  /* 0x0000ffff02047812 */ /* 0x000fc400078ec0ff */
[----:B------:R-:W-:Y:S01]  /*ff290*/  LOP3.LUT R2, R8, 0xffff, RZ, 0xc0, !PT ;  /* 0x0000ffff08027812 */ /* 0x000fe200078ec0ff */
[----:B------:R0:W-:Y:S04]  /*ff2a0*/  STSM.16.M88.4 [R28+0x200], R16 ;  /* 0x000200101c007844 */ /* 0x0001e80000000200 */
[----:B------:R-:W-:Y:S04]  /*ff2b0*/  STL [R1+0x4c], R4 ;  /* 0x00004c0401007387 */ /* 0x000fe80000100800 */
[----:B------:R-:W-:Y:S01]  /*ff2c0*/  STL [R1+0x78], R2 ;  /* 0x0000780201007387 */ /* 0x000fe20000100800 */
[----:B------:R-:W-:-:S02]  /*ff2d0*/  LOP3.LUT R12, R24, 0xffff, RZ, 0xc0, !PT ;  /* 0x0000ffff180c7812 */ /* 0x000fc400078ec0ff */
[----:B------:R-:W-:Y:S02]  /*ff2e0*/  LOP3.LUT R27, R27, 0xffff, RZ, 0xc0, !PT ;  /* 0x0000ffff1b1b7812 */ /* 0x000fe400078ec0ff */
[----:B-1----:R-:W-:Y:S02]  /*ff2f0*/  LOP3.LUT R14, R6, 0xffff, RZ, 0xc0, !PT ;  /* 0x0000ffff060e7812 */ /* 0x002fe400078ec0ff */
[----:B------:R-:W-:-:S05]  /*ff300*/  LOP3.LUT R6, R21, 0xffff, RZ, 0xc0, !PT ;  /* 0x0000ffff15067812 */ /* 0x000fca00078ec0ff */
[----:B------:R1:W-:Y:S04]  /*ff310*/  STL [R1+0x7c], R6 ;  /* 0x00007c0601007387 */ /* 0x0003e80000100800 */
[----:B0-----:R-:W2:Y:S04]  /*ff320*/  LDL.LU R16, [R1+0x204] ;  /* 0x0002040001107983 */ /* 0x001ea80000300800 */
[----:B------:R-:W2:Y:S04]  /*ff330*/  LDL.LU R17, [R1+0x208] ;  /* 0x0002080001117983 */ /* 0x000ea80000300800 */
[----:B------:R-:W2:Y:S04]  /*ff340*/  LDL.LU R18, [R1+0x20c] ;  /* 0x00020c0001127983 */ /* 0x000ea80000300800 */
[----:B------:R-:W2:Y:S01]  /*ff350*/  LDL.LU R19, [R1+0x210] ;  /* 0x0002100001137983 */ /* 0x000ea20000300800 */
[----:B---3--:R-:W-:-:S02]  /*ff360*/  LOP3.LUT R29, R5, 0xffff, RZ, 0xc0, !PT ;  /* 0x0000ffff051d7812 */ /* 0x008fc400078ec0ff */
[----:B------:R-:W-:Y:S02]  /*ff370*/  LOP3.LUT R0, R10, 0xffff, RZ, 0xc0, !PT ;  /* 0x0000ffff0a007812 */ /* 0x000fe400078ec0ff */
[----:B------:R-:W-:Y:S02]  /*ff380*/  PRMT R5, R3, 0x4210, R29 ;  /* 0x0000421003057816 */ /* 0x000fe4000000001d */
[----:B------:R-:W-:Y:S02]  /*ff390*/  PRMT R10, R22, 0x4210, R27 ;  /* 0x00004210160a7816 */ /* 0x000fe4000000001b */
[----:B------:R-:W-:Y:S02]  /*ff3a0*/  PRMT R8, R23, 0x4210, R4 ;  /* 0x0000421017087816 */ /* 0x000fe40000000004 */
[----:B----4-:R-:W-:Y:S01]  /*ff3b0*/  PRMT R3, R20, 0x4210, R12 ;  /* 0x0000421014037816 */ /* 0x010fe2000000000c */
[----:B------:R-:W-:Y:S06]  /*ff3c0*/  BAR.SYNC.DEFER_BLOCKING 0x0 ;  /* 0x0000000000007b1d */ /* 0x000fec0000010000 */
[----:B------:R-:W0:Y:S01]  /*ff3d0*/  LDS.128 R20, [R9] ;  /* 0x0000000009147984 */ /* 0x000e220000000c00 */
[----:B------:R-:W-:-:S02]  /*ff3e0*/  PRMT R7, R11, 0x4210, R2 ;  /* 0x000042100b077816 */ /* 0x000fc40000000002 */
[----:B-1----:R-:W-:Y:S02]  /*ff3f0*/  PRMT R6, R26, 0x4210, R6 ;  /* 0x000042101a067816 */ /* 0x002fe40000000006 */
[----:B--2---:R-:W-:Y:S01]  /*ff400*/  PRMT R4, R13, 0x4210, R14 ;  /* 0x000042100d047816 */ /* 0x004fe2000000000e */
[----:B------:R1:W-:Y:S04]  /*ff410*/  STL.64 [R1+0x5f48], R18 ;  /* 0x005f481201007387 */ /* 0x0003e80000100a00 */
[----:B------:R2:W-:Y:S01]  /*ff420*/  STL.64 [R1+0x5f40], R16 ;  /* 0x005f401001007387 */ /* 0x0005e20000100a00 */
[----:B-1----:R-:W-:Y:S02]  /*ff430*/  IMAD.MOV.U32 R18, RZ, RZ, R7 ;  /* 0x000000ffff127224 */ /* 0x002fe400078e0007 */
[----:B------:R-:W-:-:S02]  /*ff440*/  IMAD.MOV.U32 R19, RZ, RZ, R6 ;  /* 0x000000ffff137224 */ /* 0x000fc400078e0006 */
[----:B--2---:R-:W-:Y:S02]  /*ff450*/  IMAD.MOV.U32 R16, RZ, RZ, R10 ;  /* 0x000000ffff107224 */ /* 0x004fe400078e000a */
[----:B------:R-:W-:Y:S01]  /*ff460*/  IMAD.MOV.U32 R17, RZ, RZ, R8 ;  /* 0x000000ffff117224 */ /* 0x000fe200078e0008 */
[----:B------:R-:W-:Y:S04]  /*ff470*/  STL.64 [R1+0x5f58], R18 ;  /* 0x005f581201007387 */ /* 0x000fe80000100a00 */
[----:B------:R1:W-:Y:S02]  /*ff480*/  STL.64 [R1+0x5f50], R16 ;  /* 0x005f501001007387 */ /* 0x0003e40000100a00 */
[----:B-1----:R-:W-:Y:S02]  /*ff490*/  IMAD.MOV.U32 R17, RZ, RZ, R4 ;  /* 0x000000ffff117224 */ /* 0x002fe400078e0004 */
[----:B------:R-:W2:Y:S04]  /*ff4a0*/  LDL.LU R4, [R1+0x214] ;  /* 0x0002140001047983 */ /* 0x000ea80000300800 */
[----:B------:R-:W3:Y:S04]  /*ff4b0*/  LDL.LU R15, [R1+0x218] ;  /* 0x00021800010f7983 */ /* 0x000ee80000300800 */
[----:B------:R-:W4:Y:S01]  /*ff4c0*/  LDL.LU R7, [R1+0x21c] ;  /* 0x00021c0001077983 */ /* 0x000f220000300800 */
[----:B------:R-:W-:-:S03]  /*ff4d0*/  IMAD.MOV.U32 R16, RZ, RZ, R5 ;  /* 0x000000ffff107224 */ /* 0x000fc600078e0005 */
[----:B0-----:R-:W-:Y:S04]  /*ff4e0*/  STL.64 [R1+0x2b0], R20 ;  /* 0x0002b01401007387 */ /* 0x001fe80000100a00 */
[----:B------:R-:W-:Y:S04]  /*ff4f0*/  STL.64 [R1+0x2b8], R22 ;  /* 0x0002b81601007387 */ /* 0x000fe80000100a00 */
[----:B------:R-:W2:Y:S04]  /*ff500*/  LDL.LU R6, [R1+0x5024] ;  /* 0x0050240001067983 */ /* 0x000ea80000300800 */
[----:B------:R-:W3:Y:S04]  /*ff510*/  LDL.LU R5, [R1+0x5020] ;  /* 0x0050200001057983 */ /* 0x000ee80000300800 */
[----:B------:R-:W0:Y:S01]  /*ff520*/  LDS.128 R20, [R9+0x400] ;  /* 0x0004000009147984 */ /* 0x000e220000000c00 */
[----:B------:R-:W-:-:S05]  /*ff530*/  PRMT R2, R25, 0x4210, R0 ;  /* 0x0000421019027816 */ /* 0x000fca0000000000 */
[----:B------:R-:W-:Y:S02]  /*ff540*/  IMAD.MOV.U32 R19, RZ, RZ, R2 ;  /* 0x000000ffff137224 */ /* 0x000fe400078e0002 */
[----:B------:R-:W-:Y:S01]  /*ff550*/  IMAD.MOV.U32 R18, RZ, RZ, R3 ;  /* 0x000000ffff127224 */ /* 0x000fe200078e0003 */
[----:B------:R-:W-:Y:S06]  /*ff560*/  BAR.SYNC.DEFER_BLOCKING 0x0 ;  /* 0x0000000000007b1d */ /* 0x000fec0000010000 */
[----:B0-----:R-:W-:Y:S04]  /*ff570*/  STL.64 [R1+0x2a0], R20 ;  /* 0x0002a01401007387 */ /* 0x001fe80000100a00 */
[----:B------:R-:W-:Y:S04]  /*ff580*/  STL.64 [R1+0x2a8], R22 ;  /* 0x0002a81601007387 */ /* 0x000fe80000100a00 */
        /* <DEDUP_REMOVED lines=14> */
[----:B------:R-:W-:Y:S04]  /*ff670*/  STSM.16.M88.4 [R28], R16 ;  /* 0x000000101c007844 */ /* 0x000fe80000000200 */
[----:B--2---:R0:W-:Y:S04]  /*ff680*/  STL [R1+0x5f30], R13 ;  /* 0x005f300d01007387 */ /* 0x0041e80000100800 */
[----:B0-----:R-:W2:Y:S04]  /*ff690*/  LDL.LU R13, [R1+0x4c] ;  /* 0x00004c00010d7983 */ /* 0x001ea80000300800 */
[----:B------:R-:W2:Y:S04]  /*ff6a0*/  LDL.LU R20, [R1+0x5144] ;  /* 0x0051440001147983 */ /* 0x000ea80000300800 */
[----:B------:R-:W2:Y:S04]  /*ff6b0*/  LDL.LU R25, [R1+0x5140] ;  /* 0x0051400001197983 */ /* 0x000ea80000300800 */
[----:B------:R-:W2:Y:S04]  /*ff6c0*/  LDL.LU R26, [R1+0x16b8] ;  /* 0x0016b800011a7983 */ /* 0x000ea80000300800 */
[----:B------:R-:W2:Y:S04]  /*ff6d0*/  LDL.LU.64 R18, [R1+0x5f58] ;  /* 0x005f580001127983 */ /* 0x000ea80000300a00 */
[----:B------:R-:W2:Y:S04]  /*ff6e0*/  LDL.LU.64 R16, [R1+0x5f50] ;  /* 0x005f500001107983 */ /* 0x000ea80000300a00 */
[----:B--2---:R0:W-:Y:S04]  /*ff6f0*/  STSM.16.M88.4 [R28+0x200], R16 ;  /* 0x000200101c007844 */ /* 0x0041e80000000200 */
[----:B0-----:R-:W3:Y:S04]  /*ff700*/  LDL.LU.64 R18, [R1+0x5f48] ;  /* 0x005f480001127983 */ /* 0x001ee80000300a00 */
[----:B------:R-:W2:Y:S01]  /*ff710*/  LDL.LU.64 R16, [R1+0x5f40] ;  /* 0x005f400001107983 */ /* 0x000ea20000300a00 */
[----:B------:R-:W-:Y:S01]  /*ff720*/  PRMT R4, R4, 0x5210, R29 ;  /* 0x0000521004047816 */ /* 0x000fe2000000001d */
[----:B------:R-:W-:Y:S01]  /*ff730*/  BAR.SYNC.DEFER_BLOCKING 0x0 ;  /* 0x0000000000007b1d */ /* 0x000fe20000010000 */
[----:B--2---:R-:W-:-:S05]  /*ff740*/  PRMT R16, R16, 0x5210, R27 ;  /* 0x0000521010107816 */ /* 0x004fca000000001b */
[----:B------:R-:W2:Y:S01]  /*ff750*/  LDL.LU R27, [R1+0x5f38] ;  /* 0x005f3800011b7983 */ /* 0x000ea20000300800 */
[----:B---3--:R-:W-:Y:S02]  /*ff760*/  PRMT R18, R18, 0x5210, R5 ;  /* 0x0000521012127816 */ /* 0x008fe40000000005 */
[----:B------:R-:W-:Y:S02]  /*ff770*/  PRMT R19, R19, 0x5210, R6 ;  /* 0x0000521013137816 */ /* 0x000fe40000000006 */
[----:B------:R-:W-:Y:S02]  /*ff780*/  PRMT R17, R17, 0x5210, R13 ;  /* 0x0000521011117816 */ /* 0x000fe4000000000d */
[----:B------:R-:W-:Y:S02]  /*ff790*/  PRMT R5, R15, 0x5210, R14 ;  /* 0x000052100f057816 */ /* 0x000fe4000000000e */
[----:B----4-:R-:W-:Y:S02]  /*ff7a0*/  PRMT R6, R7, 0x5210, R12 ;  /* 0x0000521007067816 */ /* 0x010fe4000000000c */
[----:B------:R-:W0:Y:S01]  /*ff7b0*/  LDS.128 R12, [R9] ;  /* 0x00000000090c7984 */ /* 0x000e220000000c00 */
[----:B--2---:R-:W-:-:S03]  /*ff7c0*/  PRMT R7, R27, 0x5210, R0 ;  /* 0x000052101b077816 */ /* 0x004fc60000000000 */
[----:B------:R-:W2:Y:S04]  /*ff7d0*/  LDL.LU R27, [R1+0x5f34] ;  /* 0x005f3400011b7983 */ /* 0x000ea80000300800 */
[----:B0-----:R-:W-:Y:S04]  /*ff7e0*/  STL.64 [R1+0x290], R12 ;  /* 0x0002900c01007387 */ /* 0x001fe80000100a00 */
[----:B------:R-:W-:Y:S04]  /*ff7f0*/  STL.64 [R1+0x298], R14 ;  /* 0x0002980e01007387 */ /* 0x000fe80000100a00 */
[----:B------:R-:W0:Y:S01]  /*ff800*/  LDS.128 R12, [R9+0x400] ;  /* 0x00040000090c7984 */ /* 0x000e220000000c00 */
[----:B------:R-:W-:Y:S06]  /*ff810*/  BAR.SYNC.DEFER_BLOCKING 0x0 ;  /* 0x0000000000007b1d */ /* 0x000fec0000010000 */
[----:B------:R-:W-:Y:S04]  /*ff820*/  STSM.16.M88.4 [R28], R4 ;  /* 0x000000041c007844 */ /* 0x000fe80000000200 */
[----:B0-----:R0:W-:Y:S04]  /*ff830*/  STL.64 [R1+0x280], R12 ;  /* 0x0002800c01007387 */ /* 0x0011e80000100a00 */
[----:B------:R1:W-:Y:S04]  /*ff840*/  STL.64 [R1+0x288], R14 ;  /* 0x0002880e01007387 */ /* 0x0003e80000100a00 */
[----:B0-----:R-:W3:Y:S04]  /*ff850*/  LDL.LU R13, [R1+0x5f30] ;  /* 0x005f3000010d7983 */ /* 0x001ee80000300800 */
[----:B------:R-:W4:Y:S04]  /*ff860*/  LDL.LU R6, [R1+0x5f2c] ;  /* 0x005f2c0001067983 */ /* 0x000f280000300800 */
[----:B------:R-:W2:Y:S01]  /*ff870*/  LDL.LU R5, [R1+0x5f28] ;  /* 0x005f280001057983 */ /* 0x000ea20000300800 */
[----:B------:R-:W-:-:S02]  /*ff880*/  LOP3.LUT R4, R8, 0xffff, RZ, 0xc0, !PT ;  /* 0x0000ffff08047812 */ /* 0x000fc400078ec0ff */
[----:B------:R-:W-:Y:S01]  /*ff890*/  LOP3.LUT R7, R21, 0xffff, RZ, 0xc0, !PT ;  /* 0x0000ffff15077812 */ /* 0x000fe200078ec0ff */
[----:B------:R0:W-:Y:S01]  /*ff8a0*/  STSM.16.M88.4 [R28+0x200], R16 ;  /* 0x000200101c007844 */ /* 0x0001e20000000200 */
[----:B-1----:R-:W-:Y:S02]  /*ff8b0*/  LOP3.LUT R14, R24, 0xffff, RZ, 0xc0, !PT ;  /* 0x0000ffff180e7812 */ /* 0x002fe400078ec0ff */
[----:B------:R-:W-:Y:S01]  /*ff8c0*/  LOP3.LUT R0, R10, 0xffff, RZ, 0xc0, !PT ;  /* 0x0000ffff0a007812 */ /* 0x000fe200078ec0ff */
[----:B------:R-:W-:Y:S01]  /*ff8d0*/  BAR.SYNC.DEFER_BLOCKING 0x0 ;  /* 0x0000000000007b1d */ /* 0x000fe20000010000 */
[----:B----4-:R-:W-:Y:S02]  /*ff8e0*/  LOP3.LUT R6, R6, 0xffff, RZ, 0xc0, !PT ;  /* 0x0000ffff06067812 */ /* 0x010fe400078ec0ff */
[----:B--2---:R-:W-:Y:S02]  /*ff8f0*/  LOP3.LUT R29, R5, 0xffff, RZ, 0xc0, !PT ;  /* 0x0000ffff051d7812 */ /* 0x004fe400078ec0ff */
[----:B------:R-:W-:Y:S01]  /*ff900*/  LOP3.LUT R5, R2, 0xffff, RZ, 0xc0, !PT ;  /* 0x0000ffff02057812 */ /* 0x000fe200078ec0ff */
[----:B------:R-:W-:Y:S01]  /*ff910*/  STL [R1+0x90], R6 ;  /* 0x0000900601007387 */ /* 0x000fe20000100800 */
[----:B------:R-:W-:-:S03]  /*ff920*/  LOP3.LUT R2, R22, 0xffff, RZ, 0xc0, !PT ;  /* 0x0000ffff16027812 */ /* 0x000fc600078ec0ff */
[----:B------:R1:W-:Y:S04]  /*ff930*/  STL [R1+0x3c], R5 ;  /* 0x00003c0501007387 */ /* 0x0003e80000100800 */
[----:B------:R-:W-:Y:S04]  /*ff940*/  STL [R1+0x4c], R4 ;  /* 0x00004c0401007387 */ /* 0x000fe80000100800 */
[----:B------:R-:W-:Y:S04]  /*ff950*/  STL [R1+0x78], R7 ;  /* 0x0000780701007387 */ /* 0x000fe80000100800 */
[----:B------:R-:W-:Y:S04]  /*ff960*/  STL [R1+0x7c], R2 ;  /* 0x00007c0201007387 */ /* 0x000fe80000100800 */
[----:B0-----:R-:W2:Y:S04]  /*ff970*/  LDL.LU R16, [R1+0x220] ;  /* 0x0002200001107983 */ /* 0x001ea80000300800 */
[----:B------:R-:W4:Y:S01]  /*ff980*/  LDL.LU R17, [R1+0x224] ;  /* 0x0002240001117983 */ /* 0x000f220000300800 */
[----:B-1----:R-:W-:-:S02]  /*ff990*/  PRMT R5, R23, 0x4210, R5 ;  /* 0x0000421017057816 */ /* 0x002fc40000000005 */
[----:B------:R-:W-:Y:S02]  /*ff9a0*/  PRMT R21, R25, 0x4210, R29 ;  /* 0x0000421019157816 */ /* 0x000fe4000000001d */
[----:B------:R-:W-:Y:S02]  /*ff9b0*/  PRMT R22, R26, 0x4210, R14 ;  /* 0x000042101a167816 */ /* 0x000fe4000000000e */
[----:B------:R-:W-:Y:S02]  /*ff9c0*/  PRMT R23, R27, 0x4210, R0 ;  /* 0x000042101b177816 */ /* 0x000fe40000000000 */
[----:B------:R-:W0:Y:S04]  /*ff9d0*/  LDS.128 R24, [R9] ;  /* 0x0000000009187984 */ /* 0x000e280000000c00 */
[----:B0-----:R-:W-:Y:S04]  /*ff9e0*/  STL.64 [R1+0x270], R24 ;  /* 0x0002701801007387 */ /* 0x001fe80000100a00 */
[----:B------:R-:W-:Y:S04]  /*ff9f0*/  STL.64 [R1+0x278], R26 ;  /* 0x0002781a01007387 */ /* 0x000fe80000100a00 */
[----:B------:R-:W0:Y:S01]  /*ffa00*/  LDS.128 R24, [R9+0x400] ;  /* 0x0004000009187984 */ /* 0x000e220000000c00 */
[----:B------:R-:W-:-:S02]  /*ffa10*/  PRMT R4, R11, 0x4210, R4 ;  /* 0x000042100b047816 */ /* 0x000fc40000000004 */
[----:B------:R-:W-:Y:S02]  /*ffa20*/  PRMT R3, R3, 0x4210, R7 ;  /* 0x0000421003037816 */ /* 0x000fe40000000007 */
[----:B------:R-:W-:Y:S01]  /*ffa30*/  PRMT R20, R20, 0x4210, R6 ;  /* 0x0000421014147816 */ /* 0x000fe20000000006 */
[----:B------:R-:W-:Y:S06]  /*ffa40*/  BAR.SYNC.DEFER_BLOCKING 0x0 ;  /* 0x0000000000007b1d */ /* 0x000fec0000010000 */
[----:B----4-:R1:W-:Y:S04]  /*ffa50*/  STL [R1+0x5f10], R17 ;  /* 0x005f101101007387 */ /* 0x0103e80000100800 */
[----:B-1----:R-:W2:Y:S04]  /*ffa60*/  LDL.LU R17, [R1+0x3c] ;  /* 0x00003c0001117983 */ /* 0x002ea80000300800 */
[----:B------:R-:W4:Y:S04]  /*ffa70*/  LDL.LU R18, [R1+0x228] ;  /* 0x0002280001127983 */ /* 0x000f280000300800 */
[----:B----4-:R1:W-:Y:S04]  /*ffa80*/  STL [R1+0x5f0c], R18 ;  /* 0x005f0c1201007387 */ /* 0x0103e80000100800 */
[----:B-1----:R-:W4:Y:S04]  /*ffa90*/  LDL.LU R18, [R1+0x4c] ;  /* 0x00004c0001127983 */ /* 0x002f280000300800 */
[----:B------:R-:W4:Y:S04]  /*ffaa0*/  LDL.LU R19, [R1+0x22c] ;  /* 0x00022c0001137983 */ /* 0x000f280000300800 */
[----:B----4-:R-:W-:Y:S04]  /*ffab0*/  STL.64 [R1+0x5f20], R18 ;  /* 0x005f201201007387 */ /* 0x010fe80000100a00 */
[----:B--2---:R1:W-:Y:S02]  /*ffac0*/  STL.64 [R1+0x5f18], R16 ;  /* 0x005f181001007387 */ /* 0x0043e40000100a00 */
[----:B-1----:R-:W-:-:S02]  /*ffad0*/  IMAD.MOV.U32 R17, RZ, RZ, R4 ;  /* 0x000000ffff117224 */ /* 0x002fc400078e0004 */
[----:B------:R-:W2:Y:S04]  /*ffae0*/  LDL.LU R4, [R1+0x230] ;  /* 0x0002300001047983 */ /* 0x000ea80000300800 */
[----:B------:R-:W4:Y:S01]  /*ffaf0*/  LDL.LU R15, [R1+0x234] ;  /* 0x00023400010f7983 */ /* 0x000f220000300800 */
[----:B------:R-:W-:-:S03]  /*ffb00*/  IMAD.MOV.U32 R16, RZ, RZ, R5 ;  /* 0x000000ffff107224 */ /* 0x000fc600078e0005 */
[----:B------:R-:W2:Y:S04]  /*ffb10*/  LDL.LU R12, [R1+0xa0] ;  /* 0x0000a000010c7983 */ /* 0x000ea80000300800 */
[----:B------:R-:W2:Y:S04]  /*ffb20*/  LDL.LU R7, [R1+0x8c] ;  /* 0x00008c0001077983 */ /* 0x000ea80000300800 */
[----:B0-----:R-:W-:Y:S04]  /*ffb30*/  STL.64 [R1+0x260], R24 ;  /* 0x0002601801007387 */ /* 0x001fe80000100a00 */
[----:B------:R-:W-:Y:S04]  /*ffb40*/  STL.64 [R1+0x268], R26 ;  /* 0x0002681a01007387 */ /* 0x000fe80000100a00 */
[----:B------:R-:W2:Y:S04]  /*ffb50*/  LDL.LU R5, [R1+0x5050] ;  /* 0x0050500001057983 */ /* 0x000ea80000300800 */
[----:B------:R-:W2:Y:S01]  /*ffb60*/  LDL.LU R6, [R1+0x504c] ;  /* 0x00504c0001067983 */ /* 0x000ea20000300800 */
[----:B---3--:R-:W-:-:S03]  /*ffb70*/  PRMT R2, R13, 0x4210, R2 ;  /* 0x000042100d027816 */ /* 0x008fc60000000002 */
[----:B------:R-:W-:Y:S02]  /*ffb80*/  STSM.16.M88.4 [R28], R20 ;  /* 0x000000141c007844 */ /* 0x000fe40000000200 */
[----:B------:R-:W-:Y:S02]  /*ffb90*/  IMAD.MOV.U32 R19, RZ, RZ, R2 ;  /* 0x000000ffff137224 */ /* 0x000fe400078e0002 */
[----:B------:R-:W-:Y:S01]  /*ffba0*/  IMAD.MOV.U32 R18, RZ, RZ, R3 ;  /* 0x000000ffff127224 */ /* 0x000fe200078e0003 */
[----:B--2---:R0:W-:Y:S04]  /*ffbb0*/  STL [R1+0x5f04], R6 ;  /* 0x005f040601007387 */ /* 0x0041e80000100800 */
[----:B0-----:R-:W2:Y:S04]  /*ffbc0*/  LDL.LU R6, [R1+0x90] ;  /* 0x0000900001067983 */ /* 0x001ea80000300800 */
[----:B------:R0:W-:Y:S04]  /*ffbd0*/  STL [R1+0x5f00], R5 ;  /* 0x005f000501007387 */ /* 0x0001e80000100800 */
        /* <DEDUP_REMOVED lines=12> */
[----:B------:R-:W-:Y:S01]  /*ffca0*/  PRMT R7, R7, 0x5210, R0 ;  /* 0x0000521007077816 */ /* 0x000fe20000000000 */
[----:B------:R-:W-:Y:S06]  /*ffcb0*/  BAR.SYNC.DEFER_BLOCKING 0x0 ;  /* 0x0000000000007b1d */ /* 0x000fec0000010000 */
[----:B--2---:R0:W-:Y:S04]  /*ffcc0*/  STL [R1+0x5f08], R13 ;  /* 0x005f080d01007387 */ /* 0x0041e80000100800 */
[----:B0-----:R-:W2:Y:S04]  /*ffcd0*/  LDL.LU R13, [R1+0x78] ;  /* 0x00007800010d7983 */ /* 0x001ea80000300800 */
[----:B------:R-:W2:Y:S04]  /*ffce0*/  LDL.LU R20, [R1+0x51c0] ;  /* 0x0051c00001147983 */ /* 0x000ea80000300800 */
[----:B------:R-:W2:Y:S04]  /*ffcf0*/  LDL.LU R25, [R1+0x51b0] ;  /* 0x0051b00001197983 */ /* 0x000ea80000300800 */
[----:B------:R-:W2:Y:S04]  /*ffd00*/  LDL.LU R26, [R1+0x5198] ;  /* 0x00519800011a7983 */ /* 0x000ea80000300800 */
[----:B------:R-:W2:Y:S04]  /*ffd10*/  LDL.LU R27, [R1+0x16c8] ;  /* 0x0016c800011b7983 */ /* 0x000ea80000300800 */
[----:B------:R-:W2:Y:S04]  /*ffd20*/  LDL.LU.64 R18, [R1+0x5f20] ;  /* 0x005f200001127983 */ /* 0x000ea80000300a00 */
[----:B------:R-:W2:Y:S02]  /*ffd30*/  LDL.LU.64 R16, [R1+0x5f18] ;  /* 0x005f180001107983 */ /* 0x000ea40000300a00 */
[----:B--2---:R-:W-:-:S02]  /*ffd40*/  PRMT R16, R16, 0x5210, R17 ;  /* 0x0000521010107816 */ /* 0x004fc40000000011 */
[----:B------:R-:W2:Y:S02]  /*ffd50*/  LDL.LU R17, [R1+0x5f10] ;  /* 0x005f100001117983 */ /* 0x000ea40000300800 */
[----:B--2---:R-:W-:Y:S02]  /*ffd60*/  PRMT R17, R17, 0x5210, R18 ;  /* 0x0000521011117816 */ /* 0x004fe40000000012 */
[----:B------:R-:W2:Y:S01]  /*ffd70*/  LDL.LU R18, [R1+0x5f0c] ;  /* 0x005f0c0001127983 */ /* 0x000ea20000300800 */
[----:B---3--:R-:W-:Y:S02]  /*ffd80*/  PRMT R19, R19, 0x5210, R5 ;  /* 0x0000521013137816 */ /* 0x008fe40000000005 */
[----:B------:R-:W-:Y:S02]  /*ffd90*/  PRMT R4, R4, 0x5210, R6 ;  /* 0x0000521004047816 */ /* 0x000fe40000000006 */
[----:B----4-:R-:W-:Y:S02]  /*ffda0*/  PRMT R5, R15, 0x5210, R29 ;  /* 0x000052100f057816 */ /* 0x010fe4000000001d */
        /* <DEDUP_REMOVED lines=11> */
[----:B------:R-:W3:Y:S04]  /*ffe60*/  LDL.LU R6, [R1+0x5f04] ;  /* 0x005f040001067983 */ /* 0x000ee80000300800 */
[----:B------:R-:W4:Y:S04]  /*ffe70*/  LDL.LU R5, [R1+0x5f00] ;  /* 0x005f000001057983 */ /* 0x000f280000300800 */
[----:B------:R0:W-:Y:S01]  /*ffe80*/  STSM.16.M88.4 [R28+0x200], R16 ;  /* 0x000200101c007844 */ /* 0x0001e20000000200 */
[----:B-1----:R-:W-:-:S02]  /*ffe90*/  LOP3.LUT R14, R10, 0xffff, RZ, 0xc0, !PT ;  /* 0x0000ffff0a0e7812 */ /* 0x002fc400078ec0ff */
[----:B------:R-:W-:Y:S02]  /*ffea0*/  LOP3.LUT R0, R22, 0xffff, RZ, 0xc0, !PT ;  /* 0x0000ffff16007812 */ /* 0x000fe400078ec0ff */
[----:B0-----:R-:W-:-:S04]  /*ffeb0*/  LOP3.LUT R19, R24, 0xffff, RZ, 0xc0, !PT ;  /* 0x0000ffff18137812 */ /* 0x001fc800078ec0ff */
[----:B------:R-:W-:Y:S01]  /*ffec0*/  PRMT R22, R26, 0x4210, R19 ;  /* 0x000042101a167816 */ /* 0x000fe20000000013 */
[----:B------:R-:W-:Y:S01]  /*ffed0*/  BAR.SYNC.DEFER_BLOCKING 0x0 ;  /* 0x0000000000007b1d */ /* 0x000fe20000010000 */
[----:B---3--:R-:W-:Y:S02]  /*ffee0*/  LOP3.LUT R4, R6, 0xffff, RZ, 0xc0, !PT ;  /* 0x0000ffff06047812 */ /* 0x008fe400078ec0ff */
[----:B------:R-:W-:Y:S02]  /*ffef0*/  LOP3.LUT R6, R2, 0xffff, RZ, 0xc0, !PT ;  /* 0x0000ffff02067812 */ /* 0x000fe400078ec0ff */
[----:B----4-:R-:W-:Y:S02]  /*fff00*/  LOP3.LUT R7, R5, 0xffff, RZ, 0xc0, !PT ;  /* 0x0000ffff05077812 */ /* 0x010fe400078ec0ff */
[----:B------:R-:W-:Y:S02]  /*fff10*/  LOP3.LUT R5, R8, 0xffff, RZ, 0xc0, !PT ;  /* 0x0000ffff08057812 */ /* 0x000fe400078ec0ff */
[----:B------:R-:W-:Y:S01]  /*fff20*/  LOP3.LUT R2, R21, 0xffff, RZ, 0xc0, !PT ;  /* 0x0000ffff15027812 */ /* 0x000fe200078ec0ff */
[----:B------:R-:W-:Y:S04]  /*fff30*/  STL [R1+0x7c], R7 ;  /* 0x00007c0701007387 */ /* 0x000fe80000100800 */
[----:B------:R-:W-:Y:S04]  /*fff40*/  STL [R1+0x8c], R4 ;  /* 0x00008c0401007387 */ /* 0x000fe80000100800 */
[----:B------:R0:W-:Y:S04]  /*fff50*/  STL [R1+0x3c], R6 ;  /* 0x00003c0601007387 */ /* 0x0001e80000100800 */
[----:B------:R-:W-:Y:S04]  /*fff60*/  STL [R1+0x4c], R5 ;  /* 0x00004c0501007387 */ /* 0x000fe80000100800 */
[----:B------:R-:W-:Y:S04]  /*fff70*/  STL [R1+0x78], R2 ;  /* 0x0000780201007387 */ /* 0x000fe80000100800 */
[----:B------:R-:W3:Y:S04]  /*fff80*/  LDL.LU R16, [R1+0x3b4] ;  /* 0x0003b40001107983 */ /* 0x000ee80000300800 */
[----:B------:R-:W4:Y:S01]  /*fff90*/  LDL.LU R17, [R1+0x70c] ;  /* 0x00070c0001117983 */ /* 0x000f220000300800 */
[----:B0-----:R-:W-:-:S02]  /*fffa0*/  PRMT R6, R23, 0x4210, R6 ;  /* 0x0000421017067816 */ /* 0x001fc40000000006 */
        /* <DEDUP_REMOVED lines=9> */
[----:B----4-:R1:W-:Y:S04]  /*100040*/  STL [R1+0x5ee8], R17 ;  /* 0x005ee81101007387 */ /* 0x0103e80000100800 */
[----:B-1----:R-:W3:Y:S04]  /*100050*/  LDL.LU R17, [R1+0x3c] ;  /* 0x00003c0001117983 */ /* 0x002ee80000300800 */
[----:B------:R-:W4:Y:S04]  /*100060*/  LDL.LU R18, [R1+0x71c] ;  /* 0x00071c0001127983 */ /* 0x000f280000300800 */
[----:B----4-:R1:W-:Y:S04]  /*100070*/  STL [R1+0x5ee4], R18 ;  /* 0x005ee41201007387 */ /* 0x0103e80000100800 */
[----:B-1----:R-:W4:Y:S04]  /*100080*/  LDL.LU R18, [R1+0x4c] ;  /* 0x00004c0001127983 */ /* 0x002f280000300800 */
[----:B------:R-:W2:Y:S04]  /*100090*/  LDL.LU R4, [R1+0x72c] ;  /* 0x00072c0001047983 */ /* 0x000ea80000300800 */
[----:B------:R-:W2:Y:S04]  /*1000a0*/  LDL.LU R29, [R1+0x73c] ;  /* 0x00073c00011d7983 */ /* 0x000ea80000300800 */
[----:B------:R-:W2:Y:S04]  /*1000b0*/  LDL.LU R15, [R1+0x740] ;  /* 0x00074000010f7983 */ /* 0x000ea80000300800 */
[----:B------:R-:W2:Y:S04]  /*1000c0*/  LDL.LU R7, [R1+0x744] ;  /* 0x0007440001077983 */ /* 0x000ea80000300800 */
[----:B------:R-:W2:Y:S04]  /*1000d0*/  LDL.LU R12, [R1+0x88] ;  /* 0x00008800010c7983 */ /* 0x000ea80000300800 */
[----:B0-----:R-:W-:Y:S04]  /*1000e0*/  STL.64 [R1+0x220], R24 ;  /* 0x0002201801007387 */ /* 0x001fe80000100a00 */
[----:B------:R-:W-:Y:S04]  /*1000f0*/  STL.64 [R1+0x228], R26 ;  /* 0x0002281a01007387 */ /* 0x000fe80000100a00 */
[----:B----4-:R-:W-:Y:S04]  /*100100*/  STL.64 [R1+0x5ef8], R18 ;  /* 0x005ef81201007387 */ /* 0x010fe80000100a00 */
[----:B---3--:R0:W-:Y:S02]  /*100110*/  STL.64 [R1+0x5ef0], R16 ;  /* 0x005ef01001007387 */ /* 0x0081e40000100a00 */
[----:B0-----:R-:W-:-:S02]  /*100120*/  IMAD.MOV.U32 R17, RZ, RZ, R5 ;  /* 0x000000ffff117224 */ /* 0x001fc400078e0005 */
[----:B------:R-:W-:Y:S01]  /*100130*/  IMAD.MOV.U32 R16, RZ, RZ, R6 ;  /* 0x000000ffff107224 */ /* 0x000fe200078e0006 */
[----:B------:R-:W3:Y:S04]  /*100140*/  LDL.LU R5, [R1+0x5068] ;  /* 0x0050680001057983 */ /* 0x000ee80000300800 */
[----:B------:R-:W4:Y:S01]  /*100150*/  LDL.LU R6, [R1+0x5064] ;  /* 0x0050640001067983 */ /* 0x000f220000300800 */
[----:B------:R-:W-:Y:S02]  /*100160*/  PRMT R3, R3, 0x4210, R2 ;  /* 0x0000421003037816 */ /* 0x000fe40000000002 */
[----:B--2---:R-:W-:Y:S01]  /*100170*/  PRMT R2, R13, 0x4210, R0 ;  /* 0x000042100d027816 */ /* 0x004fe20000000000 */
[----:B------:R-:W-:Y:S04]  /*100180*/  STSM.16.M88.4 [R28], R20 ;  /* 0x000000141c007844 */ /* 0x000fe80000000200 */
[----:B------:R-:W-:-:S02]  /*100190*/  IMAD.MOV.U32 R19, RZ, RZ, R2 ;  /* 0x000000ffff137224 */ /* 0x000fc400078e0002 */
[----:B------:R-:W-:Y:S01]  /*1001a0*/  IMAD.MOV.U32 R18, RZ, RZ, R3 ;  /* 0x000000ffff127224 */ /* 0x000fe200078e0003 */
[----:B----4-:R0:W-:Y:S04]  /*1001b0*/  STL [R1+0x5edc], R6 ;  /* 0x005edc0601007387 */ /* 0x0101e80000100800 */
[----:B0-----:R-:W2:Y:S04]  /*1001c0*/  LDL.LU R6, [R1+0x8c] ;  /* 0x00008c0001067983 */ /* 0x001ea80000300800 */
[----:B---3--:R0:W-:Y:S04]  /*1001d0*/  STL [R1+0x5ed8], R5 ;  /* 0x005ed80501007387 */ /* 0x0081e80000100800 */
[----:B0-----:R-:W3:Y:S04]  /*1001e0*/  LDL.LU R5, [R1+0x7c] ;  /* 0x00007c0001057983 */ /* 0x001ee80000300800 */
        /* <DEDUP_REMOVED lines=22> */
[----:B------:R-:W2:Y:S01]  /*100350*/  LDL.LU R17, [R1+0x5ee8] ;  /* 0x005ee80001117983 */ /* 0x000ea20000300800 */
[----:B---3--:R-:W-:Y:S02]  /*100360*/  PRMT R4, R4, 0x5210, R5 ;  /* 0x0000521004047816 */ /* 0x008fe40000000005 */
[----:B--2---:R-:W-:Y:S02]  /*100370*/  PRMT R17, R17, 0x5210, R18 ;  /* 0x0000521011117816 */ /* 0x004fe40000000012 */
[----:B------:R-:W2:Y:S01]  /*100380*/  LDL.LU R18, [R1+0x5ee4] ;  /* 0x005ee40001127983 */ /* 0x000ea20000300800 */
[----:B------:R-:W-:Y:S02]  /*100390*/  PRMT R5, R29, 0x5210, R6 ;  /* 0x000052101d057816 */ /* 0x000fe40000000006 */
        /* <DEDUP_REMOVED lines=12> */
[----:B------:R-:W3:Y:S01]  /*100460*/  LDL.LU R6, [R1+0x5edc] ;  /* 0x005edc0001067983 */ /* 0x000ee20000300800 */
[----:B------:R-:W-:-:S02]  /*100470*/  LOP3.LUT R4, R2, 0xffff, RZ, 0xc0, !PT ;  /* 0x0000ffff02047812 */ /* 0x000fc400078ec0ff */
[----:B------:R-:W-:Y:S01]  /*100480*/  LOP3.LUT R2, R8, 0xffff, RZ, 0xc0, !PT ;  /* 0x0000ffff08027812 */ /* 0x000fe200078ec0ff */
[----:B------:R-:W2:Y:S04]  /*100490*/  LDL.LU R5, [R1+0x5ed8] ;  /* 0x005ed80001057983 */ /* 0x000ea80000300800 */
[----:B------:R-:W-:Y:S04]  /*1004a0*/  STL [R1+0x4c], R4 ;  /* 0x00004c0401007387 */ /* 0x000fe80000100800 */
[----:B------:R-:W-:Y:S04]  /*1004b0*/  STSM.16.M88.4 [R28+0x200], R16 ;  /* 0x000200101c007844 */ /* 0x000fe80000000200 */
[----:B------:R0:W-:Y:S01]  /*1004c0*/  STL [R1+0x78], R2 ;  /* 0x0000780201007387 */ /* 0x0001e20000100800 */
[----:B------:R-:W-:Y:S01]  /*1004d0*/  BAR.SYNC.DEFER_BLOCKING 0x0 ;  /* 0x0000000000007b1d */ /* 0x000fe20000010000 */
[----:B----4-:R-:W-:-:S02]  /*1004e0*/  LOP3.LUT R12, R24, 0xffff, RZ, 0xc0, !PT ;  /* 0x0000ffff180c7812 */ /* 0x010fc400078ec0ff */
[----:B------:R-:W-:Y:S02]  /*1004f0*/  LOP3.LUT R0, R10, 0xffff, RZ, 0xc0, !PT ;  /* 0x0000ffff0a007812 */ /* 0x000fe400078ec0ff */
[----:B------:R-:W-:Y:S02]  /*100500*/  PRMT R7, R3, 0x4210, R2 ;  /* 0x0000421003077816 */ /* 0x000fe40000000002 */
[----:B------:R-:W-:Y:S02]  /*100510*/  PRMT R3, R25, 0x4210, R12 ;  /* 0x0000421019037816 */ /* 0x000fe4000000000c */
[----:B0-----:R-:W-:Y:S02]  /*100520*/  PRMT R2, R26, 0x4210, R0 ;  /* 0x000042101a027816 */ /* 0x001fe40000000000 */
[----:B---3--:R-:W-:Y:S02]  /*100530*/  LOP3.LUT R14, R6, 0xffff, RZ, 0xc0, !PT ;  /* 0x0000ffff060e7812 */ /* 0x008fe400078ec0ff */
[----:B------:R-:W-:-:S05]  /*100540*/  LOP3.LUT R6, R21, 0xffff, RZ, 0xc0, !PT ;  /* 0x0000ffff15067812 */ /* 0x000fca00078ec0ff */
[----:B------:R0:W-:Y:S04]  /*100550*/  STL [R1+0x7c], R6 ;  /* 0x00007c0601007387 */ /* 0x0001e80000100800 */
[----:B------:R-:W3:Y:S04]  /*100560*/  LDL.LU R16, [R1+0x748] ;  /* 0x0007480001107983 */ /* 0x000ee80000300800 */
[----:B------:R-:W3:Y:S04]  /*100570*/  LDL.LU R17, [R1+0x74c] ;  /* 0x00074c0001117983 */ /* 0x000ee80000300800 */
[----:B------:R-:W4:Y:S04]  /*100580*/  LDL.LU R18, [R1+0x758] ;  /* 0x0007580001127983 */ /* 0x000f280000300800 */
[----:B------:R-:W4:Y:S01]  /*100590*/  LDL.LU R19, [R1+0x75c] ;  /* 0x00075c0001137983 */ /* 0x000f220000300800 */
[----:B0-----:R-:W-:-:S03]  /*1005a0*/  PRMT R6, R27, 0x4210, R6 ;  /* 0x000042101b067816 */ /* 0x001fc60000000006 */
[----:B------:R-:W0:Y:S01]  /*1005b0*/  LDS.128 R24, [R9] ;  /* 0x0000000009187984 */ /* 0x000e220000000c00 */
[----:B------:R-:W-:Y:S02]  /*1005c0*/  LOP3.LUT R23, R23, 0xffff, RZ, 0xc0, !PT ;  /* 0x0000ffff17177812 */ /* 0x000fe400078ec0ff */
[----:B------:R-:W-:Y:S02]  /*1005d0*/  PRMT R8, R11, 0x4210, R4 ;  /* 0x000042100b087816 */ /* 0x000fe40000000004 */
[----:B------:R-:W-:Y:S02]  /*1005e0*/  PRMT R10, R22, 0x4210, R23 ;  /* 0x00004210160a7816 */ /* 0x000fe40000000017 */
[----:B------:R-:W-:Y:S02]  /*1005f0*/  PRMT R4, R20, 0x4210, R14 ;  /* 0x0000421014047816 */ /* 0x000fe4000000000e */
[----:B--2---:R-:W-:-:S04]  /*100600*/  LOP3.LUT R29, R5, 0xffff, RZ, 0xc0, !PT ;  /* 0x0000ffff051d7812 */ /* 0x004fc800078ec0ff */
[----:B------:R-:W-:Y:S01]  /*100610*/  PRMT R5, R13, 0x4210, R29 ;  /* 0x000042100d057816 */ /* 0x000fe2000000001d */
[----:B----4-:R1:W-:Y:S04]  /*100620*/  STL.64 [R1+0x5ec0], R18 ;  /* 0x005ec01201007387 */ /* 0x0103e80000100a00 */
[----:B---3--:R2:W-:Y:S01]  /*100630*/  STL.64 [R1+0x5eb8], R16 ;  /* 0x005eb81001007387 */ /* 0x0085e20000100a00 */
[----:B-1----:R-:W-:Y:S02]  /*100640*/  IMAD.MOV.U32 R18, RZ, RZ, R7 ;  /* 0x000000ffff127224 */ /* 0x002fe400078e0007 */
[----:B------:R-:W-:Y:S02]  /*100650*/  IMAD.MOV.U32 R19, RZ, RZ, R6 ;  /* 0x000000ffff137224 */ /* 0x000fe400078e0006 */
[----:B--2---:R-:W-:-:S02]  /*100660*/  IMAD.MOV.U32 R16, RZ, RZ, R10 ;  /* 0x000000ffff107224 */ /* 0x004fc400078e000a */
[----:B------:R-:W-:Y:S01]  /*100670*/  IMAD.MOV.U32 R17, RZ, RZ, R8 ;  /* 0x000000ffff117224 */ /* 0x000fe200078e0008 */
[----:B------:R-:W-:Y:S04]  /*100680*/  STL.64 [R1+0x5ed0], R18 ;  /* 0x005ed01201007387 */ /* 0x000fe80000100a00 */
[----:B------:R1:W-:Y:S02]  /*100690*/  STL.64 [R1+0x5ec8], R16 ;  /* 0x005ec81001007387 */ /* 0x0003e40000100a00 */
[----:B-1----:R-:W-:Y:S02]  /*1006a0*/  IMAD.MOV.U32 R17, RZ, RZ, R4 ;  /* 0x000000ffff117224 */ /* 0x002fe400078e0004 */
[----:B------:R-:W2:Y:S04]  /*1006b0*/  LDL.LU R4, [R1+0x768] ;  /* 0x0007680001047983 */ /* 0x000ea80000300800 */
[----:B------:R-:W3:Y:S04]  /*1006c0*/  LDL.LU R15, [R1+0x76c] ;  /* 0x00076c00010f7983 */ /* 0x000ee80000300800 */
[----:B------:R-:W4:Y:S04]  /*1006d0*/  LDL.LU R7, [R1+0x798] ;  /* 0x0007980001077983 */ /* 0x000f280000300800 */
[----:B0-----:R-:W-:Y:S04]  /*1006e0*/  STL.64 [R1+0x1f0], R24 ;  /* 0x0001f01801007387 */ /* 0x001fe80000100a00 */
[----:B------:R-:W-:Y:S04]  /*1006f0*/  STL.64 [R1+0x1f8], R26 ;  /* 0x0001f81a01007387 */ /* 0x000fe80000100a00 */
[----:B------:R-:W2:Y:S01]  /*100700*/  LDL.LU R6, [R1+0x508c] ;  /* 0x00508c0001067983 */ /* 0x000ea20000300800 */
[----:B------:R-:W-:-:S03]  /*100710*/  IMAD.MOV.U32 R16, RZ, RZ, R5 ;  /* 0x000000ffff107224 */ /* 0x000fc600078e0005 */
[----:B------:R-:W0:Y:S04]  /*100720*/  LDS.128 R24, [R9+0x400] ;  /* 0x0004000009187984 */ /* 0x000e280000000c00 */
[----:B------:R-:W3:Y:S01]  /*100730*/  LDL.LU R5, [R1+0x5088] ;  /* 0x0050880001057983 */ /* 0x000ee20000300800 */
        /* <DEDUP_REMOVED lines=24> */
[----:B------:R-:W2:Y:S04]  /*1008c0*/  LDL.LU R27, [R1+0x16dc] ;  /* 0x0016dc00011b7983 */ /* 0x000ea80000300800 */
[----:B------:R-:W2:Y:S04]  /*1008d0*/  LDL.LU.64 R18, [R1+0x5ed0] ;  /* 0x005ed00001127983 */ /* 0x000ea80000300a00 */
[----:B------:R-:W2:Y:S04]  /*1008e0*/  LDL.LU.64 R16, [R1+0x5ec8] ;  /* 0x005ec80001107983 */ /* 0x000ea80000300a00 */
[----:B--2---:R0:W-:Y:S01]  /*1008f0*/  STSM.16.M88.4 [R28+0x200], R16 ;  /* 0x000200101c007844 */ /* 0x0041e20000000200 */
[----:B------:R-:W-:Y:S06]  /*100900*/  BAR.SYNC.DEFER_BLOCKING 0x0 ;  /* 0x0000000000007b1d */ /* 0x000fec0000010000 */
[----:B0-----:R-:W3:Y:S04]  /*100910*/  LDL.LU.64 R18, [R1+0x5ec0] ;  /* 0x005ec00001127983 */ /* 0x001ee80000300a00 */
[----:B------:R-:W2:Y:S02]  /*100920*/  LDL.LU.64 R16, [R1+0x5eb8] ;  /* 0x005eb80001107983 */ /* 0x000ea40000300a00 */
[----:B--2---:R-:W-:-:S02]  /*100930*/  PRMT R16, R16, 0x5210, R23 ;  /* 0x0000521010107816 */ /* 0x004fc40000000017 */
[----:B------:R-:W2:Y:S01]  /*100940*/  LDL.LU R23, [R1+0x5eb0] ;  /* 0x005eb00001177983 */ /* 0x000ea20000300800 */
[----:B---3--:R-:W-:Y:S02]  /*100950*/  PRMT R18, R18, 0x5210, R5 ;  /* 0x0000521012127816 */ /* 0x008fe40000000005 */
[----:B------:R-:W-:Y:S02]  /*100960*/  PRMT R19, R19, 0x5210, R6 ;  /* 0x0000521013137816 */ /* 0x000fe40000000006 */
[----:B------:R-:W-:Y:S02]  /*100970*/  PRMT R17, R17, 0x5210, R13 ;  /* 0x0000521011117816 */ /* 0x000fe4000000000d */
[----:B------:R-:W-:Y:S02]  /*100980*/  PRMT R5, R15, 0x5210, R14 ;  /* 0x000052100f057816 */ /* 0x000fe4000000000e */
[----:B----4-:R-:W-:Y:S02]  /*100990*/  PRMT R6, R7, 0x5210, R12 ;  /* 0x0000521007067816 */ /* 0x010fe4000000000c */
[----:B------:R-:W0:Y:S01]  /*1009a0*/  LDS.128 R12, [R9] ;  /* 0x00000000090c7984 */ /* 0x000e220000000c00 */
[----:B------:R-:W-:-:S02]  /*1009b0*/  PRMT R4, R4, 0x5210, R29 ;  /* 0x0000521004047816 */ /* 0x000fc4000000001d */
[----:B--2---:R-:W-:Y:S02]  /*1009c0*/  PRMT R7, R23, 0x5210, R0 ;  /* 0x0000521017077816 */ /* 0x004fe40000000000 */
        /* <DEDUP_REMOVED lines=14> */
[----:B------:R-:W-:Y:S01]  /*100ab0*/  BAR.SYNC.DEFER_BLOCKING 0x0 ;  /* 0x0000000000007b1d */ /* 0x000fe20000010000 */
[----:B-1----:R-:W-:Y:S02]  /*100ac0*/  LOP3.LUT R14, R24, 0xffff, RZ, 0xc0, !PT ;  /* 0x0000ffff180e7812 */ /* 0x002fe400078ec0ff */
[----:B----4-:R-:W-:Y:S02]  /*100ad0*/  LOP3.LUT R6, R6, 0xffff, RZ, 0xc0, !PT ;  /* 0x0000ffff06067812 */ /* 0x010fe400078ec0ff */
[----:B--2---:R-:W-:Y:S02]  /*100ae0*/  LOP3.LUT R29, R5, 0xffff, RZ, 0xc0, !PT ;  /* 0x0000ffff051d7812 */ /* 0x004fe400078ec0ff */
[----:B------:R-:W-:Y:S02]  /*100af0*/  LOP3.LUT R5, R2, 0xffff, RZ, 0xc0, !PT ;  /* 0x0000ffff02057812 */ /* 0x000fe400078ec0ff */
[----:B------:R-:W-:Y:S01]  /*100b00*/  LOP3.LUT R2, R21, 0xffff, RZ, 0xc0, !PT ;  /* 0x0000ffff15027812 */ /* 0x000fe200078ec0ff */
[----:B------:R-:W-:Y:S04]  /*100b10*/  STL [R1+0x84], R6 ;  /* 0x0000840601007387 */ /* 0x000fe80000100800 */
[----:B------:R1:W-:Y:S04]  /*100b20*/  STL [R1+0x3c], R5 ;  /* 0x00003c0501007387 */ /* 0x0003e80000100800 */
[----:B------:R-:W-:Y:S04]  /*100b30*/  STL [R1+0x4c], R4 ;  /* 0x00004c0401007387 */ /* 0x000fe80000100800 */
[----:B------:R-:W-:Y:S04]  /*100b40*/  STL [R1+0x78], R3 ;  /* 0x0000780301007387 */ /* 0x000fe80000100800 */
[----:B------:R2:W-:Y:S04]  /*100b50*/  STL [R1+0x7c], R2 ;  /* 0x00007c0201007387 */ /* 0x0005e80000100800 */
[----:B0-----:R-:W4:Y:S04]  /*100b60*/  LDL.LU R16, [R1+0x79c] ;  /* 0x00079c0001107983 */ /* 0x001f280000300800 */
[----:B------:R-:W3:Y:S01]  /*100b70*/  LDL.LU R17, [R1+0x7ac] ;  /* 0x0007ac0001117983 */ /* 0x000ee20000300800 */
[----:B------:R-:W-:-:S02]  /*100b80*/  PRMT R21, R26, 0x4210, R29 ;  /* 0x000042101a157816 */ /* 0x000fc4000000001d */
[----:B-1----:R-:W-:Y:S02]  /*100b90*/  PRMT R5, R22, 0x4210, R5 ;  /* 0x0000421016057816 */ /* 0x002fe40000000005 */
[----:B------:R-:W-:Y:S02]  /*100ba0*/  PRMT R22, R27, 0x4210, R14 ;  /* 0x000042101b167816 */ /* 0x000fe4000000000e */
[----:B--2---:R-:W-:Y:S02]  /*100bb0*/  PRMT R2, R20, 0x4210, R2 ;  /* 0x0000421014027816 */ /* 0x004fe40000000002 */
[----:B------:R-:W-:Y:S02]  /*100bc0*/  PRMT R20, R25, 0x4210, R6 ;  /* 0x0000421019147816 */ /* 0x000fe40000000006 */
[----:B------:R-:W0:Y:S04]  /*100bd0*/  LDS.128 R24, [R9] ;  /* 0x0000000009187984 */ /* 0x000e280000000c00 */
[----:B0-----:R-:W-:Y:S04]  /*100be0*/  STL.64 [R1+0x1b0], R24 ;  /* 0x0001b01801007387 */ /* 0x001fe80000100a00 */
[----:B------:R-:W-:Y:S04]  /*100bf0*/  STL.64 [R1+0x1b8], R26 ;  /* 0x0001b81a01007387 */ /* 0x000fe80000100a00 */
[----:B------:R-:W0:Y:S01]  /*100c00*/  LDS.128 R24, [R9+0x400] ;  /* 0x0004000009187984 */ /* 0x000e220000000c00 */
[----:B------:R-:W-:-:S02]  /*100c10*/  PRMT R4, R11, 0x4210, R4 ;  /* 0x000042100b047816 */ /* 0x000fc40000000004 */
[----:B------:R-:W-:Y:S01]  /*100c20*/  LOP3.LUT R0, R10, 0xffff, RZ, 0xc0, !PT ;  /* 0x0000ffff0a007812 */ /* 0x000fe200078ec0ff */
[----:B---3--:R1:W-:Y:S01]  /*100c30*/  STL [R1+0x5e88], R17 ;  /* 0x005e881101007387 */ /* 0x0083e20000100800 */
[----:B------:R-:W-:Y:S06]  /*100c40*/  BAR.SYNC.DEFER_BLOCKING 0x0 ;  /* 0x0000000000007b1d */ /* 0x000fec0000010000 */
[----:B-1----:R-:W4:Y:S04]  /*100c50*/  LDL.LU R17, [R1+0x3c] ;  /* 0x00003c0001117983 */ /* 0x002f280000300800 */
[----:B------:R-:W2:Y:S04]  /*100c60*/  LDL.LU R18, [R1+0x7b8] ;  /* 0x0007b80001127983 */ /* 0x000ea80000300800 */
[----:B--2---:R1:W-:Y:S04]  /*100c70*/  STL [R1+0x5e84], R18 ;  /* 0x005e841201007387 */ /* 0x0043e80000100800 */
[----:B-1----:R-:W2:Y:S04]  /*100c80*/  LDL.LU R18, [R1+0x4c] ;  /* 0x00004c0001127983 */ /* 0x002ea80000300800 */
[----:B------:R-:W2:Y:S04]  /*100c90*/  LDL.LU R19, [R1+0x7bc] ;  /* 0x0007bc0001137983 */ /* 0x000ea80000300800 */
[----:B--2---:R-:W-:Y:S04]  /*100ca0*/  STL.64 [R1+0x5e98], R18 ;  /* 0x005e981201007387 */ /* 0x004fe80000100a00 */
[----:B----4-:R1:W-:Y:S02]  /*100cb0*/  STL.64 [R1+0x5e90], R16 ;  /* 0x005e901001007387 */ /* 0x0103e40000100a00 */
[----:B-1----:R-:W-:-:S02]  /*100cc0*/  IMAD.MOV.U32 R17, RZ, RZ, R4 ;  /* 0x000000ffff117224 */ /* 0x002fc400078e0004 */
[----:B------:R-:W2:Y:S04]  /*100cd0*/  LDL.LU R4, [R1+0x7cc] ;  /* 0x0007cc0001047983 */ /* 0x000ea80000300800 */
[----:B------:R-:W3:Y:S04]  /*100ce0*/  LDL.LU R15, [R1+0x1508] ;  /* 0x00150800010f7983 */ /* 0x000ee80000300800 */
[----:B------:R-:W4:Y:S04]  /*100cf0*/  LDL.LU R12, [R1+0x80] ;  /* 0x00008000010c7983 */ /* 0x000f280000300800 */
[----:B------:R-:W2:Y:S04]  /*100d00*/  LDL.LU R7, [R1+0x74] ;  /* 0x0000740001077983 */ /* 0x000ea80000300800 */
[----:B0-----:R-:W-:Y:S04]  /*100d10*/  STL.64 [R1+0x1a0], R24 ;  /* 0x0001a01801007387 */ /* 0x001fe80000100a00 */
[----:B------:R-:W-:Y:S04]  /*100d20*/  STL.64 [R1+0x1a8], R26 ;  /* 0x0001a81a01007387 */ /* 0x000fe80000100a00 */
[----:B------:R-:W2:Y:S01]  /*100d30*/  LDL.LU R6, [R1+0x50c8] ;  /* 0x0050c80001067983 */ /* 0x000ea20000300800 */
[----:B------:R-:W-:-:S03]  /*100d40*/  IMAD.MOV.U32 R16, RZ, RZ, R5 ;  /* 0x000000ffff107224 */ /* 0x000fc600078e0005 */
[----:B------:R-:W3:Y:S01]  /*100d50*/  LDL.LU R5, [R1+0x50c0] ;  /* 0x0050c00001057983 */ /* 0x000ee20000300800 */
[----:B------:R-:W-:Y:S02]  /*100d60*/  PRMT R23, R23, 0x4210, R0 ;  /* 0x0000421017177816 */ /* 0x000fe40000000000 */
[----:B------:R-:W-:Y:S01]  /*100d70*/  PRMT R3, R13, 0x4210, R3 ;  /* 0x000042100d037816 */ /* 0x000fe20000000003 */
[----:B------:R-:W-:Y:S02]  /*100d80*/  IMAD.MOV.U32 R19, RZ, RZ, R2 ;  /* 0x000000ffff137224 */ /* 0x000fe400078e0002 */
[----:B------:R-:W-:Y:S02]  /*100d90*/  STSM.16.M88.4 [R28], R20 ;  /* 0x000000141c007844 */ /* 0x000fe40000000200 */
[----:B------:R-:W-:Y:S02]  /*100da0*/  IMAD.MOV.U32 R18, RZ, RZ, R3 ;  /* 0x000000ffff127224 */ /* 0x000fe400078e0003 */
        /* <DEDUP_REMOVED lines=14> */
[----:B------:R-:W-:Y:S06]  /*100e90*/  BAR.SYNC.DEFER_BLOCKING 0x0 ;  /* 0x0000000000007b1d */ /* 0x000fec0000010000 */
[----:B--2---:R0:W-:Y:S04]  /*100ea0*/  STL [R1+0x5e80], R13 ;  /* 0x005e800d01007387 */ /* 0x0041e80000100800 */
[----:B0-----:R-:W2:Y:S04]  /*100eb0*/  LDL.LU R13, [R1+0x78] ;  /* 0x00007800010d7983 */ /* 0x001ea80000300800 */
[----:B------:R-:W2:Y:S04]  /*100ec0*/  LDL.LU R20, [R1+0x16cc] ;  /* 0x0016cc0001147983 */ /* 0x000ea80000300800 */
        /* <DEDUP_REMOVED lines=12> */
[----:B------:R-:W-:Y:S02]  /*100f90*/  PRMT R5, R15, 0x5210, R29 ;  /* 0x000052100f057816 */ /* 0x000fe4000000001d */
[----:B----4-:R-:W-:-:S02]  /*100fa0*/  PRMT R6, R12, 0x5210, R14 ;  /* 0x000052100c067816 */ /* 0x010fc4000000000e */
[----:B------:R-:W-:Y:S02]  /*100fb0*/  PRMT R7, R7, 0x5210, R0 ;  /* 0x0000521007077816 */ /* 0x000fe40000000000 */
        /* <DEDUP_REMOVED lines=13> */
[----:B------:R-:W-:-:S02]  /*101090*/  LOP3.LUT R4, R8, 0xffff, RZ, 0xc0, !PT ;  /* 0x0000ffff08047812 */ /* 0x000fc400078ec0ff */
[----:B-1----:R-:W-:Y:S02]  /*1010a0*/  LOP3.LUT R14, R24, 0xffff, RZ, 0xc0, !PT ;  /* 0x0000ffff180e7812 */ /* 0x002fe400078ec0ff */
[----:B------:R-:W-:Y:S02]  /*1010b0*/  LOP3.LUT R0, R22, 0xffff, RZ, 0xc0, !PT ;  /* 0x0000ffff16007812 */ /* 0x000fe400078ec0ff */
[----:B------:R-:W-:Y:S02]  /*1010c0*/  LOP3.LUT R12, R10, 0xffff, RZ, 0xc0, !PT ;  /* 0x0000ffff0a0c7812 */ /* 0x000fe400078ec0ff */
[----:B---3--:R-:W-:Y:S02]  /*1010d0*/  LOP3.LUT R6, R6, 0xffff, RZ, 0xc0, !PT ;  /* 0x0000ffff06067812 */ /* 0x008fe400078ec0ff */
[----:B----4-:R-:W-:Y:S02]  /*1010e0*/  LOP3.LUT R19, R5, 0xffff, RZ, 0xc0, !PT ;  /* 0x0000ffff05137812 */ /* 0x010fe400078ec0ff */
[----:B------:R-:W-:-:S02]  /*1010f0*/  LOP3.LUT R5, R2, 0xffff, RZ, 0xc0, !PT ;  /* 0x0000ffff02057812 */ /* 0x000fc400078ec0ff */
[----:B------:R-:W-:Y:S01]  /*101100*/  LOP3.LUT R2, R21, 0xffff, RZ, 0xc0, !PT ;  /* 0x0000ffff15027812 */ /* 0x000fe200078ec0ff */
[----:B------:R-:W-:Y:S04]  /*101110*/  STL [R1+0x78], R6 ;  /* 0x0000780601007387 */ /* 0x000fe80000100800 */
[----:B------:R-:W-:Y:S04]  /*101120*/  STL [R1+0x3c], R5 ;  /* 0x00003c0501007387 */ /* 0x000fe80000100800 */
[----:B------:R0:W-:Y:S04]  /*101130*/  STL [R1+0x4c], R4 ;  /* 0x00004c0401007387 */ /* 0x0001e80000100800 */
[----:B------:R1:W-:Y:S04]  /*101140*/  STL [R1+0x74], R2 ;  /* 0x0000740201007387 */ /* 0x0003e80000100800 */
[----:B------:R-:W3:Y:S04]  /*101150*/  LDL.LU R16, [R1+0x158c] ;  /* 0x00158c0001107983 */ /* 0x000ee80000300800 */
[----:B------:R-:W3:Y:S04]  /*101160*/  LDL.LU R17, [R1+0x15a8] ;  /* 0x0015a80001117983 */ /* 0x000ee80000300800 */
[----:B------:R-:W4:Y:S01]  /*101170*/  LDL.LU R18, [R1+0x1588] ;  /* 0x0015880001127983 */ /* 0x000f220000300800 */
[----:B------:R-:W-:Y:S01]  /*101180*/  BAR.SYNC.DEFER_BLOCKING 0x0 ;  /* 0x0000000000007b1d */ /* 0x000fe20000010000 */
[----:B------:R-:W-:-:S02]  /*101190*/  PRMT R24, R25, 0x4210, R6 ;  /* 0x0000421019187816 */ /* 0x000fc40000000006 */
[----:B------:R-:W-:Y:S02]  /*1011a0*/  PRMT R25, R26, 0x4210, R19 ;  /* 0x000042101a197816 */ /* 0x000fe40000000013 */
[----:B------:R-:W-:Y:S01]  /*1011b0*/  PRMT R26, R23, 0x4210, R14 ;  /* 0x00004210171a7816 */ /* 0x000fe2000000000e */
[----:B------:R-:W3:Y:S01]  /*1011c0*/  LDL.LU R29, [R1+0x151c] ;  /* 0x00151c00011d7983 */ /* 0x000ee20000300800 */
[----:B0-----:R-:W-:Y:S02]  /*1011d0*/  PRMT R4, R3, 0x4210, R4 ;  /* 0x0000421003047816 */ /* 0x001fe40000000004 */
[----:B--2---:R-:W-:Y:S02]  /*1011e0*/  PRMT R3, R13, 0x4210, R2 ;  /* 0x000042100d037816 */ /* 0x004fe40000000002 */
[----:B-1----:R-:W-:Y:S01]  /*1011f0*/  PRMT R2, R20, 0x4210, R0 ;  /* 0x0000421014027816 */ /* 0x002fe20000000000 */
[----:B------:R-:W2:Y:S04]  /*101200*/  LDL.LU R15, [R1+0x1538] ;  /* 0x00153800010f7983 */ /* 0x000ea80000300800 */
[----:B------:R-:W0:Y:S04]  /*101210*/  LDS.128 R20, [R9] ;  /* 0x0000000009147984 */ /* 0x000e280000000c00 */
[----:B0-----:R-:W-:Y:S04]  /*101220*/  STL.64 [R1+0x170], R20 ;  /* 0x0001701401007387 */ /* 0x001fe80000100a00 */
[----:B------:R-:W-:Y:S04]  /*101230*/  STL.64 [R1+0x178], R22 ;  /* 0x0001781601007387 */ /* 0x000fe80000100a00 */
[----:B------:R-:W0:Y:S01]  /*101240*/  LDS.128 R20, [R9+0x400] ;  /* 0x0004000009147984 */ /* 0x000e220000000c00 */
[----:B------:R-:W-:Y:S01]  /*101250*/  BAR.SYNC.DEFER_BLOCKING 0x0 ;  /* 0x0000000000007b1d */ /* 0x000fe20000010000 */
[----:B------:R-:W-:-:S02]  /*101260*/  PRMT R27, R27, 0x4210, R12 ;  /* 0x000042101b1b7816 */ /* 0x000fc4000000000c */
[----:B------:R-:W-:-:S03]  /*101270*/  PRMT R5, R11, 0x4210, R5 ;  /* 0x000042100b057816 */ /* 0x000fc60000000005 */
[----:B------:R-:W-:Y:S04]  /*101280*/  STSM.16.M88.4 [R28], R24 ;  /* 0x000000181c007844 */ /* 0x000fe80000000200 */
[----:B0-----:R-:W-:Y:S04]  /*101290*/  STL.64 [R1+0x160], R20 ;  /* 0x0001601401007387 */ /* 0x001fe80000100a00 */
[----:B------:R0:W-:Y:S04]  /*1012a0*/  STL.64 [R1+0x168], R22 ;  /* 0x0001681601007387 */ /* 0x0001e80000100a00 */
[----:B0-----:R-:W2:Y:S04]  /*1012b0*/  LDL.LU R22, [R1+0x5e74] ;  /* 0x005e740001167983 */ /* 0x001ea80000300800 */
[----:B------:R-:W2:Y:S04]  /*1012c0*/  LDL.LU R21, [R1+0x5e70] ;  /* 0x005e700001157983 */ /* 0x000ea80000300800 */
[----:B----4-:R0:W-:Y:S04]  /*1012d0*/  STL.64 [R1+0x5e68], R18 ;  /* 0x005e681201007387 */ /* 0x0101e80000100a00 */
[----:B---3--:R1:W-:Y:S04]  /*1012e0*/  STL.64 [R1+0x5e60], R16 ;  /* 0x005e601001007387 */ /* 0x0083e80000100a00 */
[----:B------:R-:W3:Y:S04]  /*1012f0*/  LDL.LU R7, [R1+0x50e4] ;  /* 0x0050e40001077983 */ /* 0x000ee80000300800 */
[----:B------:R-:W4:Y:S04]  /*101300*/  LDL.LU R24, [R1+0x50e0] ;  /* 0x0050e00001187983 */ /* 0x000f280000300800 */
[----:B------:R-:W2:Y:S01]  /*101310*/  LDL.LU R10, [R1+0x505c] ;  /* 0x00505c00010a7983 */ /* 0x000ea20000300800 */
[----:B0-----:R-:W-:-:S02]  /*101320*/  IMAD.MOV.U32 R19, RZ, RZ, R2 ;  /* 0x000000ffff137224 */ /* 0x001fc400078e0002 */
[----:B-1----:R-:W-:Y:S01]  /*101330*/  IMAD.MOV.U32 R17, RZ, RZ, R4 ;  /* 0x000000ffff117224 */ /* 0x002fe200078e0004 */
[----:B------:R-:W2:Y:S04]  /*101340*/  LDL.LU R2, [R1+0x5058] ;  /* 0x0050580001027983 */ /* 0x000ea80000300800 */
[----:B------:R-:W2:Y:S01]  /*101350*/  LDL.LU R4, [R1+0x4fcc] ;  /* 0x004fcc0001047983 */ /* 0x000ea20000300800 */
[----:B------:R-:W-:-:S03]  /*101360*/  IMAD.MOV.U32 R16, RZ, RZ, R5 ;  /* 0x000000ffff107224 */ /* 0x000fc600078e0005 */
[----:B------:R-:W2:Y:S04]  /*101370*/  LDL.LU R8, [R1+0x4fc8] ;  /* 0x004fc80001087983 */ /* 0x000ea80000300800 */
[----:B------:R-:W2:Y:S04]  /*101380*/  LDL.LU R5, [R1+0x20dc] ;  /* 0x0020dc0001057983 */ /* 0x000ea80000300800 */
[----:B------:R-:W3:Y:S01]  /*101390*/  LDL.LU R6, [R1+0x20d8] ;  /* 0x0020d80001067983 */ /* 0x000ee20000300800 */
[----:B------:R-:W-:-:S03]  /*1013a0*/  IMAD.MOV.U32 R18, RZ, RZ, R3 ;  /* 0x000000ffff127224 */ /* 0x000fc600078e0003 */
[----:B---3--:R0:W-:Y:S04]  /*1013b0*/  STL.64 [R1+0x5e48], R6 ;  /* 0x005e480601007387 */ /* 0x0081e80000100a00 */
[----:B0-----:R-:W3:Y:S04]  /*1013c0*/  LDL.LU R6, [R1+0x78] ;  /* 0x0000780001067983 */ /* 0x001ee80000300800 */
[----:B------:R-:W3:Y:S04]  /*1013d0*/  LDL.LU R7, [R1+0x1518] ;  /* 0x0015180001077983 */ /* 0x000ee80000300800 */
        /* <DEDUP_REMOVED lines=15> */
[----:B------:R-:W2:Y:S04]  /*1014d0*/  LDL.LU.64 R18, [R1+0x5e68] ;  /* 0x005e680001127983 */ /* 0x000ea80000300a00 */
[----:B------:R-:W2:Y:S02]  /*1014e0*/  LDL.LU.64 R16, [R1+0x5e60] ;  /* 0x005e600001107983 */ /* 0x000ea40000300a00 */
[----:B--2---:R-:W-:-:S02]  /*1014f0*/  PRMT R17, R17, 0x5210, R4 ;  /* 0x0000521011117816 */ /* 0x004fc40000000004 */
[----:B---3--:R-:W-:Y:S02]  /*101500*/  PRMT R4, R7, 0x5210, R6 ;  /* 0x0000521007047816 */ /* 0x008fe40000000006 */
[----:B------:R-:W-:Y:S02]  /*101510*/  PRMT R16, R16, 0x5210, R13 ;  /* 0x0000521010107816 */ /* 0x000fe4000000000d */
[----:B------:R-:W-:Y:S02]  /*101520*/  PRMT R6, R15, 0x5210, R14 ;  /* 0x000052100f067816 */ /* 0x000fe4000000000e */
[----:B------:R-:W-:Y:S02]  /*101530*/  PRMT R7, R22, 0x5210, R12 ;  /* 0x0000521016077816 */ /* 0x000fe4000000000c */
[----:B------:R-:W0:Y:S01]  /*101540*/  LDS.128 R12, [R9] ;  /* 0x00000000090c7984 */ /* 0x000e220000000c00 */
[----:B------:R-:W-:Y:S02]  /*101550*/  PRMT R18, R18, 0x5210, R5 ;  /* 0x0000521012127816 */ /* 0x000fe40000000005 */
[----:B------:R-:W-:Y:S01]  /*101560*/  PRMT R5, R29, 0x5210, R19 ;  /* 0x000052101d057816 */ /* 0x000fe20000000013 */
[----:B------:R-:W2:Y:S01]  /*101570*/  LDL.LU R22, [R1+0x5e58] ;  /* 0x005e580001167983 */ /* 0x000ea20000300800 */
[----:B------:R-:W-:-:S03]  /*101580*/  PRMT R19, R21, 0x5210, R0 ;  /* 0x0000521015137816 */ /* 0x000fc60000000000 */
[----:B------:R-:W3:Y:S04]  /*101590*/  LDL.LU R21, [R1+0x5e54] ;  /* 0x005e540001157983 */ /* 0x000ee80000300800 */
        /* <DEDUP_REMOVED lines=9> */
[----:B------:R-:W2:Y:S04]  /*101630*/  LDL.LU.64 R4, [R1+0x5e40] ;  /* 0x005e400001047983 */ /* 0x000ea80000300a00 */
[----:B------:R0:W-:Y:S04]  /*101640*/  STSM.16.M88.4 [R28+0x200], R16 ;  /* 0x000200101c007844 */ /* 0x0001e80000000200 */
[----:B0-----:R-:W3:Y:S01]  /*101650*/  LDL.LU.64 R18, [R1+0x5e38] ;  /* 0x005e380001127983 */ /* 0x001ee20000300a00 */
[----:B------:R-:W-:Y:S01]  /*101660*/  BAR.SYNC.DEFER_BLOCKING 0x0 ;  /* 0x0000000000007b1d */ /* 0x000fe20000010000 */
[----:B----4-:R-:W-:-:S02]  /*101670*/  LOP3.LUT R24, R24, 0xffff, RZ, 0xc0, !PT ;  /* 0x0000ffff18187812 */ /* 0x010fc400078ec0ff */
[----:B------:R-:W-:-:S04]  /*101680*/  LOP3.LUT R2, R2, 0xffff, RZ, 0xc0, !PT ;  /* 0x0000ffff02027812 */ /* 0x000fc800078ec0ff */
[----:B------:R-:W-:Y:S02]  /*101690*/  PRMT R17, R26, 0x4210, R2 ;  /* 0x000042101a117816 */ /* 0x000fe40000000002 */
[----:B--2---:R-:W-:-:S05]  /*1016a0*/  LOP3.LUT R4, R4, 0xffff, RZ, 0xc0, !PT ;  /* 0x0000ffff04047812 */ /* 0x004fca00078ec0ff */
[----:B------:R0:W-:Y:S01]  /*1016b0*/  STL [R1+0x3c], R4 ;  /* 0x00003c0401007387 */ /* 0x0001e20000100800 */
[----:B------:R-:W-:Y:S02]  /*1016c0*/  LOP3.LUT R12, R7, 0xffff, RZ, 0xc0, !PT ;  /* 0x0000ffff070c7812 */ /* 0x000fe400078ec0ff */
[----:B------:R-:W-:Y:S02]  /*1016d0*/  LOP3.LUT R15, R5, 0xffff, RZ, 0xc0, !PT ;  /* 0x0000ffff050f7812 */ /* 0x000fe400078ec0ff */
[----:B------:R-:W-:Y:S02]  /*1016e0*/  LOP3.LUT R0, R6, 0xffff, RZ, 0xc0, !PT ;  /* 0x0000ffff06007812 */ /* 0x000fe400078ec0ff */
[----:B0-----:R-:W-:-:S05]  /*1016f0*/  PRMT R4, R11, 0x4210, R4 ;  /* 0x000042100b047816 */ /* 0x001fca0000000004 */
[----:B------:R-:W-:Y:S04]  /*101700*/  STL [R1+0x20], R4 ;  /* 0x0000200401007387 */ /* 0x000fe80000100800 */
[----:B------:R-:W0:Y:S01]  /*101710*/  LDS.128 R4, [R9] ;  /* 0x0000000009047984 */ /* 0x000e220000000c00 */
[----:B------:R-:W-:-:S05]  /*101720*/  PRMT R3, R3, 0x4210, R15 ;  /* 0x0000421003037816 */ /* 0x000fca000000000f */
[----:B------:R-:W-:Y:S04]  /*101730*/  STL [R1+0x28], R3 ;  /* 0x0000280301007387 */ /* 0x000fe80000100800 */
[----:B------:R-:W2:Y:S04]  /*101740*/  LDL.LU R16, [R1+0x15bc] ;  /* 0x0015bc0001107983 */ /* 0x000ea80000300800 */
[----:B0-----:R-:W-:Y:S04]  /*101750*/  STL.64 [R1+0x130], R4 ;  /* 0x0001300401007387 */ /* 0x001fe80000100a00 */
[----:B------:R-:W-:Y:S04]  /*101760*/  STL.64 [R1+0x138], R6 ;  /* 0x0001380601007387 */ /* 0x000fe80000100a00 */
[----:B------:R-:W0:Y:S01]  /*101770*/  LDS.128 R4, [R9+0x400] ;  /* 0x0004000009047984 */ /* 0x000e220000000c00 */
[----:B------:R-:W-:-:S03]  /*101780*/  PRMT R29, R13, 0x4210, R24 ;  /* 0x000042100d1d7816 */ /* 0x000fc60000000018 */
[----:B0-----:R-:W-:Y:S04]  /*101790*/  STL.64 [R1+0x120], R4 ;  /* 0x0001200401007387 */ /* 0x001fe80000100a00 */
[----:B------:R0:W-:Y:S01]  /*1017a0*/  STL.64 [R1+0x128], R6 ;  /* 0x0001280601007387 */ /* 0x0001e20000100a00 */
[----:B------:R-:W-:Y:S02]  /*1017b0*/  LOP3.LUT R10, R10, 0xffff, RZ, 0xc0, !PT ;  /* 0x0000ffff0a0a7812 */ /* 0x000fe400078ec0ff */
[----:B------:R-:W-:Y:S01]  /*1017c0*/  PRMT R20, R20, 0x4210, R12 ;  /* 0x0000421014147816 */ /* 0x000fe2000000000c */
[----:B0-----:R-:W4:Y:S04]  /*1017d0*/  LDL.LU R7, [R1+0x5e30] ;  /* 0x005e300001077983 */ /* 0x001f280000300800 */
[----:B------:R-:W2:Y:S04]  /*1017e0*/  LDL.LU R13, [R1+0x50fc] ;  /* 0x0050fc00010d7983 */ /* 0x000ea80000300800 */
[----:B------:R-:W2:Y:S04]  /*1017f0*/  LDL.LU R14, [R1+0x50f8] ;  /* 0x0050f800010e7983 */ /* 0x000ea80000300800 */
[----:B------:R-:W2:Y:S04]  /*101800*/  LDL.LU R5, [R1+0x5070] ;  /* 0x0050700001057983 */ /* 0x000ea80000300800 */
[----:B------:R-:W2:Y:S04]  /*101810*/  LDL.LU R4, [R1+0x506c] ;  /* 0x00506c0001047983 */ /* 0x000ea80000300800 */
[----:B------:R-:W2:Y:S04]  /*101820*/  LDL.LU R11, [R1+0x4fec] ;  /* 0x004fec00010b7983 */ /* 0x000ea80000300800 */
[----:B------:R-:W2:Y:S04]  /*101830*/  LDL.LU R26, [R1+0x4fe8] ;  /* 0x004fe800011a7983 */ /* 0x000ea80000300800 */
[----:B------:R-:W2:Y:S04]  /*101840*/  LDL.LU R3, [R1+0x4f50] ;  /* 0x004f500001037983 */ /* 0x000ea80000300800 */
[----:B------:R-:W4:Y:S01]  /*101850*/  LDL.LU R6, [R1+0x4f58] ;  /* 0x004f580001067983 */ /* 0x000f220000300800 */
[----:B------:R-:W-:Y:S01]  /*101860*/  PRMT R23, R23, 0x4210, R0 ;  /* 0x0000421017177816 */ /* 0x000fe20000000000 */
[----:B------:R-:W-:Y:S06]  /*101870*/  BAR.SYNC.DEFER_BLOCKING 0x0 ;  /* 0x0000000000007b1d */ /* 0x000fec0000010000 */
[----:B----4-:R0:W-:Y:S04]  /*101880*/  STL.64 [R1+0x5dd0], R6 ;  /* 0x005dd00601007387 */ /* 0x0101e80000100a00 */
[----:B0-----:R-:W4:Y:S04]  /*101890*/  LDL.LU R6, [R1+0x15d8] ;  /* 0x0015d80001067983 */ /* 0x001f280000300800 */
[----:B------:R-:W4:Y:S04]  /*1018a0*/  LDL.LU R7, [R1+0x15c8] ;  /* 0x0015c80001077983 */ /* 0x000f280000300800 */
[----:B--2---:R0:W-:Y:S04]  /*1018b0*/  STL.64 [R1+0x5dc8], R4 ;  /* 0x005dc80401007387 */ /* 0x0041e80000100a00 */
[----:B0-----:R-:W2:Y:S04]  /*1018c0*/  LDL.LU R4, [R1+0x3c] ;  /* 0x00003c0001047983 */ /* 0x001ea80000300800 */
[----:B------:R-:W2:Y:S01]  /*1018d0*/  LDL.LU R5, [R1+0x15dc] ;  /* 0x0015dc0001057983 */ /* 0x000ea20000300800 */
[----:B------:R-:W-:-:S03]  /*1018e0*/  PRMT R25, R25, 0x4210, R10 ;  /* 0x0000421019197816 */ /* 0x000fc6000000000a */
[----:B----4-:R0:W-:Y:S02]  /*1018f0*/  STL.64 [R1+0x5e20], R6 ;  /* 0x005e200601007387 */ /* 0x0101e40000100a00 */
[----:B0-----:R-:W-:Y:S02]  /*101900*/  IMAD.MOV.U32 R6, RZ, RZ, R25 ;  /* 0x000000ffff067224 */ /* 0x001fe400078e0019 */
[----:B--2---:R0:W-:Y:S01]  /*101910*/  STL.64 [R1+0x5e18], R4 ;  /* 0x005e180401007387 */ /* 0x0041e20000100a00 */
[----:B------:R-:W-:Y:S02]  /*101920*/  IMAD.MOV.U32 R7, RZ, RZ, R17 ;  /* 0x000000ffff077224 */ /* 0x000fe400078e0011 */
[----:B0-----:R-:W-:Y:S02]  /*101930*/  IMAD.MOV.U32 R4, RZ, RZ, R20 ;  /* 0x000000ffff047224 */ /* 0x001fe400078e0014 */
[----:B------:R-:W-:Y:S01]  /*101940*/  IMAD.MOV.U32 R5, RZ, RZ, R29 ;  /* 0x000000ffff057224 */ /* 0x000fe200078e001d */
[----:B------:R-:W2:Y:S04]  /*101950*/  LDL.LU R20, [R1+0x5e2c] ;  /* 0x005e2c0001147983 */ /* 0x000ea80000300800 */
[----:B------:R-:W4:Y:S04]  /*101960*/  LDL.LU R25, [R1+0x52f4] ;  /* 0x0052f40001197983 */ /* 0x000f280000300800 */
[----:B------:R-:W2:Y:S04]  /*101970*/  LDL.LU R29, [R1+0x52f0] ;  /* 0x0052f000011d7983 */ /* 0x000ea80000300800 */
[----:B------:R-:W2:Y:S04]  /*101980*/  LDL.LU R17, [R1+0x52e8] ;  /* 0x0052e80001117983 */ /* 0x000ea80000300800 */
[----:B---3--:R0:W-:Y:S04]  /*101990*/  STL.64 [R1+0x5de0], R18 ;  /* 0x005de01201007387 */ /* 0x0081e80000100a00 */
[----:B0-----:R-:W3:Y:S04]  /*1019a0*/  LDL.LU R18, [R1+0x15ac] ;  /* 0x0015ac0001127983 */ /* 0x001ee80000300800 */
[----:B------:R-:W3:Y:S04]  /*1019b0*/  LDL.LU R19, [R1+0x15b8] ;  /* 0x0015b80001137983 */ /* 0x000ee80000300800 */
[----:B--2---:R0:W-:Y:S02]  /*1019c0*/  STL [R1+0x5dd8], R17 ;  /* 0x005dd81101007387 */ /* 0x0041e40000100800 */
[----:B0-----:R-:W-:-:S02]  /*1019d0*/  IMAD.MOV.U32 R17, RZ, RZ, R23 ;  /* 0x000000ffff117224 */ /* 0x001fc400078e0017 */
[----:B------:R-:W2:Y:S01]  /*1019e0*/  LDL.LU R23, [R1+0x52ec] ;  /* 0x0052ec0001177983 */ /* 0x000ea20000300800 */
[----:B------:R-:W-:-:S04]  /*1019f0*/  LOP3.LUT R8, R8, 0xffff, RZ, 0xc0, !PT ;  /* 0x0000ffff08087812 */ /* 0x000fc800078ec0ff */
[----:B------:R-:W-:Y:S01]  /*101a00*/  PRMT R27, R27, 0x4210, R8 ;  /* 0x000042101b1b7816 */ /* 0x000fe20000000008 */
[----:B------:R-:W-:Y:S04]  /*101a10*/  STSM.16.M88.4 [R28], R4 ;  /* 0x000000041c007844 */ /* 0x000fe80000000200 */
[----:B--2---:R-:W-:Y:S04]  /*101a20*/  STL.64 [R1+0x5df0], R22 ;  /* 0x005df01601007387 */ /* 0x004fe80000100a00 */
[----:B------:R0:W-:Y:S04]  /*101a30*/  STL.64 [R1+0x5de8], R20 ;  /* 0x005de81401007387 */ /* 0x0001e80000100a00 */
[----:B0-----:R-:W2:Y:S01]  /*101a40*/  LDL.LU R20, [R1+0x20] ;  /* 0x0000200001147983 */ /* 0x001ea20000300800 */
[----:B------:R-:W-:-:S03]  /*101a50*/  IMAD.MOV.U32 R21, RZ, RZ, R27 ;  /* 0x000000ffff157224 */ /* 0x000fc600078e001b */
[----:B------:R-:W2:Y:S04]  /*101a60*/  LDL.LU R27, [R1+0x5e28] ;  /* 0x005e2800011b7983 */ /* 0x000ea80000300800 */
[----:B------:R-:W2:Y:S04]  /*101a70*/  LDL.LU R22, [R1+0x28] ;  /* 0x0000280001167983 */ /* 0x000ea80000300800 */
[----:B------:R-:W2:Y:S04]  /*101a80*/  LDL.LU.64 R6, [R1+0x5e20] ;  /* 0x005e200001067983 */ /* 0x000ea80000300a00 */
[----:B------:R-:W2:Y:S01]  /*101a90*/  LDL.LU.64 R4, [R1+0x5e18] ;  /* 0x005e180001047983 */ /* 0x000ea20000300a00 */
[----:B------:R-:W-:Y:S01]  /*101aa0*/  IMAD.MOV.U32 R23, RZ, RZ, R17 ;  /* 0x000000ffff177224 */ /* 0x000fe200078e0011 */
[----:B--2---:R-:W-:-:S02]  /*101ab0*/  PRMT R4, R5, 0x5210, R4 ;  /* 0x0000521005047816 */ /* 0x004fc40000000004 */
[----:B------:R-:W-:Y:S02]  /*101ac0*/  PRMT R5, R6, 0x5210, R8 ;  /* 0x0000521006057816 */ /* 0x000fe40000000008 */
[----:B------:R-:W2:Y:S04]  /*101ad0*/  LDL.LU R8, [R1+0x5e10] ;  /* 0x005e100001087983 */ /* 0x000ea80000300800 */
[----:B------:R-:W-:Y:S01]  /*101ae0*/  STSM.16.M88.4 [R28+0x200], R20 ;  /* 0x000200141c007844 */ /* 0x000fe20000000200 */
[----:B------:R-:W-:Y:S06]  /*101af0*/  BAR.SYNC.DEFER_BLOCKING 0x0 ;  /* 0x0000000000007b1d */ /* 0x000fec0000010000 */
[----:B------:R-:W0:Y:S01]  /*101b00*/  LDS.128 R20, [R9] ;  /* 0x0000000009147984 */ /* 0x000e220000000c00 */
[----:B------:R-:W-:-:S03]  /*101b10*/  PRMT R6, R27, 0x5210, R15 ;  /* 0x000052101b067816 */ /* 0x000fc6000000000f */
[----:B------:R-:W4:Y:S04]  /*101b20*/  LDL.LU R15, [R1+0x52e0] ;  /* 0x0052e000010f7983 */ /* 0x000f280000300800 */
[----:B------:R-:W4:Y:S01]  /*101b30*/  LDL.LU R27, [R1+0x178c] ;  /* 0x00178c00011b7983 */ /* 0x000f220000300800 */
[----:B------:R-:W-:Y:S02]  /*101b40*/  PRMT R7, R7, 0x5210, R0 ;  /* 0x0000521007077816 */ /* 0x000fe40000000000 */
[----:B------:R-:W-:Y:S01]  /*101b50*/  PRMT R16, R16, 0x5210, R12 ;  /* 0x0000521010107816 */ /* 0x000fe2000000000c */
[----:B------:R-:W4:Y:S04]  /*101b60*/  LDL.LU R0, [R1+0x5e0c] ;  /* 0x005e0c0001007983 */ /* 0x000f280000300800 */
[----:B------:R-:W4:Y:S01]  /*101b70*/  LDL.LU R12, [R1+0x5e08] ;  /* 0x005e0800010c7983 */ /* 0x000f220000300800 */
[----:B---3--:R-:W-:-:S02]  /*101b80*/  PRMT R17, R18, 0x5210, R24 ;  /* 0x0000521012117816 */ /* 0x008fc40000000018 */
[----:B------:R-:W-:Y:S01]  /*101b90*/  PRMT R18, R19, 0x5210, R10 ;  /* 0x0000521013127816 */ /* 0x000fe2000000000a */
[----:B------:R-:W3:Y:S04]  /*101ba0*/  LDL.LU R24, [R1+0x5e04] ;  /* 0x005e040001187983 */ /* 0x000ee80000300800 */
[----:B------:R-:W3:Y:S01]  /*101bb0*/  LDL.LU R10, [R1+0x5e00] ;  /* 0x005e0000010a7983 */ /* 0x000ee20000300800 */
[----:B--2---:R-:W-:-:S03]  /*101bc0*/  PRMT R19, R8, 0x5210, R2 ;  /* 0x0000521008137816 */ /* 0x004fc60000000002 */
[----:B------:R-:W2:Y:S04]  /*101bd0*/  LDL.LU R2, [R1+0x5dfc] ;  /* 0x005dfc0001027983 */ /* 0x000ea80000300800 */
[----:B------:R-:W2:Y:S04]  /*101be0*/  LDL.LU R8, [R1+0x5df8] ;  /* 0x005df80001087983 */ /* 0x000ea80000300800 */
[----:B0-----:R-:W-:Y:S04]  /*101bf0*/  STL.64 [R1+0x110], R20 ;  /* 0x0001101401007387 */ /* 0x001fe80000100a00 */
[----:B------:R-:W-:Y:S04]  /*101c00*/  STL.64 [R1+0x118], R22 ;  /* 0x0001181601007387 */ /* 0x000fe80000100a00 */
[----:B------:R-:W0:Y:S01]  /*101c10*/  LDS.128 R20, [R9+0x400] ;  /* 0x0004000009147984 */ /* 0x000e220000000c00 */
[----:B------:R-:W-:Y:S06]  /*101c20*/  BAR.SYNC.DEFER_BLOCKING 0x0 ;  /* 0x0000000000007b1d */ /* 0x000fec0000010000 */
[----:B------:R-:W-:Y:S04]  /*101c30*/  STSM.16.M88.4 [R28], R16 ;  /* 0x000000101c007844 */ /* 0x000fe80000000200 */
[----:B0-----:R-:W-:Y:S04]  /*101c40*/  STL.64 [R1+0x100], R20 ;  /* 0x0001001401007387 */ /* 0x001fe80000100a00 */
[----:B------:R0:W-:Y:S04]  /*101c50*/  STL.64 [R1+0x108], R22 ;  /* 0x0001081601007387 */ /* 0x0001e80000100a00 */
[----:B0-----:R-:W2:Y:S04]  /*101c60*/  LDL.LU.64 R22, [R1+0x5df0] ;  /* 0x005df00001167983 */ /* 0x001ea80000300a00 */
[----:B------:R-:W2:Y:S04]  /*101c70*/  LDL.LU.64 R20, [R1+0x5de8] ;  /* 0x005de80001147983 */ /* 0x000ea80000300a00 */
[----:B------:R-:W2:Y:S04]  /*101c80*/  LDL.LU.64 R18, [R1+0x5de0] ;  /* 0x005de00001127983 */ /* 0x000ea80000300a00 */
[----:B------:R-:W2:Y:S01]  /*101c90*/  LDL.LU R17, [R1+0x5dd8] ;  /* 0x005dd80001117983 */ /* 0x000ea20000300800 */
[----:B------:R-:W-:-:S02]  /*101ca0*/  LOP3.LUT R3, R3, 0xffff, RZ, 0xc0, !PT ;  /* 0x0000ffff03037812 */ /* 0x000fc400078ec0ff */
[----:B------:R-:W-:Y:S01]  /*101cb0*/  LOP3.LUT R13, R13, 0xffff, RZ, 0xc0, !PT ;  /* 0x0000ffff0d0d7812 */ /* 0x000fe200078ec0ff */
[----:B------:R0:W-:Y:S01]  /*101cc0*/  STSM.16.M88.4 [R28+0x200], R4 ;  /* 0x000200041c007844 */ /* 0x0001e20000000200 */
[----:B------:R-:W-:Y:S06]  /*101cd0*/  BAR.SYNC.DEFER_BLOCKING 0x0 ;  /* 0x0000000000007b1d */ /* 0x000fec0000010000 */
[----:B0-----:R-:W3:Y:S04]  /*101ce0*/  LDL.LU.64 R6, [R1+0x5dd0] ;  /* 0x005dd00001067983 */ /* 0x001ee80000300a00 */
[----:B------:R-:W3:Y:S01]  /*101cf0*/  LDL.LU.64 R4, [R1+0x5dc8] ;  /* 0x005dc80001047983 */ /* 0x000ee20000300a00 */
[----:B--2---:R-:W-:-:S02]  /*101d00*/  PRMT R16, R17, 0x4210, R3 ;  /* 0x0000421011107816 */ /* 0x004fc40000000003 */
[----:B------:R-:W-:Y:S02]  /*101d10*/  PRMT R17, R23, 0x4210, R13 ;  /* 0x0000421017117816 */ /* 0x000fe4000000000d */
[----:B------:R-:W2:Y:S01]  /*101d20*/  LDL.LU R23, [R1+0x15e8] ;  /* 0x0015e80001177983 */ /* 0x000ea20000300800 */
[----:B------:R-:W-:Y:S02]  /*101d30*/  LOP3.LUT R11, R11, 0xffff, RZ, 0xc0, !PT ;  /* 0x0000ffff0b0b7812 */ /* 0x000fe400078ec0ff */
[----:B------:R-:W-:Y:S02]  /*101d40*/  LOP3.LUT R26, R26, 0xffff, RZ, 0xc0, !PT ;  /* 0x0000ffff1a1a7812 */ /* 0x000fe400078ec0ff */
[----:B----4-:R-:W-:Y:S02]  /*101d50*/  PRMT R25, R25, 0x4210, R11 ;  /* 0x0000421019197816 */ /* 0x010fe4000000000b */
[----:B------:R-:W-:Y:S02]  /*101d60*/  PRMT R29, R29, 0x4210, R26 ;  /* 0x000042101d1d7816 */ /* 0x000fe4000000001a */
[----:B---3--:R-:W-:Y:S01]  /*101d70*/  LOP3.LUT R6, R6, 0xffff, RZ, 0xc0, !PT ;  /* 0x0000ffff06067812 */ /* 0x008fe200078ec0ff */
[----:B--2---:R0:W-:Y:S04]  /*101d80*/  STL.64 [R1+0x5da8], R22 ;  /* 0x005da81601007387 */ /* 0x0041e80000100a00 */
[----:B------:R1:W-:Y:S01]  /*101d90*/  STL.64 [R1+0x5da0], R20 ;  /* 0x005da01401007387 */ /* 0x0003e20000100a00 */
[----:B0-----:R-:W-:Y:S01]  /*101da0*/  IMAD.MOV.U32 R23, RZ, RZ, R16 ;  /* 0x000000ffff177224 */ /* 0x001fe200078e0010 */
[----:B------:R-:W-:Y:S01]  /*101db0*/  PRMT R22, R27, 0x4210, R6 ;  /* 0x000042101b167816 */ /* 0x000fe20000000006 */
[----:B-1----:R-:W-:-:S02]  /*101dc0*/  IMAD.MOV.U32 R20, RZ, RZ, R25 ;  /* 0x000000ffff147224 */ /* 0x002fc400078e0019 */
[----:B------:R-:W-:Y:S01]  /*101dd0*/  IMAD.MOV.U32 R21, RZ, RZ, R29 ;  /* 0x000000ffff157224 */ /* 0x000fe200078e001d */
[----:B------:R-:W2:Y:S04]  /*101de0*/  LDL.LU R25, [R1+0x5dc0] ;  /* 0x005dc00001197983 */ /* 0x000ea80000300800 */
[----:B------:R-:W-:Y:S04]  /*101df0*/  STL.64 [R1+0x5db8], R22 ;  /* 0x005db81601007387 */ /* 0x000fe80000100a00 */
[----:B------:R-:W-:Y:S04]  /*101e00*/  STL.64 [R1+0x5db0], R20 ;  /* 0x005db01401007387 */ /* 0x000fe80000100a00 */
[----:B------:R-:W0:Y:S04]  /*101e10*/  LDS.128 R20, [R9] ;  /* 0x0000000009147984 */ /* 0x000e280000000c00 */
[----:B0-----:R-:W-:Y:S04]  /*101e20*/  STL.64 [R1+0xf0], R20 ;  /* 0x0000f01401007387 */ /* 0x001fe80000100a00 */
[----:B------:R-:W-:Y:S01]  /*101e30*/  STL [R1+0xf8], R22 ;  /* 0x0000f81601007387 */ /* 0x000fe20000100800 */
[----:B------:R-:W-:-:S03]  /*101e40*/  IMAD.MOV.U32 R16, RZ, RZ, R23 ;  /* 0x000000ffff107224 */ /* 0x000fc600078e0017 */
[----:B------:R-:W3:Y:S04]  /*101e50*/  LDL.LU R27, [R1+0x1618] ;  /* 0x00161800011b7983 */ /* 0x000ee80000300800 */
[----:B------:R-:W0:Y:S04]  /*101e60*/  LDS.128 R20, [R9+0x400] ;  /* 0x0004000009147984 */ /* 0x000e280000000c00 */
[----:B------:R-:W-:Y:S04]  /*101e70*/  STL [R1+0x5a3c], R16 ;  /* 0x005a3c1001007387 */ /* 0x000fe80000100800 */
[----:B------:R-:W-:Y:S01]  /*101e80*/  STL.64 [R1+0x5c50], R18 ;  /* 0x005c501201007387 */ /* 0x000fe20000100a00 */
[----:B------:R-:W-:Y:S06]  /*101e90*/  BAR.SYNC.DEFER_BLOCKING 0x0 ;  /* 0x0000000000007b1d */ /* 0x000fec0000010000 */
[----:B0-----:R-:W-:Y:S04]  /*101ea0*/  STL.64 [R1+0xe0], R20 ;  /* 0x0000e01401007387 */ /* 0x001fe80000100a00 */
[----:B------:R0:W-:Y:S04]  /*101eb0*/  STL.64 [R1+0xe8], R22 ;  /* 0x0000e81601007387 */ /* 0x0001e80000100a00 */
[----:B0-----:R-:W4:Y:S04]  /*101ec0*/  LDL.LU.64 R22, [R1+0x5db8] ;  /* 0x005db80001167983 */ /* 0x001f280000300a00 */
[----:B------:R-:W4:Y:S01]  /*101ed0*/  LDL.LU.64 R20, [R1+0x5db0] ;  /* 0x005db00001147983 */ /* 0x000f220000300a00 */
[----:B------:R-:W-:-:S02]  /*101ee0*/  LOP3.LUT R14, R14, 0xffff, RZ, 0xc0, !PT ;  /* 0x0000ffff0e0e7812 */ /* 0x000fc400078ec0ff */
[----:B------:R-:W-:Y:S02]  /*101ef0*/  LOP3.LUT R5, R5, 0xffff, RZ, 0xc0, !PT ;  /* 0x0000ffff05057812 */ /* 0x000fe400078ec0ff */
[----:B------:R-:W-:Y:S02]  /*101f00*/  LOP3.LUT R4, R4, 0xffff, RZ, 0xc0, !PT ;  /* 0x0000ffff04047812 */ /* 0x000fe400078ec0ff */
[----:B------:R-:W-:Y:S02]  /*101f10*/  PRMT R15, R15, 0x4210, R14 ;  /* 0x000042100f0f7816 */ /* 0x000fe4000000000e */
[----:B------:R-:W-:Y:S02]  /*101f20*/  PRMT R8, R8, 0x4210, R5 ;  /* 0x0000421008087816 */ /* 0x000fe40000000005 */
[----:B------:R-:W-:Y:S01]  /*101f30*/  PRMT R7, R7, 0x4210, R4 ;  /* 0x0000421007077816 */ /* 0x000fe20000000004 */
[----:B------:R-:W-:Y:S02]  /*101f40*/  IMAD.MOV.U32 R16, RZ, RZ, R17 ;  /* 0x000000ffff107224 */ /* 0x000fe400078e0011 */
[----:B------:R-:W-:-:S02]  /*101f50*/  IMAD.MOV.U32 R17, RZ, RZ, R15 ;  /* 0x000000ffff117224 */ /* 0x000fc400078e000f */
[----:B------:R-:W-:Y:S02]  /*101f60*/  IMAD.MOV.U32 R18, RZ, RZ, R8 ;  /* 0x000000ffff127224 */ /* 0x000fe400078e0008 */
[----:B------:R-:W-:-:S05]  /*101f70*/  IMAD.MOV.U32 R19, RZ, RZ, R7 ;  /* 0x000000ffff137224 */ /* 0x000fca00078e0007 */
[----:B------:R0:W-:Y:S04]  /*101f80*/  STSM.16.M88.4 [R28], R16 ;  /* 0x000000101c007844 */ /* 0x0001e80000000200 */
[----:B0-----:R-:W2:Y:S04]  /*101f90*/  LDL.LU R19, [R1+0x15fc] ;  /* 0x0015fc0001137983 */ /* 0x001ea80000300800 */
[----:B------:R-:W2:Y:S04]  /*101fa0*/  LDL.LU R29, [R1+0x15f8] ;  /* 0x0015f800011d7983 */ /* 0x000ea80000300800 */
[----:B------:R-:W2:Y:S04]  /*101fb0*/  LDL.LU R15, [R1+0x15ec] ;  /* 0x0015ec00010f7983 */ /* 0x000ea80000300800 */
[----:B----4-:R0:W-:Y:S01]  /*101fc0*/  STSM.16.M88.4 [R28+0x200], R20 ;  /* 0x000200141c007844 */ /* 0x0101e20000000200 */
[----:B------:R-:W-:Y:S06]  /*101fd0*/  BAR.SYNC.DEFER_BLOCKING 0x0 ;  /* 0x0000000000007b1d */ /* 0x000fec0000010000 */
[----:B0-----:R-:W4:Y:S04]  /*101fe0*/  LDL.LU.64 R22, [R1+0x5da8] ;  /* 0x005da80001167983 */ /* 0x001f280000300a00 */
[----:B------:R-:W2:Y:S04]  /*101ff0*/  LDL.LU.64 R20, [R1+0x5da0] ;  /* 0x005da00001147983 */ /* 0x000ea80000300a00 */
[----:B------:R-:W2:Y:S04]  /*102000*/  LDL.LU R7, [R1+0x5080] ;  /* 0x0050800001077983 */ /* 0x000ea80000300800 */
[----:B------:R-:W2:Y:S04]  /*102010*/  LDL.LU R8, [R1+0x4f64] ;  /* 0x004f640001087983 */ /* 0x000ea80000300800 */
[----:B------:R-:W2:Y:S04]  /*102020*/  LDL.LU R16, [R1+0x40] ;  /* 0x0000400001107983 */ /* 0x000ea80000300800 */
[----:B------:R-:W2:Y:S04]  /*102030*/  LDL.LU R17, [R1+0x44] ;  /* 0x0000440001117983 */ /* 0x000ea80000300800 */
[----:B------:R-:W2:Y:S04]  /*102040*/  LDL.LU R18, [R1+0x48] ;  /* 0x0000480001127983 */ /* 0x000ea80000300800 */
[----:B--2---:R-:W-:Y:S04]  /*102050*/  STL [R1+0x5d28], R18 ;  /* 0x005d281201007387 */ /* 0x004fe80000100800 */
[----:B------:R0:W-:Y:S04]  /*102060*/  STL.64 [R1+0x5d20], R16 ;  /* 0x005d201001007387 */ /* 0x0001e80000100a00 */
[----:B0-----:R-:W2:Y:S04]  /*102070*/  LDL.LU R16, [R1+0x60] ;  /* 0x0000600001107983 */ /* 0x001ea80000300800 */
[----:B------:R-:W2:Y:S01]  /*102080*/  LDL.LU R17, [R1+0x64] ;  /* 0x0000640001117983 */ /* 0x000ea20000300800 */
[----:B------:R-:W-:-:S05]  /*102090*/  IMAD.MOV.U32 R18, RZ, RZ, R25 ;  /* 0x000000ffff127224 */ /* 0x000fca00078e0019 */
[----:B------:R-:W-:Y:S04]  /*1020a0*/  STL [R1+0x5d60], R18 ;  /* 0x005d601201007387 */ /* 0x000fe80000100800 */
[----:B--2---:R4:W-:Y:S04]  /*1020b0*/  STL.64 [R1+0x5d58], R16 ;  /* 0x005d581001007387 */ /* 0x0049e80000100a00 */
[----:B------:R-:W2:Y:S01]  /*1020c0*/  LDL.LU R25, [R1+0x173c] ;  /* 0x00173c0001197983 */ /* 0x000ea20000300800 */
[----:B----4-:R-:W-:-:S03]  /*1020d0*/  PRMT R16, R23, 0x5210, R11 ;  /* 0x0000521017107816 */ /* 0x010fc6000000000b */
[----:B------:R-:W4:Y:S04]  /*1020e0*/  LDL.LU R11, [R1+0x5d98] ;  /* 0x005d9800010b7983 */ /* 0x000f280000300800 */
[----:B------:R-:W2:Y:S04]  /*1020f0*/  LDL.LU R23, [R1+0x161c] ;  /* 0x00161c0001177983 */ /* 0x000ea80000300800 */
[----:B--2---:R-:W-:Y:S04]  /*102100*/  STL.64 [R1+0x5d38], R22 ;  /* 0x005d381601007387 */ /* 0x004fe80000100a00 */
[----:B------:R0:W-:Y:S04]  /*102110*/  STL.64 [R1+0x5d30], R20 ;  /* 0x005d301401007387 */ /* 0x0001e80000100a00 */
[----:B0-----:R-:W2:Y:S04]  /*102120*/  LDL.LU R20, [R1+0x50] ;  /* 0x0000500001147983 */ /* 0x001ea80000300800 */
[----:B------:R-:W2:Y:S04]  /*102130*/  LDL.LU R21, [R1+0x54] ;  /* 0x0000540001157983 */ /* 0x000ea80000300800 */
[----:B------:R-:W2:Y:S01]  /*102140*/  LDL.LU R22, [R1+0x58] ;  /* 0x0000580001167983 */ /* 0x000ea20000300800 */
[----:B---3--:R-:W-:-:S03]  /*102150*/  PRMT R17, R27, 0x5210, R26 ;  /* 0x000052101b117816 */ /* 0x008fc6000000001a */
[----:B--2---:R-:W-:Y:S04]  /*102160*/  STL [R1+0x5d70], R22 ;  /* 0x005d701601007387 */ /* 0x004fe80000100800 */
[----:B------:R0:W-:Y:S04]  /*102170*/  STL.64 [R1+0x5d68], R20 ;  /* 0x005d681401007387 */ /* 0x0001e80000100a00 */
[----:B------:R-:W2:Y:S04]  /*102180*/  LDL.LU R26, [R1+0x50a4] ;  /* 0x0050a400011a7983 */ /* 0x000ea80000300800 */
[----:B------:R-:W2:Y:S01]  /*102190*/  LDL.LU R27, [R1+0x4f88] ;  /* 0x004f8800011b7983 */ /* 0x000ea20000300800 */
[----:B------:R-:W-:-:S02]  /*1021a0*/  PRMT R19, R19, 0x5210, R3 ;  /* 0x0000521013137816 */ /* 0x000fc40000000003 */
[----:B----4-:R-:W-:Y:S02]  /*1021b0*/  PRMT R18, R11, 0x5210, R6 ;  /* 0x000052100b127816 */ /* 0x010fe40000000006 */
[----:B0-----:R-:W-:Y:S02]  /*1021c0*/  PRMT R20, R29, 0x5210, R13 ;  /* 0x000052101d147816 */ /* 0x001fe4000000000d */
[----:B------:R-:W-:Y:S02]  /*1021d0*/  PRMT R21, R15, 0x5210, R14 ;  /* 0x000052100f157816 */ /* 0x000fe4000000000e */
[----:B------:R-:W-:Y:S02]  /*1021e0*/  PRMT R22, R2, 0x5210, R5 ;  /* 0x0000521002167816 */ /* 0x000fe40000000005 */
[----:B------:R-:W-:Y:S02]  /*1021f0*/  PRMT R23, R10, 0x5210, R4 ;  /* 0x000052100a177816 */ /* 0x000fe40000000004 */
[----:B------:R-:W-:-:S02]  /*102200*/  LOP3.LUT R15, R7, 0xffff, RZ, 0xc0, !PT ;  /* 0x0000ffff070f7812 */ /* 0x000fc400078ec0ff */
[----:B------:R-:W0:Y:S04]  /*102210*/  LDS.128 R4, [R9] ;  /* 0x0000000009047984 */ /* 0x000e280000000c00 */
[----:B--2---:R-:W-:Y:S04]  /*102220*/  STL.64 [R1+0x5d48], R26 ;  /* 0x005d481a01007387 */ /* 0x004fe80000100a00 */
[----:B------:R-:W-:Y:S04]  /*102230*/  STL [R1+0x5d40], R24 ;  /* 0x005d401801007387 */ /* 0x000fe80000100800 */
[----:B------:R-:W2:Y:S04]  /*102240*/  LDL.LU R3, [R1+0x5d94] ;  /* 0x005d940001037983 */ /* 0x000ea80000300800 */
[----:B------:R-:W3:Y:S04]  /*102250*/  LDL.LU R13, [R1+0x5d90] ;  /* 0x005d9000010d7983 */ /* 0x000ee80000300800 */
[----:B------:R-:W4:Y:S04]  /*102260*/  LDL.LU R11, [R1+0x5d8c] ;  /* 0x005d8c00010b7983 */ /* 0x000f280000300800 */
[----:B------:R-:W2:Y:S04]  /*102270*/  LDL.LU R2, [R1+0x5d88] ;  /* 0x005d880001027983 */ /* 0x000ea80000300800 */
[----:B------:R-:W2:Y:S04]  /*102280*/  LDL.LU R10, [R1+0x5d84] ;  /* 0x005d8400010a7983 */ /* 0x000ea80000300800 */
[----:B0-----:R-:W-:Y:S04]  /*102290*/  STL.64 [R1+0xc0], R4 ;  /* 0x0000c00401007387 */ /* 0x001fe80000100a00 */
[----:B------:R-:W-:Y:S04]  /*1022a0*/  STL.64 [R1+0xc8], R6 ;  /* 0x0000c80601007387 */ /* 0x000fe80000100a00 */
[----:B------:R-:W0:Y:S01]  /*1022b0*/  LDS.128 R4, [R9+0x400] ;  /* 0x0004000009047984 */ /* 0x000e220000000c00 */
[----:B------:R-:W-:Y:S06]  /*1022c0*/  BAR.SYNC.DEFER_BLOCKING 0x0 ;  /* 0x0000000000007b1d */ /* 0x000fec0000010000 */
[----:B------:R1:W-:Y:S04]  /*1022d0*/  STSM.16.M88.4 [R28], R20 ;  /* 0x000000141c007844 */ /* 0x0003e80000000200 */
[----:B------:R-:W-:Y:S01]  /*1022e0*/  STSM.16.M88.4 [R28+0x200], R16 ;  /* 0x000200101c007844 */ /* 0x000fe20000000200 */
[----:B------:R-:W-:Y:S01]  /*1022f0*/  BAR.SYNC.DEFER_BLOCKING 0x0 ;  /* 0x0000000000007b1d */ /* 0x000fe20000010000 */
[----:B-1----:R-:W-:-:S05]  /*102300*/  PRMT R23, R25, 0x4210, R15 ;  /* 0x0000421019177816 */ /* 0x002fca000000000f */
[----:B------:R-:W1:Y:S01]  /*102310*/  LDS.128 R24, [R9] ;  /* 0x0000000009187984 */ /* 0x000e620000000c00 */
[----:B------:R-:W-:-:S03]  /*102320*/  LOP3.LUT R14, R8, 0xffff, RZ, 0xc0, !PT ;  /* 0x0000ffff080e7812 */ /* 0x000fc600078ec0ff */
[----:B0-----:R0:W-:Y:S01]  /*102330*/  STL.64 [R1+0xb0], R4 ;  /* 0x0000b00401007387 */ /* 0x0011e20000100a00 */
[----:B------:R-:W-:-:S03]  /*102340*/  IMAD.MOV.U32 R8, RZ, RZ, R6 ;  /* 0x000000ffff087224 */ /* 0x000fc600078e0006 */
[----:B------:R0:W-:Y:S04]  /*102350*/  STL [R1+0xbc], R7 ;  /* 0x0000bc0701007387 */ /* 0x0001e80000100800 */
[----:B------:R-:W2:Y:S04]  /*102360*/  LDL.LU R6, [R1+0x5d80] ;  /* 0x005d800001067983 */ /* 0x000ea80000300800 */
[----:B0-----:R-:W2:Y:S04]  /*102370*/  LDL.LU.64 R4, [R1+0x5d78] ;  /* 0x005d780001047983 */ /* 0x001ea80000300a00 */
[----:B------:R-:W2:Y:S04]  /*102380*/  LDL.LU R7, [R1+0x5308] ;  /* 0x0053080001077983 */ /* 0x000ea80000300800 */
[----:B------:R-:W-:Y:S04]  /*102390*/  STL [R1+0x5488], R8 ;  /* 0x0054880801007387 */ /* 0x000fe80000100800 */
[----:B------:R-:W2:Y:S04]  /*1023a0*/  LDL.LU R22, [R1+0x5d70] ;  /* 0x005d700001167983 */ /* 0x000ea80000300800 */
[----:B------:R-:W2:Y:S04]  /*1023b0*/  LDL.LU.64 R20, [R1+0x5d68] ;  /* 0x005d680001147983 */ /* 0x000ea80000300a00 */
[----:B------:R-:W3:Y:S04]  /*1023c0*/  LDL.LU R18, [R1+0x5d60] ;  /* 0x005d600001127983 */ /* 0x000ee80000300800 */
[----:B------:R-:W3:Y:S01]  /*1023d0*/  LDL.LU.64 R16, [R1+0x5d58] ;  /* 0x005d580001107983 */ /* 0x000ee20000300a00 */
[----:B----4-:R-:W-:-:S03]  /*1023e0*/  PRMT R19, R11, 0x4210, R14 ;  /* 0x000042100b137816 */ /* 0x010fc6000000000e */
[----:B------:R-:W4:Y:S04]  /*1023f0*/  LDL.LU R11, [R1+0x5d50] ;  /* 0x005d5000010b7983 */ /* 0x000f280000300800 */
[----:B-1----:R-:W-:Y:S04]  /*102400*/  STL.64 [R1+0x90], R24 ;  /* 0x0000901801007387 */ /* 0x002fe80000100a00 */
[----:B------:R-:W-:Y:S04]  /*102410*/  STL.64 [R1+0x98], R26 ;  /* 0x0000981a01007387 */ /* 0x000fe80000100a00 */
[----:B------:R-:W0:Y:S01]  /*102420*/  LDS.128 R24, [R9+0x400] ;  /* 0x0004000009187984 */ /* 0x000e220000000c00 */
[----:B------:R-:W-:Y:S06]  /*102430*/  BAR.SYNC.DEFER_BLOCKING 0x0 ;  /* 0x0000000000007b1d */ /* 0x000fec0000010000 */
[----:B0-----:R-:W-:Y:S04]  /*102440*/  STL [R1+0x84], R25 ;  /* 0x0000841901007387 */ /* 0x001fe80000100800 */
[----:B------:R0:W-:Y:S01]  /*102450*/  STL.64 [R1+0x88], R26 ;  /* 0x0000881a01007387 */ /* 0x0001e20000100a00 */
[----:B------:R-:W-:-:S03]  /*102460*/  IMAD.MOV.U32 R8, RZ, RZ, R24 ;  /* 0x000000ffff087224 */ /* 0x000fc600078e0018 */
[----:B0-----:R-:W4:Y:S04]  /*102470*/  LDL.LU.64 R26, [R1+0x5d48] ;  /* 0x005d4800011a7983 */ /* 0x001f280000300a00 */
[----:B------:R-:W4:Y:S04]  /*102480*/  LDL.LU R24, [R1+0x5d40] ;  /* 0x005d400001187983 */ /* 0x000f280000300800 */
[----:B--2---:R0:W-:Y:S04]  /*102490*/  STSM.16.M88.4 [R28], R20 ;  /* 0x000000141c007844 */ /* 0x0041e80000000200 */
[----:B---3--:R1:W-:Y:S01]  /*1024a0*/  STSM.16.M88.4 [R28+0x200], R16 ;  /* 0x000200101c007844 */ /* 0x0083e20000000200 */
[----:B------:R-:W-:Y:S06]  /*1024b0*/  BAR.SYNC.DEFER_BLOCKING 0x0 ;  /* 0x0000000000007b1d */ /* 0x000fec0000010000 */
[----:B------:R4:W-:Y:S04]  /*1024c0*/  STL [R1+0x5c30], R8 ;  /* 0x005c300801007387 */ /* 0x0009e80000100800 */
[----:B0-----:R-:W2:Y:S04]  /*1024d0*/  LDL.LU.64 R22, [R1+0x5d38] ;  /* 0x005d380001167983 */ /* 0x001ea80000300a00 */
[----:B------:R-:W3:Y:S04]  /*1024e0*/  LDL.LU.64 R20, [R1+0x5d30] ;  /* 0x005d300001147983 */ /* 0x000ee80000300a00 */
[----:B-1----:R-:W2:Y:S04]  /*1024f0*/  LDL.LU R18, [R1+0x5d28] ;  /* 0x005d280001127983 */ /* 0x002ea80000300800 */
[----:B------:R-:W2:Y:S01]  /*102500*/  LDL.LU.64 R16, [R1+0x5d20] ;  /* 0x005d200001107983 */ /* 0x000ea20000300a00 */
[----:B----4-:R-:W-:-:S02]  /*102510*/  LOP3.LUT R8, R26, 0xffff, RZ, 0xc0, !PT ;  /* 0x0000ffff1a087812 */ /* 0x010fc400078ec0ff */
[----:B------:R-:W-:Y:S02]  /*102520*/  PRMT R19, R24, 0x5210, R14 ;  /* 0x0000521018137816 */ /* 0x000fe4000000000e */
[----:B------:R-:W-:Y:S02]  /*102530*/  LOP3.LUT R14, R27, 0xffff, RZ, 0xc0, !PT ;  /* 0x0000ffff1b0e7812 */ /* 0x000fe400078ec0ff */
[----:B------:R-:W0:Y:S04]  /*102540*/  LDS.128 R24, [R9] ;  /* 0x0000000009187984 */ /* 0x000e280000000c00 */
[----:B0-----:R-:W-:Y:S04]  /*102550*/  STL.64 [R1+0x70], R24 ;  /* 0x0000701801007387 */ /* 0x001fe80000100a00 */
[----:B------:R-:W-:Y:S04]  /*102560*/  STL.64 [R1+0x78], R26 ;  /* 0x0000781a01007387 */ /* 0x000fe80000100a00 */
[----:B------:R-:W0:Y:S01]  /*102570*/  LDS.128 R24, [R9+0x400] ;  /* 0x0004000009187984 */ /* 0x000e220000000c00 */
[----:B------:R-:W-:Y:S06]  /*102580*/  BAR.SYNC.DEFER_BLOCKING 0x0 ;  /* 0x0000000000007b1d */ /* 0x000fec0000010000 */
[----:B0-----:R-:W-:Y:S04]  /*102590*/  STL.64 [R1+0x60], R24 ;  /* 0x0000601801007387 */ /* 0x001fe80000100a00 */
[----:B------:R0:W-:Y:S04]  /*1025a0*/  STL.64 [R1+0x68], R26 ;  /* 0x0000681a01007387 */ /* 0x0001e80000100a00 */
[----:B0-----:R-:W4:Y:S04]  /*1025b0*/  LDL.LU R26, [R1+0x5d18] ;  /* 0x005d1800011a7983 */ /* 0x001f280000300800 */
[----:B------:R-:W4:Y:S04]  /*1025c0*/  LDL.LU.64 R24, [R1+0x5d10] ;  /* 0x005d100001187983 */ /* 0x000f280000300a00 */
[----:B------:R-:W4:Y:S01]  /*1025d0*/  LDL.LU R27, [R1+0x1628] ;  /* 0x00162800011b7983 */ /* 0x000f220000300800 */
[----:B--2---:R-:W-:-:S05]  /*1025e0*/  PRMT R23, R23, 0x5210, R15 ;  /* 0x0000521017177816 */ /* 0x004fca000000000f */
[----:B---3--:R-:W-:Y:S04]  /*1025f0*/  STSM.16.M88.4 [R28], R20 ;  /* 0x000000141c007844 */ /* 0x008fe80000000200 */
[----:B------:R-:W-:Y:S01]  /*102600*/  STSM.16.M88.4 [R28+0x200], R16 ;  /* 0x000200101c007844 */ /* 0x000fe20000000200 */
[----:B------:R-:W-:Y:S06]  /*102610*/  BAR.SYNC.DEFER_BLOCKING 0x0 ;  /* 0x0000000000007b1d */ /* 0x000fec0000010000 */
[----:B------:R-:W0:Y:S04]  /*102620*/  LDS.128 R16, [R9] ;  /* 0x0000000009107984 */ /* 0x000e280000000c00 */
[----:B----4-:R-:W-:Y:S04]  /*102630*/  STL.64 [R1+0x5ce8], R26 ;  /* 0x005ce81a01007387 */ /* 0x010fe80000100a00 */
[----:B------:R1:W-:Y:S02]  /*102640*/  STL.64 [R1+0x5ce0], R24 ;  /* 0x005ce01801007387 */ /* 0x0003e40000100a00 */
[----:B-1----:R-:W-:-:S02]  /*102650*/  IMAD.MOV.U32 R24, RZ, RZ, R6 ;  /* 0x000000ffff187224 */ /* 0x002fc400078e0006 */
[----:B------:R-:W2:Y:S04]  /*102660*/  LDL.LU R6, [R1+0x5d08] ;  /* 0x005d080001067983 */ /* 0x000ea80000300800 */
[----:B------:R-:W3:Y:S01]  /*102670*/  LDL.LU.64 R22, [R1+0x5d00] ;  /* 0x005d000001167983 */ /* 0x000ee20000300a00 */
[----:B------:R-:W-:-:S03]  /*102680*/  IMAD.MOV.U32 R26, RZ, RZ, R2 ;  /* 0x000000ffff1a7224 */ /* 0x000fc600078e0002 */
[----:B------:R-:W4:Y:S01]  /*102690*/  LDL.LU.64 R20, [R1+0x5cf8] ;  /* 0x005cf80001147983 */ /* 0x000f220000300a00 */
[----:B------:R-:W-:-:S03]  /*1026a0*/  IMAD.MOV.U32 R25, RZ, RZ, R5 ;  /* 0x000000ffff197224 */ /* 0x000fc600078e0005 */
[----:B------:R-:W3:Y:S04]  /*1026b0*/  LDL.LU R2, [R1+0x50c4] ;  /* 0x0050c40001027983 */ /* 0x000ee80000300800 */
[----:B------:R-:W3:Y:S01]  /*1026c0*/  LDL.LU R5, [R1+0x50bc] ;  /* 0x0050bc0001057983 */ /* 0x000ee20000300800 */
[----:B------:R-:W-:-:S03]  /*1026d0*/  PRMT R27, R7, 0x4210, R8 ;  /* 0x00004210071b7816 */ /* 0x000fc60000000008 */
[----:B0-----:R-:W-:Y:S04]  /*1026e0*/  STL.64 [R1+0x50], R16 ;  /* 0x0000501001007387 */ /* 0x001fe80000100a00 */
[----:B------:R-:W-:Y:S01]  /*1026f0*/  STL [R1+0x5c], R19 ;  /* 0x00005c1301007387 */ /* 0x000fe20000100800 */
[----:B------:R-:W-:-:S03]  /*102700*/  IMAD.MOV.U32 R7, RZ, RZ, R18 ;  /* 0x000000ffff077224 */ /* 0x000fc600078e0012 */
[----:B------:R-:W0:Y:S01]  /*102710*/  LDS.128 R16, [R9+0x400] ;  /* 0x0004000009107984 */ /* 0x000e220000000c00 */
[----:B------:R-:W-:Y:S06]  /*102720*/  BAR.SYNC.DEFER_BLOCKING 0x0 ;  /* 0x0000000000007b1d */ /* 0x000fec0000010000 */
[----:B0-----:R0:W-:Y:S04]  /*102730*/  STL [R1+0x40], R16 ;  /* 0x0000401001007387 */ /* 0x0011e80000100800 */
[----:B------:R-:W-:Y:S04]  /*102740*/  STL.64 [R1+0x48], R18 ;  /* 0x0000481201007387 */ /* 0x000fe80000100a00 */
[----:B0-----:R-:W3:Y:S01]  /*102750*/  LDL.LU R16, [R1+0x750] ;  /* 0x0007500001107983 */ /* 0x001ee20000300800 */
[----:B--2---:R-:W-:Y:S01]  /*102760*/  PRMT R15, R6, 0x4210, R14 ;  /* 0x00004210060f7816 */ /* 0x004fe2000000000e */
[----:B------:R-:W-:-:S02]  /*102770*/  IMAD.MOV.U32 R6, RZ, RZ, R17 ;  /* 0x000000ffff067224 */ /* 0x000fc400078e0011 */
[----:B------:R-:W3:Y:S04]  /*102780*/  LDL.LU R17, [R1+0x754] ;  /* 0x0007540001117983 */ /* 0x000ee80000300800 */
[----:B---3--:R0:W-:Y:S04]  /*102790*/  STL.64 [R1+0x5cb0], R16 ;  /* 0x005cb01001007387 */ /* 0x0081e80000100a00 */
[----:B0-----:R-:W2:Y:S01]  /*1027a0*/  LDL.LU R16, [R1+0x760] ;  /* 0x0007600001107983 */ /* 0x001ea20000300800 */
[----:B------:R-:W-:Y:S02]  /*1027b0*/  IMAD.MOV.U32 R17, RZ, RZ, R23 ;  /* 0x000000ffff117224 */ /* 0x000fe400078e0017 */
[----:B----4-:R-:W-:-:S03]  /*1027c0*/  IMAD.MOV.U32 R18, RZ, RZ, R20 ;  /* 0x000000ffff127224 */ /* 0x010fc600078e0014 */
[----:B--2---:R0:W-:Y:S04]  /*1027d0*/  STL.64 [R1+0x5cd8], R16 ;  /* 0x005cd81001007387 */ /* 0x0041e80000100a00 */
[----:B------:R-:W2:Y:S01]  /*1027e0*/  LDL.LU R20, [R1+0x780] ;  /* 0x0007800001147983 */ /* 0x000ea20000300800 */
[----:B0-----:R-:W-:Y:S02]  /*1027f0*/  IMAD.MOV.U32 R17, RZ, RZ, R21 ;  /* 0x000000ffff117224 */ /* 0x001fe400078e0015 */
[----:B------:R-:W-:Y:S01]  /*102800*/  IMAD.MOV.U32 R16, RZ, RZ, R22 ;  /* 0x000000ffff107224 */ /* 0x000fe200078e0016 */
[----:B------:R-:W2:Y:S04]  /*102810*/  LDL.LU R21, [R1+0x784] ;  /* 0x0007840001157983 */ /* 0x000ea80000300800 */
[----:B------:R-:W3:Y:S04]  /*102820*/  LDL.LU R22, [R1+0x788] ;  /* 0x0007880001167983 */ /* 0x000ee80000300800 */
[----:B------:R-:W3:Y:S04]  /*102830*/  LDL.LU R23, [R1+0x78c] ;  /* 0x00078c0001177983 */ /* 0x000ee80000300800 */
[----:B------:R-:W-:Y:S01]  /*102840*/  STSM.16.M88.4 [R28], R24 ;  /* 0x000000181c007844 */ /* 0x000fe20000000200 */
[----:B------:R-:W-:-:S05]  /*102850*/  IMAD.MOV.U32 R19, RZ, RZ, R15 ;  /* 0x000000ffff137224 */ /* 0x000fca00078e000f */
[----:B------:R-:W-:Y:S01]  /*102860*/  STSM.16.M88.4 [R28+0x200], R16 ;  /* 0x000200101c007844 */ /* 0x000fe20000000200 */
[----:B------:R-:W-:Y:S06]  /*102870*/  BAR.SYNC.DEFER_BLOCKING 0x0 ;  /* 0x0000000000007b1d */ /* 0x000fec0000010000 */
[----:B------:R-:W0:Y:S04]  /*102880*/  LDS.128 R16, [R9] ;  /* 0x0000000009107984 */ /* 0x000e280000000c00 */
[----:B---3--:R1:W-:Y:S04]  /*102890*/  STL.64 [R1+0x5cc0], R22 ;  /* 0x005cc01601007387 */ /* 0x0083e80000100a00 */
[----:B--2---:R2:W-:Y:S01]  /*1028a0*/  STL.64 [R1+0x5cb8], R20 ;  /* 0x005cb81401007387 */ /* 0x0045e20000100a00 */
[----:B-1----:R-:W-:-:S03]  /*1028b0*/  IMAD.MOV.U32 R22, RZ, RZ, R10 ;  /* 0x000000ffff167224 */ /* 0x002fc600078e000a */
[----:B--2---:R-:W2:Y:S01]  /*1028c0*/  LDL.LU R20, [R1+0x720] ;  /* 0x0007200001147983 */ /* 0x004ea20000300800 */
[----:B------:R-:W-:-:S03]  /*1028d0*/  IMAD.MOV.U32 R21, RZ, RZ, R11 ;  /* 0x000000ffff157224 */ /* 0x000fc600078e000b */
[----:B------:R-:W3:Y:S04]  /*1028e0*/  LDL.LU R11, [R1+0x5cf4] ;  /* 0x005cf400010b7983 */ /* 0x000ee80000300800 */
[----:B------:R-:W4:Y:S04]  /*1028f0*/  LDL.LU R10, [R1+0x5cf0] ;  /* 0x005cf000010a7983 */ /* 0x000f280000300800 */
[----:B------:R1:W-:Y:S04]  /*102900*/  STL.64 [R1+0x5450], R6 ;  /* 0x0054500601007387 */ /* 0x0003e80000100a00 */
[----:B------:R-:W2:Y:S04]  /*102910*/  LDL.LU.64 R26, [R1+0x5ce8] ;  /* 0x005ce800011a7983 */ /* 0x000ea80000300a00 */
[----:B------:R-:W3:Y:S04]  /*102920*/  LDL.LU.64 R24, [R1+0x5ce0] ;  /* 0x005ce00001187983 */ /* 0x000ee80000300a00 */
[----:B0-----:R-:W-:Y:S04]  /*102930*/  STL.64 [R1+0x710], R16 ;  /* 0x0007101001007387 */ /* 0x001fe80000100a00 */
[----:B------:R-:W-:Y:S01]  /*102940*/  STL [R1+0x71c], R19 ;  /* 0x00071c1301007387 */ /* 0x000fe20000100800 */
[----:B-1----:R-:W-:-:S02]  /*102950*/  LOP3.LUT R6, R2, 0xffff, RZ, 0xc0, !PT ;  /* 0x0000ffff02067812 */ /* 0x002fc400078ec0ff */
[----:B------:R-:W-:Y:S01]  /*102960*/  LOP3.LUT R2, R5, 0xffff, RZ, 0xc0, !PT ;  /* 0x0000ffff05027812 */ /* 0x000fe200078ec0ff */
[----:B------:R-:W-:Y:S02]  /*102970*/  IMAD.MOV.U32 R5, RZ, RZ, R18 ;  /* 0x000000ffff057224 */ /* 0x000fe400078e0012 */
[----:B------:R-:W0:Y:S01]  /*102980*/  LDS.128 R16, [R9+0x400] ;  /* 0x0004000009107984 */ /* 0x000e220000000c00 */
[----:B------:R-:W-:Y:S01]  /*102990*/  BAR.SYNC.DEFER_BLOCKING 0x0 ;  /* 0x0000000000007b1d */ /* 0x000fe20000010000 */
[----:B--2---:R-:W-:Y:S02]  /*1029a0*/  PRMT R23, R27, 0x5210, R14 ;  /* 0x000052101b177816 */ /* 0x004fe4000000000e */
[----:B------:R-:W-:-:S03]  /*1029b0*/  PRMT R27, R4, 0x5210, R8 ;  /* 0x00005210041b7816 */ /* 0x000fc60000000008 */
[----:B------:R-:W2:Y:S04]  /*1029c0*/  LDL.LU R14, [R1+0x5044] ;  /* 0x00504400010e7983 */ /* 0x000ea80000300800 */
[----:B---3--:R-:W-:Y:S04]  /*1029d0*/  STSM.16.M88.4 [R28], R24 ;  /* 0x000000181c007844 */ /* 0x008fe80000000200 */
[----:B------:R-:W-:Y:S01]  /*1029e0*/  STSM.16.M88.4 [R28+0x200], R20 ;  /* 0x000200141c007844 */ /* 0x000fe20000000200 */
[----:B------:R-:W-:Y:S06]  /*1029f0*/  BAR.SYNC.DEFER_BLOCKING 0x0 ;  /* 0x0000000000007b1d */ /* 0x000fec0000010000 */
[----:B------:R-:W1:Y:S01]  /*102a00*/  LDS.128 R20, [R9] ;  /* 0x0000000009147984 */ /* 0x000e620000000c00 */
[----:B0-----:R-:W-:-:S03]  /*102a10*/  IMAD.MOV.U32 R4, RZ, RZ, R18 ;  /* 0x000000ffff047224 */ /* 0x001fc600078e0012 */
[----:B------:R0:W-:Y:S04]  /*102a20*/  STL.64 [R1+0x740], R16 ;  /* 0x0007401001007387 */ /* 0x0001e80000100a00 */
[----:B------:R3:W-:Y:S04]  /*102a30*/  STL [R1+0x74c], R19 ;  /* 0x00074c1301007387 */ /* 0x0007e80000100800 */
[----:B0-----:R-:W2:Y:S04]  /*102a40*/  LDL.LU.64 R16, [R1+0x5cd8] ;  /* 0x005cd80001107983 */ /* 0x001ea80000300a00 */
[----:B------:R-:W-:Y:S04]  /*102a50*/  STL [R1+0x53e0], R4 ;  /* 0x0053e00401007387 */ /* 0x000fe80000100800 */
[----:B------:R-:W2:Y:S04]  /*102a60*/  LDL.LU R26, [R1+0x5cd0] ;  /* 0x005cd000011a7983 */ /* 0x000ea80000300800 */
[----:B------:R-:W2:Y:S04]  /*102a70*/  LDL.LU.64 R24, [R1+0x5cc8] ;  /* 0x005cc80001187983 */ /* 0x000ea80000300a00 */
[----:B------:R-:W4:Y:S04]  /*102a80*/  LDL.LU R15, [R1+0x50d8] ;  /* 0x0050d800010f7983 */ /* 0x000f280000300800 */
[----:B------:R-:W4:Y:S04]  /*102a90*/  LDL.LU R27, [R1+0x50d0] ;  /* 0x0050d000011b7983 */ /* 0x000f280000300800 */
[----:B-1----:R-:W-:Y:S04]  /*102aa0*/  STL.64 [R1+0x720], R20 ;  /* 0x0007201401007387 */ /* 0x002fe80000100a00 */
[----:B------:R-:W-:Y:S04]  /*102ab0*/  STL.64 [R1+0x728], R22 ;  /* 0x0007281601007387 */ /* 0x000fe80000100a00 */
[----:B------:R-:W0:Y:S01]  /*102ac0*/  LDS.128 R20, [R9+0x400] ;  /* 0x0004000009147984 */ /* 0x000e220000000c00 */
[----:B---3--:R-:W-:-:S03]  /*102ad0*/  PRMT R19, R3, 0x4210, R2 ;  /* 0x0000421003137816 */ /* 0x008fc60000000002 */
[----:B0-----:R-:W-:Y:S04]  /*102ae0*/  STL [R1+0x734], R21 ;  /* 0x0007341501007387 */ /* 0x001fe80000100800 */
[----:B------:R0:W-:Y:S01]  /*102af0*/  STL [R1+0x73c], R23 ;  /* 0x00073c1701007387 */ /* 0x0001e20000100800 */
[----:B------:R-:W-:Y:S02]  /*102b00*/  IMAD.MOV.U32 R3, RZ, RZ, R22 ;  /* 0x000000ffff037224 */ /* 0x000fe400078e0016 */
[----:B------:R-:W-:Y:S01]  /*102b10*/  IMAD.MOV.U32 R4, RZ, RZ, R20 ;  /* 0x000000ffff047224 */ /* 0x000fe200078e0014 */
[----:B0-----:R-:W3:Y:S04]  /*102b20*/  LDL.LU.64 R22, [R1+0x5cc0] ;  /* 0x005cc00001167983 */ /* 0x001ee80000300a00 */
[----:B------:R-:W3:Y:S01]  /*102b30*/  LDL.LU.64 R20, [R1+0x5cb8] ;  /* 0x005cb80001147983 */ /* 0x000ee20000300a00 */
[----:B------:R-:W-:Y:S01]  /*102b40*/  BAR.SYNC.DEFER_BLOCKING 0x0 ;  /* 0x0000000000007b1d */ /* 0x000fe20000010000 */
[----:B--2---:R-:W-:-:S05]  /*102b50*/  PRMT R18, R25, 0x4210, R6 ;  /* 0x0000421019127816 */ /* 0x004fca0000000006 */
[----:B------:R-:W2:Y:S04]  /*102b60*/  LDL.LU R25, [R1+0x531c] ;  /* 0x00531c0001197983 */ /* 0x000ea80000300800 */
[----:B------:R-:W-:Y:S04]  /*102b70*/  STL.64 [R1+0x5408], R4 ;  /* 0x0054080401007387 */ /* 0x000fe80000100a00 */
[----:B------:R0:W-:Y:S04]  /*102b80*/  STSM.16.M88.4 [R28], R16 ;  /* 0x000000101c007844 */ /* 0x0001e80000000200 */
[----:B0-----:R-:W2:Y:S01]  /*102b90*/  LDL.LU.64 R16, [R1+0x5cb0] ;  /* 0x005cb00001107983 */ /* 0x001ea20000300a00 */
[----:B------:R-:W-:-:S03]  /*102ba0*/  PRMT R18, R12, 0x5210, R6 ;  /* 0x000052100c127816 */ /* 0x000fc60000000006 */
[----:B---3--:R0:W-:Y:S01]  /*102bb0*/  STSM.16.M88.4 [R28+0x200], R20 ;  /* 0x000200141c007844 */ /* 0x0081e20000000200 */
[----:B------:R-:W-:Y:S06]  /*102bc0*/  BAR.SYNC.DEFER_BLOCKING 0x0 ;  /* 0x0000000000007b1d */ /* 0x000fec0000010000 */
[----:B0-----:R-:W3:Y:S04]  /*102bd0*/  LDL.LU.64 R22, [R1+0x5ca8] ;  /* 0x005ca80001167983 */ /* 0x001ee80000300a00 */
[----:B------:R-:W3:Y:S04]  /*102be0*/  LDL.LU.64 R20, [R1+0x5ca0] ;  /* 0x005ca00001147983 */ /* 0x000ee80000300a00 */
[----:B------:R-:W3:Y:S04]  /*102bf0*/  LDL.LU R12, [R1+0x5c98] ;  /* 0x005c9800010c7983 */ /* 0x000ee80000300800 */
[----:B------:R-:W0:Y:S01]  /*102c00*/  LDS.128 R4, [R9] ;  /* 0x0000000009047984 */ /* 0x000e220000000c00 */
[----:B------:R-:W-:-:S03]  /*102c10*/  PRMT R19, R0, 0x5210, R2 ;  /* 0x0000521000137816 */ /* 0x000fc60000000002 */
[----:B0-----:R-:W-:Y:S04]  /*102c20*/  STL [R1+0x760], R4 ;  /* 0x0007600401007387 */ /* 0x001fe80000100800 */
[----:B------:R-:W-:Y:S01]  /*102c30*/  STL.64 [R1+0x768], R6 ;  /* 0x0007680601007387 */ /* 0x000fe20000100a00 */
[----:B------:R-:W-:-:S03]  /*102c40*/  IMAD.MOV.U32 R0, RZ, RZ, R5 ;  /* 0x000000ffff007224 */ /* 0x000fc600078e0005 */
[----:B------:R-:W0:Y:S01]  /*102c50*/  LDS.128 R4, [R9+0x400] ;  /* 0x0004000009047984 */ /* 0x000e220000000c00 */
[----:B------:R-:W-:Y:S06]  /*102c60*/  BAR.SYNC.DEFER_BLOCKING 0x0 ;  /* 0x0000000000007b1d */ /* 0x000fec0000010000 */
[----:B------:R-:W-:Y:S01]  /*102c70*/  STL [R1+0x54a8], R0 ;  /* 0x0054a80001007387 */ /* 0x000fe20000100800 */
[----:B0-----:R-:W-:-:S03]  /*102c80*/  IMAD.MOV.U32 R2, RZ, RZ, R5 ;  /* 0x000000ffff027224 */ /* 0x001fc600078e0005 */
[----:B------:R-:W-:Y:S04]  /*102c90*/  STL [R1+0x780], R4 ;  /* 0x0007800401007387 */ /* 0x000fe80000100800 */
[----:B------:R-:W-:Y:S04]  /*102ca0*/  STL.64 [R1+0x788], R6 ;  /* 0x0007880601007387 */ /* 0x000fe80000100a00 */
[----:B------:R-:W-:Y:S04]  /*102cb0*/  STL [R1+0x5398], R2 ;  /* 0x0053980201007387 */ /* 0x000fe80000100800 */
[----:B--2---:R4:W-:Y:S02]  /*102cc0*/  STSM.16.M88.4 [R28], R16 ;  /* 0x000000101c007844 */ /* 0x0049e40000000200 */
[----:B----4-:R-:W-:-:S02]  /*102cd0*/  IMAD.MOV.U32 R16, RZ, RZ, R10 ;  /* 0x000000ffff107224 */ /* 0x010fc400078e000a */
[----:B------:R-:W-:Y:S01]  /*102ce0*/  IMAD.MOV.U32 R17, RZ, RZ, R11 ;  /* 0x000000ffff117224 */ /* 0x000fe200078e000b */
[----:B------:R-:W2:Y:S04]  /*102cf0*/  LDL.LU R10, [R1+0x5c94] ;  /* 0x005c9400010a7983 */ /* 0x000ea80000300800 */
[----:B------:R-:W4:Y:S04]  /*102d00*/  LDL.LU R11, [R1+0x5c90] ;  /* 0x005c9000010b7983 */ /* 0x000f280000300800 */
[----:B------:R-:W2:Y:S04]  /*102d10*/  LDL.LU R4, [R1+0x7a0] ;  /* 0x0007a00001047983 */ /* 0x000ea80000300800 */
[----:B------:R-:W2:Y:S01]  /*102d20*/  LDL.LU R5, [R1+0x7a4] ;  /* 0x0007a40001057983 */ /* 0x000ea20000300800 */
[----:B---3--:R-:W-:-:S03]  /*102d30*/  IMAD.MOV.U32 R6, RZ, RZ, R12 ;  /* 0x000000ffff067224 */ /* 0x008fc600078e000c */
[----:B------:R-:W3:Y:S04]  /*102d40*/  LDL.LU R12, [R1+0x5c8c] ;  /* 0x005c8c00010c7983 */ /* 0x000ee80000300800 */
[----:B------:R-:W2:Y:S04]  /*102d50*/  LDL.LU R18, [R1+0x1638] ;  /* 0x0016380001127983 */ /* 0x000ea80000300800 */
[----:B------:R-:W2:Y:S01]  /*102d60*/  LDL.LU R19, [R1+0x162c] ;  /* 0x00162c0001137983 */ /* 0x000ea20000300800 */
[----:B------:R-:W-:-:S03]  /*102d70*/  LOP3.LUT R7, R27, 0xffff, RZ, 0xc0, !PT ;  /* 0x0000ffff1b077812 */ /* 0x000fc600078ec0ff */
[----:B------:R0:W-:Y:S01]  /*102d80*/  STSM.16.M88.4 [R28+0x200], R20 ;  /* 0x000200141c007844 */ /* 0x0001e20000000200 */
[----:B------:R-:W-:Y:S02]  /*102d90*/  LOP3.LUT R0, R14, 0xffff, RZ, 0xc0, !PT ;  /* 0x0000ffff0e007812 */ /* 0x000fe400078ec0ff */
[----:B------:R-:W-:Y:S01]  /*102da0*/  LOP3.LUT R8, R15, 0xffff, RZ, 0xc0, !PT ;  /* 0x0000ffff0f087812 */ /* 0x000fe200078ec0ff */
[----:B------:R-:W-:Y:S01]  /*102db0*/  BAR.SYNC.DEFER_BLOCKING 0x0 ;  /* 0x0000000000007b1d */ /* 0x000fe20000010000 */
[----:B------:R-:W-:-:S05]  /*102dc0*/  PRMT R2, R13, 0x4210, R0 ;  /* 0x000042100d027816 */ /* 0x000fca0000000000 */
[----:B--2---:R3:W-:Y:S04]  /*102dd0*/  STL.64 [R1+0x5c70], R18 ;  /* 0x005c701201007387 */ /* 0x0047e80000100a00 */
[----:B------:R1:W-:Y:S04]  /*102de0*/  STL.64 [R1+0x5c68], R16 ;  /* 0x005c681001007387 */ /* 0x0003e80000100a00 */
[----:B------:R-:W2:Y:S04]  /*102df0*/  LDL.LU R29, [R1+0x156c] ;  /* 0x00156c00011d7983 */ /* 0x000ea80000300800 */
[----:B0-----:R-:W2:Y:S04]  /*102e00*/  LDL.LU R20, [R1+0x5c88] ;  /* 0x005c880001147983 */ /* 0x001ea80000300800 */
[----:B------:R-:W-:Y:S04]  /*102e10*/  STL.64 [R1+0x5c80], R6 ;  /* 0x005c800601007387 */ /* 0x000fe80000100a00 */
[----:B------:R-:W-:Y:S04]  /*102e20*/  STL.64 [R1+0x5c78], R4 ;  /* 0x005c780401007387 */ /* 0x000fe80000100a00 */
[----:B------:R-:W2:Y:S04]  /*102e30*/  LDL.LU R14, [R1+0x5128] ;  /* 0x00512800010e7983 */ /* 0x000ea80000300800 */
[----:B------:R-:W2:Y:S01]  /*102e40*/  LDL.LU R15, [R1+0x5124] ;  /* 0x00512400010f7983 */ /* 0x000ea20000300800 */
[----:B---3--:R-:W-:-:S03]  /*102e50*/  PRMT R19, R12, 0x4210, R7 ;  /* 0x000042100c137816 */ /* 0x008fc60000000007 */
[----:B------:R-:W3:Y:S04]  /*102e60*/  LDL.LU R12, [R1+0x50f0] ;  /* 0x0050f000010c7983 */ /* 0x000ee80000300800 */
[----:B------:R-:W3:Y:S04]  /*102e70*/  LDL.LU R13, [R1+0x50ec] ;  /* 0x0050ec00010d7983 */ /* 0x000ee80000300800 */
[----:B------:R-:W0:Y:S01]  /*102e80*/  LDS.128 R4, [R9] ;  /* 0x0000000009047984 */ /* 0x000e220000000c00 */
[----:B-1----:R-:W-:Y:S02]  /*102e90*/  IMAD.MOV.U32 R17, RZ, RZ, R24 ;  /* 0x000000ffff117224 */ /* 0x002fe400078e0018 */
[----:B------:R-:W-:Y:S01]  /*102ea0*/  IMAD.MOV.U32 R16, RZ, RZ, R26 ;  /* 0x000000ffff107224 */ /* 0x000fe200078e001a */
[----:B------:R-:W-:Y:S01]  /*102eb0*/  PRMT R18, R25, 0x4210, R8 ;  /* 0x0000421019127816 */ /* 0x000fe20000000008 */
[----:B--2---:R1:W-:Y:S04]  /*102ec0*/  STL.64 [R1+0x5c60], R14 ;  /* 0x005c600e01007387 */ /* 0x0043e80000100a00 */
[----:B---3--:R4:W-:Y:S01]  /*102ed0*/  STL.64 [R1+0x5c58], R12 ;  /* 0x005c580c01007387 */ /* 0x0089e20000100a00 */
[----:B-1----:R-:W-:-:S02]  /*102ee0*/  IMAD.MOV.U32 R14, RZ, RZ, R10 ;  /* 0x000000ffff0e7224 */ /* 0x002fc400078e000a */
[----:B----4-:R-:W-:Y:S02]  /*102ef0*/  IMAD.MOV.U32 R13, RZ, RZ, R11 ;  /* 0x000000ffff0d7224 */ /* 0x010fe400078e000b */
[----:B------:R-:W-:Y:S01]  /*102f00*/  IMAD.MOV.U32 R12, RZ, RZ, R20 ;  /* 0x000000ffff0c7224 */ /* 0x000fe200078e0014 */
[----:B------:R-:W2:Y:S04]  /*102f10*/  LDL.LU R11, [R1+0x50b8] ;  /* 0x0050b800010b7983 */ /* 0x000ea80000300800 */
[----:B------:R-:W3:Y:S04]  /*102f20*/  LDL.LU R20, [R1+0x50b4] ;  /* 0x0050b40001147983 */ /* 0x000ee80000300800 */
[----:B------:R-:W4:Y:S04]  /*102f30*/  LDL.LU R22, [R1+0x50b0] ;  /* 0x0050b00001167983 */ /* 0x000f280000300800 */
[----:B------:R-:W3:Y:S04]  /*102f40*/  LDL.LU R21, [R1+0x50a8] ;  /* 0x0050a80001157983 */ /* 0x000ee80000300800 */
[----:B------:R-:W4:Y:S04]  /*102f50*/  LDL.LU R23, [R1+0x5344] ;  /* 0x0053440001177983 */ /* 0x000f280000300800 */
[----:B------:R-:W4:Y:S04]  /*102f60*/  LDL.LU R10, [R1+0x5340] ;  /* 0x00534000010a7983 */ /* 0x000f280000300800 */
[----:B------:R-:W4:Y:S04]  /*102f70*/  LDL.LU R24, [R1+0x533c] ;  /* 0x00533c0001187983 */ /* 0x000f280000300800 */
[----:B------:R-:W4:Y:S04]  /*102f80*/  LDL.LU R26, [R1+0x5338] ;  /* 0x00533800011a7983 */ /* 0x000f280000300800 */
[----:B------:R-:W4:Y:S04]  /*102f90*/  LDL.LU R27, [R1+0x5334] ;  /* 0x00533400011b7983 */ /* 0x000f280000300800 */
[----:B------:R-:W4:Y:S01]  /*102fa0*/  LDL.LU R25, [R1+0x5330] ;  /* 0x0053300001197983 */ /* 0x000f220000300800 */
[----:B------:R-:W-:-:S03]  /*102fb0*/  IMAD.MOV.U32 R15, RZ, RZ, R2 ;  /* 0x000000ffff0f7224 */ /* 0x000fc600078e0002 */
[----:B0-----:R-:W-:Y:S04]  /*102fc0*/  STL.64 [R1+0x750], R4 ;  /* 0x0007500401007387 */ /* 0x001fe80000100a00 */
[----:B------:R-:W-:Y:S01]  /*102fd0*/  STL [R1+0x758], R6 ;  /* 0x0007580601007387 */ /* 0x000fe20000100800 */
[----:B------:R-:W-:-:S03]  /*102fe0*/  IMAD.MOV.U32 R2, RZ, RZ, R7 ;  /* 0x000000ffff027224 */ /* 0x000fc600078e0007 */
[----:B------:R-:W0:Y:S01]  /*102ff0*/  LDS.128 R4, [R9+0x400] ;  /* 0x0004000009047984 */ /* 0x000e220000000c00 */
[----:B------:R-:W-:Y:S06]  /*103000*/  BAR.SYNC.DEFER_BLOCKING 0x0 ;  /* 0x0000000000007b1d */ /* 0x000fec0000010000 */
[----:B------:R-:W-:Y:S04]  /*103010*/  STSM.16.M88.4 [R28], R16 ;  /* 0x000000101c007844 */ /* 0x000fe80000000200 */
[----:B------:R-:W-:Y:S01]  /*103020*/  STSM.16.M88.4 [R28+0x200], R12 ;  /* 0x0002000c1c007844 */ /* 0x000fe20000000200 */
[----:B------:R-:W-:Y:S06]  /*103030*/  BAR.SYNC.DEFER_BLOCKING 0x0 ;  /* 0x0000000000007b1d */ /* 0x000fec0000010000 */
[----:B------:R-:W1:Y:S04]  /*103040*/  LDS.128 R12, [R9] ;  /* 0x00000000090c7984 */ /* 0x000e680000000c00 */
[----:B------:R-:W-:Y:S04]  /*103050*/  STL.64 [R1+0x53c8], R2 ;  /* 0x0053c80201007387 */ /* 0x000fe80000100a00 */
[----:B0-----:R-:W-:Y:S04]  /*103060*/  STL.64 [R1+0x770], R4 ;  /* 0x0007700401007387 */ /* 0x001fe80000100a00 */
[----:B------:R0:W-:Y:S04]  /*103070*/  STL.64 [R1+0x778], R6 ;  /* 0x0007780601007387 */ /* 0x0001e80000100a00 */
[----:B0-----:R-:W4:Y:S04]  /*103080*/  LDL.LU.64 R6, [R1+0x5c80] ;  /* 0x005c800001067983 */ /* 0x001f280000300a00 */
[----:B------:R-:W4:Y:S04]  /*103090*/  LDL.LU.64 R4, [R1+0x5c78] ;  /* 0x005c780001047983 */ /* 0x000f280000300a00 */
[----:B------:R-:W4:Y:S04]  /*1030a0*/  LDL.LU.64 R18, [R1+0x5c70] ;  /* 0x005c700001127983 */ /* 0x000f280000300a00 */
[----:B------:R-:W4:Y:S04]  /*1030b0*/  LDL.LU.64 R16, [R1+0x5c68] ;  /* 0x005c680001107983 */ /* 0x000f280000300a00 */
[----:B-1----:R-:W-:Y:S04]  /*1030c0*/  STL.64 [R1+0x700], R12 ;  /* 0x0007000c01007387 */ /* 0x002fe80000100a00 */
[----:B------:R-:W-:Y:S04]  /*1030d0*/  STL.64 [R1+0x708], R14 ;  /* 0x0007080e01007387 */ /* 0x000fe80000100a00 */
[----:B------:R-:W0:Y:S01]  /*1030e0*/  LDS.128 R12, [R9+0x400] ;  /* 0x00040000090c7984 */ /* 0x000e220000000c00 */
[----:B------:R-:W-:Y:S06]  /*1030f0*/  BAR.SYNC.DEFER_BLOCKING 0x0 ;  /* 0x0000000000007b1d */ /* 0x000fec0000010000 */
[----:B0-----:R-:W-:Y:S04]  /*103100*/  STL.64 [R1+0x30], R12 ;  /* 0x0000300c01007387 */ /* 0x001fe80000100a00 */
[----:B------:R0:W-:Y:S04]  /*103110*/  STL.64 [R1+0x38], R14 ;  /* 0x0000380e01007387 */ /* 0x0001e80000100a00 */
[----:B0-----:R-:W4:Y:S04]  /*103120*/  LDL.LU.64 R14, [R1+0x5c60] ;  /* 0x005c6000010e7983 */ /* 0x001f280000300a00 */
[----:B------:R-:W4:Y:S01]  /*103130*/  LDL.LU.64 R12, [R1+0x5c58] ;  /* 0x005c5800010c7983 */ /* 0x000f220000300a00 */
[----:B--2---:R-:W-:-:S02]  /*103140*/  LOP3.LUT R11, R11, 0xffff, RZ, 0xc0, !PT ;  /* 0x0000ffff0b0b7812 */ /* 0x004fc400078ec0ff */
[----:B---3--:R-:W-:Y:S02]  /*103150*/  LOP3.LUT R3, R21, 0xffff, RZ, 0xc0, !PT ;  /* 0x0000ffff15037812 */ /* 0x008fe400078ec0ff */
[----:B----4-:R-:W-:Y:S02]  /*103160*/  PRMT R18, R18, 0x5210, R8 ;  /* 0x0000521012127816 */ /* 0x010fe40000000008 */
[----:B------:R-:W-:Y:S02]  /*103170*/  PRMT R19, R19, 0x5210, R7 ;  /* 0x0000521013137816 */ /* 0x000fe40000000007 */
[----:B------:R-:W-:-:S03]  /*103180*/  PRMT R7, R29, 0x5210, R0 ;  /* 0x000052101d077816 */ /* 0x000fc60000000000 */
[----:B------:R0:W-:Y:S04]  /*103190*/  STSM.16.M88.4 [R28], R16 ;  /* 0x000000101c007844 */ /* 0x0001e80000000200 */
[----:B------:R1:W-:Y:S01]  /*1031a0*/  STSM.16.M88.4 [R28+0x200], R4 ;  /* 0x000200041c007844 */ /* 0x0003e20000000200 */
[----:B------:R-:W-:Y:S06]  /*1031b0*/  BAR.SYNC.DEFER_BLOCKING 0x0 ;  /* 0x0000000000007b1d */ /* 0x000fec0000010000 */
[----:B0-----:R-:W2:Y:S01]  /*1031c0*/  LDL.LU.64 R18, [R1+0x5c50] ;  /* 0x005c500001127983 */ /* 0x001ea20000300a00 */
[----:B-1----:R-:W-:-:S02]  /*1031d0*/  LOP3.LUT R4, R20, 0xffff, RZ, 0xc0, !PT ;  /* 0x0000ffff14047812 */ /* 0x002fc400078ec0ff */
[----:B------:R-:W-:Y:S02]  /*1031e0*/  PRMT R16, R23, 0x4210, R11 ;  /* 0x0000421017107816 */ /* 0x000fe4000000000b */
[----:B------:R-:W-:Y:S02]  /*1031f0*/  PRMT R20, R26, 0x4210, R3 ;  /* 0x000042101a147816 */ /* 0x000fe40000000003 */
[----:B------:R-:W-:Y:S02]  /*103200*/  PRMT R17, R10, 0x4210, R4 ;  /* 0x000042100a117816 */ /* 0x000fe40000000004 */
[----:B------:R-:W-:Y:S02]  /*103210*/  LOP3.LUT R29, R15, 0xffff, RZ, 0xc0, !PT ;  /* 0x0000ffff0f1d7812 */ /* 0x000fe400078ec0ff */
[----:B------:R-:W3:Y:S04]  /*103220*/  LDL.LU R15, [R1+0x860] ;  /* 0x00086000010f7983 */ /* 0x000ee80000300800 */
[----:B------:R-:W-:Y:S04]  /*103230*/  STL [R1+0x3b4], R4 ;  /* 0x0003b40401007387 */ /* 0x000fe80000100800 */
[----:B------:R0:W-:Y:S04]  /*103240*/  STL [R1+0x7b4], R3 ;  /* 0x0007b40301007387 */ /* 0x0001e80000100800 */
[----:B------:R-:W4:Y:S04]  /*103250*/  LDL.LU R10, [R1+0x1658] ;  /* 0x00165800010a7983 */ /* 0x000f280000300800 */
[----:B------:R-:W2:Y:S01]  /*103260*/  LDL.LU R23, [R1+0x1648] ;  /* 0x0016480001177983 */ /* 0x000ea20000300800 */
[----:B------:R-:W-:-:S03]  /*103270*/  LOP3.LUT R8, R14, 0xffff, RZ, 0xc0, !PT ;  /* 0x0000ffff0e087812 */ /* 0x000fc600078ec0ff */
[----:B0-----:R-:W2:Y:S04]  /*103280*/  LDL.LU R3, [R1+0x157c] ;  /* 0x00157c0001037983 */ /* 0x001ea80000300800 */
[----:B------:R-:W3:Y:S01]  /*103290*/  LDL.LU R14, [R1+0x1578] ;  /* 0x00157800010e7983 */ /* 0x000ee20000300800 */
[----:B------:R-:W-:Y:S02]  /*1032a0*/  LOP3.LUT R22, R22, 0xffff, RZ, 0xc0, !PT ;  /* 0x0000ffff16167812 */ /* 0x000fe400078ec0ff */
[----:B------:R-:W-:Y:S02]  /*1032b0*/  PRMT R5, R27, 0x4210, R8 ;  /* 0x000042101b057816 */ /* 0x000fe40000000008 */
[----:B------:R-:W-:Y:S02]  /*1032c0*/  PRMT R4, R25, 0x4210, R29 ;  /* 0x0000421019047816 */ /* 0x000fe4000000001d */
[----:B------:R-:W-:-:S02]  /*1032d0*/  PRMT R21, R24, 0x4210, R22 ;  /* 0x0000421018157816 */ /* 0x000fc40000000016 */
[----:B------:R-:W0:Y:S01]  /*1032e0*/  LDS.128 R24, [R9] ;  /* 0x0000000009187984 */ /* 0x000e220000000c00 */
[----:B------:R-:W-:Y:S02]  /*1032f0*/  LOP3.LUT R2, R12, 0xffff, RZ, 0xc0, !PT ;  /* 0x0000ffff0c027812 */ /* 0x000fe400078ec0ff */
[----:B------:R-:W-:Y:S01]  /*103300*/  LOP3.LUT R0, R13, 0xffff, RZ, 0xc0, !PT ;  /* 0x0000ffff0d007812 */ /* 0x000fe200078ec0ff */
[----:B------:R-:W-:Y:S02]  /*103310*/  IMAD.MOV.U32 R12, RZ, RZ, R5 ;  /* 0x000000ffff0c7224 */ /* 0x000fe400078e0005 */
[----:B------:R-:W-:Y:S01]  /*103320*/  IMAD.MOV.U32 R13, RZ, RZ, R4 ;  /* 0x000000ffff0d7224 */ /* 0x000fe200078e0004 */
[----:B---3--:R-:W-:Y:S04]  /*103330*/  STL.64 [R1+0x5c38], R14 ;  /* 0x005c380e01007387 */ /* 0x008fe80000100a00 */
[----:B------:R-:W3:Y:S04]  /*103340*/  LDL.LU.64 R4, [R1+0x2938] ;  /* 0x0029380001047983 */ /* 0x000ee80000300a00 */
[----:B0-----:R-:W-:Y:S04]  /*103350*/  STL.64 [R1+0x20], R24 ;  /* 0x0000201801007387 */ /* 0x001fe80000100a00 */
[----:B------:R0:W-:Y:S04]  /*103360*/  STL.64 [R1+0x28], R26 ;  /* 0x0000281a01007387 */ /* 0x0001e80000100a00 */
[----:B0-----:R-:W2:Y:S04]  /*103370*/  LDL.LU.64 R26, [R1+0x5c48] ;  /* 0x005c4800011a7983 */ /* 0x001ea80000300a00 */
[----:B------:R-:W2:Y:S04]  /*103380*/  LDL.LU R24, [R1+0x5c40] ;  /* 0x005c400001187983 */ /* 0x000ea80000300800 */
[----:B------:R-:W2:Y:S04]  /*103390*/  LDL.LU.64 R6, [R1+0x2930] ;  /* 0x0029300001067983 */ /* 0x000ea80000300a00 */
[----:B--2---:R0:W-:Y:S04]  /*1033a0*/  STL.64 [R1+0x5c00], R6 ;  /* 0x005c000601007387 */ /* 0x0041e80000100a00 */
[----:B0-----:R-:W2:Y:S04]  /*1033b0*/  LDL.LU R6, [R1+0x1668] ;  /* 0x0016680001067983 */ /* 0x001ea80000300800 */
[----:B------:R-:W2:Y:S04]  /*1033c0*/  LDL.LU R7, [R1+0x165c] ;  /* 0x00165c0001077983 */ /* 0x000ea80000300800 */
[----:B---3--:R0:W-:Y:S04]  /*1033d0*/  STL.64 [R1+0x5bf8], R4 ;  /* 0x005bf80401007387 */ /* 0x0081e80000100a00 */
[----:B0-----:R-:W2:Y:S04]  /*1033e0*/  LDL.LU R5, [R1+0x3b4] ;  /* 0x0003b40001057983 */ /* 0x001ea80000300800 */
[----:B------:R-:W3:Y:S04]  /*1033f0*/  LDL.LU R25, [R1+0x840] ;  /* 0x0008400001197983 */ /* 0x000ee80000300800 */
[----:B------:R0:W-:Y:S01]  /*103400*/  STL.64 [R1+0x5c10], R26 ;  /* 0x005c101a01007387 */ /* 0x0001e20000100a00 */
[----:B------:R-:W-:-:S02]  /*103410*/  PRMT R14, R19, 0x4210, R2 ;  /* 0x00004210130e7816 */ /* 0x000fc40000000002 */
[----:B------:R-:W-:Y:S01]  /*103420*/  PRMT R15, R18, 0x4210, R0 ;  /* 0x00004210120f7816 */ /* 0x000fe20000000000 */
[----:B------:R-:W-:Y:S01]  /*103430*/  IMAD.MOV.U32 R4, RZ, RZ, R17 ;  /* 0x000000ffff047224 */ /* 0x000fe200078e0011 */
[----:B0-----:R-:W2:Y:S04]  /*103440*/  LDL.LU R26, [R1+0x163c] ;  /* 0x00163c00011a7983 */ /* 0x001ea80000300800 */
[----:B------:R-:W2:Y:S04]  /*103450*/  LDL.LU R27, [R1+0x164c] ;  /* 0x00164c00011b7983 */ /* 0x000ea80000300800 */
[----:B---3--:R0:W-:Y:S02]  /*103460*/  STL.64 [R1+0x5c08], R24 ;  /* 0x005c081801007387 */ /* 0x0081e40000100a00 */
[----:B0-----:R-:W-:-:S02]  /*103470*/  IMAD.MOV.U32 R24, RZ, RZ, R16 ;  /* 0x000000ffff187224 */ /* 0x001fc400078e0010 */
[----:B------:R-:W3:Y:S04]  /*103480*/  LDL.LU R25, [R1+0x7b4] ;  /* 0x0007b40001197983 */ /* 0x000ee80000300800 */
[----:B------:R-:W0:Y:S01]  /*103490*/  LDS.128 R16, [R9+0x400] ;  /* 0x0004000009107984 */ /* 0x000e220000000c00 */
[----:B------:R-:W-:Y:S06]  /*1034a0*/  BAR.SYNC.DEFER_BLOCKING 0x0 ;  /* 0x0000000000007b1d */ /* 0x000fec0000010000 */
[----:B0-----:R0:W-:Y:S04]  /*1034b0*/  STL.64 [R1+0x10], R16 ;  /* 0x0000101001007387 */ /* 0x0011e80000100a00 */
[----:B------:R1:W-:Y:S04]  /*1034c0*/  STL.64 [R1+0x18], R18 ;  /* 0x0000181201007387 */ /* 0x0003e80000100a00 */
[----:B0-----:R-:W3:Y:S04]  /*1034d0*/  LDL.LU.64 R16, [R1+0x2928] ;  /* 0x0029280001107983 */ /* 0x001ee80000300a00 */
[----:B-1----:R-:W3:Y:S04]  /*1034e0*/  LDL.LU.64 R18, [R1+0x2920] ;  /* 0x0029200001127983 */ /* 0x002ee80000300a00 */
[----:B------:R0:W-:Y:S01]  /*1034f0*/  STSM.16.M88.4 [R28], R12 ;  /* 0x0000000c1c007844 */ /* 0x0001e20000000200 */
[----:B--2---:R-:W-:-:S02]  /*103500*/  PRMT R5, R6, 0x5210, R5 ;  /* 0x0000521006057816 */ /* 0x004fc40000000005 */
[----:B------:R-:W-:Y:S01]  /*103510*/  PRMT R6, R23, 0x5210, R22 ;  /* 0x0000521017067816 */ /* 0x000fe20000000016 */
[----:B---3--:R1:W-:Y:S04]  /*103520*/  STL.64 [R1+0x5c20], R18 ;  /* 0x005c201201007387 */ /* 0x0083e80000100a00 */
[----:B------:R2:W-:Y:S04]  /*103530*/  STL.64 [R1+0x5c18], R16 ;  /* 0x005c181001007387 */ /* 0x0005e80000100a00 */
[----:B0-----:R-:W3:Y:S04]  /*103540*/  LDL.LU.64 R14, [R1+0x5c38] ;  /* 0x005c3800010e7983 */ /* 0x001ee80000300a00 */
[----:B------:R-:W3:Y:S01]  /*103550*/  LDL.LU.64 R12, [R1+0x28f8] ;  /* 0x0028f800010c7983 */ /* 0x000ee20000300a00 */
[----:B-1----:R-:W-:-:S02]  /*103560*/  IMAD.MOV.U32 R18, RZ, RZ, R21 ;  /* 0x000000ffff127224 */ /* 0x002fc400078e0015 */
[----:B--2---:R-:W-:Y:S02]  /*103570*/  IMAD.MOV.U32 R16, RZ, RZ, R24 ;  /* 0x000000ffff107224 */ /* 0x004fe400078e0018 */
[----:B------:R-:W-:Y:S02]  /*103580*/  IMAD.MOV.U32 R17, RZ, RZ, R4 ;  /* 0x000000ffff117224 */ /* 0x000fe400078e0004 */
[----:B------:R-:W-:Y:S01]  /*103590*/  IMAD.MOV.U32 R19, RZ, RZ, R20 ;  /* 0x000000ffff137224 */ /* 0x000fe200078e0014 */
[----:B----4-:R-:W-:Y:S01]  /*1035a0*/  PRMT R4, R10, 0x5210, R11 ;  /* 0x000052100a047816 */ /* 0x010fe2000000000b */
[----:B------:R-:W2:Y:S04]  /*1035b0*/  LDL.LU.64 R20, [R1+0x28f0] ;  /* 0x0028f00001147983 */ /* 0x000ea80000300a00 */
[----:B------:R-:W-:Y:S01]  /*1035c0*/  STSM.16.M88.4 [R28+0x200], R16 ;  /* 0x000200101c007844 */ /* 0x000fe20000000200 */
[----:B------:R-:W-:Y:S06]  /*1035d0*/  BAR.SYNC.DEFER_BLOCKING 0x0 ;  /* 0x0000000000007b1d */ /* 0x000fec0000010000 */
[----:B------:R-:W4:Y:S04]  /*1035e0*/  LDL.LU.64 R10, [R1+0x28e8] ;  /* 0x0028e800010a7983 */ /* 0x000f280000300a00 */
[----:B------:R-:W2:Y:S04]  /*1035f0*/  LDL.LU.64 R22, [R1+0x28e0] ;  /* 0x0028e00001167983 */ /* 0x000ea80000300a00 */
[----:B------:R-:W0:Y:S01]  /*103600*/  LDS.128 R16, [R9] ;  /* 0x0000000009107984 */ /* 0x000e220000000c00 */
[----:B------:R-:W-:-:S02]  /*103610*/  PRMT R7, R7, 0x5210, R25 ;  /* 0x0000521007077816 */ /* 0x000fc40000000019 */
[----:B------:R-:W-:Y:S02]  /*103620*/  PRMT R24, R26, 0x5210, R8 ;  /* 0x000052101a187816 */ /* 0x000fe40000000008 */
[----:B------:R-:W-:Y:S01]  /*103630*/  PRMT R25, R27, 0x5210, R29 ;  /* 0x000052101b197816 */ /* 0x000fe2000000001d */
[----:B------:R-:W2:Y:S04]  /*103640*/  LDL.LU R8, [R1+0x5c30] ;  /* 0x005c300001087983 */ /* 0x000ea80000300800 */
[----:B------:R-:W2:Y:S04]  /*103650*/  LDL.LU R29, [R1+0x5c2c] ;  /* 0x005c2c00011d7983 */ /* 0x000ea80000300800 */
[----:B0-----:R-:W-:Y:S04]  /*103660*/  STL.64 [R1+0x790], R16 ;  /* 0x0007901001007387 */ /* 0x001fe80000100a00 */
[----:B------:R-:W-:Y:S04]  /*103670*/  STL.64 [R1+0x798], R18 ;  /* 0x0007981201007387 */ /* 0x000fe80000100a00 */
[----:B------:R0:W1:Y:S01]  /*103680*/  LDS.128 R16, [R9+0x400] ;  /* 0x0004000009107984 */ /* 0x0000620000000c00 */
[----:B------:R-:W-:Y:S01]  /*103690*/  BAR.SYNC.DEFER_BLOCKING 0x0 ;  /* 0x0000000000007b1d */ /* 0x000fe20000010000 */
[----:B------:R-:W-:-:S05]  /*1036a0*/  PRMT R26, R3, 0x5210, R2 ;  /* 0x00005210031a7816 */ /* 0x000fca0000000002 */
[----:B0-----:R-:W4:Y:S04]  /*1036b0*/  LDL.LU R9, [R1+0x5c28] ;  /* 0x005c280001097983 */ /* 0x001f280000300800 */
[----:B-1----:R-:W-:Y:S04]  /*1036c0*/  STL.64 [R1+0x7a0], R16 ;  /* 0x0007a01001007387 */ /* 0x002fe80000100a00 */
[----:B------:R0:W-:Y:S04]  /*1036d0*/  STL.64 [R1+0x7a8], R18 ;  /* 0x0007a81201007387 */ /* 0x0001e80000100a00 */
[----:B0-----:R-:W4:Y:S04]  /*1036e0*/  LDL.LU.64 R18, [R1+0x5c20] ;  /* 0x005c200001127983 */ /* 0x001f280000300a00 */
[----:B------:R-:W4:Y:S01]  /*1036f0*/  LDL.LU.64 R16, [R1+0x5c18] ;  /* 0x005c180001107983 */ /* 0x000f220000300a00 */
[----:B---3--:R-:W-:-:S05]  /*103700*/  PRMT R27, R14, 0x5210, R0 ;  /* 0x000052100e1b7816 */ /* 0x008fca0000000000 */
[----:B------:R0:W-:Y:S04]  /*103710*/  STSM.16.M88.4 [R28], R24 ;  /* 0x000000181c007844 */ /* 0x0001e80000000200 */
[----:B------:R1:W-:Y:S01]  /*103720*/  STSM.16.M88.4 [R28+0x200], R4 ;  /* 0x000200041c007844 */ /* 0x0003e20000000200 */
[----:B------:R-:W-:Y:S06]  /*103730*/  BAR.SYNC.DEFER_BLOCKING 0x0 ;  /* 0x0000000000007b1d */ /* 0x000fec0000010000 */
[----:B0-----:R-:W3:Y:S04]  /*103740*/  LDL.LU.64 R26, [R1+0x5c10] ;  /* 0x005c1000011a7983 */ /* 0x001ee80000300a00 */
[----:B------:R-:W3:Y:S04]  /*103750*/  LDL.LU.64 R24, [R1+0x5c08] ;  /* 0x005c080001187983 */ /* 0x000ee80000300a00 */
[----:B-1----:R-:W3:Y:S04]  /*103760*/  LDL.LU.64 R6, [R1+0x5c00] ;  /* 0x005c000001067983 */ /* 0x002ee80000300a00 */
[----:B------:R-:W3:Y:S01]  /*103770*/  LDL.LU.64 R4, [R1+0x5bf8] ;  /* 0x005bf80001047983 */ /* 0x000ee20000300a00 */
[----:B------:R-:W-:-:S03]  /*103780*/  PRMT R0, R15, 0x7770, RZ ;  /* 0x000077700f007816 */ /* 0x000fc600000000ff */
[----:B--2---:R-:W-:Y:S04]  /*103790*/  STL.64 [R1+0x5948], R28 ;  /* 0x0059481c01007387 */ /* 0x004fe80000100a00 */
[----:B---3--:R0:W-:Y:S02]  /*1037a0*/  @P6 STG.E.U8 desc[UR42][R4.64], R0 ;  /* 0x0000000004006986 */ /* 0x0081e4000c10112a */
[----:B0-----:R-:W-:-:S05]  /*1037b0*/  PRMT R0, R15, 0x7771, RZ ;  /* 0x000077710f007816 */ /* 0x001fca00000000ff */
[----:B------:R0:W-:Y:S02]  /*1037c0*/  @P0 STG.E.U8 desc[UR42][R6.64], R0 ;  /* 0x0000000006000986 */ /* 0x0001e4000c10112a */
[----:B0-----:R-:W-:-:S05]  /*1037d0*/  PRMT R0, R15, 0x7772, RZ ;  /* 0x000077720f007816 */ /* 0x001fca00000000ff */
[----:B----4-:R0:W-:Y:S02]  /*1037e0*/  @P1 STG.E.U8 desc[UR42][R16.64], R0 ;  /* 0x0000000010001986 */ /* 0x0101e4000c10112a */
[----:B0-----:R-:W-:-:S05]  /*1037f0*/  PRMT R0, R15, 0x7773, RZ ;  /* 0x000077730f007816 */ /* 0x001fca00000000ff */
[----:B------:R0:W-:Y:S01]  /*103800*/  @P2 STG.E.U8 desc[UR42][R18.64], R0 ;  /* 0x0000000012002986 */ /* 0x0001e2000c10112a */
[----:B------:R-:W-:Y:S02]  /*103810*/  LOP3.LUT P6, RZ, R27, 0x1000, RZ, 0xc0, !PT ;  /* 0x000010001bff7812 */ /* 0x000fe400078cc0ff */
[----:B0-----:R-:W-:-:S05]  /*103820*/  PRMT R0, R25, 0x7770, RZ ;  /* 0x0000777019007816 */ /* 0x001fca00000000ff */
[----:B------:R0:W-:Y:S02]  /*103830*/  @P3 STG.E.U8 desc[UR42][R12.64], R0 ;  /* 0x000000000c003986 */ /* 0x0001e4000c10112a */
[----:B0-----:R-:W-:-:S05]  /*103840*/  PRMT R0, R25, 0x7771, RZ ;  /* 0x0000777119007816 */ /* 0x001fca00000000ff */
[----:B------:R0:W-:Y:S02]  /*103850*/  @P4 STG.E.U8 desc[UR42][R20.64], R0 ;  /* 0x0000000014004986 */ /* 0x0001e4000c10112a */
[----:B0-----:R-:W-:-:S05]  /*103860*/  PRMT R0, R25, 0x7772, RZ ;  /* 0x0000777219007816 */ /* 0x001fca00000000ff */
[----:B------:R0:W-:Y:S02]  /*103870*/  @P5 STG.E.U8 desc[UR42][R10.64], R0 ;  /* 0x000000000a005986 */ /* 0x0001e4000c10112a */
[----:B0-----:R-:W-:-:S05]  /*103880*/  PRMT R0, R25, 0x7773, RZ ;  /* 0x0000777319007816 */ /* 0x001fca00000000ff */
[----:B------:R0:W-:Y:S04]  /*103890*/  @P6 STG.E.U8 desc[UR42][R22.64], R0 ;  /* 0x0000000016006986 */ /* 0x0001e8000c10112a */
[----:B0-----:R-:W2:Y:S04]  /*1038a0*/  LDL.LU.64 R22, [R1+0x28b8] ;  /* 0x0028b80001167983 */ /* 0x001ea80000300a00 */
[----:B------:R-:W3:Y:S04]  /*1038b0*/  LDL.LU.64 R14, [R1+0x28b0] ;  /* 0x0028b000010e7983 */ /* 0x000ee80000300a00 */
[----:B------:R-:W4:Y:S04]  /*1038c0*/  LDL.LU.64 R12, [R1+0x28a8] ;  /* 0x0028a800010c7983 */ /* 0x000f280000300a00 */
[----:B------:R-:W2:Y:S01]  /*1038d0*/  LDL.LU R19, [R1+0x864] ;  /* 0x0008640001137983 */ /* 0x000ea20000300800 */
[----:B------:R-:W-:-:S02]  /*1038e0*/  LOP3.LUT P0, RZ, R26, 0x1, RZ, 0xc0, !PT ;  /* 0x000000011aff7812 */ /* 0x000fc4000780c0ff */
[----:B------:R-:W-:Y:S02]  /*1038f0*/  LOP3.LUT R27, R27, 0xffffffef, RZ, 0xc0, !PT ;  /* 0xffffffef1b1b7812 */ /* 0x000fe400078ec0ff */
[----:B------:R-:W-:Y:S01]  /*103900*/  LOP3.LUT P3, RZ, R9, 0x100000, RZ, 0xc0, !PT ;  /* 0x0010000009ff7812 */ /* 0x000fe2000786c0ff */
[----:B------:R-:W3:Y:S04]  /*103910*/  LDL.LU.64 R20, [R1+0x28a0] ;  /* 0x0028a00001147983 */ /* 0x000ee80000300a00 */
[----:B------:R-:W3:Y:S04]  /*103920*/  LDL.LU.64 R10, [R1+0x2878] ;  /* 0x00287800010a7983 */ /* 0x000ee80000300a00 */
[----:B------:R-:W3:Y:S01]  /*103930*/  LDL.LU R0, [R1+0x844] ;  /* 0x0008440001007983 */ /* 0x000ee20000300800 */
[----:B------:R-:W-:-:S02]  /*103940*/  @P0 LOP3.LUT R27, R27, 0x10, RZ, 0xfc, !PT ;  /* 0x000000101b1b0812 */ /* 0x000fc400078efcff */
[----:B------:R-:W-:Y:S02]  /*103950*/  LOP3.LUT P0, RZ, R9, 0x80000000, RZ, 0xc0, !PT ;  /* 0x8000000009ff7812 */ /* 0x000fe4000780c0ff */
[----:B------:R-:W-:-:S11]  /*103960*/  LOP3.LUT R27, R27, 0xffffffdf, RZ, 0xc0, !PT ;  /* 0xffffffdf1b1b7812 */ /* 0x000fd600078ec0ff */
[----:B------:R-:W-:Y:S02]  /*103970*/  @P0 LOP3.LUT R27, R27, 0x20, RZ, 0xfc, !PT ;  /* 0x000000201b1b0812 */ /* 0x000fe400078efcff */
        /* <DEDUP_REMOVED lines=16> */
[----:B------:R-:W-:Y:S01]  /*103a80*/  LOP3.LUT R27, R27, 0xfffff7ff, RZ, 0xc0, !PT ;  /* 0xfffff7ff1b1b7812 */ /* 0x000fe200078ec0ff */
[----:B------:R-:W-:Y:S01]  /*103a90*/  STL.64 [R1+0x5490], R8 ;  /* 0x0054900801007387 */ /* 0x000fe20000100a00 */
[C---:B------:R-:W-:Y:S02]  /*103aa0*/  LOP3.LUT P4, RZ, R9.reuse, 0x200000, RZ, 0xc0, !PT ;  /* 0x0020000009ff7812 */ /* 0x040fe4000788c0ff */
[C---:B------:R-:W-:Y:S02]  /*103ab0*/  LOP3.LUT P5, RZ, R9.reuse, 0x400000, RZ, 0xc0, !PT ;  /* 0x0040000009ff7812 */ /* 0x040fe400078ac0ff */
[----:B------:R-:W-:-:S05]  /*103ac0*/  LOP3.LUT P6, RZ, R9, 0x800000, RZ, 0xc0, !PT ;  /* 0x0080000009ff7812 */ /* 0x000fca00078cc0ff */
[----:B------:R-:W-:Y:S02]  /*103ad0*/  @P0 LOP3.LUT R27, R27, 0x800, RZ, 0xfc, !PT ;  /* 0x000008001b1b0812 */ /* 0x000fe400078efcff */
[----:B------:R-:W-:Y:S02]  /*103ae0*/  LOP3.LUT P0, RZ, R9, 0x1000000, RZ, 0xc0, !PT ;  /* 0x0100000009ff7812 */ /* 0x000fe4000780c0ff */
[----:B--2---:R-:W-:-:S05]  /*103af0*/  PRMT R2, R19, 0x7770, RZ ;  /* 0x0000777013027816 */ /* 0x004fca00000000ff */
[----:B------:R0:W-:Y:S04]  /*103b00*/  @P3 STG.E.U8 desc[UR42][R22.64], R2 ;  /* 0x0000000216003986 */ /* 0x0001e8000c10112a */
[----:B0-----:R-:W2:Y:S04]  /*103b10*/  LDL.LU.64 R22, [R1+0x2870] ;  /* 0x0028700001167983 */ /* 0x001ea80000300a00 */
[----:B------:R-:W2:Y:S04]  /*103b20*/  LDL.LU.64 R8, [R1+0x2838] ;  /* 0x0028380001087983 */ /* 0x000ea80000300a00 */
[----:B--2---:R0:W-:Y:S04]  /*103b30*/  STL.64 [R1+0x5be8], R8 ;  /* 0x005be80801007387 */ /* 0x0041e80000100a00 */
[----:B0-----:R-:W2:Y:S01]  /*103b40*/  LDL.LU.64 R8, [R1+0x2860] ;  /* 0x0028600001087983 */ /* 0x001ea20000300a00 */
[----:B------:R-:W-:-:S05]  /*103b50*/  PRMT R2, R19, 0x7771, RZ ;  /* 0x0000777113027816 */ /* 0x000fca00000000ff */
[----:B---3--:R0:W-:Y:S01]  /*103b60*/  @P4 STG.E.U8 desc[UR42][R14.64], R2 ;  /* 0x000000020e004986 */ /* 0x0081e2000c10112a */
[----:B------:R-:W-:Y:S02]  /*103b70*/  PRMT R6, R0, 0x7770, RZ ;  /* 0x0000777000067816 */ /* 0x000fe400000000ff */
[----:B0-----:R-:W-:-:S05]  /*103b80*/  PRMT R2, R19, 0x7772, RZ ;  /* 0x0000777213027816 */ /* 0x001fca00000000ff */
[----:B----4-:R-:W-:Y:S04]  /*103b90*/  @P5 STG.E.U8 desc[UR42][R12.64], R2 ;  /* 0x000000020c005986 */ /* 0x010fe8000c10112a */
[----:B--2---:R0:W-:Y:S04]  /*103ba0*/  STL.64 [R1+0x5bf0], R8 ;  /* 0x005bf00801007387 */ /* 0x0041e80000100a00 */
[----:B0-----:R-:W2:Y:S01]  /*103bb0*/  LDL.LU.64 R8, [R1+0x2868] ;  /* 0x0028680001087983 */ /* 0x001ea20000300a00 */
[----:B------:R-:W-:-:S03]  /*103bc0*/  PRMT R2, R19, 0x7773, RZ ;  /* 0x0000777313027816 */ /* 0x000fc600000000ff */
[----:B------:R-:W3:Y:S04]  /*103bd0*/  LDL.LU R25, [R1+0x868] ;  /* 0x0008680001197983 */ /* 0x000ee80000300800 */
[----:B------:R-:W4:Y:S04]  /*103be0*/  LDL.LU.64 R28, [R1+0x2830] ;  /* 0x00283000011c7983 */ /* 0x000f280000300a00 */
[----:B------:R0:W-:Y:S04]  /*103bf0*/  @P6 STG.E.U8 desc[UR42][R20.64], R2 ;  /* 0x0000000214006986 */ /* 0x0001e8000c10112a */
[----:B------:R1:W-:Y:S01]  /*103c00*/  @P0 STG.E.U8 desc[UR42][R10.64], R6 ;  /* 0x000000060a000986 */ /* 0x0003e2000c10112a */
[----:B------:R-:W-:-:S03]  /*103c10*/  LOP3.LUT P0, RZ, R27, 0x800, RZ, 0xc0, !PT ;  /* 0x000008001bff7812 */ /* 0x000fc6000780c0ff */
[----:B0-----:R-:W3:Y:S01]  /*103c20*/  LDL.LU.64 R2, [R1+0x2828] ;  /* 0x0028280001027983 */ /* 0x001ee20000300a00 */
[----:B-1----:R-:W-:-:S03]  /*103c30*/  PRMT R10, R0, 0x7771, RZ ;  /* 0x00007771000a7816 */ /* 0x002fc600000000ff */
[----:B------:R-:W3:Y:S04]  /*103c40*/  LDL.LU.64 R4, [R1+0x2820] ;  /* 0x0028200001047983 */ /* 0x000ee80000300a00 */
[----:B------:R-:W3:Y:S04]  /*103c50*/  LDL.LU R18, [R1+0x848] ;  /* 0x0008480001127983 */ /* 0x000ee80000300800 */
[----:B------:R-:W3:Y:S04]  /*103c60*/  LDL.LU.64 R6, [R1+0x27f8] ;  /* 0x0027f80001067983 */ /* 0x000ee80000300a00 */
[----:B------:R0:W-:Y:S01]  /*103c70*/  @P0 STG.E.U8 desc[UR42][R22.64], R10 ;  /* 0x0000000a16000986 */ /* 0x0001e2000c10112a */
[----:B------:R-:W-:-:S03]  /*103c80*/  LOP3.LUT P0, RZ, R27, 0x400, RZ, 0xc0, !PT ;  /* 0x000004001bff7812 */ /* 0x000fc6000780c0ff */
[----:B------:R-:W3:Y:S04]  /*103c90*/  LDL.LU.64 R16, [R1+0x27f0] ;  /* 0x0027f00001107983 */ /* 0x000ee80000300a00 */
[----:B------:R-:W3:Y:S04]  /*103ca0*/  LDL.LU.64 R14, [R1+0x27e8] ;  /* 0x0027e800010e7983 */ /* 0x000ee80000300a00 */
[----:B------:R-:W3:Y:S04]  /*103cb0*/  LDL.LU R19, [R1+0x86c] ;  /* 0x00086c0001137983 */ /* 0x000ee80000300800 */
[----:B------:R-:W3:Y:S04]  /*103cc0*/  LDL.LU.64 R12, [R1+0x27e0] ;  /* 0x0027e000010c7983 */ /* 0x000ee80000300a00 */
[----:B------:R-:W3:Y:S01]  /*103cd0*/  LDL.LU.64 R20, [R1+0x27b0] ;  /* 0x0027b00001147983 */ /* 0x000ee20000300a00 */
[----:B0-----:R-:W-:-:S03]  /*103ce0*/  PRMT R22, R0, 0x7772, RZ ;  /* 0x0000777200167816 */ /* 0x001fc600000000ff */
[----:B------:R-:W3:Y:S04]  /*103cf0*/  LDL.LU.64 R10, [R1+0x27a8] ;  /* 0x0027a800010a7983 */ /* 0x000ee80000300a00 */
[----:B--2---:R0:W-:Y:S04]  /*103d00*/  @P0 STG.E.U8 desc[UR42][R8.64], R22 ;  /* 0x0000001608000986 */ /* 0x0041e8000c10112a */
[----:B0-----:R-:W2:Y:S01]  /*103d10*/  LDL.LU.64 R8, [R1+0x5bf0] ;  /* 0x005bf00001087983 */ /* 0x001ea20000300a00 */
[C---:B------:R-:W-:Y:S02]  /*103d20*/  LOP3.LUT P0, RZ, R27.reuse, 0x200, RZ, 0xc0, !PT ;  /* 0x000002001bff7812 */ /* 0x040fe4000780c0ff */
[----:B------:R-:W-:Y:S01]  /*103d30*/  PRMT R0, R0, 0x7773, RZ ;  /* 0x0000777300007816 */ /* 0x000fe200000000ff */
[----:B------:R-:W3:Y:S10]  /*103d40*/  LDL.LU.64 R22, [R1+0x27a0] ;  /* 0x0027a00001167983 */ /* 0x000ef40000300a00 */
[----:B--2---:R0:W-:Y:S04]  /*103d50*/  @P0 STG.E.U8 desc[UR42][R8.64], R0 ;  /* 0x0000000008000986 */ /* 0x0041e8000c10112a */
[----:B0-----:R-:W2:Y:S01]  /*103d60*/  LDL.LU.64 R8, [R1+0x5be8] ;  /* 0x005be80001087983 */ /* 0x001ea20000300a00 */
[----:B------:R-:W-:-:S02]  /*103d70*/  LOP3.LUT P0, RZ, R27, 0x100, RZ, 0xc0, !PT ;  /* 0x000001001bff7812 */ /* 0x000fc4000780c0ff */
[----:B---3--:R-:W-:Y:S02]  /*103d80*/  PRMT R0, R25, 0x7770, RZ ;  /* 0x0000777019007816 */ /* 0x008fe400000000ff */
[C---:B------:R-:W-:Y:S02]  /*103d90*/  LOP3.LUT P1, RZ, R26.reuse, 0x2, RZ, 0xc0, !PT ;  /* 0x000000021aff7812 */ /* 0x040fe4000782c0ff */
[C---:B------:R-:W-:Y:S02]  /*103da0*/  LOP3.LUT P2, RZ, R26.reuse, 0x4, RZ, 0xc0, !PT ;  /* 0x000000041aff7812 */ /* 0x040fe4000784c0ff */
[C---:B------:R-:W-:Y:S02]  /*103db0*/  LOP3.LUT P3, RZ, R26.reuse, 0x8, RZ, 0xc0, !PT ;  /* 0x000000081aff7812 */ /* 0x040fe4000786c0ff */
[C---:B------:R-:W-:Y:S02]  /*103dc0*/  LOP3.LUT P4, RZ, R26.reuse, 0x10, RZ, 0xc0, !PT ;  /* 0x000000101aff7812 */ /* 0x040fe4000788c0ff */
[----:B------:R-:W-:-:S02]  /*103dd0*/  LOP3.LUT P5, RZ, R26, 0x20, RZ, 0xc0, !PT ;  /* 0x000000201aff7812 */ /* 0x000fc400078ac0ff */
[----:B------:R-:W-:Y:S01]  /*103de0*/  LOP3.LUT P6, RZ, R26, 0x40, RZ, 0xc0, !PT ;  /* 0x000000401aff7812 */ /* 0x000fe200078cc0ff */
[----:B--2---:R0:W-:Y:S01]  /*103df0*/  @P0 STG.E.U8 desc[UR42][R8.64], R0 ;  /* 0x0000000008000986 */ /* 0x0041e2000c10112a */
[----:B------:R-:W-:Y:S02]  /*103e00*/  LOP3.LUT P0, RZ, R27, 0x80, RZ, 0xc0, !PT ;  /* 0x000000801bff7812 */ /* 0x000fe4000780c0ff */
[----:B0-----:R-:W-:-:S11]  /*103e10*/  PRMT R0, R25, 0x7771, RZ ;  /* 0x0000777119007816 */ /* 0x001fd600000000ff */
[----:B----4-:R0:W-:Y:S01]  /*103e20*/  @P0 STG.E.U8 desc[UR42][R28.64], R0 ;  /* 0x000000001c000986 */ /* 0x0101e2000c10112a */
[----:B------:R-:W-:Y:S02]  /*103e30*/  LOP3.LUT P0, RZ, R27, 0x40, RZ, 0xc0, !PT ;  /* 0x000000401bff7812 */ /* 0x000fe4000780c0ff */
[----:B0-----:R-:W-:-:S11]  /*103e40*/  PRMT R0, R25, 0x7772, RZ ;  /* 0x0000777219007816 */ /* 0x001fd600000000ff */
[----:B------:R0:W-:Y:S01]  /*103e50*/  @P0 STG.E.U8 desc[UR42][R2.64], R0 ;  /* 0x0000000002000986 */ /* 0x0001e2000c10112a */
[----:B------:R-:W-:Y:S02]  /*103e60*/  LOP3.LUT P0, RZ, R27, 0x20, RZ, 0xc0, !PT ;  /* 0x000000201bff7812 */ /* 0x000fe4000780c0ff */
[----:B0-----:R-:W-:Y:S02]  /*103e70*/  PRMT R0, R25, 0x7773, RZ ;  /* 0x0000777319007816 */ /* 0x001fe400000000ff */
[----:B------:R-:W2:Y:S09]  /*103e80*/  LDL.LU R25, [R1+0x8] ;  /* 0x0000080001197983 */ /* 0x000eb20000300800 */
[----:B------:R0:W-:Y:S01]  /*103e90*/  @P0 STG.E.U8 desc[UR42][R4.64], R0 ;  /* 0x0000000004000986 */ /* 0x0001e2000c10112a */
[----:B------:R-:W-:-:S02]  /*103ea0*/  LOP3.LUT P0, RZ, R27, 0x10, RZ, 0xc0, !PT ;  /* 0x000000101bff7812 */ /* 0x000fc4000780c0ff */
[----:B0-----:R-:W-:-:S11]  /*103eb0*/  PRMT R0, R18, 0x7770, RZ ;  /* 0x0000777012007816 */ /* 0x001fd600000000ff */
[----:B------:R0:W-:Y:S02]  /*103ec0*/  @P0 STG.E.U8 desc[UR42][R6.64], R0 ;  /* 0x0000000006000986 */ /* 0x0001e4000c10112a */
[----:B0-----:R-:W-:-:S05]  /*103ed0*/  PRMT R0, R18, 0x7771, RZ ;  /* 0x0000777112007816 */ /* 0x001fca00000000ff */
        /* <DEDUP_REMOVED lines=9> */
[----:B0-----:R-:W-:Y:S02]  /*103f70*/  PRMT R0, R19, 0x7772, RZ ;  /* 0x0000777213007816 */ /* 0x001fe400000000ff */
[----:B------:R-:W3:Y:S04]  /*103f80*/  LDL.LU.64 R10, [R1+0x27c8] ;  /* 0x0027c800010a7983 */ /* 0x000ee80000300a00 */
[----:B------:R0:W-:Y:S04]  /*103f90*/  @P6 STG.E.U8 desc[UR42][R22.64], R0 ;  /* 0x0000000016006986 */ /* 0x0001e8000c10112a */
[----:B0-----:R-:W4:Y:S04]  /*103fa0*/  LDL.LU.64 R22, [R1+0x2788] ;  /* 0x0027880001167983 */ /* 0x001f280000300a00 */
[----:B------:R-:W4:Y:S04]  /*103fb0*/  LDL.LU.64 R6, [R1+0x2780] ;  /* 0x0027800001067983 */ /* 0x000f280000300a00 */
[----:B------:R-:W4:Y:S04]  /*103fc0*/  LDL.LU.64 R14, [R1+0x2778] ;  /* 0x00277800010e7983 */ /* 0x000f280000300a00 */
[----:B------:R-:W4:Y:S01]  /*103fd0*/  LDL.LU R13, [R1+0x84c] ;  /* 0x00084c00010d7983 */ /* 0x000f220000300800 */
[----:B------:R-:W-:-:S02]  /*103fe0*/  LOP3.LUT P0, RZ, R26, 0x80000, RZ, 0xc0, !PT ;  /* 0x000800001aff7812 */ /* 0x000fc4000780c0ff */
[C---:B------:R-:W-:Y:S02]  /*103ff0*/  LOP3.LUT P3, RZ, R26.reuse, 0x80, RZ, 0xc0, !PT ;  /* 0x000000801aff7812 */ /* 0x040fe4000786c0ff */
[----:B------:R-:W-:Y:S02]  /*104000*/  LOP3.LUT P4, RZ, R26, 0x100, RZ, 0xc0, !PT ;  /* 0x000001001aff7812 */ /* 0x000fe4000788c0ff */
[----:B------:R-:W-:Y:S01]  /*104010*/  PRMT R0, R19, 0x7773, RZ ;  /* 0x0000777313007816 */ /* 0x000fe200000000ff */
[----:B------:R-:W4:Y:S04]  /*104020*/  LDL.LU.64 R20, [R1+0x2770] ;  /* 0x0027700001147983 */ /* 0x000f280000300a00 */
[----:B------:R-:W4:Y:S01]  /*104030*/  LDL.LU R16, [R1+0x850] ;  /* 0x0008500001107983 */ /* 0x000f220000300800 */
[----:B--2---:R-:W-:-:S04]  /*104040*/  LOP3.LUT R25, R25, 0xefffffff, RZ, 0xc0, !PT ;  /* 0xefffffff19197812 */ /* 0x004fc800078ec0ff */
        /* <DEDUP_REMOVED lines=9> */
[----:B------:R-:W-:-:S05]  /*1040e0*/  @P0 LOP3.LUT R25, R25, 0x80000000, RZ, 0xfc, !PT ;  /* 0x8000000019190812 */ /* 0x000fca00078efcff */
[----:B------:R-:W-:Y:S04]  /*1040f0*/  STL.64 [R1+0x5bd0], R24 ;  /* 0x005bd01801007387 */ /* 0x000fe80000100a00 */
[----:B---3--:R0:W-:Y:S04]  /*104100*/  @P3 STG.E.U8 desc[UR42][R10.64], R0 ;  /* 0x000000000a003986 */ /* 0x0081e8000c10112a */
[----:B0-----:R-:W2:Y:S01]  /*104110*/  LDL.LU.64 R10, [R1+0x2748] ;  /* 0x00274800010a7983 */ /* 0x001ea20000300a00 */
[----:B----4-:R-:W-:-:S05]  /*104120*/  PRMT R0, R13, 0x7770, RZ ;  /* 0x000077700d007816 */ /* 0x010fca00000000ff */
[----:B------:R0:W-:Y:S04]  /*104130*/  @P4 STG.E.U8 desc[UR42][R22.64], R0 ;  /* 0x0000000016004986 */ /* 0x0001e8000c10112a */
[----:B0-----:R-:W3:Y:S04]  /*104140*/  LDL.LU.64 R22, [R1+0x2740] ;  /* 0x0027400001167983 */ /* 0x001ee80000300a00 */
[----:B------:R-:W4:Y:S01]  /*104150*/  LDL.LU.64 R24, [R1+0x2730] ;  /* 0x0027300001187983 */ /* 0x000f220000300a00 */
[----:B------:R-:W-:Y:S02]  /*104160*/  LOP3.LUT P0, RZ, R26, 0x8000, RZ, 0xc0, !PT ;  /* 0x000080001aff7812 */ /* 0x000fe4000780c0ff */
[----:B------:R-:W-:-:S11]  /*104170*/  LOP3.LUT R27, R27, 0xfffffffe, RZ, 0xc0, !PT ;  /* 0xfffffffe1b1b7812 */ /* 0x000fd600078ec0ff */
[----:B------:R-:W-:Y:S02]  /*104180*/  @P0 LOP3.LUT R27, R27, 0x1, RZ, 0xfc, !PT ;  /* 0x000000011b1b0812 */ /* 0x000fe400078efcff */
[----:B------:R-:W-:Y:S02]  /*104190*/  LOP3.LUT P0, RZ, R26, 0x4000, RZ, 0xc0, !PT ;  /* 0x000040001aff7812 */ /* 0x000fe4000780c0ff */
[----:B------:R-:W-:-:S11]  /*1041a0*/  LOP3.LUT R27, R27, 0xfffffffd, RZ, 0xc0, !PT ;  /* 0xfffffffd1b1b7812 */ /* 0x000fd600078ec0ff */
[----:B------:R-:W-:Y:S02]  /*1041b0*/  @P0 LOP3.LUT R27, R27, 0x2, RZ, 0xfc, !PT ;  /* 0x000000021b1b0812 */ /* 0x000fe400078efcff */
[C---:B------:R-:W-:Y:S02]  /*1041c0*/  LOP3.LUT P0, RZ, R26.reuse, 0x2000, RZ, 0xc0, !PT ;  /* 0x000020001aff7812 */ /* 0x040fe4000780c0ff */
[----:B------:R-:W-:Y:S02]  /*1041d0*/  LOP3.LUT R27, R27, 0xfffffffb, RZ, 0xc0, !PT ;  /* 0xfffffffb1b1b7812 */ /* 0x000fe400078ec0ff */
[----:B------:R-:W-:-:S09]  /*1041e0*/  LOP3.LUT P5, RZ, R26, 0x200, RZ, 0xc0, !PT ;  /* 0x000002001aff7812 */ /* 0x000fd200078ac0ff */
[----:B------:R-:W-:Y:S02]  /*1041f0*/  @P0 LOP3.LUT R27, R27, 0x4, RZ, 0xfc, !PT ;  /* 0x000000041b1b0812 */ /* 0x000fe400078efcff */
[C---:B------:R-:W-:Y:S02]  /*104200*/  LOP3.LUT P0, RZ, R26.reuse, 0x1000, RZ, 0xc0, !PT ;  /* 0x000010001aff7812 */ /* 0x040fe4000780c0ff */
[----:B------:R-:W-:Y:S02]  /*104210*/  LOP3.LUT P6, RZ, R26, 0x400, RZ, 0xc0, !PT ;  /* 0x000004001aff7812 */ /* 0x000fe400078cc0ff */
[----:B------:R-:W-:Y:S02]  /*104220*/  PRMT R0, R13, 0x7771, RZ ;  /* 0x000077710d007816 */ /* 0x000fe400000000ff */
[----:B------:R-:W-:-:S03]  /*104230*/  LOP3.LUT R27, R27, 0xfffffff7, RZ, 0xc0, !PT ;  /* 0xfffffff71b1b7812 */ /* 0x000fc600078ec0ff */
[----:B------:R-:W-:Y:S04]  /*104240*/  @P5 STG.E.U8 desc[UR42][R6.64], R0 ;  /* 0x0000000006005986 */ /* 0x000fe8000c10112a */
[----:B----4-:R0:W-:Y:S04]  /*104250*/  STL.64 [R1+0x5be0], R24 ;  /* 0x005be01801007387 */ /* 0x0101e80000100a00 */
[----:B0-----:R-:W4:Y:S01]  /*104260*/  LDL.LU.64 R24, [R1+0x2738] ;  /* 0x0027380001187983 */ /* 0x001f220000300a00 */
[----:B------:R-:W-:Y:S02]  /*104270*/  @P0 LOP3.LUT R27, R27, 0x8, RZ, 0xfc, !PT ;  /* 0x000000081b1b0812 */ /* 0x000fe400078efcff */
[----:B------:R-:W-:-:S02]  /*104280*/  LOP3.LUT P0, RZ, R26, 0x800, RZ, 0xc0, !PT ;  /* 0x000008001aff7812 */ /* 0x000fc4000780c0ff */
[C---:B------:R-:W-:Y:S01]  /*104290*/  PRMT R0, R13.reuse, 0x7772, RZ ;  /* 0x000077720d007816 */ /* 0x040fe200000000ff */
[----:B------:R-:W4:Y:S04]  /*1042a0*/  LDL.LU R18, [R1+0x830] ;  /* 0x0008300001127983 */ /* 0x000f280000300800 */
[----:B------:R-:W4:Y:S04]  /*1042b0*/  LDL.LU.64 R8, [R1+0x2708] ;  /* 0x0027080001087983 */ /* 0x000f280000300a00 */
[----:B------:R-:W4:Y:S04]  /*1042c0*/  LDL.LU.64 R28, [R1+0x2700] ;  /* 0x00270000011c7983 */ /* 0x000f280000300a00 */
[----:B------:R-:W4:Y:S04]  /*1042d0*/  LDL.LU.64 R2, [R1+0x26f8] ;  /* 0x0026f80001027983 */ /* 0x000f280000300a00 */
[----:B------:R0:W-:Y:S04]  /*1042e0*/  @P6 STG.E.U8 desc[UR42][R14.64], R0 ;  /* 0x000000000e006986 */ /* 0x0001e8000c10112a */
[----:B------:R-:W4:Y:S04]  /*1042f0*/  LDL.LU R19, [R1+0x854] ;  /* 0x0008540001137983 */ /* 0x000f280000300800 */
[----:B------:R-:W4:Y:S04]  /*104300*/  LDL.LU.64 R4, [R1+0x26f0] ;  /* 0x0026f00001047983 */ /* 0x000f280000300a00 */
[----:B------:R-:W4:Y:S01]  /*104310*/  LDL.LU.64 R6, [R1+0x26c8] ;  /* 0x0026c80001067983 */ /* 0x000f220000300a00 */
[----:B0-----:R-:W-:-:S03]  /*104320*/  PRMT R0, R13, 0x7773, RZ ;  /* 0x000077730d007816 */ /* 0x001fc600000000ff */
[----:B------:R-:W4:Y:S04]  /*104330*/  LDL.LU.64 R14, [R1+0x26c0] ;  /* 0x0026c000010e7983 */ /* 0x000f280000300a00 */
[----:B------:R-:W4:Y:S04]  /*104340*/  LDL.LU.64 R12, [R1+0x26b8] ;  /* 0x0026b800010c7983 */ /* 0x000f280000300a00 */
[----:B------:R-:W4:Y:S04]  /*104350*/  LDL.LU R17, [R1+0x834] ;  /* 0x0008340001117983 */ /* 0x000f280000300800 */
[----:B------:R0:W-:Y:S01]  /*104360*/  @P0 STG.E.U8 desc[UR42][R20.64], R0 ;  /* 0x0000000014000986 */ /* 0x0001e2000c10112a */
[----:B------:R-:W-:-:S02]  /*104370*/  LOP3.LUT P0, RZ, R27, 0x8, RZ, 0xc0, !PT ;  /* 0x000000081bff7812 */ /* 0x000fc4000780c0ff */
[----:B0-----:R-:W-:Y:S01]  /*104380*/  PRMT R0, R16, 0x7770, RZ ;  /* 0x0000777010007816 */ /* 0x001fe200000000ff */
[----:B------:R-:W4:Y:S10]  /*104390*/  LDL.LU.64 R20, [R1+0x26b0] ;  /* 0x0026b00001147983 */ /* 0x000f340000300a00 */
[----:B--2---:R0:W-:Y:S01]  /*1043a0*/  @P0 STG.E.U8 desc[UR42][R10.64], R0 ;  /* 0x000000000a000986 */ /* 0x0041e2000c10112a */
[----:B------:R-:W-:-:S02]  /*1043b0*/  LOP3.LUT P0, RZ, R27, 0x4, RZ, 0xc0, !PT ;  /* 0x000000041bff7812 */ /* 0x000fc4000780c0ff */
[----:B0-----:R-:W-:Y:S01]  /*1043c0*/  PRMT R0, R16, 0x7771, RZ ;  /* 0x0000777110007816 */ /* 0x001fe200000000ff */
[----:B------:R-:W2:Y:S10]  /*1043d0*/  LDL.LU.64 R10, [R1+0x2688] ;  /* 0x00268800010a7983 */ /* 0x000eb40000300a00 */
[----:B---3--:R0:W-:Y:S01]  /*1043e0*/  @P0 STG.E.U8 desc[UR42][R22.64], R0 ;  /* 0x0000000016000986 */ /* 0x0081e2000c10112a */
[----:B------:R-:W-:-:S02]  /*1043f0*/  LOP3.LUT P0, RZ, R27, 0x2, RZ, 0xc0, !PT ;  /* 0x000000021bff7812 */ /* 0x000fc4000780c0ff */
[----:B0-----:R-:W-:Y:S01]  /*104400*/  PRMT R0, R16, 0x7772, RZ ;  /* 0x0000777210007816 */ /* 0x001fe200000000ff */
[----:B------:R-:W3:Y:S10]  /*104410*/  LDL.LU.64 R22, [R1+0x2680] ;  /* 0x0026800001167983 */ /* 0x000ef40000300a00 */
[----:B----4-:R0:W-:Y:S04]  /*104420*/  @P0 STG.E.U8 desc[UR42][R24.64], R0 ;  /* 0x0000000018000986 */ /* 0x0101e8000c10112a */
[----:B0-----:R-:W4:Y:S01]  /*104430*/  LDL.LU.64 R24, [R1+0x5be0] ;  /* 0x005be00001187983 */ /* 0x001f220000300a00 */
[----:B------:R-:W-:-:S02]  /*104440*/  LOP3.LUT P0, RZ, R27, 0x1, RZ, 0xc0, !PT ;  /* 0x000000011bff7812 */ /* 0x000fc4000780c0ff */
[----:B------:R-:W-:Y:S01]  /*104450*/  PRMT R0, R16, 0x7773, RZ ;  /* 0x0000777310007816 */ /* 0x000fe200000000ff */
[----:B------:R-:W2:Y:S10]  /*104460*/  LDL.LU R27, [R1+0x5bd8] ;  /* 0x005bd800011b7983 */ /* 0x000eb40000300800 */
[----:B----4-:R0:W-:Y:S04]  /*104470*/  @P0 STG.E.U8 desc[UR42][R24.64], R0 ;  /* 0x0000000018000986 */ /* 0x0101e8000c10112a */
[----:B0-----:R-:W4:Y:S01]  /*104480*/  LDL.LU.64 R24, [R1+0x5bd0] ;  /* 0x005bd00001187983 */ /* 0x001f220000300a00 */
[----:B------:R-:W-:-:S02]  /*104490*/  PRMT R0, R18, 0x7770, RZ ;  /* 0x0000777012007816 */ /* 0x000fc400000000ff */
[C---:B------:R-:W-:Y:S02]  /*1044a0*/  LOP3.LUT P1, RZ, R26.reuse, 0x100000, RZ, 0xc0, !PT ;  /* 0x001000001aff7812 */ /* 0x040fe4000782c0ff */
[C---:B------:R-:W-:Y:S02]  /*1044b0*/  LOP3.LUT P2, RZ, R26.reuse, 0x200000, RZ, 0xc0, !PT ;  /* 0x002000001aff7812 */ /* 0x040fe4000784c0ff */
[C---:B------:R-:W-:Y:S02]  /*1044c0*/  LOP3.LUT P3, RZ, R26.reuse, 0x400000, RZ, 0xc0, !PT ;  /* 0x004000001aff7812 */ /* 0x040fe4000786c0ff */
[C---:B------:R-:W-:Y:S02]  /*1044d0*/  LOP3.LUT P4, RZ, R26.reuse, 0x800000, RZ, 0xc0, !PT ;  /* 0x008000001aff7812 */ /* 0x040fe4000788c0ff */
[C---:B------:R-:W-:Y:S02]  /*1044e0*/  LOP3.LUT P5, RZ, R26.reuse, 0x1000000, RZ, 0xc0, !PT ;  /* 0x010000001aff7812 */ /* 0x040fe400078ac0ff */
[----:B------:R-:W-:-:S02]  /*1044f0*/  LOP3.LUT P6, RZ, R26, 0x2000000, RZ, 0xc0, !PT ;  /* 0x020000001aff7812 */ /* 0x000fc400078cc0ff */
[----:B----4-:R-:W-:-:S13]  /*104500*/  LOP3.LUT P0, RZ, R25, 0x80000000, RZ, 0xc0, !PT ;  /* 0x8000000019ff7812 */ /* 0x010fda000780c0ff */
[----:B------:R0:W-:Y:S01]  /*104510*/  @P0 STG.E.U8 desc[UR42][R8.64], R0 ;  /* 0x0000000008000986 */ /* 0x0001e2000c10112a */
[----:B------:R-:W-:Y:S02]  /*104520*/  LOP3.LUT P0, RZ, R25, 0x40000000, RZ, 0xc0, !PT ;  /* 0x4000000019ff7812 */ /* 0x000fe4000780c0ff */
[----:B0-----:R-:W-:-:S11]  /*104530*/  PRMT R0, R18, 0x7771, RZ ;  /* 0x0000777112007816 */ /* 0x001fd600000000ff */
[----:B------:R0:W-:Y:S01]  /*104540*/  @P0 STG.E.U8 desc[UR42][R28.64], R0 ;  /* 0x000000001c000986 */ /* 0x0001e2000c10112a */
[----:B------:R-:W-:Y:S02]  /*104550*/  LOP3.LUT P0, RZ, R25, 0x20000000, RZ, 0xc0, !PT ;  /* 0x2000000019ff7812 */ /* 0x000fe4000780c0ff */
[----:B0-----:R-:W-:-:S11]  /*104560*/  PRMT R0, R18, 0x7772, RZ ;  /* 0x0000777212007816 */ /* 0x001fd600000000ff */
[----:B------:R0:W-:Y:S01]  /*104570*/  @P0 STG.E.U8 desc[UR42][R2.64], R0 ;  /* 0x0000000002000986 */ /* 0x0001e2000c10112a */
[----:B------:R-:W-:Y:S02]  /*104580*/  LOP3.LUT P0, RZ, R25, 0x10000000, RZ, 0xc0, !PT ;  /* 0x1000000019ff7812 */ /* 0x000fe4000780c0ff */
        /* <DEDUP_REMOVED lines=11> */
[----:B--2---:R0:W-:Y:S02]  /*104640*/  @P5 STG.E.U8 desc[UR42][R10.64], R0 ;  /* 0x000000000a005986 */ /* 0x0041e4000c10112a */
[----:B0-----:R-:W-:Y:S02]  /*104650*/  PRMT R0, R17, 0x7771, RZ ;  /* 0x0000777111007816 */ /* 0x001fe400000000ff */
[----:B------:R-:W2:Y:S04]  /*104660*/  LDL.LU.64 R10, [R1+0x2678] ;  /* 0x00267800010a7983 */ /* 0x000ea80000300a00 */
[----:B---3--:R0:W-:Y:S04]  /*104670*/  @P6 STG.E.U8 desc[UR42][R22.64], R0 ;  /* 0x0000000016006986 */ /* 0x0081e8000c10112a */
[----:B0-----:R-:W3:Y:S01]  /*104680*/  LDL.LU.64 R22, [R1+0x2670] ;  /* 0x0026700001167983 */ /* 0x001ee20000300a00 */
[----:B------:R-:W-:-:S02]  /*104690*/  LOP3.LUT P3, RZ, R26, 0x4000000, RZ, 0xc0, !PT ;  /* 0x040000001aff7812 */ /* 0x000fc4000786c0ff */
[----:B------:R-:W-:Y:S02]  /*1046a0*/  LOP3.LUT P4, RZ, R26, 0x8000000, RZ, 0xc0, !PT ;  /* 0x080000001aff7812 */ /* 0x000fe4000788c0ff */
[C---:B------:R-:W-:Y:S01]  /*1046b0*/  PRMT R0, R17.reuse, 0x7772, RZ ;  /* 0x0000777211007816 */ /* 0x040fe200000000ff */
[----:B------:R-:W4:Y:S04]  /*1046c0*/  LDL.LU.64 R20, [R1+0x2648] ;  /* 0x0026480001147983 */ /* 0x000f280000300a00 */
[----:B------:R-:W4:Y:S04]  /*1046d0*/  LDL.LU.64 R14, [R1+0x2640] ;  /* 0x00264000010e7983 */ /* 0x000f280000300a00 */
[----:B------:R-:W4:Y:S04]  /*1046e0*/  LDL.LU.64 R12, [R1+0x2638] ;  /* 0x00263800010c7983 */ /* 0x000f280000300a00 */
[----:B------:R-:W4:Y:S04]  /*1046f0*/  LDL.LU R19, [R1+0x858] ;  /* 0x0008580001137983 */ /* 0x000f280000300800 */
[----:B--2---:R0:W-:Y:S02]  /*104700*/  @P3 STG.E.U8 desc[UR42][R10.64], R0 ;  /* 0x000000000a003986 */ /* 0x0041e4000c10112a */
[----:B0-----:R-:W-:-:S02]  /*104710*/  PRMT R0, R17, 0x7773, RZ ;  /* 0x0000777311007816 */ /* 0x001fc400000000ff */
[----:B------:R-:W2:Y:S04]  /*104720*/  LDL.LU.64 R10, [R1+0x2630] ;  /* 0x00263000010a7983 */ /* 0x000ea80000300a00 */
[----:B------:R-:W2:Y:S04]  /*104730*/  LDL.LU R18, [R1+0x838] ;  /* 0x0008380001127983 */ /* 0x000ea80000300800 */
[----:B---3--:R0:W-:Y:S04]  /*104740*/  @P4 STG.E.U8 desc[UR42][R22.64], R0 ;  /* 0x0000000016004986 */ /* 0x0081e8000c10112a */
[----:B0-----:R-:W3:Y:S04]  /*104750*/  LDL.LU.64 R22, [R1+0x2608] ;  /* 0x0026080001167983 */ /* 0x001ee80000300a00 */
[----:B------:R-:W2:Y:S04]  /*104760*/  LDL.LU.64 R8, [R1+0x25f0] ;  /* 0x0025f00001087983 */ /* 0x000ea80000300a00 */
[----:B--2---:R0:W-:Y:S04]  /*104770*/  STL.64 [R1+0x5bc0], R8 ;  /* 0x005bc00801007387 */ /* 0x0041e80000100a00 */
[----:B0-----:R-:W2:Y:S01]  /*104780*/  LDL.LU.64 R8, [R1+0x25f8] ;  /* 0x0025f80001087983 */ /* 0x001ea20000300a00 */
[----:B------:R-:W-:-:S02]  /*104790*/  LOP3.LUT P0, RZ, R27, 0x40, RZ, 0xc0, !PT ;  /* 0x000000401bff7812 */ /* 0x000fc4000780c0ff */
        /* <DEDUP_REMOVED lines=16> */
[----:B--2---:R0:W-:Y:S04]  /*1048a0*/  STL.64 [R1+0x5bc8], R8 ;  /* 0x005bc80801007387 */ /* 0x0041e80000100a00 */
[----:B0-----:R-:W2:Y:S06]  /*1048b0*/  LDL.LU.64 R8, [R1+0x2600] ;  /* 0x0026000001087983 */ /* 0x001eac0000300a00 */
[----:B------:R-:W-:-:S02]  /*1048c0*/  @P0 LOP3.LUT R25, R25, 0x2000000, RZ, 0xfc, !PT ;  /* 0x0200000019190812 */ /* 0x000fc400078efcff */
[----:B------:R-:W-:Y:S02]  /*1048d0*/  LOP3.LUT P0, RZ, R27, 0x1, RZ, 0xc0, !PT ;  /* 0x000000011bff7812 */ /* 0x000fe4000780c0ff */
[----:B------:R-:W-:Y:S02]  /*1048e0*/  LOP3.LUT R25, R25, 0xfbffffff, RZ, 0xc0, !PT ;  /* 0xfbffffff19197812 */ /* 0x000fe400078ec0ff */
[----:B------:R-:W-:-:S09]  /*1048f0*/  LOP3.LUT P5, RZ, R26, 0x10000000, RZ, 0xc0, !PT ;  /* 0x100000001aff7812 */ /* 0x000fd200078ac0ff */
[----:B------:R-:W-:Y:S02]  /*104900*/  @P0 LOP3.LUT R25, R25, 0x4000000, RZ, 0xfc, !PT ;  /* 0x0400000019190812 */ /* 0x000fe400078efcff */
[C---:B------:R-:W-:Y:S02]  /*104910*/  LOP3.LUT P0, RZ, R26.reuse, 0x80000000, RZ, 0xc0, !PT ;  /* 0x800000001aff7812 */ /* 0x040fe4000780c0ff */
[----:B------:R-:W-:Y:S02]  /*104920*/  LOP3.LUT P6, RZ, R26, 0x20000000, RZ, 0xc0, !PT ;  /* 0x200000001aff7812 */ /* 0x000fe400078cc0ff */
[----:B----4-:R-:W-:Y:S02]  /*104930*/  PRMT R0, R19, 0x7770, RZ ;  /* 0x0000777013007816 */ /* 0x010fe400000000ff */
[----:B------:R-:W-:-:S03]  /*104940*/  LOP3.LUT R25, R25, 0xf7ffffff, RZ, 0xc0, !PT ;  /* 0xf7ffffff19197812 */ /* 0x000fc600078ec0ff */
[----:B------:R0:W-:Y:S04]  /*104950*/  @P5 STG.E.U8 desc[UR42][R20.64], R0 ;  /* 0x0000000014005986 */ /* 0x0001e8000c10112a */
[----:B------:R-:W-:Y:S02]  /*104960*/  @P0 LOP3.LUT R25, R25, 0x8000000, RZ, 0xfc, !PT ;  /* 0x0800000019190812 */ /* 0x000fe400078efcff */
[----:B------:R-:W-:Y:S02]  /*104970*/  LOP3.LUT P0, RZ, R26, 0x40000000, RZ, 0xc0, !PT ;  /* 0x400000001aff7812 */ /* 0x000fe4000780c0ff */
[C---:B0-----:R-:W-:Y:S01]  /*104980*/  PRMT R0, R19.reuse, 0x7771, RZ ;  /* 0x0000777113007816 */ /* 0x041fe200000000ff */
[----:B------:R-:W4:Y:S04]  /*104990*/  LDL.LU R20, [R1+0x85c] ;  /* 0x00085c0001147983 */ /* 0x000f280000300800 */
[----:B------:R-:W4:Y:S04]  /*1049a0*/  LDL.LU.64 R28, [R1+0x25d8] ;  /* 0x0025d800011c7983 */ /* 0x000f280000300a00 */
[----:B------:R-:W4:Y:S04]  /*1049b0*/  LDL.LU.64 R2, [R1+0x25d0] ;  /* 0x0025d00001027983 */ /* 0x000f280000300a00 */
[----:B------:R-:W4:Y:S04]  /*1049c0*/  LDL.LU R21, [R1+0x83c] ;  /* 0x00083c0001157983 */ /* 0x000f280000300800 */
[----:B------:R0:W-:Y:S04]  /*1049d0*/  @P6 STG.E.U8 desc[UR42][R14.64], R0 ;  /* 0x000000000e006986 */ /* 0x0001e8000c10112a */
[----:B------:R-:W4:Y:S04]  /*1049e0*/  LDL.LU.64 R4, [R1+0x25c8] ;  /* 0x0025c80001047983 */ /* 0x000f280000300a00 */
[----:B------:R-:W4:Y:S04]  /*1049f0*/  LDL.LU.64 R6, [R1+0x25c0] ;  /* 0x0025c00001067983 */ /* 0x000f280000300a00 */
[----:B------:R-:W4:Y:S01]  /*104a00*/  LDL.LU.64 R16, [R1+0x2598] ;  /* 0x0025980001107983 */ /* 0x000f220000300a00 */
[----:B0-----:R-:W-:-:S03]  /*104a10*/  PRMT R0, R19, 0x7772, RZ ;  /* 0x0000777213007816 */ /* 0x001fc600000000ff */
[----:B------:R-:W4:Y:S04]  /*104a20*/  LDL.LU.64 R14, [R1+0x2590] ;  /* 0x00259000010e7983 */ /* 0x000f280000300a00 */
[----:B------:R0:W-:Y:S01]  /*104a30*/  @P0 STG.E.U8 desc[UR42][R12.64], R0 ;  /* 0x000000000c000986 */ /* 0x0001e2000c10112a */
[----:B------:R-:W-:Y:S02]  /*104a40*/  LOP3.LUT P0, RZ, R25, 0x8000000, RZ, 0xc0, !PT ;  /* 0x0800000019ff7812 */ /* 0x000fe4000780c0ff */
[----:B0-----:R-:W-:Y:S01]  /*104a50*/  PRMT R0, R19, 0x7773, RZ ;  /* 0x0000777313007816 */ /* 0x001fe200000000ff */
[----:B------:R-:W4:Y:S10]  /*104a60*/  LDL.LU.64 R12, [R1+0x2588] ;  /* 0x00258800010c7983 */ /* 0x000f340000300a00 */
[----:B------:R0:W-:Y:S01]  /*104a70*/  @P0 STG.E.U8 desc[UR42][R10.64], R0 ;  /* 0x000000000a000986 */ /* 0x0001e2000c10112a */
[----:B------:R-:W-:-:S02]  /*104a80*/  LOP3.LUT P0, RZ, R25, 0x4000000, RZ, 0xc0, !PT ;  /* 0x0400000019ff7812 */ /* 0x000fc4000780c0ff */
[----:B0-----:R-:W-:Y:S01]  /*104a90*/  PRMT R0, R18, 0x7770, RZ ;  /* 0x0000777012007816 */ /* 0x001fe200000000ff */
[----:B------:R-:W4:Y:S04]  /*104aa0*/  LDL.LU.64 R10, [R1+0x2580] ;  /* 0x00258000010a7983 */ /* 0x000f280000300a00 */
[----:B------:R-:W4:Y:S06]  /*104ab0*/  LDL.LU R19, [R1+0x810] ;  /* 0x0008100001137983 */ /* 0x000f2c0000300800 */
[----:B---3--:R0:W-:Y:S01]  /*104ac0*/  @P0 STG.E.U8 desc[UR42][R22.64], R0 ;  /* 0x0000000016000986 */ /* 0x0081e2000c10112a */
[----:B------:R-:W-:-:S02]  /*104ad0*/  LOP3.LUT P0, RZ, R25, 0x2000000, RZ, 0xc0, !PT ;  /* 0x0200000019ff7812 */ /* 0x000fc4000780c0ff */
[----:B0-----:R-:W-:Y:S01]  /*104ae0*/  PRMT R0, R18, 0x7771, RZ ;  /* 0x0000777112007816 */ /* 0x001fe200000000ff */
[----:B------:R-:W3:Y:S10]  /*104af0*/  LDL.LU.64 R22, [R1+0x2558] ;  /* 0x0025580001167983 */ /* 0x000ef40000300a00 */
[----:B--2---:R0:W-:Y:S04]  /*104b00*/  @P0 STG.E.U8 desc[UR42][R8.64], R0 ;  /* 0x0000000008000986 */ /* 0x0041e8000c10112a */
[----:B0-----:R-:W2:Y:S01]  /*104b10*/  LDL.LU.64 R8, [R1+0x5bc8] ;  /* 0x005bc80001087983 */ /* 0x001ea20000300a00 */
[----:B------:R-:W-:-:S02]  /*104b20*/  LOP3.LUT P0, RZ, R25, 0x1000000, RZ, 0xc0, !PT ;  /* 0x0100000019ff7812 */ /* 0x000fc4000780c0ff */
[----:B------:R-:W-:-:S11]  /*104b30*/  PRMT R0, R18, 0x7772, RZ ;  /* 0x0000777212007816 */ /* 0x000fd600000000ff */
[----:B--2---:R0:W-:Y:S04]  /*104b40*/  @P0 STG.E.U8 desc[UR42][R8.64], R0 ;  /* 0x0000000008000986 */ /* 0x0041e8000c10112a */
[----:B0-----:R-:W2:Y:S01]  /*104b50*/  LDL.LU.64 R8, [R1+0x5bc0] ;  /* 0x005bc00001087983 */ /* 0x001ea20000300a00 */
[----:B------:R-:W-:Y:S02]  /*104b60*/  LOP3.LUT P0, RZ, R25, 0x800000, RZ, 0xc0, !PT ;  /* 0x0080000019ff7812 */ /* 0x000fe4000780c0ff */
[----:B------:R-:W-:Y:S02]  /*104b70*/  PRMT R0, R18, 0x7773, RZ ;  /* 0x0000777312007816 */ /* 0x000fe400000000ff */
[C---:B------:R-:W-:Y:S02]  /*104b80*/  LOP3.LUT P1, RZ, R27.reuse, 0x80, RZ, 0xc0, !PT ;  /* 0x000000801bff7812 */ /* 0x040fe4000782c0ff */
[----:B------:R-:W-:-:S02]  /*104b90*/  LOP3.LUT P2, RZ, R27, 0x100, RZ, 0xc0, !PT ;  /* 0x000001001bff7812 */ /* 0x000fc4000784c0ff */
[C---:B------:R-:W-:Y:S02]  /*104ba0*/  LOP3.LUT P3, RZ, R27.reuse, 0x200, RZ, 0xc0, !PT ;  /* 0x000002001bff7812 */ /* 0x040fe4000786c0ff */
[C---:B------:R-:W-:Y:S02]  /*104bb0*/  LOP3.LUT P4, RZ, R27.reuse, 0x400, RZ, 0xc0, !PT ;  /* 0x000004001bff7812 */ /* 0x040fe4000788c0ff */
[C---:B------:R-:W-:Y:S02]  /*104bc0*/  LOP3.LUT P5, RZ, R27.reuse, 0x800, RZ, 0xc0, !PT ;  /* 0x000008001bff7812 */ /* 0x040fe400078ac0ff */
[----:B------:R-:W-:Y:S01]  /*104bd0*/  LOP3.LUT P6, RZ, R27, 0x1000, RZ, 0xc0, !PT ;  /* 0x000010001bff7812 */ /* 0x000fe200078cc0ff */
[----:B--2---:R4:W-:Y:S01]  /*104be0*/  @P0 STG.E.U8 desc[UR42][R8.64], R0 ;  /* 0x0000000008000986 */ /* 0x0049e2000c10112a */
[----:B------:R-:W-:Y:S02]  /*104bf0*/  LOP3.LUT P0, RZ, R25, 0x400000, RZ, 0xc0, !PT ;  /* 0x0040000019ff7812 */ /* 0x000fe4000780c0ff */
[----:B----4-:R-:W-:-:S11]  /*104c00*/  PRMT R0, R20, 0x7770, RZ ;  /* 0x0000777014007816 */ /* 0x010fd600000000ff */
        /* <DEDUP_REMOVED lines=16> */
[----:B------:R-:W2:Y:S04]  /*104d10*/  LDL.LU.64 R20, [R1+0x2550] ;  /* 0x0025500001147983 */ /* 0x000ea80000300a00 */
[----:B------:R0:W-:Y:S02]  /*104d20*/  @P5 STG.E.U8 desc[UR42][R10.64], R0 ;  /* 0x000000000a005986 */ /* 0x0001e4000c10112a */
[----:B0-----:R-:W-:-:S02]  /*104d30*/  PRMT R0, R19, 0x7770, RZ ;  /* 0x0000777013007816 */ /* 0x001fc400000000ff */
[----:B------:R-:W4:Y:S04]  /*104d40*/  LDL.LU.64 R10, [R1+0x2548] ;  /* 0x00254800010a7983 */ /* 0x000f280000300a00 */
[----:B---3--:R0:W-:Y:S04]  /*104d50*/  @P6 STG.E.U8 desc[UR42][R22.64], R0 ;  /* 0x0000000016006986 */ /* 0x0081e8000c10112a */
[----:B0-----:R-:W3:Y:S01]  /*104d60*/  LDL.LU.64 R22, [R1+0x2540] ;  /* 0x0025400001167983 */ /* 0x001ee20000300a00 */
[C---:B------:R-:W-:Y:S02]  /*104d70*/  LOP3.LUT P3, RZ, R27.reuse, 0x2000, RZ, 0xc0, !PT ;  /* 0x000020001bff7812 */ /* 0x040fe4000786c0ff */
[----:B------:R-:W-:-:S02]  /*104d80*/  LOP3.LUT P4, RZ, R27, 0x4000, RZ, 0xc0, !PT ;  /* 0x000040001bff7812 */ /* 0x000fc4000788c0ff */
[----:B------:R-:W-:Y:S02]  /*104d90*/  LOP3.LUT P5, RZ, R27, 0x8000, RZ, 0xc0, !PT ;  /* 0x000080001bff7812 */ /* 0x000fe400078ac0ff */
[C---:B------:R-:W-:Y:S02]  /*104da0*/  PRMT R0, R19.reuse, 0x7771, RZ ;  /* 0x0000777113007816 */ /* 0x040fe400000000ff */
[C---:B------:R-:W-:Y:S01]  /*104db0*/  PRMT R2, R19.reuse, 0x7772, RZ ;  /* 0x0000777213027816 */ /* 0x040fe200000000ff */
[----:B------:R-:W3:Y:S04]  /*104dc0*/  LDL.LU.64 R14, [R1+0x2518] ;  /* 0x00251800010e7983 */ /* 0x000ee80000300a00 */
[----:B------:R-:W3:Y:S04]  /*104dd0*/  LDL.LU.64 R12, [R1+0x2510] ;  /* 0x00251000010c7983 */ /* 0x000ee80000300a00 */
[----:B------:R-:W3:Y:S04]  /*104de0*/  LDL.LU R9, [R1+0x7f0] ;  /* 0x0007f00001097983 */ /* 0x000ee80000300800 */
[----:B--2---:R0:W-:Y:S04]  /*104df0*/  @P3 STG.E.U8 desc[UR42][R20.64], R0 ;  /* 0x0000000014003986 */ /* 0x0041e8000c10112a */
[----:B0-----:R-:W2:Y:S04]  /*104e00*/  LDL.LU.64 R20, [R1+0x2508] ;  /* 0x0025080001147983 */ /* 0x001ea80000300a00 */
[----:B----4-:R0:W-:Y:S04]  /*104e10*/  @P4 STG.E.U8 desc[UR42][R10.64], R2 ;  /* 0x000000020a004986 */ /* 0x0101e8000c10112a */
[----:B------:R-:W4:Y:S01]  /*104e20*/  LDL.LU R0, [R1+0x814] ;  /* 0x0008140001007983 */ /* 0x000f220000300800 */
[----:B0-----:R-:W-:-:S03]  /*104e30*/  PRMT R2, R19, 0x7773, RZ ;  /* 0x0000777313027816 */ /* 0x001fc600000000ff */
[----:B------:R-:W2:Y:S04]  /*104e40*/  LDL.LU.64 R10, [R1+0x2500] ;  /* 0x00250000010a7983 */ /* 0x000ea80000300a00 */
[----:B---3--:R0:W-:Y:S04]  /*104e50*/  @P5 STG.E.U8 desc[UR42][R22.64], R2 ;  /* 0x0000000216005986 */ /* 0x0081e8000c10112a */
[----:B0-----:R-:W3:Y:S01]  /*104e60*/  LDL.LU.64 R22, [R1+0x24d0] ;  /* 0x0024d00001167983 */ /* 0x001ee20000300a00 */
        /* <DEDUP_REMOVED lines=17> */
[----:B---3--:R0:W-:Y:S04]  /*104f80*/  STL.64 [R1+0x5bb8], R22 ;  /* 0x005bb81601007387 */ /* 0x0081e80000100a00 */
[----:B0-----:R-:W3:Y:S06]  /*104f90*/  LDL.LU.64 R22, [R1+0x24d8] ;  /* 0x0024d80001167983 */ /* 0x001eec0000300a00 */
[----:B------:R-:W-:-:S02]  /*104fa0*/  @P0 LOP3.LUT R25, R25, 0x20000, RZ, 0xfc, !PT ;  /* 0x0002000019190812 */ /* 0x000fc400078efcff */
[C---:B------:R-:W-:Y:S02]  /*104fb0*/  LOP3.LUT P0, RZ, R27.reuse, 0x80000, RZ, 0xc0, !PT ;  /* 0x000800001bff7812 */ /* 0x040fe4000780c0ff */
[----:B------:R-:W-:Y:S02]  /*104fc0*/  LOP3.LUT P6, RZ, R27, 0x10000, RZ, 0xc0, !PT ;  /* 0x000100001bff7812 */ /* 0x000fe400078cc0ff */
[----:B------:R-:W-:Y:S02]  /*104fd0*/  PRMT R2, R9, 0x7770, RZ ;  /* 0x0000777009027816 */ /* 0x000fe400000000ff */
[----:B------:R-:W-:Y:S02]  /*104fe0*/  LOP3.LUT R25, R25, 0xfffbffff, RZ, 0xc0, !PT ;  /* 0xfffbffff19197812 */ /* 0x000fe400078ec0ff */
[C---:B------:R-:W-:Y:S02]  /*104ff0*/  PRMT R6, R9.reuse, 0x7771, RZ ;  /* 0x0000777109067816 */ /* 0x040fe400000000ff */
[----:B------:R-:W-:Y:S01]  /*105000*/  PRMT R8, R9, 0x7772, RZ ;  /* 0x0000777209087816 */ /* 0x000fe200000000ff */
[----:B------:R-:W3:Y:S04]  /*105010*/  LDL.LU R18, [R1+0x7f4] ;  /* 0x0007f40001127983 */ /* 0x000ee80000300800 */
[----:B------:R-:W3:Y:S01]  /*105020*/  LDL.LU.64 R28, [R1+0x24c0] ;  /* 0x0024c000011c7983 */ /* 0x000ee20000300a00 */
[----:B------:R-:W-:-:S02]  /*105030*/  @P0 LOP3.LUT R25, R25, 0x40000, RZ, 0xfc, !PT ;  /* 0x0004000019190812 */ /* 0x000fc400078efcff */
[----:B------:R-:W-:Y:S02]  /*105040*/  LOP3.LUT P0, RZ, R27, 0x40000, RZ, 0xc0, !PT ;  /* 0x000400001bff7812 */ /* 0x000fe4000780c0ff */
[----:B------:R-:W-:-:S11]  /*105050*/  LOP3.LUT R25, R25, 0xfff7ffff, RZ, 0xc0, !PT ;  /* 0xfff7ffff19197812 */ /* 0x000fd600078ec0ff */
[----:B------:R-:W-:Y:S02]  /*105060*/  @P0 LOP3.LUT R25, R25, 0x80000, RZ, 0xfc, !PT ;  /* 0x0008000019190812 */ /* 0x000fe400078efcff */
[----:B------:R-:W-:Y:S01]  /*105070*/  LOP3.LUT P0, RZ, R27, 0x20000, RZ, 0xc0, !PT ;  /* 0x000200001bff7812 */ /* 0x000fe2000780c0ff */
[----:B------:R0:W-:-:S12]  /*105080*/  @P6 STG.E.U8 desc[UR42][R14.64], R2 ;  /* 0x000000020e006986 */ /* 0x0001d8000c10112a */
[----:B------:R-:W-:Y:S01]  /*105090*/  @P0 STG.E.U8 desc[UR42][R12.64], R6 ;  /* 0x000000060c000986 */ /* 0x000fe2000c10112a */
[----:B------:R-:W-:-:S03]  /*1050a0*/  LOP3.LUT P0, RZ, R25, 0x80000, RZ, 0xc0, !PT ;  /* 0x0008000019ff7812 */ /* 0x000fc6000780c0ff */
[----:B0-----:R-:W3:Y:S04]  /*1050b0*/  LDL.LU.64 R2, [R1+0x2498] ;  /* 0x0024980001027983 */ /* 0x001ee80000300a00 */
[----:B------:R-:W3:Y:S04]  /*1050c0*/  LDL.LU.64 R4, [R1+0x2490] ;  /* 0x0024900001047983 */ /* 0x000ee80000300a00 */
[----:B------:R-:W3:Y:S04]  /*1050d0*/  LDL.LU R19, [R1+0x818] ;  /* 0x0008180001137983 */ /* 0x000ee80000300800 */
[----:B--2---:R0:W-:Y:S01]  /*1050e0*/  @P0 STG.E.U8 desc[UR42][R20.64], R8 ;  /* 0x0000000814000986 */ /* 0x0041e2000c10112a */
[----:B------:R-:W-:-:S02]  /*1050f0*/  LOP3.LUT P0, RZ, R25, 0x40000, RZ, 0xc0, !PT ;  /* 0x0004000019ff7812 */ /* 0x000fc4000780c0ff */
[----:B0-----:R-:W-:-:S11]  /*105100*/  PRMT R8, R9, 0x7773, RZ ;  /* 0x0000777309087816 */ /* 0x001fd600000000ff */
[----:B------:R4:W-:Y:S01]  /*105110*/  @P0 STG.E.U8 desc[UR42][R10.64], R8 ;  /* 0x000000080a000986 */ /* 0x0009e2000c10112a */
[----:B------:R-:W-:Y:S02]  /*105120*/  LOP3.LUT P0, RZ, R25, 0x20000, RZ, 0xc0, !PT ;  /* 0x0002000019ff7812 */ /* 0x000fe4000780c0ff */
[C---:B------:R-:W-:Y:S02]  /*105130*/  LOP3.LUT P1, RZ, R27.reuse, 0x4000000, RZ, 0xc0, !PT ;  /* 0x040000001bff7812 */ /* 0x040fe4000782c0ff */
[C---:B------:R-:W-:Y:S02]  /*105140*/  LOP3.LUT P2, RZ, R27.reuse, 0x8000000, RZ, 0xc0, !PT ;  /* 0x080000001bff7812 */ /* 0x040fe4000784c0ff */
[C---:B------:R-:W-:Y:S02]  /*105150*/  LOP3.LUT P3, RZ, R27.reuse, 0x10000000, RZ, 0xc0, !PT ;  /* 0x100000001bff7812 */ /* 0x040fe4000786c0ff */
[C---:B------:R-:W-:Y:S02]  /*105160*/  LOP3.LUT P4, RZ, R27.reuse, 0x20000000, RZ, 0xc0, !PT ;  /* 0x200000001bff7812 */ /* 0x040fe4000788c0ff */
[----:B------:R-:W-:-:S02]  /*105170*/  LOP3.LUT P5, RZ, R27, 0x40000000, RZ, 0xc0, !PT ;  /* 0x400000001bff7812 */ /* 0x000fc400078ac0ff */
[----:B------:R-:W-:Y:S01]  /*105180*/  LOP3.LUT P6, RZ, R27, 0x80000000, RZ, 0xc0, !PT ;  /* 0x800000001bff7812 */ /* 0x000fe200078cc0ff */
[----:B------:R0:W-:Y:S01]  /*105190*/  STL.64 [R1+0x5580], R26 ;  /* 0x0055801a01007387 */ /* 0x0001e20000100a00 */
[----:B----4-:R-:W-:-:S03]  /*1051a0*/  PRMT R8, R0, 0x7770, RZ ;  /* 0x0000777000087816 */ /* 0x010fc600000000ff */
[----:B0-----:R-:W2:Y:S04]  /*1051b0*/  LDL.LU.64 R26, [R1+0x24c8] ;  /* 0x0024c800011a7983 */ /* 0x001ea80000300a00 */
[----:B------:R-:W4:Y:S04]  /*1051c0*/  LDL.LU.64 R6, [R1+0x2488] ;  /* 0x0024880001067983 */ /* 0x000f280000300a00 */
[----:B------:R-:W2:Y:S04]  /*1051d0*/  LDL.LU.64 R16, [R1+0x2480] ;  /* 0x0024800001107983 */ /* 0x000ea80000300a00 */
[----:B------:R-:W2:Y:S04]  /*1051e0*/  LDL.LU.64 R14, [R1+0x2458] ;  /* 0x00245800010e7983 */ /* 0x000ea80000300a00 */
[----:B------:R-:W2:Y:S04]  /*1051f0*/  LDL.LU.64 R12, [R1+0x2450] ;  /* 0x00245000010c7983 */ /* 0x000ea80000300a00 */
[----:B------:R-:W2:Y:S04]  /*105200*/  LDL.LU.64 R20, [R1+0x2448] ;  /* 0x0024480001147983 */ /* 0x000ea80000300a00 */
[----:B------:R-:W2:Y:S04]  /*105210*/  LDL.LU.64 R10, [R1+0x2440] ;  /* 0x00244000010a7983 */ /* 0x000ea80000300a00 */
[----:B---3--:R0:W-:Y:S04]  /*105220*/  @P0 STG.E.U8 desc[UR42][R22.64], R8 ;  /* 0x0000000816000986 */ /* 0x0081e8000c10112a */
[----:B0-----:R-:W3:Y:S01]  /*105230*/  LDL.LU.64 R22, [R1+0x5bb8] ;  /* 0x005bb80001167983 */ /* 0x001ee20000300a00 */
[----:B------:R-:W-:-:S02]  /*105240*/  LOP3.LUT P0, RZ, R25, 0x10000, RZ, 0xc0, !PT ;  /* 0x0001000019ff7812 */ /* 0x000fc4000780c0ff */
[----:B------:R-:W-:-:S11]  /*105250*/  PRMT R8, R0, 0x7771, RZ ;  /* 0x0000777100087816 */ /* 0x000fd600000000ff */
[----:B---3--:R0:W-:Y:S01]  /*105260*/  @P0 STG.E.U8 desc[UR42][R22.64], R8 ;  /* 0x0000000816000986 */ /* 0x0081e2000c10112a */
[C---:B------:R-:W-:Y:S02]  /*105270*/  LOP3.LUT P0, RZ, R25.reuse, 0x8000, RZ, 0xc0, !PT ;  /* 0x0000800019ff7812 */ /* 0x040fe4000780c0ff */
[----:B0-----:R-:W-:Y:S01]  /*105280*/  PRMT R8, R0, 0x7772, RZ ;  /* 0x0000777200087816 */ /* 0x001fe200000000ff */
[----:B------:R-:W3:Y:S10]  /*105290*/  LDL.LU.64 R22, [R1+0x5bb0] ;  /* 0x005bb00001167983 */ /* 0x000ef40000300a00 */
[----:B--2---:R-:W-:Y:S01]  /*1052a0*/  @P0 STG.E.U8 desc[UR42][R26.64], R8 ;  /* 0x000000081a000986 */ /* 0x004fe2000c10112a */
[----:B------:R-:W-:-:S02]  /*1052b0*/  LOP3.LUT P0, RZ, R25, 0x4000, RZ, 0xc0, !PT ;  /* 0x0000400019ff7812 */ /* 0x000fc4000780c0ff */
[----:B------:R-:W-:-:S11]  /*1052c0*/  PRMT R0, R0, 0x7773, RZ ;  /* 0x0000777300007816 */ /* 0x000fd600000000ff */
        /* <DEDUP_REMOVED lines=8> */
[----:B----4-:R0:W-:Y:S02]  /*105350*/  @P1 STG.E.U8 desc[UR42][R6.64], R0 ;  /* 0x0000000006001986 */ /* 0x0101e4000c10112a */
[----:B0-----:R-:W-:-:S05]  /*105360*/  PRMT R0, R18, 0x7773, RZ ;  /* 0x0000777312007816 */ /* 0x001fca00000000ff */
[----:B------:R0:W-:Y:S02]  /*105370*/  @P2 STG.E.U8 desc[UR42][R16.64], R0 ;  /* 0x0000000010002986 */ /* 0x0001e4000c10112a */
[----:B0-----:R-:W-:-:S05]  /*105380*/  PRMT R0, R19, 0x7770, RZ ;  /* 0x0000777013007816 */ /* 0x001fca00000000ff */
[----:B------:R0:W-:Y:S02]  /*105390*/  @P3 STG.E.U8 desc[UR42][R14.64], R0 ;  /* 0x000000000e003986 */ /* 0x0001e4000c10112a */
[----:B0-----:R-:W-:-:S05]  /*1053a0*/  PRMT R0, R19, 0x7771, RZ ;  /* 0x0000777113007816 */ /* 0x001fca00000000ff */
[----:B------:R0:W-:Y:S02]  /*1053b0*/  @P4 STG.E.U8 desc[UR42][R12.64], R0 ;  /* 0x000000000c004986 */ /* 0x0001e4000c10112a */
[C---:B0-----:R-:W-:Y:S02]  /*1053c0*/  PRMT R0, R19.reuse, 0x7772, RZ ;  /* 0x0000777213007816 */ /* 0x041fe400000000ff */
[----:B------:R-:W2:Y:S04]  /*1053d0*/  LDL.LU.64 R12, [R1+0x2418] ;  /* 0x00241800010c7983 */ /* 0x000ea80000300a00 */
[----:B------:R0:W-:Y:S04]  /*1053e0*/  @P5 STG.E.U8 desc[UR42][R20.64], R0 ;  /* 0x0000000014005986 */ /* 0x0001e8000c10112a */
[----:B0-----:R-:W4:Y:S04]  /*1053f0*/  LDL.LU.64 R20, [R1+0x2410] ;  /* 0x0024100001147983 */ /* 0x001f280000300a00 */
[----:B------:R-:W2:Y:S04]  /*105400*/  LDL.LU.64 R16, [R1+0x2408] ;  /* 0x0024080001107983 */ /* 0x000ea80000300a00 */
[----:B------:R-:W2:Y:S01]  /*105410*/  LDL.LU R15, [R1+0x7f8] ;  /* 0x0007f800010f7983 */ /* 0x000ea20000300800 */
[----:B------:R-:W-:-:S05]  /*105420*/  PRMT R0, R19, 0x7773, RZ ;  /* 0x0000777313007816 */ /* 0x000fca00000000ff */
[----:B------:R0:W-:Y:S04]  /*105430*/  @P6 STG.E.U8 desc[UR42][R10.64], R0 ;  /* 0x000000000a006986 */ /* 0x0001e8000c10112a */
[----:B0-----:R-:W4:Y:S04]  /*105440*/  LDL.LU.64 R10, [R1+0x2400] ;  /* 0x00240000010a7983 */ /* 0x001f280000300a00 */
[----:B------:R-:W4:Y:S04]  /*105450*/  LDL.LU.64 R18, [R1+0x23d8] ;  /* 0x0023d80001127983 */ /* 0x000f280000300a00 */
[----:B------:R-:W4:Y:S01]  /*105460*/  LDL.LU R9, [R1+0x81c] ;  /* 0x00081c0001097983 */ /* 0x000f220000300800 */
[----:B---3--:R-:W-:-:S02]  /*105470*/  LOP3.LUT P3, RZ, R23, 0x1, RZ, 0xc0, !PT ;  /* 0x0000000117ff7812 */ /* 0x008fc4000786c0ff */
[----:B------:R-:W-:Y:S02]  /*105480*/  LOP3.LUT P4, RZ, R23, 0x2, RZ, 0xc0, !PT ;  /* 0x0000000217ff7812 */ /* 0x000fe4000788c0ff */
[----:B--2---:R-:W-:-:S09]  /*105490*/  PRMT R0, R15, 0x7770, RZ ;  /* 0x000077700f007816 */ /* 0x004fd200000000ff */
[----:B------:R0:W-:Y:S02]  /*1054a0*/  @P3 STG.E.U8 desc[UR42][R12.64], R0 ;  /* 0x000000000c003986 */ /* 0x0001e4000c10112a */
[----:B0-----:R-:W-:Y:S02]  /*1054b0*/  PRMT R0, R15, 0x7771, RZ ;  /* 0x000077710f007816 */ /* 0x001fe400000000ff */
[----:B------:R-:W2:Y:S04]  /*1054c0*/  LDL.LU.64 R12, [R1+0x23d0] ;  /* 0x0023d000010c7983 */ /* 0x000ea80000300a00 */
[----:B----4-:R0:W-:Y:S04]  /*1054d0*/  @P4 STG.E.U8 desc[UR42][R20.64], R0 ;  /* 0x0000000014004986 */ /* 0x0101e8000c10112a */
[----:B0-----:R-:W3:Y:S04]  /*1054e0*/  LDL.LU.64 R20, [R1+0x23c8] ;  /* 0x0023c80001147983 */ /* 0x001ee80000300a00 */
[----:B------:R-:W4:Y:S04]  /*1054f0*/  LDL.LU R0, [R1+0x7fc] ;  /* 0x0007fc0001007983 */ /* 0x000f280000300800 */
        /* <DEDUP_REMOVED lines=23> */
[C---:B------:R-:W-:Y:S02]  /*105670*/  LOP3.LUT P0, RZ, R23.reuse, 0x40, RZ, 0xc0, !PT ;  /* 0x0000004017ff7812 */ /* 0x040fe4000780c0ff */
[C---:B------:R-:W-:Y:S02]  /*105680*/  LOP3.LUT P5, RZ, R23.reuse, 0x4, RZ, 0xc0, !PT ;  /* 0x0000000417ff7812 */ /* 0x040fe400078ac0ff */
[----:B------:R-:W-:Y:S02]  /*105690*/  LOP3.LUT P6, RZ, R23, 0x8, RZ, 0xc0, !PT ;  /* 0x0000000817ff7812 */ /* 0x000fe400078cc0ff */
[----:B------:R-:W-:Y:S02]  /*1056a0*/  LOP3.LUT R25, R25, 0xfffffbff, RZ, 0xc0, !PT ;  /* 0xfffffbff19197812 */ /* 0x000fe400078ec0ff */
[----:B------:R-:W-:Y:S02]  /*1056b0*/  PRMT R2, R15, 0x7772, RZ ;  /* 0x000077720f027816 */ /* 0x000fe400000000ff */
[----:B------:R-:W-:-:S02]  /*1056c0*/  PRMT R4, R9, 0x7770, RZ ;  /* 0x0000777009047816 */ /* 0x000fc400000000ff */
[----:B------:R-:W-:Y:S01]  /*1056d0*/  PRMT R8, R9, 0x7771, RZ ;  /* 0x0000777109087816 */ /* 0x000fe200000000ff */
[----:B------:R-:W4:Y:S01]  /*1056e0*/  LDL.LU.64 R28, [R1+0x2388] ;  /* 0x00238800011c7983 */ /* 0x000f220000300a00 */
[----:B------:R-:W-:Y:S02]  /*1056f0*/  @P0 LOP3.LUT R25, R25, 0x400, RZ, 0xfc, !PT ;  /* 0x0000040019190812 */ /* 0x000fe400078efcff */
[----:B------:R-:W-:Y:S02]  /*105700*/  LOP3.LUT P0, RZ, R23, 0x20, RZ, 0xc0, !PT ;  /* 0x0000002017ff7812 */ /* 0x000fe4000780c0ff */
[----:B------:R-:W-:Y:S01]  /*105710*/  LOP3.LUT R25, R25, 0xfffff7ff, RZ, 0xc0, !PT ;  /* 0xfffff7ff19197812 */ /* 0x000fe200078ec0ff */
[----:B------:R0:W-:Y:S10]  /*105720*/  @P5 STG.E.U8 desc[UR42][R16.64], R2 ;  /* 0x0000000210005986 */ /* 0x0001f4000c10112a */
[----:B------:R-:W-:-:S02]  /*105730*/  @P0 LOP3.LUT R25, R25, 0x800, RZ, 0xfc, !PT ;  /* 0x0000080019190812 */ /* 0x000fc400078efcff */
[----:B------:R-:W-:Y:S02]  /*105740*/  LOP3.LUT P0, RZ, R23, 0x10, RZ, 0xc0, !PT ;  /* 0x0000001017ff7812 */ /* 0x000fe4000780c0ff */
[----:B0-----:R-:W-:-:S05]  /*105750*/  PRMT R2, R15, 0x7773, RZ ;  /* 0x000077730f027816 */ /* 0x001fca00000000ff */
[----:B------:R0:W-:Y:S06]  /*105760*/  @P6 STG.E.U8 desc[UR42][R10.64], R2 ;  /* 0x000000020a006986 */ /* 0x0001ec000c10112a */
[----:B------:R1:W-:Y:S01]  /*105770*/  @P0 STG.E.U8 desc[UR42][R18.64], R4 ;  /* 0x0000000412000986 */ /* 0x0003e2000c10112a */
[----:B------:R-:W-:-:S03]  /*105780*/  LOP3.LUT P0, RZ, R25, 0x800, RZ, 0xc0, !PT ;  /* 0x0000080019ff7812 */ /* 0x000fc6000780c0ff */
[----:B0-----:R-:W4:Y:S04]  /*105790*/  LDL.LU.64 R2, [R1+0x2380] ;  /* 0x0023800001027983 */ /* 0x001f280000300a00 */
[----:B------:R-:W4:Y:S04]  /*1057a0*/  LDL.LU R10, [R1+0x820] ;  /* 0x00082000010a7983 */ /* 0x000f280000300800 */
[----:B-1----:R-:W4:Y:S04]  /*1057b0*/  LDL.LU.64 R4, [R1+0x2358] ;  /* 0x0023580001047983 */ /* 0x002f280000300a00 */
[----:B------:R0:W-:Y:S01]  /*1057c0*/  @P0 STG.E.U8 desc[UR42][R12.64], R8 ;  /* 0x000000080c000986 */ /* 0x0001e2000c10112a */
[----:B------:R-:W-:-:S03]  /*1057d0*/  LOP3.LUT P0, RZ, R25, 0x400, RZ, 0xc0, !PT ;  /* 0x0000040019ff7812 */ /* 0x000fc6000780c0ff */
[----:B------:R-:W4:Y:S04]  /*1057e0*/  LDL.LU.64 R6, [R1+0x2350] ;  /* 0x0023500001067983 */ /* 0x000f280000300a00 */
[----:B------:R-:W4:Y:S04]  /*1057f0*/  LDL.LU.64 R16, [R1+0x2348] ;  /* 0x0023480001107983 */ /* 0x000f280000300a00 */
[----:B------:R-:W4:Y:S04]  /*105800*/  LDL.LU R11, [R1+0x800] ;  /* 0x00080000010b7983 */ /* 0x000f280000300800 */
[----:B------:R-:W4:Y:S04]  /*105810*/  LDL.LU.64 R14, [R1+0x2340] ;  /* 0x00234000010e7983 */ /* 0x000f280000300a00 */
[----:B------:R-:W4:Y:S01]  /*105820*/  LDL.LU.64 R18, [R1+0x2310] ;  /* 0x0023100001127983 */ /* 0x000f220000300a00 */
[----:B0-----:R-:W-:-:S03]  /*105830*/  PRMT R8, R9, 0x7772, RZ ;  /* 0x0000777209087816 */ /* 0x001fc600000000ff */
[----:B------:R-:W4:Y:S04]  /*105840*/  LDL.LU.64 R12, [R1+0x2308] ;  /* 0x00230800010c7983 */ /* 0x000f280000300a00 */
[----:B---3--:R0:W-:Y:S01]  /*105850*/  @P0 STG.E.U8 desc[UR42][R20.64], R8 ;  /* 0x0000000814000986 */ /* 0x0081e2000c10112a */
[----:B------:R-:W-:Y:S02]  /*105860*/  LOP3.LUT P0, RZ, R25, 0x200, RZ, 0xc0, !PT ;  /* 0x0000020019ff7812 */ /* 0x000fe4000780c0ff */
[----:B0-----:R-:W-:Y:S01]  /*105870*/  PRMT R8, R9, 0x7773, RZ ;  /* 0x0000777309087816 */ /* 0x001fe200000000ff */
[----:B------:R-:W3:Y:S10]  /*105880*/  LDL.LU.64 R20, [R1+0x2300] ;  /* 0x0023000001147983 */ /* 0x000ef40000300a00 */
[----:B--2---:R0:W-:Y:S04]  /*105890*/  @P0 STG.E.U8 desc[UR42][R26.64], R8 ;  /* 0x000000081a000986 */ /* 0x0041e8000c10112a */
[----:B0-----:R-:W2:Y:S01]  /*1058a0*/  LDL.LU.64 R26, [R1+0x5ba8] ;  /* 0x005ba800011a7983 */ /* 0x001ea20000300a00 */
[----:B------:R-:W-:-:S02]  /*1058b0*/  LOP3.LUT P0, RZ, R25, 0x100, RZ, 0xc0, !PT ;  /* 0x0000010019ff7812 */ /* 0x000fc4000780c0ff */
[----:B----4-:R-:W-:-:S11]  /*1058c0*/  PRMT R8, R0, 0x7770, RZ ;  /* 0x0000777000087816 */ /* 0x010fd600000000ff */
        /* <DEDUP_REMOVED lines=12> */
[----:B0-----:R-:W-:-:S11]  /*105990*/  PRMT R8, R0, 0x7772, RZ ;  /* 0x0000777200087816 */ /* 0x001fd600000000ff */
[----:B------:R-:W-:Y:S01]  /*1059a0*/  @P0 STG.E.U8 desc[UR42][R28.64], R8 ;  /* 0x000000081c000986 */ /* 0x000fe2000c10112a */
[----:B------:R-:W-:Y:S02]  /*1059b0*/  LOP3.LUT P0, RZ, R25, 0x20, RZ, 0xc0, !PT ;  /* 0x0000002019ff7812 */ /* 0x000fe4000780c0ff */
[----:B------:R-:W-:-:S11]  /*1059c0*/  PRMT R0, R0, 0x7773, RZ ;  /* 0x0000777300007816 */ /* 0x000fd600000000ff */
[----:B------:R0:W-:Y:S04]  /*1059d0*/  @P0 STG.E.U8 desc[UR42][R2.64], R0 ;  /* 0x0000000002000986 */ /* 0x0001e8000c10112a */
[----:B0-----:R-:W2:Y:S01]  /*1059e0*/  LDL.LU R3, [R1+0x4] ;  /* 0x0000040001037983 */ /* 0x001ea20000300800 */
[----:B------:R-:W-:Y:S02]  /*1059f0*/  LOP3.LUT P0, RZ, R25, 0x10, RZ, 0xc0, !PT ;  /* 0x0000001019ff7812 */ /* 0x000fe4000780c0ff */
[----:B------:R-:W-:-:S11]  /*105a00*/  PRMT R0, R10, 0x7770, RZ ;  /* 0x000077700a007816 */ /* 0x000fd600000000ff */
        /* <DEDUP_REMOVED lines=12> */
[----:B------:R-:W4:Y:S04]  /*105ad0*/  LDL.LU.64 R12, [R1+0x2328] ;  /* 0x00232800010c7983 */ /* 0x000f280000300a00 */
[----:B---3--:R0:W-:Y:S04]  /*105ae0*/  @P6 STG.E.U8 desc[UR42][R20.64], R0 ;  /* 0x0000000014006986 */ /* 0x0081e8000c10112a */
[----:B0-----:R-:W3:Y:S04]  /*105af0*/  LDL.LU.64 R20, [R1+0x22e8] ;  /* 0x0022e80001147983 */ /* 0x001ee80000300a00 */
[----:B------:R-:W3:Y:S04]  /*105b00*/  LDL.LU.64 R6, [R1+0x22e0] ;  /* 0x0022e00001067983 */ /* 0x000ee80000300a00 */
[----:B------:R-:W3:Y:S04]  /*105b10*/  LDL.LU.64 R16, [R1+0x22d8] ;  /* 0x0022d80001107983 */ /* 0x000ee80000300a00 */
[----:B------:R-:W3:Y:S01]  /*105b20*/  LDL.LU R10, [R1+0x824] ;  /* 0x00082400010a7983 */ /* 0x000ee20000300800 */
[----:B------:R-:W-:-:S02]  /*105b30*/  LOP3.LUT P0, RZ, R23, 0x80000000, RZ, 0xc0, !PT ;  /* 0x8000000017ff7812 */ /* 0x000fc4000780c0ff */
[----:B------:R-:W-:Y:S02]  /*105b40*/  LOP3.LUT R25, R25, 0xfffffffe, RZ, 0xc0, !PT ;  /* 0xfffffffe19197812 */ /* 0x000fe400078ec0ff */
[C---:B------:R-:W-:Y:S02]  /*105b50*/  LOP3.LUT P3, RZ, R23.reuse, 0x80000, RZ, 0xc0, !PT ;  /* 0x0008000017ff7812 */ /* 0x040fe4000786c0ff */
[----:B------:R-:W-:Y:S02]  /*105b60*/  LOP3.LUT P4, RZ, R23, 0x100000, RZ, 0xc0, !PT ;  /* 0x0010000017ff7812 */ /* 0x000fe4000788c0ff */
[----:B------:R-:W-:Y:S01]  /*105b70*/  PRMT R2, R11, 0x7773, RZ ;  /* 0x000077730b027816 */ /* 0x000fe200000000ff */
[----:B------:R-:W3:Y:S04]  /*105b80*/  LDL.LU.64 R14, [R1+0x22d0] ;  /* 0x0022d000010e7983 */ /* 0x000ee80000300a00 */
[----:B------:R-:W3:Y:S01]  /*105b90*/  LDL.LU R0, [R1+0x804] ;  /* 0x0008040001007983 */ /* 0x000ee20000300800 */
        /* <DEDUP_REMOVED lines=11> */
[----:B------:R-:W-:-:S13]  /*105c50*/  LOP3.LUT P0, RZ, R23, 0x8000000, RZ, 0xc0, !PT ;  /* 0x0800000017ff7812 */ /* 0x000fda000780c0ff */
        /* <DEDUP_REMOVED lines=9> */
[----:B------:R-:W-:Y:S04]  /*105cf0*/  STL [R1+0x5b88], R3 ;  /* 0x005b880301007387 */ /* 0x000fe80000100800 */
[----:B------:R-:W-:Y:S06]  /*105d00*/  STL.64 [R1+0x5b30], R22 ;  /* 0x005b301601007387 */ /* 0x000fec0000100a00 */
[----:B------:R-:W-:-:S05]  /*105d10*/  @P0 LOP3.LUT R25, R25, 0x8, RZ, 0xfc, !PT ;  /* 0x0000000819190812 */ /* 0x000fca00078efcff */
[----:B------:R-:W-:Y:S04]  /*105d20*/  STL [R1+0x8], R25 ;  /* 0x0000081901007387 */ /* 0x000fe80000100800 */
[----:B----4-:R0:W-:Y:S04]  /*105d30*/  @P3 STG.E.U8 desc[UR42][R12.64], R2 ;  /* 0x000000020c003986 */ /* 0x0101e8000c10112a */
[----:B0-----:R-:W2:Y:S01]  /*105d40*/  LDL.LU.64 R12, [R1+0x22a8] ;  /* 0x0022a800010c7983 */ /* 0x001ea20000300a00 */
[----:B---3--:R-:W-:-:S05]  /*105d50*/  PRMT R2, R10, 0x7770, RZ ;  /* 0x000077700a027816 */ /* 0x008fca00000000ff */
[----:B------:R0:W-:Y:S04]  /*105d60*/  @P4 STG.E.U8 desc[UR42][R20.64], R2 ;  /* 0x0000000214004986 */ /* 0x0001e8000c10112a */
[----:B0-----:R-:W3:Y:S04]  /*105d70*/  LDL.LU.64 R20, [R1+0x22a0] ;  /* 0x0022a00001147983 */ /* 0x001ee80000300a00 */
[----:B------:R-:W4:Y:S01]  /*105d80*/  LDL.LU.64 R2, [R1+0x2290] ;  /* 0x0022900001027983 */ /* 0x000f220000300a00 */
[C---:B------:R-:W-:Y:S02]  /*105d90*/  LOP3.LUT P5, RZ, R23.reuse, 0x200000, RZ, 0xc0, !PT ;  /* 0x0020000017ff7812 */ /* 0x040fe400078ac0ff */
[----:B------:R-:W-:-:S02]  /*105da0*/  LOP3.LUT P6, RZ, R23, 0x400000, RZ, 0xc0, !PT ;  /* 0x0040000017ff7812 */ /* 0x000fc400078cc0ff */
[----:B------:R-:W-:Y:S02]  /*105db0*/  PRMT R4, R10, 0x7771, RZ ;  /* 0x000077710a047816 */ /* 0x000fe400000000ff */
[----:B------:R-:W-:-:S07]  /*105dc0*/  LOP3.LUT P0, RZ, R23, 0x800000, RZ, 0xc0, !PT ;  /* 0x0080000017ff7812 */ /* 0x000fce000780c0ff */
[----:B------:R0:W-:Y:S02]  /*105dd0*/  @P5 STG.E.U8 desc[UR42][R6.64], R4 ;  /* 0x0000000406005986 */ /* 0x0001e4000c10112a */
[----:B0-----:R-:W-:-:S05]  /*105de0*/  PRMT R4, R10, 0x7772, RZ ;  /* 0x000077720a047816 */ /* 0x001fca00000000ff */
[----:B------:R0:W-:Y:S02]  /*105df0*/  @P6 STG.E.U8 desc[UR42][R16.64], R4 ;  /* 0x0000000410006986 */ /* 0x0001e4000c10112a */
[----:B0-----:R-:W-:Y:S02]  /*105e00*/  PRMT R4, R10, 0x7773, RZ ;  /* 0x000077730a047816 */ /* 0x001fe400000000ff */
[----:B----4-:R0:W-:Y:S04]  /*105e10*/  STL.64 [R1+0x5b98], R2 ;  /* 0x005b980201007387 */ /* 0x0101e80000100a00 */
[----:B0-----:R-:W4:Y:S04]  /*105e20*/  LDL.LU.64 R2, [R1+0x2298] ;  /* 0x0022980001027983 */ /* 0x001f280000300a00 */
[----:B------:R0:W-:Y:S01]  /*105e30*/  @P0 STG.E.U8 desc[UR42][R14.64], R4 ;  /* 0x000000040e000986 */ /* 0x0001e2000c10112a */
[----:B------:R-:W-:-:S02]  /*105e40*/  LOP3.LUT P0, RZ, R25, 0x8, RZ, 0xc0, !PT ;  /* 0x0000000819ff7812 */ /* 0x000fc4000780c0ff */
[----:B------:R-:W-:Y:S01]  /*105e50*/  PRMT R10, R0, 0x7770, RZ ;  /* 0x00007770000a7816 */ /* 0x000fe200000000ff */
[----:B------:R-:W4:Y:S04]  /*105e60*/  LDL.LU R18, [R1+0x828] ;  /* 0x0008280001127983 */ /* 0x000f280000300800 */
[----:B------:R-:W4:Y:S04]  /*105e70*/  LDL.LU.64 R22, [R1+0x2268] ;  /* 0x0022680001167983 */ /* 0x000f280000300a00 */
[----:B------:R-:W4:Y:S04]  /*105e80*/  LDL.LU.64 R26, [R1+0x2260] ;  /* 0x00226000011a7983 */ /* 0x000f280000300a00 */
[----:B------:R-:W4:Y:S04]  /*105e90*/  LDL.LU.64 R8, [R1+0x2258] ;  /* 0x0022580001087983 */ /* 0x000f280000300a00 */
[----:B------:R-:W4:Y:S04]  /*105ea0*/  LDL.LU R11, [R1+0x808] ;  /* 0x00080800010b7983 */ /* 0x000f280000300800 */
[----:B------:R-:W4:Y:S04]  /*105eb0*/  LDL.LU.64 R28, [R1+0x2250] ;  /* 0x00225000011c7983 */ /* 0x000f280000300a00 */
[----:B0-----:R-:W4:Y:S04]  /*105ec0*/  LDL.LU.64 R4, [R1+0x2228] ;  /* 0x0022280001047983 */ /* 0x001f280000300a00 */
[----:B--2---:R0:W-:Y:S01]  /*105ed0*/  @P0 STG.E.U8 desc[UR42][R12.64], R10 ;  /* 0x0000000a0c000986 */ /* 0x0041e2000c10112a */
[----:B------:R-:W-:-:S03]  /*105ee0*/  LOP3.LUT P0, RZ, R25, 0x4, RZ, 0xc0, !PT ;  /* 0x0000000419ff7812 */ /* 0x000fc6000780c0ff */
[----:B------:R-:W2:Y:S04]  /*105ef0*/  LDL.LU.64 R6, [R1+0x2220] ;  /* 0x0022200001067983 */ /* 0x000ea80000300a00 */
[----:B------:R-:W2:Y:S04]  /*105f00*/  LDL.LU.64 R16, [R1+0x2218] ;  /* 0x0022180001107983 */ /* 0x000ea80000300a00 */
[----:B------:R-:W2:Y:S04]  /*105f10*/  LDL.LU R19, [R1+0x82c] ;  /* 0x00082c0001137983 */ /* 0x000ea80000300800 */
[----:B------:R-:W2:Y:S01]  /*105f20*/  LDL.LU.64 R14, [R1+0x2238] ;  /* 0x00223800010e7983 */ /* 0x000ea20000300a00 */
[----:B0-----:R-:W-:-:S03]  /*105f30*/  PRMT R10, R0, 0x7771, RZ ;  /* 0x00007771000a7816 */ /* 0x001fc600000000ff */
[----:B------:R-:W2:Y:S04]  /*105f40*/  LDL.LU.64 R12, [R1+0x2210] ;  /* 0x00221000010c7983 */ /* 0x000ea80000300a00 */
[----:B---3--:R0:W-:Y:S01]  /*105f50*/  @P0 STG.E.U8 desc[UR42][R20.64], R10 ;  /* 0x0000000a14000986 */ /* 0x0081e2000c10112a */
[C---:B------:R-:W-:Y:S02]  /*105f60*/  LOP3.LUT P0, RZ, R25.reuse, 0x2, RZ, 0xc0, !PT ;  /* 0x0000000219ff7812 */ /* 0x040fe4000780c0ff */
[----:B0-----:R-:W-:Y:S01]  /*105f70*/  PRMT R10, R0, 0x7772, RZ ;  /* 0x00007772000a7816 */ /* 0x001fe200000000ff */
[----:B------:R-:W3:Y:S10]  /*105f80*/  LDL.LU.64 R20, [R1+0x2230] ;  /* 0x0022300001147983 */ /* 0x000ef40000300a00 */
[----:B----4-:R0:W-:Y:S04]  /*105f90*/  @P0 STG.E.U8 desc[UR42][R2.64], R10 ;  /* 0x0000000a02000986 */ /* 0x0101e8000c10112a */
[----:B0-----:R-:W4:Y:S01]  /*105fa0*/  LDL.LU.64 R2, [R1+0x5b98] ;  /* 0x005b980001027983 */ /* 0x001f220000300a00 */
[----:B------:R-:W-:-:S02]  /*105fb0*/  LOP3.LUT P0, RZ, R25, 0x1, RZ, 0xc0, !PT ;  /* 0x0000000119ff7812 */ /* 0x000fc4000780c0ff */
[----:B------:R-:W-:Y:S01]  /*105fc0*/  PRMT R0, R0, 0x7773, RZ ;  /* 0x0000777300007816 */ /* 0x000fe200000000ff */
[----:B------:R-:W2:Y:S04]  /*105fd0*/  LDL.LU R10, [R1+0x5b90] ;  /* 0x005b9000010a7983 */ /* 0x000ea80000300800 */
[----:B------:R-:W2:Y:S06]  /*105fe0*/  LDL.LU R25, [R1+0x5b8c] ;  /* 0x005b8c0001197983 */ /* 0x000eac0000300800 */
[----:B----4-:R0:W-:Y:S04]  /*105ff0*/  @P0 STG.E.U8 desc[UR42][R2.64], R0 ;  /* 0x0000000002000986 */ /* 0x0101e8000c10112a */
[----:B0-----:R-:W4:Y:S01]  /*106000*/  LDL.LU R3, [R1+0x5b88] ;  /* 0x005b880001037983 */ /* 0x001f220000300800 */
        /* <DEDUP_REMOVED lines=20> */
[C---:B0-----:R-:W-:Y:S02]  /*106150*/  PRMT R0, R11.reuse, 0x7771, RZ ;  /* 0x000077710b007816 */ /* 0x041fe400000000ff */
[----:B------:R-:W4:Y:S04]  /*106160*/  LDL.LU.64 R4, [R1+0x2248] ;  /* 0x0022480001047983 */ /* 0x000f280000300a00 */
[----:B--2---:R0:W-:Y:S02]  /*106170*/  @P2 STG.E.U8 desc[UR42][R6.64], R0 ;  /* 0x0000000006002986 */ /* 0x0041e4000c10112a */
[----:B0-----:R-:W-:-:S05]  /*106180*/  PRMT R0, R11, 0x7772, RZ ;  /* 0x000077720b007816 */ /* 0x001fca00000000ff */
[----:B------:R0:W-:Y:S02]  /*106190*/  @P3 STG.E.U8 desc[UR42][R16.64], R0 ;  /* 0x0000000010003986 */ /* 0x0001e4000c10112a */
[----:B0-----:R-:W-:-:S05]  /*1061a0*/  PRMT R0, R11, 0x7773, RZ ;  /* 0x000077730b007816 */ /* 0x001fca00000000ff */
[----:B------:R0:W-:Y:S02]  /*1061b0*/  @P4 STG.E.U8 desc[UR42][R14.64], R0 ;  /* 0x000000000e004986 */ /* 0x0001e4000c10112a */
[----:B0-----:R-:W-:-:S05]  /*1061c0*/  PRMT R0, R19, 0x7770, RZ ;  /* 0x0000777013007816 */ /* 0x001fca00000000ff */
[----:B------:R0:W-:Y:S02]  /*1061d0*/  @P5 STG.E.U8 desc[UR42][R12.64], R0 ;  /* 0x000000000c005986 */ /* 0x0001e4000c10112a */
[----:B0-----:R-:W-:-:S05]  /*1061e0*/  PRMT R0, R19, 0x7771, RZ ;  /* 0x0000777113007816 */ /* 0x001fca00000000ff */
[----:B---3--:R0:W-:Y:S04]  /*1061f0*/  @P6 STG.E.U8 desc[UR42][R20.64], R0 ;  /* 0x0000000014006986 */ /* 0x0081e8000c10112a */
[----:B0-----:R-:W2:Y:S01]  /*106200*/  LDL.LU.64 R20, [R1+0x2278] ;  /* 0x0022780001147983 */ /* 0x001ea20000300a00 */
[C---:B------:R-:W-:Y:S02]  /*106210*/  LOP3.LUT P3, RZ, R24.reuse, 0x40, RZ, 0xc0, !PT ;  /* 0x0000004018ff7812 */ /* 0x040fe4000786c0ff */
[----:B------:R-:W-:Y:S02]  /*106220*/  LOP3.LUT P4, RZ, R24, 0x80, RZ, 0xc0, !PT ;  /* 0x0000008018ff7812 */ /* 0x000fe4000788c0ff */
[C---:B------:R-:W-:Y:S01]  /*106230*/  PRMT R0, R19.reuse, 0x7772, RZ ;  /* 0x0000777213007816 */ /* 0x040fe200000000ff */
[----:B------:R-:W3:Y:S04]  /*106240*/  LDL.LU.64 R6, [R1+0x2240] ;  /* 0x0022400001067983 */ /* 0x000ee80000300a00 */
[----:B------:R-:W3:Y:S04]  /*106250*/  LDL.LU.64 R16, [R1+0x2270] ;  /* 0x0022700001107983 */ /* 0x000ee80000300a00 */
[----:B------:R-:W3:Y:S04]  /*106260*/  LDL.LU.64 R14, [R1+0x2288] ;  /* 0x00228800010e7983 */ /* 0x000ee80000300a00 */
[----:B------:R-:W3:Y:S04]  /*106270*/  LDL.LU R11, [R1+0x80c] ;  /* 0x00080c00010b7983 */ /* 0x000ee80000300800 */
[----:B------:R-:W3:Y:S04]  /*106280*/  LDL.LU.64 R12, [R1+0x22b8] ;  /* 0x0022b800010c7983 */ /* 0x000ee80000300a00 */
[----:B------:R-:W3:Y:S04]  /*106290*/  LDL.LU R18, [R1+0x7d0] ;  /* 0x0007d00001127983 */ /* 0x000ee80000300800 */
[----:B----4-:R0:W-:Y:S02]  /*1062a0*/  @P3 STG.E.U8 desc[UR42][R4.64], R0 ;  /* 0x0000000004003986 */ /* 0x0101e4000c10112a */
[----:B0-----:R-:W-:-:S05]  /*1062b0*/  PRMT R0, R19, 0x7773, RZ ;  /* 0x0000777313007816 */ /* 0x001fca00000000ff */
[----:B--2---:R0:W-:Y:S04]  /*1062c0*/  @P4 STG.E.U8 desc[UR42][R20.64], R0 ;  /* 0x0000000014004986 */ /* 0x0041e8000c10112a */
[----:B0-----:R-:W2:Y:S04]  /*1062d0*/  LDL.LU.64 R20, [R1+0x2280] ;  /* 0x0022800001147983 */ /* 0x001ea80000300a00 */
[----:B------:R-:W4:Y:S04]  /*1062e0*/  LDL.LU.64 R22, [R1+0x22f8] ;  /* 0x0022f80001167983 */ /* 0x000f280000300a00 */
[----:B----4-:R0:W-:Y:S04]  /*1062f0*/  STL.64 [R1+0x5b78], R22 ;  /* 0x005b781601007387 */ /* 0x0101e80000100a00 */
[----:B0-----:R-:W4:Y:S01]  /*106300*/  LDL.LU.64 R22, [R1+0x22c8] ;  /* 0x0022c80001167983 */ /* 0x001f220000300a00 */
        /* <DEDUP_REMOVED lines=17> */
[----:B----4-:R0:W-:Y:S04]  /*106420*/  STL.64 [R1+0x5b80], R22 ;  /* 0x005b801601007387 */ /* 0x0101e80000100a00 */
[----:B0-----:R-:W4:Y:S06]  /*106430*/  LDL.LU.64 R22, [R1+0x22b0] ;  /* 0x0022b00001167983 */ /* 0x001f2c0000300a00 */
[----:B------:R-:W-:-:S02]  /*106440*/  @P0 LOP3.LUT R3, R3, 0x2000000, RZ, 0xfc, !PT ;  /* 0x0200000003030812 */ /* 0x000fc400078efcff */
[C---:B------:R-:W-:Y:S02]  /*106450*/  LOP3.LUT P0, RZ, R24.reuse, 0x1000, RZ, 0xc0, !PT ;  /* 0x0000100018ff7812 */ /* 0x040fe4000780c0ff */
[C---:B------:R-:W-:Y:S02]  /*106460*/  LOP3.LUT P5, RZ, R24.reuse, 0x100, RZ, 0xc0, !PT ;  /* 0x0000010018ff7812 */ /* 0x040fe400078ac0ff */
[----:B------:R-:W-:Y:S02]  /*106470*/  LOP3.LUT P6, RZ, R24, 0x200, RZ, 0xc0, !PT ;  /* 0x0000020018ff7812 */ /* 0x000fe400078cc0ff */
[----:B------:R-:W-:Y:S02]  /*106480*/  LOP3.LUT R3, R3, 0xfbffffff, RZ, 0xc0, !PT ;  /* 0xfbffffff03037812 */ /* 0x000fe400078ec0ff */
[----:B---3--:R-:W-:Y:S01]  /*106490*/  PRMT R0, R11, 0x7770, RZ ;  /* 0x000077700b007816 */ /* 0x008fe200000000ff */
[----:B------:R-:W3:Y:S04]  /*1064a0*/  LDL.LU.64 R26, [R1+0x22c0] ;  /* 0x0022c000011a7983 */ /* 0x000ee80000300a00 */
[----:B------:R-:W3:Y:S04]  /*1064b0*/  LDL.LU.64 R8, [R1+0x22f0] ;  /* 0x0022f00001087983 */ /* 0x000ee80000300a00 */
[----:B------:R-:W3:Y:S04]  /*1064c0*/  LDL.LU R19, [R1+0x7d4] ;  /* 0x0007d40001137983 */ /* 0x000ee80000300800 */
[----:B------:R-:W3:Y:S04]  /*1064d0*/  LDL.LU.64 R28, [R1+0x2320] ;  /* 0x00232000011c7983 */ /* 0x000ee80000300a00 */
[----:B------:R-:W3:Y:S01]  /*1064e0*/  LDL.LU.64 R4, [R1+0x2338] ;  /* 0x0023380001047983 */ /* 0x000ee20000300a00 */
[----:B------:R-:W-:-:S02]  /*1064f0*/  @P0 LOP3.LUT R3, R3, 0x4000000, RZ, 0xfc, !PT ;  /* 0x0400000003030812 */ /* 0x000fc400078efcff */
[----:B------:R-:W-:Y:S02]  /*106500*/  LOP3.LUT P0, RZ, R24, 0x800, RZ, 0xc0, !PT ;  /* 0x0000080018ff7812 */ /* 0x000fe4000780c0ff */
[----:B------:R-:W-:Y:S01]  /*106510*/  LOP3.LUT R3, R3, 0xf7ffffff, RZ, 0xc0, !PT ;  /* 0xf7ffffff03037812 */ /* 0x000fe200078ec0ff */
[----:B------:R0:W-:Y:S10]  /*106520*/  @P5 STG.E.U8 desc[UR42][R6.64], R0 ;  /* 0x0000000006005986 */ /* 0x0001f4000c10112a */
[----:B------:R-:W-:-:S02]  /*106530*/  @P0 LOP3.LUT R3, R3, 0x8000000, RZ, 0xfc, !PT ;  /* 0x0800000003030812 */ /* 0x000fc400078efcff */
[----:B------:R-:W-:Y:S02]  /*106540*/  LOP3.LUT P0, RZ, R24, 0x400, RZ, 0xc0, !PT ;  /* 0x0000040018ff7812 */ /* 0x000fe4000780c0ff */
[C---:B0-----:R-:W-:Y:S01]  /*106550*/  PRMT R0, R11.reuse, 0x7771, RZ ;  /* 0x000077710b007816 */ /* 0x041fe200000000ff */
[----:B------:R-:W3:Y:S04]  /*106560*/  LDL.LU.64 R6, [R1+0x2318] ;  /* 0x0023180001067983 */ /* 0x000ee80000300a00 */
[----:B------:R0:W-:Y:S02]  /*106570*/  @P6 STG.E.U8 desc[UR42][R16.64], R0 ;  /* 0x0000000010006986 */ /* 0x0001e4000c10112a */
[----:B0-----:R-:W-:Y:S02]  /*106580*/  PRMT R0, R11, 0x7772, RZ ;  /* 0x000077720b007816 */ /* 0x001fe400000000ff */
[----:B------:R-:W3:Y:S04]  /*106590*/  LDL.LU.64 R16, [R1+0x2330] ;  /* 0x0023300001107983 */ /* 0x000ee80000300a00 */
[----:B------:R0:W-:Y:S01]  /*1065a0*/  @P0 STG.E.U8 desc[UR42][R14.64], R0 ;  /* 0x000000000e000986 */ /* 0x0001e2000c10112a */
[----:B------:R-:W-:-:S02]  /*1065b0*/  LOP3.LUT P0, RZ, R3, 0x8000000, RZ, 0xc0, !PT ;  /* 0x0800000003ff7812 */ /* 0x000fc4000780c0ff */
[----:B0-----:R-:W-:Y:S01]  /*1065c0*/  PRMT R0, R11, 0x7773, RZ ;  /* 0x000077730b007816 */ /* 0x001fe200000000ff */
[----:B------:R-:W3:Y:S10]  /*1065d0*/  LDL.LU.64 R14, [R1+0x2368] ;  /* 0x00236800010e7983 */ /* 0x000ef40000300a00 */
[----:B------:R0:W-:Y:S01]  /*1065e0*/  @P0 STG.E.U8 desc[UR42][R12.64], R0 ;  /* 0x000000000c000986 */ /* 0x0001e2000c10112a */
[----:B------:R-:W-:-:S02]  /*1065f0*/  LOP3.LUT P0, RZ, R3, 0x4000000, RZ, 0xc0, !PT ;  /* 0x0400000003ff7812 */ /* 0x000fc4000780c0ff */
[----:B0-----:R-:W-:Y:S01]  /*106600*/  PRMT R0, R18, 0x7770, RZ ;  /* 0x0000777012007816 */ /* 0x001fe200000000ff */
[----:B------:R-:W3:Y:S04]  /*106610*/  LDL.LU.64 R12, [R1+0x2378] ;  /* 0x00237800010c7983 */ /* 0x000ee80000300a00 */
[----:B------:R-:W3:Y:S06]  /*106620*/  LDL.LU R11, [R1+0x6f4] ;  /* 0x0006f400010b7983 */ /* 0x000eec0000300800 */
[----:B--2---:R0:W-:Y:S01]  /*106630*/  @P0 STG.E.U8 desc[UR42][R20.64], R0 ;  /* 0x0000000014000986 */ /* 0x0041e2000c10112a */
[----:B------:R-:W-:-:S02]  /*106640*/  LOP3.LUT P0, RZ, R3, 0x2000000, RZ, 0xc0, !PT ;  /* 0x0200000003ff7812 */ /* 0x000fc4000780c0ff */
[----:B0-----:R-:W-:Y:S01]  /*106650*/  PRMT R0, R18, 0x7771, RZ ;  /* 0x0000777112007816 */ /* 0x001fe200000000ff */
[----:B------:R-:W2:Y:S10]  /*106660*/  LDL.LU.64 R20, [R1+0x2360] ;  /* 0x0023600001147983 */ /* 0x000eb40000300a00 */
[----:B----4-:R0:W-:Y:S04]  /*106670*/  @P0 STG.E.U8 desc[UR42][R22.64], R0 ;  /* 0x0000000016000986 */ /* 0x0101e8000c10112a */
[----:B0-----:R-:W4:Y:S01]  /*106680*/  LDL.LU.64 R22, [R1+0x5b80] ;  /* 0x005b800001167983 */ /* 0x001f220000300a00 */
[----:B------:R-:W-:-:S02]  /*106690*/  LOP3.LUT P0, RZ, R3, 0x1000000, RZ, 0xc0, !PT ;  /* 0x0100000003ff7812 */ /* 0x000fc4000780c0ff */
[----:B------:R-:W-:-:S11]  /*1066a0*/  PRMT R0, R18, 0x7772, RZ ;  /* 0x0000777212007816 */ /* 0x000fd600000000ff */
[----:B----4-:R0:W-:Y:S04]  /*1066b0*/  @P0 STG.E.U8 desc[UR42][R22.64], R0 ;  /* 0x0000000016000986 */ /* 0x0101e8000c10112a */
[----:B0-----:R-:W4:Y:S01]  /*1066c0*/  LDL.LU.64 R22, [R1+0x5b78] ;  /* 0x005b780001167983 */ /* 0x001f220000300a00 */
        /* <DEDUP_REMOVED lines=8> */
[----:B----4-:R0:W-:Y:S01]  /*106750*/  @P0 STG.E.U8 desc[UR42][R22.64], R0 ;  /* 0x0000000016000986 */ /* 0x0101e2000c10112a */
[----:B------:R-:W-:Y:S02]  /*106760*/  LOP3.LUT P0, RZ, R3, 0x400000, RZ, 0xc0, !PT ;  /* 0x0040000003ff7812 */ /* 0x000fe4000780c0ff */
[----:B0-----:R-:W-:-:S11]  /*106770*/  PRMT R0, R25, 0x7770, RZ ;  /* 0x0000777019007816 */ /* 0x001fd600000000ff */
[----:B---3--:R0:W-:Y:S01]  /*106780*/  @P0 STG.E.U8 desc[UR42][R26.64], R0 ;  /* 0x000000001a000986 */ /* 0x0081e2000c10112a */
[----:B------:R-:W-:Y:S02]  /*106790*/  LOP3.LUT P0, RZ, R3, 0x200000, RZ, 0xc0, !PT ;  /* 0x0020000003ff7812 */ /* 0x000fe4000780c0ff */
[----:B0-----:R-:W-:-:S11]  /*1067a0*/  PRMT R0, R25, 0x7771, RZ ;  /* 0x0000777119007816 */ /* 0x001fd600000000ff */
[----:B------:R0:W-:Y:S01]  /*1067b0*/  @P0 STG.E.U8 desc[UR42][R8.64], R0 ;  /* 0x0000000008000986 */ /* 0x0001e2000c10112a */
[----:B------:R-:W-:Y:S02]  /*1067c0*/  LOP3.LUT P0, RZ, R3, 0x100000, RZ, 0xc0, !PT ;  /* 0x0010000003ff7812 */ /* 0x000fe4000780c0ff */
[----:B0-----:R-:W-:-:S11]  /*1067d0*/  PRMT R0, R25, 0x7772, RZ ;  /* 0x0000777219007816 */ /* 0x001fd600000000ff */
[----:B------:R0:W-:Y:S02]  /*1067e0*/  @P0 STG.E.U8 desc[UR42][R28.64], R0 ;  /* 0x000000001c000986 */ /* 0x0001e4000c10112a */
[----:B0-----:R-:W-:Y:S02]  /*1067f0*/  PRMT R0, R25, 0x7773, RZ ;  /* 0x0000777319007816 */ /* 0x001fe400000000ff */
[----:B------:R-:W3:Y:S04]  /*106800*/  LDL.LU R25, [R1+0x5b70] ;  /* 0x005b700001197983 */ /* 0x000ee80000300800 */
        /* <DEDUP_REMOVED lines=11> */
[----:B--2---:R0:W-:Y:S04]  /*1068c0*/  @P6 STG.E.U8 desc[UR42][R20.64], R0 ;  /* 0x0000000014006986 */ /* 0x0041e8000c10112a */
[----:B0-----:R-:W2:Y:S01]  /*1068d0*/  LDL.LU.64 R20, [R1+0x23a8] ;  /* 0x0023a80001147983 */ /* 0x001ea20000300a00 */
[----:B------:R-:W-:-:S02]  /*1068e0*/  LOP3.LUT P3, RZ, R24, 0x2000000, RZ, 0xc0, !PT ;  /* 0x0200000018ff7812 */ /* 0x000fc4000786c0ff */
[----:B------:R-:W-:Y:S02]  /*1068f0*/  LOP3.LUT P4, RZ, R24, 0x4000000, RZ, 0xc0, !PT ;  /* 0x0400000018ff7812 */ /* 0x000fe4000788c0ff */
[C---:B------:R-:W-:Y:S01]  /*106900*/  PRMT R2, R11.reuse, 0x7771, RZ ;  /* 0x000077710b027816 */ /* 0x040fe200000000ff */
[----:B------:R-:W2:Y:S04]  /*106910*/  LDL.LU.64 R16, [R1+0x23b8] ;  /* 0x0023b80001107983 */ /* 0x000ea80000300a00 */
[----:B------:R-:W3:Y:S04]  /*106920*/  LDL.LU.64 R14, [R1+0x23a0] ;  /* 0x0023a000010e7983 */ /* 0x000ee80000300a00 */
[----:B------:R-:W3:Y:S04]  /*106930*/  LDL.LU.64 R18, [R1+0x23b0] ;  /* 0x0023b00001127983 */ /* 0x000ee80000300a00 */
[----:B------:R-:W3:Y:S04]  /*106940*/  LDL.LU R0, [R1+0x7d8] ;  /* 0x0007d80001007983 */ /* 0x000ee80000300800 */
[----:B----4-:R0:W-:Y:S02]  /*106950*/  @P3 STG.E.U8 desc[UR42][R12.64], R2 ;  /* 0x000000020c003986 */ /* 0x0101e4000c10112a */
[----:B0-----:R-:W-:-:S02]  /*106960*/  PRMT R2, R11, 0x7772, RZ ;  /* 0x000077720b027816 */ /* 0x001fc400000000ff */
[----:B------:R-:W4:Y:S04]  /*106970*/  LDL.LU.64 R12, [R1+0x23e8] ;  /* 0x0023e800010c7983 */ /* 0x000f280000300a00 */
[----:B------:R-:W3:Y:S04]  /*106980*/  LDL.LU R6, [R1+0x6f8] ;  /* 0x0006f80001067983 */ /* 0x000ee80000300800 */
[----:B--2---:R0:W-:Y:S04]  /*106990*/  @P4 STG.E.U8 desc[UR42][R20.64], R2 ;  /* 0x0000000214004986 */ /* 0x0041e8000c10112a */
[----:B0-----:R-:W2:Y:S04]  /*1069a0*/  LDL.LU.64 R20, [R1+0x23f8] ;  /* 0x0023f80001147983 */ /* 0x001ea80000300a00 */
[----:B------:R-:W2:Y:S04]  /*1069b0*/  LDL.LU.64 R22, [R1+0x2428] ;  /* 0x0024280001167983 */ /* 0x000ea80000300a00 */
[----:B--2---:R0:W-:Y:S04]  /*1069c0*/  STL.64 [R1+0x5b60], R22 ;  /* 0x005b601601007387 */ /* 0x0041e80000100a00 */
[----:B0-----:R-:W2:Y:S01]  /*1069d0*/  LDL.LU.64 R22, [R1+0x23f0] ;  /* 0x0023f00001167983 */ /* 0x001ea20000300a00 */
[----:B---3--:R-:W-:-:S02]  /*1069e0*/  LOP3.LUT P0, RZ, R25, 0x20, RZ, 0xc0, !PT ;  /* 0x0000002019ff7812 */ /* 0x008fc4000780c0ff */
        /* <DEDUP_REMOVED lines=23> */
[----:B------:R-:W-:Y:S01]  /*106b60*/  PRMT R2, R11, 0x7773, RZ ;  /* 0x000077730b027816 */ /* 0x000fe200000000ff */
[----:B------:R-:W3:Y:S04]  /*106b70*/  LDL.LU.64 R26, [R1+0x2438] ;  /* 0x00243800011a7983 */ /* 0x000ee80000300a00 */
[----:B------:R-:W3:Y:S04]  /*106b80*/  LDL.LU R7, [R1+0x7dc] ;  /* 0x0007dc0001077983 */ /* 0x000ee80000300800 */
[----:B------:R-:W3:Y:S04]  /*106b90*/  LDL.LU.64 R8, [R1+0x2420] ;  /* 0x0024200001087983 */ /* 0x000ee80000300a00 */
[----:B------:R-:W3:Y:S04]  /*106ba0*/  LDL.LU.64 R28, [R1+0x2430] ;  /* 0x00243000011c7983 */ /* 0x000ee80000300a00 */
[----:B------:R-:W3:Y:S04]  /*106bb0*/  LDL.LU R11, [R1+0x6fc] ;  /* 0x0006fc00010b7983 */ /* 0x000ee80000300800 */
        /* <DEDUP_REMOVED lines=16> */
[----:B----4-:R0:W-:Y:S01]  /*106cc0*/  @P0 STG.E.U8 desc[UR42][R12.64], R2 ;  /* 0x000000020c000986 */ /* 0x0101e2000c10112a */
[----:B------:R-:W-:-:S02]  /*106cd0*/  LOP3.LUT P0, RZ, R3, 0x40000, RZ, 0xc0, !PT ;  /* 0x0004000003ff7812 */ /* 0x000fc4000780c0ff */
[----:B------:R-:W-:Y:S01]  /*106ce0*/  PRMT R0, R0, 0x7773, RZ ;  /* 0x0000777300007816 */ /* 0x000fe200000000ff */
[----:B0-----:R-:W4:Y:S10]  /*106cf0*/  LDL.LU.64 R12, [R1+0x24a8] ;  /* 0x0024a800010c7983 */ /* 0x001f340000300a00 */
[----:B------:R0:W-:Y:S01]  /*106d00*/  @P0 STG.E.U8 desc[UR42][R20.64], R0 ;  /* 0x0000000014000986 */ /* 0x0001e2000c10112a */
        /* <DEDUP_REMOVED lines=29> */
[----:B0-----:R-:W-:Y:S02]  /*106ee0*/  PRMT R0, R7, 0x7773, RZ ;  /* 0x0000777307007816 */ /* 0x001fe400000000ff */
[----:B------:R-:W2:Y:S04]  /*106ef0*/  LDL.LU.64 R4, [R1+0x24a0] ;  /* 0x0024a00001047983 */ /* 0x000ea80000300a00 */
[----:B------:R0:W-:Y:S02]  /*106f00*/  @P2 STG.E.U8 desc[UR42][R16.64], R0 ;  /* 0x0000000010002986 */ /* 0x0001e4000c10112a */
[----:B0-----:R-:W-:-:S05]  /*106f10*/  PRMT R0, R11, 0x7770, RZ ;  /* 0x000077700b007816 */ /* 0x001fca00000000ff */
[----:B------:R0:W-:Y:S02]  /*106f20*/  @P3 STG.E.U8 desc[UR42][R14.64], R0 ;  /* 0x000000000e003986 */ /* 0x0001e4000c10112a */
[----:B0-----:R-:W-:-:S05]  /*106f30*/  PRMT R0, R11, 0x7771, RZ ;  /* 0x000077710b007816 */ /* 0x001fca00000000ff */
[----:B------:R0:W-:Y:S02]  /*106f40*/  @P4 STG.E.U8 desc[UR42][R18.64], R0 ;  /* 0x0000000012004986 */ /* 0x0001e4000c10112a */
[----:B0-----:R-:W-:-:S05]  /*106f50*/  PRMT R0, R11, 0x7772, RZ ;  /* 0x000077720b007816 */ /* 0x001fca00000000ff */
[----:B----4-:R0:W-:Y:S02]  /*106f60*/  @P5 STG.E.U8 desc[UR42][R12.64], R0 ;  /* 0x000000000c005986 */ /* 0x0101e4000c10112a */
[----:B0-----:R-:W-:-:S05]  /*106f70*/  PRMT R0, R11, 0x7773, RZ ;  /* 0x000077730b007816 */ /* 0x001fca00000000ff */
[----:B------:R0:W-:Y:S04]  /*106f80*/  @P6 STG.E.U8 desc[UR42][R20.64], R0 ;  /* 0x0000000014006986 */ /* 0x0001e8000c10112a */
[----:B0-----:R-:W3:Y:S04]  /*106f90*/  LDL.LU.64 R20, [R1+0x24b0] ;  /* 0x0024b00001147983 */ /* 0x001ee80000300a00 */
[----:B------:R-:W4:Y:S04]  /*106fa0*/  LDL.LU.64 R6, [R1+0x24e8] ;  /* 0x0024e80001067983 */ /* 0x000f280000300a00 */
[----:B------:R-:W2:Y:S04]  /*106fb0*/  LDL.LU R13, [R1+0x7e0] ;  /* 0x0007e000010d7983 */ /* 0x000ea80000300800 */
[----:B------:R-:W3:Y:S04]  /*106fc0*/  LDL.LU.64 R16, [R1+0x24f8] ;  /* 0x0024f80001107983 */ /* 0x000ee80000300a00 */
[----:B------:R-:W3:Y:S04]  /*106fd0*/  LDL.LU.64 R14, [R1+0x24e0] ;  /* 0x0024e000010e7983 */ /* 0x000ee80000300a00 */
[----:B------:R-:W3:Y:S04]  /*106fe0*/  LDL.LU.64 R18, [R1+0x24f0] ;  /* 0x0024f00001127983 */ /* 0x000ee80000300a00 */
[----:B------:R-:W3:Y:S04]  /*106ff0*/  LDL.LU R12, [R1+0x6e0] ;  /* 0x0006e000010c7983 */ /* 0x000ee80000300800 */
[----:B------:R-:W3:Y:S01]  /*107000*/  LDL.LU R11, [R1+0x7e4] ;  /* 0x0007e400010b7983 */ /* 0x000ee20000300800 */
[----:B------:R-:W-:-:S02]  /*107010*/  LOP3.LUT P3, RZ, R25, 0x1000, RZ, 0xc0, !PT ;  /* 0x0000100019ff7812 */ /* 0x000fc4000786c0ff */
[C---:B------:R-:W-:Y:S02]  /*107020*/  LOP3.LUT P4, RZ, R25.reuse, 0x2000, RZ, 0xc0, !PT ;  /* 0x0000200019ff7812 */ /* 0x040fe4000788c0ff */
        /* <DEDUP_REMOVED lines=13> */
[----:B--2---:R-:W-:-:S05]  /*107100*/  PRMT R0, R13, 0x7770, RZ ;  /* 0x000077700d007816 */ /* 0x004fca00000000ff */
[----:B------:R0:W-:Y:S04]  /*107110*/  @P3 STG.E.U8 desc[UR42][R4.64], R0 ;  /* 0x0000000004003986 */ /* 0x0001e8000c10112a */
[----:B---3--:R1:W-:Y:S01]  /*107120*/  STL.64 [R1+0x5b58], R10 ;  /* 0x005b580a01007387 */ /* 0x0083e20000100a00 */
[----:B0-----:R-:W-:-:S03]  /*107130*/  PRMT R0, R13, 0x7771, RZ ;  /* 0x000077710d007816 */ /* 0x001fc600000000ff */
[----:B-1----:R-:W2:Y:S04]  /*107140*/  LDL.LU.64 R10, [R1+0x2528] ;  /* 0x00252800010a7983 */ /* 0x002ea80000300a00 */
[----:B------:R0:W-:Y:S04]  /*107150*/  @P4 STG.E.U8 desc[UR42][R20.64], R0 ;  /* 0x0000000014004986 */ /* 0x0001e8000c10112a */
[----:B0-----:R-:W3:Y:S04]  /*107160*/  LDL.LU.64 R20, [R1+0x2538] ;  /* 0x0025380001147983 */ /* 0x001ee80000300a00 */
[----:B------:R-:W3:Y:S01]  /*107170*/  LDL.LU.64 R22, [R1+0x2530] ;  /* 0x0025300001167983 */ /* 0x000ee20000300a00 */
[----:B------:R-:W-:-:S04]  /*107180*/  LOP3.LUT R3, R3, 0xfffffeff, RZ, 0xc0, !PT ;  /* 0xfffffeff03037812 */ /* 0x000fc800078ec0ff */
[----:B------:R-:W-:Y:S02]  /*107190*/  @P0 LOP3.LUT R3, R3, 0x100, RZ, 0xfc, !PT ;  /* 0x0000010003030812 */ /* 0x000fe400078efcff */
[----:B------:R-:W-:Y:S02]  /*1071a0*/  LOP3.LUT P0, RZ, R25, 0x80000, RZ, 0xc0, !PT ;  /* 0x0008000019ff7812 */ /* 0x000fe4000780c0ff */
[----:B------:R-:W-:-:S11]  /*1071b0*/  LOP3.LUT R3, R3, 0xfffffdff, RZ, 0xc0, !PT ;  /* 0xfffffdff03037812 */ /* 0x000fd600078ec0ff */
[----:B------:R-:W-:Y:S02]  /*1071c0*/  @P0 LOP3.LUT R3, R3, 0x200, RZ, 0xfc, !PT ;  /* 0x0000020003030812 */ /* 0x000fe400078efcff */
[----:B------:R-:W-:Y:S02]  /*1071d0*/  LOP3.LUT P0, RZ, R25, 0x40000, RZ, 0xc0, !PT ;  /* 0x0004000019ff7812 */ /* 0x000fe4000780c0ff */
[----:B------:R-:W-:Y:S02]  /*1071e0*/  LOP3.LUT R3, R3, 0xfffffbff, RZ, 0xc0, !PT ;  /* 0xfffffbff03037812 */ /* 0x000fe400078ec0ff */
[----:B------:R-:W-:-:S09]  /*1071f0*/  LOP3.LUT P5, RZ, R25, 0x4000, RZ, 0xc0, !PT ;  /* 0x0000400019ff7812 */ /* 0x000fd200078ac0ff */
[----:B------:R-:W-:Y:S02]  /*107200*/  @P0 LOP3.LUT R3, R3, 0x400, RZ, 0xfc, !PT ;  /* 0x0000040003030812 */ /* 0x000fe400078efcff */
[C---:B------:R-:W-:Y:S02]  /*107210*/  LOP3.LUT P0, RZ, R25.reuse, 0x20000, RZ, 0xc0, !PT ;  /* 0x0002000019ff7812 */ /* 0x040fe4000780c0ff */
[----:B------:R-:W-:Y:S02]  /*107220*/  LOP3.LUT P6, RZ, R25, 0x8000, RZ, 0xc0, !PT ;  /* 0x0000800019ff7812 */ /* 0x000fe400078cc0ff */
[----:B------:R-:W-:Y:S02]  /*107230*/  PRMT R0, R13, 0x7772, RZ ;  /* 0x000077720d007816 */ /* 0x000fe400000000ff */
[----:B------:R-:W-:-:S03]  /*107240*/  LOP3.LUT R3, R3, 0xfffff7ff, RZ, 0xc0, !PT ;  /* 0xfffff7ff03037812 */ /* 0x000fc600078ec0ff */
[----:B----4-:R0:W-:Y:S04]  /*107250*/  @P5 STG.E.U8 desc[UR42][R6.64], R0 ;  /* 0x0000000006005986 */ /* 0x0101e8000c10112a */
[----:B------:R-:W-:Y:S02]  /*107260*/  @P0 LOP3.LUT R3, R3, 0x800, RZ, 0xfc, !PT ;  /* 0x0000080003030812 */ /* 0x000fe400078efcff */
[----:B------:R-:W-:Y:S02]  /*107270*/  LOP3.LUT P0, RZ, R25, 0x10000, RZ, 0xc0, !PT ;  /* 0x0001000019ff7812 */ /* 0x000fe4000780c0ff */
[----:B0-----:R-:W-:-:S05]  /*107280*/  PRMT R0, R13, 0x7773, RZ ;  /* 0x000077730d007816 */ /* 0x001fca00000000ff */
[----:B------:R0:W-:Y:S02]  /*107290*/  @P6 STG.E.U8 desc[UR42][R16.64], R0 ;  /* 0x0000000010006986 */ /* 0x0001e4000c10112a */
[----:B0-----:R-:W-:-:S05]  /*1072a0*/  PRMT R0, R12, 0x7770, RZ ;  /* 0x000077700c007816 */ /* 0x001fca00000000ff */
[----:B------:R0:W-:Y:S01]  /*1072b0*/  @P0 STG.E.U8 desc[UR42][R14.64], R0 ;  /* 0x000000000e000986 */ /* 0x0001e2000c10112a */
[----:B------:R-:W-:Y:S02]  /*1072c0*/  LOP3.LUT P0, RZ, R3, 0x800, RZ, 0xc0, !PT ;  /* 0x0000080003ff7812 */ /* 0x000fe4000780c0ff */
[----:B0-----:R-:W-:-:S11]  /*1072d0*/  PRMT R0, R12, 0x7771, RZ ;  /* 0x000077710c007816 */ /* 0x001fd600000000ff */
[----:B------:R0:W-:Y:S01]  /*1072e0*/  @P0 STG.E.U8 desc[UR42][R18.64], R0 ;  /* 0x0000000012000986 */ /* 0x0001e2000c10112a */
[----:B------:R-:W-:Y:S02]  /*1072f0*/  LOP3.LUT P0, RZ, R3, 0x400, RZ, 0xc0, !PT ;  /* 0x0000040003ff7812 */ /* 0x000fe4000780c0ff */
[----:B0-----:R-:W-:-:S11]  /*107300*/  PRMT R0, R12, 0x7772, RZ ;  /* 0x000077720c007816 */ /* 0x001fd600000000ff */
[----:B--2---:R-:W-:Y:S04]  /*107310*/  @P0 STG.E.U8 desc[UR42][R10.64], R0 ;  /* 0x000000000a000986 */ /* 0x004fe8000c10112a */
[----:B---3--:R0:W-:Y:S04]  /*107320*/  STL.64 [R1+0x5b50], R22 ;  /* 0x005b501601007387 */ /* 0x0081e80000100a00 */
[----:B0-----:R-:W2:Y:S04]  /*107330*/  LDL.LU.64 R22, [R1+0x2520] ;  /* 0x0025200001167983 */ /* 0x001ea80000300a00 */
[----:B------:R-:W3:Y:S04]  /*107340*/  LDL.LU.64 R26, [R1+0x2568] ;  /* 0x00256800011a7983 */ /* 0x000ee80000300a00 */
[----:B------:R-:W4:Y:S04]  /*107350*/  LDL.LU.64 R8, [R1+0x2578] ;  /* 0x0025780001087983 */ /* 0x000f280000300a00 */
[----:B------:R-:W2:Y:S04]  /*107360*/  LDL.LU.64 R28, [R1+0x2560] ;  /* 0x00256000011c7983 */ /* 0x000ea80000300a00 */
[----:B------:R-:W2:Y:S04]  /*107370*/  LDL.LU.64 R4, [R1+0x2570] ;  /* 0x0025700001047983 */ /* 0x000ea80000300a00 */
[----:B------:R-:W2:Y:S04]  /*107380*/  LDL.LU.64 R6, [R1+0x25a8] ;  /* 0x0025a80001067983 */ /* 0x000ea80000300a00 */
[----:B------:R-:W2:Y:S04]  /*107390*/  LDL.LU R13, [R1+0x7e8] ;  /* 0x0007e800010d7983 */ /* 0x000ea80000300800 */
[----:B------:R-:W2:Y:S04]  /*1073a0*/  LDL.LU.64 R16, [R1+0x25b8] ;  /* 0x0025b80001107983 */ /* 0x000ea80000300a00 */
[----:B------:R-:W2:Y:S04]  /*1073b0*/  LDL.LU.64 R14, [R1+0x25a0] ;  /* 0x0025a000010e7983 */ /* 0x000ea80000300a00 */
[----:B------:R-:W2:Y:S04]  /*1073c0*/  LDL.LU.64 R18, [R1+0x25b0] ;  /* 0x0025b00001127983 */ /* 0x000ea80000300a00 */
[----:B------:R-:W2:Y:S01]  /*1073d0*/  LDL.LU.64 R10, [R1+0x5b58] ;  /* 0x005b5800010a7983 */ /* 0x000ea20000300a00 */
[----:B------:R-:W-:-:S02]  /*1073e0*/  LOP3.LUT P0, RZ, R3, 0x200, RZ, 0xc0, !PT ;  /* 0x0000020003ff7812 */ /* 0x000fc4000780c0ff */
[----:B------:R-:W-:-:S11]  /*1073f0*/  PRMT R0, R12, 0x7773, RZ ;  /* 0x000077730c007816 */ /* 0x000fd600000000ff */
[----:B------:R0:W-:Y:S01]  /*107400*/  @P0 STG.E.U8 desc[UR42][R20.64], R0 ;  /* 0x0000000014000986 */ /* 0x0001e2000c10112a */
[----:B------:R-:W-:-:S03]  /*107410*/  LOP3.LUT P0, RZ, R3, 0x100, RZ, 0xc0, !PT ;  /* 0x0000010003ff7812 */ /* 0x000fc6000780c0ff */
[----:B0-----:R-:W3:Y:S01]  /*107420*/  LDL.LU.64 R20, [R1+0x25e0] ;  /* 0x0025e00001147983 */ /* 0x001ee20000300a00 */
[----:B--2---:R-:W-:-:S09]  /*107430*/  PRMT R0, R11, 0x7770, RZ ;  /* 0x000077700b007816 */ /* 0x004fd200000000ff */
[----:B------:R0:W-:Y:S04]  /*107440*/  @P0 STG.E.U8 desc[UR42][R22.64], R0 ;  /* 0x0000000016000986 */ /* 0x0001e8000c10112a */
[----:B0-----:R-:W2:Y:S01]  /*107450*/  LDL.LU.64 R22, [R1+0x5b50] ;  /* 0x005b500001167983 */ /* 0x001ea20000300a00 */
[----:B------:R-:W-:Y:S02]  /*107460*/  LOP3.LUT P0, RZ, R3, 0x80, RZ, 0xc0, !PT ;  /* 0x0000008003ff7812 */ /* 0x000fe4000780c0ff */
[----:B------:R-:W-:Y:S02]  /*107470*/  PRMT R0, R11, 0x7771, RZ ;  /* 0x000077710b007816 */ /* 0x000fe400000000ff */
[C---:B------:R-:W-:Y:S02]  /*107480*/  LOP3.LUT P1, RZ, R25.reuse, 0x2000000, RZ, 0xc0, !PT ;  /* 0x0200000019ff7812 */ /* 0x040fe4000782c0ff */
[C---:B------:R-:W-:Y:S01]  /*107490*/  LOP3.LUT P2, RZ, R25.reuse, 0x4000000, RZ, 0xc0, !PT ;  /* 0x0400000019ff7812 */ /* 0x040fe2000784c0ff */
[----:B------:R-:W3:Y:S01]  /*1074a0*/  LDL.LU R2, [R1] ;  /* 0x0000000001027983 */ /* 0x000ee20000300800 */
[----:B------:R-:W-:-:S02]  /*1074b0*/  LOP3.LUT P3, RZ, R25, 0x8000000, RZ, 0xc0, !PT ;  /* 0x0800000019ff7812 */ /* 0x000fc4000786c0ff */
        /* <DEDUP_REMOVED lines=9> */
[----:B----4-:R0:W-:Y:S01]  /*107550*/  @P0 STG.E.U8 desc[UR42][R8.64], R0 ;  /* 0x0000000008000986 */ /* 0x0101e2000c10112a */
[----:B------:R-:W-:Y:S02]  /*107560*/  LOP3.LUT P0, RZ, R3, 0x10, RZ, 0xc0, !PT ;  /* 0x0000001003ff7812 */ /* 0x000fe4000780c0ff */
[----:B0-----:R-:W-:-:S11]  /*107570*/  PRMT R0, R10, 0x7770, RZ ;  /* 0x000077700a007816 */ /* 0x001fd600000000ff */
[----:B------:R0:W-:Y:S02]  /*107580*/  @P0 STG.E.U8 desc[UR42][R28.64], R0 ;  /* 0x000000001c000986 */ /* 0x0001e4000c10112a */
[----:B0-----:R-:W-:-:S05]  /*107590*/  PRMT R0, R10, 0x7771, RZ ;  /* 0x000077710a007816 */ /* 0x001fca00000000ff */
[----:B------:R0:W-:Y:S02]  /*1075a0*/  @P1 STG.E.U8 desc[UR42][R4.64], R0 ;  /* 0x0000000004001986 */ /* 0x0001e4000c10112a */
[----:B0-----:R-:W-:-:S05]  /*1075b0*/  PRMT R0, R10, 0x7772, RZ ;  /* 0x000077720a007816 */ /* 0x001fca00000000ff */
[----:B------:R0:W-:Y:S02]  /*1075c0*/  @P2 STG.E.U8 desc[UR42][R6.64], R0 ;  /* 0x0000000006002986 */ /* 0x0001e4000c10112a */
[----:B0-----:R-:W-:Y:S02]  /*1075d0*/  PRMT R0, R10, 0x7773, RZ ;  /* 0x000077730a007816 */ /* 0x001fe400000000ff */
[----:B------:R-:W2:Y:S04]  /*1075e0*/  LDL.LU R10, [R1+0x5b48] ;  /* 0x005b4800010a7983 */ /* 0x000ea80000300800 */
[----:B------:R0:W-:Y:S02]  /*1075f0*/  @P3 STG.E.U8 desc[UR42][R16.64], R0 ;  /* 0x0000000010003986 */ /* 0x0001e4000c10112a */
[----:B0-----:R-:W-:-:S05]  /*107600*/  PRMT R0, R13, 0x7770, RZ ;  /* 0x000077700d007816 */ /* 0x001fca00000000ff */
[----:B------:R0:W-:Y:S04]  /*107610*/  @P4 STG.E.U8 desc[UR42][R14.64], R0 ;  /* 0x000000000e004986 */ /* 0x0001e8000c10112a */
[----:B------:R-:W-:Y:S01]  /*107620*/  STL [R1+0x55dc], R25 ;  /* 0x0055dc1901007387 */ /* 0x000fe20000100800 */
[----:B0-----:R-:W-:-:S05]  /*107630*/  PRMT R0, R13, 0x7771, RZ ;  /* 0x000077710d007816 */ /* 0x001fca00000000ff */
[----:B------:R0:W-:Y:S04]  /*107640*/  @P5 STG.E.U8 desc[UR42][R18.64], R0 ;  /* 0x0000000012005986 */ /* 0x0001e8000c10112a */
[----:B------:R-:W-:Y:S01]  /*107650*/  STL [R1+0x56e8], R24 ;  /* 0x0056e81801007387 */ /* 0x000fe20000100800 */
[----:B0-----:R-:W-:-:S05]  /*107660*/  PRMT R0, R13, 0x7772, RZ ;  /* 0x000077720d007816 */ /* 0x001fca00000000ff */
[----:B------:R0:W-:Y:S04]  /*107670*/  @P6 STG.E.U8 desc[UR42][R20.64], R0 ;  /* 0x0000000014006986 */ /* 0x0001e8000c10112a */
[----:B0-----:R-:W3:Y:S01]  /*107680*/  LDL.LU.64 R20, [R1+0x2618] ;  /* 0x0026180001147983 */ /* 0x001ee20000300a00 */
[----:B------:R-:W-:Y:S02]  /*107690*/  LOP3.LUT R2, R2, 0xefffffff, RZ, 0xc0, !PT ;  /* 0xefffffff02027812 */ /* 0x000fe400078ec0ff */
[----:B------:R-:W-:Y:S02]  /*1076a0*/  LOP3.LUT R3, R3, 0xfffffffe, RZ, 0xc0, !PT ;  /* 0xfffffffe03037812 */ /* 0x000fe400078ec0ff */
[----:B------:R-:W-:Y:S01]  /*1076b0*/  LOP3.LUT P3, RZ, R25, 0x80000000, RZ, 0xc0, !PT ;  /* 0x8000000019ff7812 */ /* 0x000fe2000786c0ff */
[----:B------:R-:W4:Y:S04]  /*1076c0*/  LDL.LU.64 R14, [R1+0x25e8] ;  /* 0x0025e800010e7983 */ /* 0x000f280000300a00 */
[----:B------:R-:W3:Y:S01]  /*1076d0*/  LDL.LU.64 R6, [R1+0x2610] ;  /* 0x0026100001067983 */ /* 0x000ee20000300a00 */
[----:B------:R-:W-:-:S03]  /*1076e0*/  PRMT R4, R13, 0x7773, RZ ;  /* 0x000077730d047816 */ /* 0x000fc600000000ff */
[----:B------:R-:W3:Y:S04]  /*1076f0*/  LDL.LU.64 R16, [R1+0x2628] ;  /* 0x0026280001107983 */ /* 0x000ee80000300a00 */
[----:B------:R-:W3:Y:S04]  /*107700*/  LDL.LU R11, [R1+0x6e8] ;  /* 0x0006e800010b7983 */ /* 0x000ee80000300800 */
[----:B------:R-:W3:Y:S04]  /*107710*/  LDL.LU.64 R18, [R1+0x2658] ;  /* 0x0026580001127983 */ /* 0x000ee80000300a00 */
[----:B------:R-:W3:Y:S04]  /*107720*/  LDL.LU R0, [R1+0x7ec] ;  /* 0x0007ec0001007983 */ /* 0x000ee80000300800 */
[----:B------:R-:W3:Y:S01]  /*107730*/  LDL.LU.64 R12, [R1+0x2620] ;  /* 0x00262000010c7983 */ /* 0x000ee20000300a00 */
[----:B--2---:R-:W-:-:S13]  /*107740*/  LOP3.LUT P0, RZ, R10, 0x800, RZ, 0xc0, !PT ;  /* 0x000008000aff7812 */ /* 0x004fda000780c0ff */
        /* <DEDUP_REMOVED lines=18> */
[C---:B------:R-:W-:Y:S02]  /*107870*/  LOP3.LUT P0, RZ, R10.reuse, 0x10, RZ, 0xc0, !PT ;  /* 0x000000100aff7812 */ /* 0x040fe4000780c0ff */
[----:B------:R-:W-:Y:S01]  /*107880*/  LOP3.LUT R3, R3, 0xfffffff7, RZ, 0xc0, !PT ;  /* 0xfffffff703037812 */ /* 0x000fe200078ec0ff */
[----:B---3--:R0:W-:Y:S10]  /*107890*/  @P3 STG.E.U8 desc[UR42][R20.64], R4 ;  /* 0x0000000414003986 */ /* 0x0081f4000c10112a */
[----:B------:R-:W-:Y:S01]  /*1078a0*/  @P0 LOP3.LUT R3, R3, 0x8, RZ, 0xfc, !PT ;  /* 0x0000000803030812 */ /* 0x000fe200078efcff */
[----:B0-----:R-:W2:Y:S04]  /*1078b0*/  LDL.LU.64 R20, [R1+0x2650] ;  /* 0x0026500001147983 */ /* 0x001ea80000300a00 */
[----:B------:R-:W-:Y:S04]  /*1078c0*/  STL [R1+0x4], R3 ;  /* 0x0000040301007387 */ /* 0x000fe80000100800 */
[----:B------:R-:W3:Y:S01]  /*1078d0*/  LDL.LU.64 R22, [R1+0x2698] ;  /* 0x0026980001167983 */ /* 0x000ee20000300a00 */
[----:B------:R-:W-:-:S02]  /*1078e0*/  LOP3.LUT P4, RZ, R10, 0x1, RZ, 0xc0, !PT ;  /* 0x000000010aff7812 */ /* 0x000fc4000788c0ff */
[C---:B------:R-:W-:Y:S02]  /*1078f0*/  LOP3.LUT P5, RZ, R10.reuse, 0x2, RZ, 0xc0, !PT ;  /* 0x000000020aff7812 */ /* 0x040fe400078ac0ff */
[----:B------:R-:W-:Y:S02]  /*107900*/  PRMT R4, R11, 0x7770, RZ ;  /* 0x000077700b047816 */ /* 0x000fe400000000ff */
[C---:B------:R-:W-:Y:S02]  /*107910*/  LOP3.LUT P6, RZ, R10.reuse, 0x4, RZ, 0xc0, !PT ;  /* 0x000000040aff7812 */ /* 0x040fe400078cc0ff */
[----:B------:R-:W-:-:S05]  /*107920*/  LOP3.LUT P0, RZ, R10, 0x8, RZ, 0xc0, !PT ;  /* 0x000000080aff7812 */ /* 0x000fca000780c0ff */
[----:B----4-:R0:W-:Y:S02]  /*107930*/  @P4 STG.E.U8 desc[UR42][R14.64], R4 ;  /* 0x000000040e004986 */ /* 0x0101e4000c10112a */
[----:B0-----:R-:W-:-:S05]  /*107940*/  PRMT R4, R11, 0x7771, RZ ;  /* 0x000077710b047816 */ /* 0x001fca00000000ff */
[----:B------:R0:W-:Y:S02]  /*107950*/  @P5 STG.E.U8 desc[UR42][R6.64], R4 ;  /* 0x0000000406005986 */ /* 0x0001e4000c10112a */
[C---:B0-----:R-:W-:Y:S02]  /*107960*/  PRMT R4, R11.reuse, 0x7772, RZ ;  /* 0x000077720b047816 */ /* 0x041fe400000000ff */
[----:B---3--:R0:W-:Y:S04]  /*107970*/  STL.64 [R1+0x5b40], R22 ;  /* 0x005b401601007387 */ /* 0x0081e80000100a00 */
[----:B0-----:R-:W3:Y:S04]  /*107980*/  LDL.LU.64 R22, [R1+0x2668] ;  /* 0x0026680001167983 */ /* 0x001ee80000300a00 */
[----:B------:R0:W-:Y:S04]  /*107990*/  @P6 STG.E.U8 desc[UR42][R16.64], R4 ;  /* 0x0000000410006986 */ /* 0x0001e8000c10112a */
[----:B------:R-:W4:Y:S04]  /*1079a0*/  LDL.LU R15, [R1+0x6ec] ;  /* 0x0006ec00010f7983 */ /* 0x000f280000300800 */
[----:B------:R-:W4:Y:S04]  /*1079b0*/  LDL.LU.64 R24, [R1+0x2660] ;  /* 0x0026600001187983 */ /* 0x000f280000300a00 */
[----:B------:R-:W4:Y:S04]  /*1079c0*/  LDL.LU.64 R26, [R1+0x2690] ;  /* 0x00269000011a7983 */ /* 0x000f280000300a00 */
[----:B------:R-:W4:Y:S04]  /*1079d0*/  LDL.LU.64 R8, [R1+0x26a8] ;  /* 0x0026a80001087983 */ /* 0x000f280000300a00 */
[----:B------:R-:W4:Y:S01]  /*1079e0*/  LDL.LU.64 R28, [R1+0x26d8] ;  /* 0x0026d800011c7983 */ /* 0x000f220000300a00 */
[----:B0-----:R-:W-:-:S05]  /*1079f0*/  PRMT R4, R11, 0x7773, RZ ;  /* 0x000077730b047816 */ /* 0x001fca00000000ff */
[----:B------:R0:W-:Y:S01]  /*107a00*/  @P0 STG.E.U8 desc[UR42][R18.64], R4 ;  /* 0x0000000412000986 */ /* 0x0001e2000c10112a */
[C---:B------:R-:W-:Y:S02]  /*107a10*/  LOP3.LUT P0, RZ, R3.reuse, 0x8, RZ, 0xc0, !PT ;  /* 0x0000000803ff7812 */ /* 0x040fe4000780c0ff */
[----:B------:R-:W-:Y:S01]  /*107a20*/  PRMT R11, R0, 0x7770, RZ ;  /* 0x00007770000b7816 */ /* 0x000fe200000000ff */
[----:B0-----:R-:W4:Y:S10]  /*107a30*/  LDL.LU.64 R4, [R1+0x26a0] ;  /* 0x0026a00001047983 */ /* 0x001f340000300a00 */
[----:B------:R0:W-:Y:S01]  /*107a40*/  @P0 STG.E.U8 desc[UR42][R12.64], R11 ;  /* 0x0000000b0c000986 */ /* 0x0001e2000c10112a */
[----:B------:R-:W-:-:S03]  /*107a50*/  LOP3.LUT P0, RZ, R3, 0x4, RZ, 0xc0, !PT ;  /* 0x0000000403ff7812 */ /* 0x000fc6000780c0ff */
[----:B------:R-:W4:Y:S04]  /*107a60*/  LDL.LU.64 R6, [R1+0x26d0] ;  /* 0x0026d00001067983 */ /* 0x000f280000300a00 */
[----:B------:R-:W4:Y:S04]  /*107a70*/  LDL.LU.64 R16, [R1+0x26e8] ;  /* 0x0026e80001107983 */ /* 0x000f280000300a00 */
[----:B------:R-:W4:Y:S04]  /*107a80*/  LDL.LU R14, [R1+0x6b0] ;  /* 0x0006b000010e7983 */ /* 0x000f280000300800 */
[----:B------:R-:W4:Y:S01]  /*107a90*/  LDL.LU.64 R18, [R1+0x2718] ;  /* 0x0027180001127983 */ /* 0x000f220000300a00 */
[----:B0-----:R-:W-:-:S03]  /*107aa0*/  PRMT R11, R0, 0x7771, RZ ;  /* 0x00007771000b7816 */ /* 0x001fc600000000ff */
[----:B------:R-:W4:Y:S04]  /*107ab0*/  LDL.LU.64 R12, [R1+0x26e0] ;  /* 0x0026e000010c7983 */ /* 0x000f280000300a00 */
[----:B--2---:R0:W-:Y:S01]  /*107ac0*/  @P0 STG.E.U8 desc[UR42][R20.64], R11 ;  /* 0x0000000b14000986 */ /* 0x0041e2000c10112a */
[C---:B------:R-:W-:Y:S02]  /*107ad0*/  LOP3.LUT P0, RZ, R3.reuse, 0x2, RZ, 0xc0, !PT ;  /* 0x0000000203ff7812 */ /* 0x040fe4000780c0ff */
[----:B0-----:R-:W-:Y:S01]  /*107ae0*/  PRMT R11, R0, 0x7772, RZ ;  /* 0x00007772000b7816 */ /* 0x001fe200000000ff */
[----:B------:R-:W2:Y:S10]  /*107af0*/  LDL.LU.64 R20, [R1+0x2710] ;  /* 0x0027100001147983 */ /* 0x000eb40000300a00 */
[----:B---3--:R0:W-:Y:S04]  /*107b00*/  @P0 STG.E.U8 desc[UR42][R22.64], R11 ;  /* 0x0000000b16000986 */ /* 0x0081e8000c10112a */
[----:B0-----:R-:W3:Y:S01]  /*107b10*/  LDL.LU.64 R22, [R1+0x5b40] ;  /* 0x005b400001167983 */ /* 0x001ee20000300a00 */
[----:B------:R-:W-:-:S02]  /*107b20*/  LOP3.LUT P0, RZ, R3, 0x1, RZ, 0xc0, !PT ;  /* 0x0000000103ff7812 */ /* 0x000fc4000780c0ff */
[----:B------:R-:W-:Y:S01]  /*107b30*/  PRMT R0, R0, 0x7773, RZ ;  /* 0x0000777300007816 */ /* 0x000fe200000000ff */
[----:B------:R-:W2:Y:S01]  /*107b40*/  LDL.LU R11, [R1+0x5b38] ;  /* 0x005b3800010b7983 */ /* 0x000ea20000300800 */
[----:B------:R-:W-:-:S09]  /*107b50*/  LOP3.LUT P1, RZ, R10, 0x1000, RZ, 0xc0, !PT ;  /* 0x000010000aff7812 */ /* 0x000fd2000782c0ff */
[----:B---3--:R0:W-:Y:S04]  /*107b60*/  @P0 STG.E.U8 desc[UR42][R22.64], R0 ;  /* 0x0000000016000986 */ /* 0x0081e8000c10112a */
[----:B0-----:R-:W3:Y:S01]  /*107b70*/  LDL.LU.64 R22, [R1+0x5b30] ;  /* 0x005b300001167983 */ /* 0x001ee20000300a00 */
        /* <DEDUP_REMOVED lines=10> */
[----:B------:R-:W-:Y:S02]  /*107c20*/  LOP3.LUT P2, RZ, R10, 0x2000, RZ, 0xc0, !PT ;  /* 0x000020000aff7812 */ /* 0x000fe4000784c0ff */
[----:B0-----:R-:W-:-:S09]  /*107c30*/  PRMT R0, R15, 0x7773, RZ ;  /* 0x000077730f007816 */ /* 0x001fd200000000ff */
[----:B------:R3:W-:Y:S01]  /*107c40*/  @P0 STG.E.U8 desc[UR42][R28.64], R0 ;  /* 0x000000001c000986 */ /* 0x0007e2000c10112a */
[C---:B------:R-:W-:Y:S02]  /*107c50*/  LOP3.LUT P3, RZ, R10.reuse, 0x4000, RZ, 0xc0, !PT ;  /* 0x000040000aff7812 */ /* 0x040fe4000786c0ff */
[C---:B------:R-:W-:Y:S02]  /*107c60*/  LOP3.LUT P4, RZ, R10.reuse, 0x8000, RZ, 0xc0, !PT ;  /* 0x000080000aff7812 */ /* 0x040fe4000788c0ff */
[C---:B------:R-:W-:Y:S02]  /*107c70*/  LOP3.LUT P5, RZ, R10.reuse, 0x10000, RZ, 0xc0, !PT ;  /* 0x000100000aff7812 */ /* 0x040fe400078ac0ff */
[C---:B------:R-:W-:Y:S02]  /*107c80*/  LOP3.LUT P6, RZ, R10.reuse, 0x20000, RZ, 0xc0, !PT ;  /* 0x000200000aff7812 */ /* 0x040fe400078cc0ff */
[----:B------:R-:W-:Y:S02]  /*107c90*/  LOP3.LUT P0, RZ, R10, 0x40000000, RZ, 0xc0, !PT ;  /* 0x400000000aff7812 */ /* 0x000fe4000780c0ff */
[----:B---3--:R-:W-:-:S05]  /*107ca0*/  PRMT R0, R22, 0x7770, RZ ;  /* 0x0000777016007816 */ /* 0x008fca00000000ff */
[----:B------:R0:W-:Y:S02]  /*107cb0*/  @P1 STG.E.U8 desc[UR42][R4.64], R0 ;  /* 0x0000000004001986 */ /* 0x0001e4000c10112a */
[----:B0-----:R-:W-:-:S05]  /*107cc0*/  PRMT R0, R22, 0x7771, RZ ;  /* 0x0000777116007816 */ /* 0x001fca00000000ff */
[----:B------:R0:W-:Y:S02]  /*107cd0*/  @P2 STG.E.U8 desc[UR42][R6.64], R0 ;  /* 0x0000000006002986 */ /* 0x0001e4000c10112a */
[----:B0-----:R-:W-:-:S05]  /*107ce0*/  PRMT R0, R22, 0x7772, RZ ;  /* 0x0000777216007816 */ /* 0x001fca00000000ff */
[----:B------:R0:W-:Y:S02]  /*107cf0*/  @P3 STG.E.U8 desc[UR42][R16.64], R0 ;  /* 0x0000000010003986 */ /* 0x0001e4000c10112a */
[----:B0-----:R-:W-:Y:S02]  /*107d00*/  PRMT R0, R22, 0x7773, RZ ;  /* 0x0000777316007816 */ /* 0x001fe400000000ff */
[----:B------:R-:W3:Y:S04]  /*107d10*/  LDL.LU R22, [R1+0x5b28] ;  /* 0x005b280001167983 */ /* 0x000ee80000300800 */
[----:B------:R0:W-:Y:S02]  /*107d20*/  @P4 STG.E.U8 desc[UR42][R18.64], R0 ;  /* 0x0000000012004986 */ /* 0x0001e4000c10112a */
[----:B0-----:R-:W-:-:S05]  /*107d30*/  PRMT R0, R14, 0x7770, RZ ;  /* 0x000077700e007816 */ /* 0x001fca00000000ff */
[----:B------:R0:W-:Y:S02]  /*107d40*/  @P5 STG.E.U8 desc[UR42][R12.64], R0 ;  /* 0x000000000c005986 */ /* 0x0001e4000c10112a */
[----:B0-----:R-:W-:Y:S02]  /*107d50*/  PRMT R0, R14, 0x7771, RZ ;  /* 0x000077710e007816 */ /* 0x001fe400000000ff */
[----:B------:R-:W4:Y:S04]  /*107d60*/  LDL.LU.64 R12, [R1+0x2728] ;  /* 0x00272800010c7983 */ /* 0x000f280000300a00 */
[----:B--2---:R0:W-:Y:S04]  /*107d70*/  @P6 STG.E.U8 desc[UR42][R20.64], R0 ;  /* 0x0000000014006986 */ /* 0x0041e8000c10112a */
[----:B0-----:R-:W2:Y:S01]  /*107d80*/  LDL.LU.64 R20, [R1+0x2758] ;  /* 0x0027580001147983 */ /* 0x001ea20000300a00 */
[----:B------:R-:W-:-:S02]  /*107d90*/  LOP3.LUT R2, R2, 0xffefffff, RZ, 0xc0, !PT ;  /* 0xffefffff02027812 */ /* 0x000fc400078ec0ff */
[C---:B------:R-:W-:Y:S02]  /*107da0*/  LOP3.LUT P3, RZ, R10.reuse, 0x40000, RZ, 0xc0, !PT ;  /* 0x000400000aff7812 */ /* 0x040fe4000786c0ff */
[----:B------:R-:W-:Y:S02]  /*107db0*/  LOP3.LUT P4, RZ, R10, 0x80000, RZ, 0xc0, !PT ;  /* 0x000800000aff7812 */ /* 0x000fe4000788c0ff */
[----:B------:R-:W-:Y:S02]  /*107dc0*/  PRMT R0, R14, 0x7772, RZ ;  /* 0x000077720e007816 */ /* 0x000fe400000000ff */
[----:B------:R-:W-:Y:S02]  /*107dd0*/  @P0 LOP3.LUT R2, R2, 0x100000, RZ, 0xfc, !PT ;  /* 0x0010000002020812 */ /* 0x000fe400078efcff */
[----:B------:R-:W-:Y:S01]  /*107de0*/  LOP3.LUT P0, RZ, R10, 0x20000000, RZ, 0xc0, !PT ;  /* 0x200000000aff7812 */ /* 0x000fe2000780c0ff */
[----:B------:R-:W3:Y:S04]  /*107df0*/  LDL.LU.64 R18, [R1+0x2720] ;  /* 0x0027200001127983 */ /* 0x000ee80000300a00 */
[----:B------:R-:W3:Y:S01]  /*107e00*/  LDL.LU.64 R4, [R1+0x2750] ;  /* 0x0027500001047983 */ /* 0x000ee20000300a00 */
[----:B------:R-:W-:-:S03]  /*107e10*/  LOP3.LUT R2, R2, 0xffdfffff, RZ, 0xc0, !PT ;  /* 0xffdfffff02027812 */ /* 0x000fc600078ec0ff */
[----:B------:R-:W3:Y:S04]  /*107e20*/  LDL.LU.64 R16, [R1+0x2768] ;  /* 0x0027680001107983 */ /* 0x000ee80000300a00 */
[----:B------:R-:W3:Y:S01]  /*107e30*/  LDL.LU R15, [R1+0x6d4] ;  /* 0x0006d400010f7983 */ /* 0x000ee20000300800 */
        /* <DEDUP_REMOVED lines=17> */
[----:B------:R-:W-:Y:S02]  /*107f50*/  LOP3.LUT R2, R2, 0xf7ffffff, RZ, 0xc0, !PT ;  /* 0xf7ffffff02027812 */ /* 0x000fe400078ec0ff */
[C---:B------:R-:W-:Y:S02]  /*107f60*/  LOP3.LUT P5, RZ, R10.reuse, 0x100000, RZ, 0xc0, !PT ;  /* 0x001000000aff7812 */ /* 0x040fe400078ac0ff */
[C---:B------:R-:W-:Y:S02]  /*107f70*/  LOP3.LUT P6, RZ, R10.reuse, 0x200000, RZ, 0xc0, !PT ;  /* 0x002000000aff7812 */ /* 0x040fe400078cc0ff */
[----:B------:R-:W-:-:S05]  /*107f80*/  LOP3.LUT P1, RZ, R10, 0x80000000, RZ, 0xc0, !PT ;  /* 0x800000000aff7812 */ /* 0x000fca000782c0ff */
[----:B------:R-:W-:Y:S02]  /*107f90*/  @P0 LOP3.LUT R2, R2, 0x8000000, RZ, 0xfc, !PT ;  /* 0x0800000002020812 */ /* 0x000fe400078efcff */
[----:B------:R-:W-:Y:S01]  /*107fa0*/  LOP3.LUT P0, RZ, R10, 0x400000, RZ, 0xc0, !PT ;  /* 0x004000000aff7812 */ /* 0x000fe2000780c0ff */
[----:B----4-:R0:W-:Y:S02]  /*107fb0*/  @P3 STG.E.U8 desc[UR42][R12.64], R0 ;  /* 0x000000000c003986 */ /* 0x0101e4000c10112a */
[----:B0-----:R-:W-:Y:S02]  /*107fc0*/  PRMT R0, R14, 0x7773, RZ ;  /* 0x000077730e007816 */ /* 0x001fe400000000ff */
[----:B------:R-:W4:Y:S04]  /*107fd0*/  LDL.LU.64 R12, [R1+0x2798] ;  /* 0x00279800010c7983 */ /* 0x000f280000300a00 */
[----:B------:R-:W3:Y:S04]  /*107fe0*/  LDL.LU R6, [R1+0x6b4] ;  /* 0x0006b40001067983 */ /* 0x000ee80000300800 */
[----:B------:R-:W-:Y:S04]  /*107ff0*/  STL.64 [R1+0x5b08], R10 ;  /* 0x005b080a01007387 */ /* 0x000fe80000100a00 */
[----:B--2---:R0:W-:Y:S04]  /*108000*/  @P4 STG.E.U8 desc[UR42][R20.64], R0 ;  /* 0x0000000014004986 */ /* 0x0041e8000c10112a */
[----:B0-----:R-:W2:Y:S04]  /*108010*/  LDL.LU.64 R20, [R1+0x2760] ;  /* 0x0027600001147983 */ /* 0x001ea80000300a00 */
[----:B------:R-:W2:Y:S04]  /*108020*/  LDL.LU.64 R10, [R1+0x27d8] ;  /* 0x0027d800010a7983 */ /* 0x000ea80000300a00 */
[----:B--2---:R0:W-:Y:S04]  /*108030*/  STL.64 [R1+0x5b18], R10 ;  /* 0x005b180a01007387 */ /* 0x0041e80000100a00 */
[----:B0-----:R-:W2:Y:S01]  /*108040*/  LDL.LU.64 R10, [R1+0x27c0] ;  /* 0x0027c000010a7983 */ /* 0x001ea20000300a00 */
[----:B---3--:R-:W-:-:S05]  /*108050*/  PRMT R0, R15, 0x7770, RZ ;  /* 0x000077700f007816 */ /* 0x008fca00000000ff */
[----:B------:R0:W-:Y:S02]  /*108060*/  @P5 STG.E.U8 desc[UR42][R18.64], R0 ;  /* 0x0000000012005986 */ /* 0x0001e4000c10112a */
[----:B0-----:R-:W-:-:S05]  /*108070*/  PRMT R0, R15, 0x7771, RZ ;  /* 0x000077710f007816 */ /* 0x001fca00000000ff */
[----:B------:R0:W-:Y:S02]  /*108080*/  @P6 STG.E.U8 desc[UR42][R4.64], R0 ;  /* 0x0000000004006986 */ /* 0x0001e4000c10112a */
[----:B0-----:R-:W-:-:S05]  /*108090*/  PRMT R0, R15, 0x7772, RZ ;  /* 0x000077720f007816 */ /* 0x001fca00000000ff */
[----:B------:R-:W-:Y:S04]  /*1080a0*/  @P0 STG.E.U8 desc[UR42][R16.64], R0 ;  /* 0x0000000010000986 */ /* 0x000fe8000c10112a */
[----:B--2---:R0:W-:Y:S04]  /*1080b0*/  STL.64 [R1+0x5b20], R10 ;  /* 0x005b200a01007387 */ /* 0x0041e80000100a00 */
[----:B0-----:R-:W2:Y:S01]  /*1080c0*/  LDL.LU.64 R10, [R1+0x2790] ;  /* 0x00279000010a7983 */ /* 0x001ea20000300a00 */
[C---:B------:R-:W-:Y:S02]  /*1080d0*/  LOP3.LUT P0, RZ, R2.reuse, 0x8000000, RZ, 0xc0, !PT ;  /* 0x0800000002ff7812 */ /* 0x040fe4000780c0ff */
[----:B------:R-:W-:Y:S01]  /*1080e0*/  PRMT R0, R15, 0x7773, RZ ;  /* 0x000077730f007816 */ /* 0x000fe200000000ff */
[----:B------:R-:W3:Y:S04]  /*1080f0*/  LDL.LU R18, [R1+0x6d8] ;  /* 0x0006d80001127983 */ /* 0x000ee80000300800 */
[----:B------:R-:W3:Y:S04]  /*108100*/  LDL.LU.64 R24, [R1+0x27b8] ;  /* 0x0027b80001187983 */ /* 0x000ee80000300a00 */
[----:B------:R-:W3:Y:S04]  /*108110*/  LDL.LU.64 R26, [R1+0x27d0] ;  /* 0x0027d000011a7983 */ /* 0x000ee80000300a00 */
[----:B------:R-:W3:Y:S04]  /*108120*/  LDL.LU R19, [R1+0x6b8] ;  /* 0x0006b80001137983 */ /* 0x000ee80000300800 */
[----:B------:R-:W3:Y:S04]  /*108130*/  LDL.LU.64 R8, [R1+0x2808] ;  /* 0x0028080001087983 */ /* 0x000ee80000300a00 */
[----:B------:R-:W3:Y:S04]  /*108140*/  LDL.LU.64 R28, [R1+0x2818] ;  /* 0x00281800011c7983 */ /* 0x000ee80000300a00 */
[----:B------:R-:W3:Y:S04]  /*108150*/  LDL.LU.64 R4, [R1+0x2800] ;  /* 0x0028000001047983 */ /* 0x000ee80000300a00 */
[----:B------:R-:W3:Y:S04]  /*108160*/  LDL.LU.64 R16, [R1+0x2810] ;  /* 0x0028100001107983 */ /* 0x000ee80000300a00 */
[----:B------:R-:W3:Y:S04]  /*108170*/  LDL.LU.64 R14, [R1+0x2848] ;  /* 0x00284800010e7983 */ /* 0x000ee80000300a00 */
[----:B----4-:R0:W-:Y:S01]  /*108180*/  @P0 STG.E.U8 desc[UR42][R12.64], R0 ;  /* 0x000000000c000986 */ /* 0x0101e2000c10112a */
[----:B------:R-:W-:-:S02]  /*108190*/  LOP3.LUT P0, RZ, R2, 0x4000000, RZ, 0xc0, !PT ;  /* 0x0400000002ff7812 */ /* 0x000fc4000780c0ff */
[----:B0-----:R-:W-:Y:S01]  /*1081a0*/  PRMT R0, R6, 0x7770, RZ ;  /* 0x0000777006007816 */ /* 0x001fe200000000ff */
[----:B------:R-:W4:Y:S04]  /*1081b0*/  LDL.LU.64 R12, [R1+0x2858] ;  /* 0x00285800010c7983 */ /* 0x000f280000300a00 */
[----:B------:R-:W3:Y:S06]  /*1081c0*/  LDL.LU R7, [R1+0x6dc] ;  /* 0x0006dc0001077983 */ /* 0x000eec0000300800 */
        /* <DEDUP_REMOVED lines=16> */
[----:B------:R-:W-:Y:S01]  /*1082d0*/  LOP3.LUT P6, RZ, R22, 0x10, RZ, 0xc0, !PT ;  /* 0x0000001016ff7812 */ /* 0x000fe200078cc0ff */
[----:B--2---:R3:W-:Y:S01]  /*1082e0*/  @P0 STG.E.U8 desc[UR42][R10.64], R0 ;  /* 0x000000000a000986 */ /* 0x0047e2000c10112a */
[----:B------:R-:W-:Y:S02]  /*1082f0*/  LOP3.LUT P0, RZ, R2, 0x400000, RZ, 0xc0, !PT ;  /* 0x0040000002ff7812 */ /* 0x000fe4000780c0ff */
[----:B---3--:R-:W-:-:S11]  /*108300*/  PRMT R0, R18, 0x7770, RZ ;  /* 0x0000777012007816 */ /* 0x008fd600000000ff */
        /* <DEDUP_REMOVED lines=19> */
[----:B0-----:R-:W2:Y:S01]  /*108440*/  LDL.LU.64 R20, [R1+0x2850] ;  /* 0x0028500001147983 */ /* 0x001ea20000300a00 */
[----:B------:R-:W-:-:S03]  /*108450*/  LOP3.LUT P3, RZ, R22, 0x20, RZ, 0xc0, !PT ;  /* 0x0000002016ff7812 */ /* 0x000fc6000786c0ff */
[----:B------:R-:W3:Y:S01]  /*108460*/  LDL.LU.64 R4, [R1+0x2888] ;  /* 0x0028880001047983 */ /* 0x000ee20000300a00 */
[----:B------:R-:W-:-:S03]  /*108470*/  PRMT R3, R7, 0x7771, RZ ;  /* 0x0000777107037816 */ /* 0x000fc600000000ff */
[----:B------:R-:W4:Y:S04]  /*108480*/  LDL.LU.64 R16, [R1+0x2898] ;  /* 0x0028980001107983 */ /* 0x000f280000300a00 */
[----:B------:R-:W3:Y:S04]  /*108490*/  LDL.LU.64 R14, [R1+0x2880] ;  /* 0x00288000010e7983 */ /* 0x000ee80000300a00 */
[----:B------:R-:W3:Y:S04]  /*1084a0*/  LDL.LU.64 R18, [R1+0x2890] ;  /* 0x0028900001127983 */ /* 0x000ee80000300a00 */
[----:B------:R-:W3:Y:S04]  /*1084b0*/  LDL.LU.64 R12, [R1+0x28c8] ;  /* 0x0028c800010c7983 */ /* 0x000ee80000300a00 */
[----:B------:R-:W3:Y:S04]  /*1084c0*/  LDL.LU R0, [R1+0x6bc] ;  /* 0x0006bc0001007983 */ /* 0x000ee80000300800 */
[----:B--2---:R0:W-:Y:S04]  /*1084d0*/  @P3 STG.E.U8 desc[UR42][R20.64], R3 ;  /* 0x0000000314003986 */ /* 0x0041e8000c10112a */
[----:B0-----:R-:W2:Y:S04]  /*1084e0*/  LDL.LU.64 R20, [R1+0x28d8] ;  /* 0x0028d80001147983 */ /* 0x001ea80000300a00 */
[----:B------:R-:W2:Y:S04]  /*1084f0*/  LDL.LU R6, [R1+0x6c0] ;  /* 0x0006c00001067983 */ /* 0x000ea80000300800 */
[----:B------:R-:W2:Y:S01]  /*108500*/  LDL.LU.64 R10, [R1+0x28d0] ;  /* 0x0028d000010a7983 */ /* 0x000ea20000300a00 */
        /* <DEDUP_REMOVED lines=25> */
[----:B------:R-:W-:Y:S01]  /*1086a0*/  LOP3.LUT P6, RZ, R22, 0x100, RZ, 0xc0, !PT ;  /* 0x0000010016ff7812 */ /* 0x000fe200078cc0ff */
[----:B------:R-:W2:Y:S04]  /*1086b0*/  LDL.LU.64 R24, [R1+0x2908] ;  /* 0x0029080001187983 */ /* 0x000ea80000300a00 */
[----:B------:R-:W2:Y:S01]  /*1086c0*/  LDL.LU.64 R26, [R1+0x2918] ;  /* 0x00291800011a7983 */ /* 0x000ea20000300a00 */
[----:B------:R-:W-:-:S02]  /*1086d0*/  @P0 LOP3.LUT R2, R2, 0x40000, RZ, 0xfc, !PT ;  /* 0x0004000002020812 */ /* 0x000fc400078efcff */
[----:B------:R-:W-:Y:S01]  /*1086e0*/  LOP3.LUT P0, RZ, R22, 0x400, RZ, 0xc0, !PT ;  /* 0x0000040016ff7812 */ /* 0x000fe2000780c0ff */
[----:B---3--:R0:W-:Y:S01]  /*1086f0*/  @P4 STG.E.U8 desc[UR42][R4.64], R3 ;  /* 0x0000000304004986 */ /* 0x0081e2000c10112a */
[----:B------:R-:W-:Y:S02]  /*108700*/  LOP3.LUT R2, R2, 0xfff7ffff, RZ, 0xc0, !PT ;  /* 0xfff7ffff02027812 */ /* 0x000fe400078ec0ff */
[----:B0-----:R-:W-:-:S09]  /*108710*/  PRMT R3, R7, 0x7773, RZ ;  /* 0x0000777307037816 */ /* 0x001fd200000000ff */
[----:B------:R-:W-:Y:S02]  /*108720*/  @P0 LOP3.LUT R2, R2, 0x80000, RZ, 0xfc, !PT ;  /* 0x0008000002020812 */ /* 0x000fe400078efcff */
[----:B------:R-:W-:Y:S01]  /*108730*/  LOP3.LUT P0, RZ, R22, 0x200, RZ, 0xc0, !PT ;  /* 0x0000020016ff7812 */ /* 0x000fe2000780c0ff */
[----:B------:R-:W3:Y:S04]  /*108740*/  LDL.LU R7, [R1+0x6a0] ;  /* 0x0006a00001077983 */ /* 0x000ee80000300800 */
[----:B----4-:R0:W-:Y:S04]  /*108750*/  @P5 STG.E.U8 desc[UR42][R16.64], R3 ;  /* 0x0000000310005986 */ /* 0x0101e8000c10112a */
[----:B------:R-:W4:Y:S04]  /*108760*/  LDL.LU.64 R8, [R1+0x2900] ;  /* 0x0029000001087983 */ /* 0x000f280000300a00 */
[----:B------:R-:W3:Y:S04]  /*108770*/  LDL.LU.64 R28, [R1+0x2910] ;  /* 0x00291000011c7983 */ /* 0x000ee80000300a00 */
[----:B------:R-:W3:Y:S01]  /*108780*/  LDL.LU.64 R4, [R1+0x2948] ;  /* 0x0029480001047983 */ /* 0x000ee20000300a00 */
[----:B0-----:R-:W-:-:S03]  /*108790*/  PRMT R3, R0, 0x7770, RZ ;  /* 0x0000777000037816 */ /* 0x001fc600000000ff */
        /* <DEDUP_REMOVED lines=10> */
[----:B------:R-:W-:Y:S01]  /*108840*/  PRMT R0, R0, 0x7773, RZ ;  /* 0x0000777300007816 */ /* 0x000fe200000000ff */
[----:B0-----:R-:W3:Y:S10]  /*108850*/  LDL.LU.64 R12, [R1+0x2968] ;  /* 0x00296800010c7983 */ /* 0x001ef40000300a00 */
[----:B------:R0:W-:Y:S01]  /*108860*/  @P0 STG.E.U8 desc[UR42][R20.64], R0 ;  /* 0x0000000014000986 */ /* 0x0001e2000c10112a */
[----:B------:R-:W-:-:S02]  /*108870*/  LOP3.LUT P0, RZ, R2, 0x20000, RZ, 0xc0, !PT ;  /* 0x0002000002ff7812 */ /* 0x000fc4000780c0ff */
[----:B0-----:R-:W-:Y:S01]  /*108880*/  PRMT R0, R6, 0x7770, RZ ;  /* 0x0000777006007816 */ /* 0x001fe200000000ff */
[----:B------:R-:W3:Y:S10]  /*108890*/  LDL.LU.64 R20, [R1+0x2978] ;  /* 0x0029780001147983 */ /* 0x000ef40000300a00 */
[----:B--2---:R0:W-:Y:S04]  /*1088a0*/  @P0 STG.E.U8 desc[UR42][R10.64], R0 ;  /* 0x000000000a000986 */ /* 0x0041e8000c10112a */
[----:B0-----:R-:W2:Y:S01]  /*1088b0*/  LDL.LU.64 R10, [R1+0x5b10] ;  /* 0x005b1000010a7983 */ /* 0x001ea20000300a00 */
[----:B------:R-:W-:-:S02]  /*1088c0*/  LOP3.LUT P0, RZ, R2, 0x10000, RZ, 0xc0, !PT ;  /* 0x0001000002ff7812 */ /* 0x000fc4000780c0ff */
[----:B------:R-:W-:Y:S02]  /*1088d0*/  PRMT R0, R6, 0x7771, RZ ;  /* 0x0000777106007816 */ /* 0x000fe400000000ff */
[C---:B------:R-:W-:Y:S02]  /*1088e0*/  LOP3.LUT P1, RZ, R22.reuse, 0x40000, RZ, 0xc0, !PT ;  /* 0x0004000016ff7812 */ /* 0x040fe4000782c0ff */
[C---:B------:R-:W-:Y:S02]  /*1088f0*/  LOP3.LUT P2, RZ, R22.reuse, 0x80000, RZ, 0xc0, !PT ;  /* 0x0008000016ff7812 */ /* 0x040fe4000784c0ff */
[----:B------:R-:W-:-:S05]  /*108900*/  LOP3.LUT P3, RZ, R22, 0x100000, RZ, 0xc0, !PT ;  /* 0x0010000016ff7812 */ /* 0x000fca000786c0ff */
[----:B--2---:R0:W-:Y:S04]  /*108910*/  @P0 STG.E.U8 desc[UR42][R10.64], R0 ;  /* 0x000000000a000986 */ /* 0x0041e8000c10112a */
[----:B0-----:R-:W2:Y:S01]  /*108920*/  LDL.LU.64 R10, [R1+0x5b08] ;  /* 0x005b0800010a7983 */ /* 0x001ea20000300a00 */
[----:B------:R-:W-:Y:S02]  /*108930*/  LOP3.LUT P0, RZ, R2, 0x8000, RZ, 0xc0, !PT ;  /* 0x0000800002ff7812 */ /* 0x000fe4000780c0ff */
[----:B------:R-:W-:-:S11]  /*108940*/  PRMT R0, R6, 0x7772, RZ ;  /* 0x0000777206007816 */ /* 0x000fd600000000ff */
[----:B------:R0:W-:Y:S01]  /*108950*/  @P0 STG.E.U8 desc[UR42][R24.64], R0 ;  /* 0x0000000018000986 */ /* 0x0001e2000c10112a */
[----:B------:R-:W-:Y:S02]  /*108960*/  LOP3.LUT P0, RZ, R2, 0x4000, RZ, 0xc0, !PT ;  /* 0x0000400002ff7812 */ /* 0x000fe4000780c0ff */
[----:B0-----:R-:W-:-:S11]  /*108970*/  PRMT R0, R6, 0x7773, RZ ;  /* 0x0000777306007816 */ /* 0x001fd600000000ff */
[----:B------:R3:W-:Y:S01]  /*108980*/  @P0 STG.E.U8 desc[UR42][R26.64], R0 ;  /* 0x000000001a000986 */ /* 0x0007e2000c10112a */
[----:B------:R-:W-:Y:S02]  /*108990*/  LOP3.LUT P0, RZ, R2, 0x2000, RZ, 0xc0, !PT ;  /* 0x0000200002ff7812 */ /* 0x000fe4000780c0ff */
[----:B---3--:R-:W-:-:S11]  /*1089a0*/  PRMT R0, R7, 0x7770, RZ ;  /* 0x0000777007007816 */ /* 0x008fd600000000ff */
[----:B----4-:R0:W-:Y:S01]  /*1089b0*/  @P0 STG.E.U8 desc[UR42][R8.64], R0 ;  /* 0x0000000008000986 */ /* 0x0101e2000c10112a */
[----:B------:R-:W-:Y:S02]  /*1089c0*/  LOP3.LUT P0, RZ, R2, 0x1000, RZ, 0xc0, !PT ;  /* 0x0000100002ff7812 */ /* 0x000fe4000780c0ff */
[----:B0-----:R-:W-:-:S11]  /*1089d0*/  PRMT R0, R7, 0x7771, RZ ;  /* 0x0000777107007816 */ /* 0x001fd600000000ff */
[----:B------:R0:W-:Y:S01]  /*1089e0*/  @P0 STG.E.U8 desc[UR42][R28.64], R0 ;  /* 0x000000001c000986 */ /* 0x0001e2000c10112a */
[----:B------:R-:W-:Y:S02]  /*1089f0*/  LOP3.LUT P4, RZ, R22, 0x200000, RZ, 0xc0, !PT ;  /* 0x0020000016ff7812 */ /* 0x000fe4000788c0ff */
[----:B0-----:R-:W-:-:S05]  /*108a00*/  PRMT R0, R7, 0x7772, RZ ;  /* 0x0000777207007816 */ /* 0x001fca00000000ff */
[----:B------:R0:W-:Y:S01]  /*108a10*/  @P1 STG.E.U8 desc[UR42][R4.64], R0 ;  /* 0x0000000004001986 */ /* 0x0001e2000c10112a */
[----:B------:R-:W-:Y:S02]  /*108a20*/  LOP3.LUT P5, RZ, R22, 0x400000, RZ, 0xc0, !PT ;  /* 0x0040000016ff7812 */ /* 0x000fe400078ac0ff */
[----:B0-----:R-:W-:-:S05]  /*108a30*/  PRMT R0, R7, 0x7773, RZ ;  /* 0x0000777307007816 */ /* 0x001fca00000000ff */
[----:B------:R2:W-:Y:S01]  /*108a40*/  @P2 STG.E.U8 desc[UR42][R16.64], R0 ;  /* 0x0000000010002986 */ /* 0x0005e2000c10112a */
[----:B------:R-:W-:Y:S02]  /*108a50*/  LOP3.LUT P6, RZ, R22, 0x800000, RZ, 0xc0, !PT ;  /* 0x0080000016ff7812 */ /* 0x000fe400078cc0ff */
[----:B--2---:R-:W-:-:S05]  /*108a60*/  PRMT R0, R11, 0x7770, RZ ;  /* 0x000077700b007816 */ /* 0x004fca00000000ff */
[----:B------:R0:W-:Y:S02]  /*108a70*/  @P3 STG.E.U8 desc[UR42][R14.64], R0 ;  /* 0x000000000e003986 */ /* 0x0001e4000c10112a */
[----:B0-----:R-:W-:-:S05]  /*108a80*/  PRMT R0, R11, 0x7771, RZ ;  /* 0x000077710b007816 */ /* 0x001fca00000000ff */
[----:B------:R0:W-:Y:S02]  /*108a90*/  @P4 STG.E.U8 desc[UR42][R18.64], R0 ;  /* 0x0000000012004986 */ /* 0x0001e4000c10112a */
[----:B0-----:R-:W-:-:S05]  /*108aa0*/  PRMT R0, R11, 0x7772, RZ ;  /* 0x000077720b007816 */ /* 0x001fca00000000ff */
[----:B------:R0:W-:Y:S02]  /*108ab0*/  @P5 STG.E.U8 desc[UR42][R12.64], R0 ;  /* 0x000000000c005986 */ /* 0x0001e4000c10112a */
[----:B0-----:R-:W-:Y:S02]  /*108ac0*/  PRMT R0, R11, 0x7773, RZ ;  /* 0x000077730b007816 */ /* 0x001fe400000000ff */
[----:B------:R-:W2:Y:S04]  /*108ad0*/  LDL.LU R11, [R1+0x5b00] ;  /* 0x005b0000010b7983 */ /* 0x000ea80000300800 */
[----:B------:R0:W-:Y:S04]  /*108ae0*/  @P6 STG.E.U8 desc[UR42][R20.64], R0 ;  /* 0x0000000014006986 */ /* 0x0001e8000c10112a */
[----:B0-----:R-:W3:Y:S04]  /*108af0*/  LDL.LU.64 R20, [R1+0x2960] ;  /* 0x0029600001147983 */ /* 0x001ee80000300a00 */
[----:B------:R-:W4:Y:S04]  /*108b00*/  LDL.LU.64 R6, [R1+0x2970] ;  /* 0x0029700001067983 */ /* 0x000f280000300a00 */
[----:B------:R-:W3:Y:S04]  /*108b10*/  LDL.LU.64 R16, [R1+0x2988] ;  /* 0x0029880001107983 */ /* 0x000ee80000300a00 */
[----:B------:R-:W3:Y:S01]  /*108b20*/  LDL.LU R15, [R1+0x6a4] ;  /* 0x0006a400010f7983 */ /* 0x000ee20000300800 */
[----:B------:R-:W-:-:S02]  /*108b30*/  LOP3.LUT R2, R2, 0xffffffef, RZ, 0xc0, !PT ;  /* 0xffffffef02027812 */ /* 0x000fc400078ec0ff */
[C---:B------:R-:W-:Y:S01]  /*108b40*/  LOP3.LUT P3, RZ, R22.reuse, 0x1000000, RZ, 0xc0, !PT ;  /* 0x0100000016ff7812 */ /* 0x040fe2000786c0ff */
[----:B------:R-:W3:Y:S04]  /*108b50*/  LDL.LU.64 R18, [R1+0x2998] ;  /* 0x0029980001127983 */ /* 0x000ee80000300a00 */
[----:B------:R-:W3:Y:S04]  /*108b60*/  LDL.LU.64 R12, [R1+0x2980] ;  /* 0x00298000010c7983 */ /* 0x000ee80000300a00 */
[----:B------:R-:W3:Y:S04]  /*108b70*/  LDL.LU R3, [R1+0x6c8] ;  /* 0x0006c80001037983 */ /* 0x000ee80000300800 */
[----:B------:R-:W-:Y:S01]  /*108b80*/  STL.64 [R1+0x56c8], R22 ;  /* 0x0056c81601007387 */ /* 0x000fe20000100a00 */
[----:B------:R-:W-:-:S02]  /*108b90*/  LOP3.LUT P4, RZ, R22, 0x2000000, RZ, 0xc0, !PT ;  /* 0x0200000016ff7812 */ /* 0x000fc4000788c0ff */
[C---:B------:R-:W-:Y:S02]  /*108ba0*/  LOP3.LUT P5, RZ, R22.reuse, 0x4000000, RZ, 0xc0, !PT ;  /* 0x0400000016ff7812 */ /* 0x040fe400078ac0ff */
[----:B------:R-:W-:Y:S02]  /*108bb0*/  LOP3.LUT P6, RZ, R22, 0x8000000, RZ, 0xc0, !PT ;  /* 0x0800000016ff7812 */ /* 0x000fe400078cc0ff */
        /* <DEDUP_REMOVED lines=19> */
[----:B---3--:R-:W-:-:S09]  /*108cf0*/  PRMT R0, R15, 0x7770, RZ ;  /* 0x000077700f007816 */ /* 0x008fd200000000ff */
[----:B------:R-:W-:Y:S02]  /*108d00*/  @P0 LOP3.LUT R2, R2, 0x400, RZ, 0xfc, !PT ;  /* 0x0000040002020812 */ /* 0x000fe400078efcff */
[----:B------:R-:W-:Y:S02]  /*108d10*/  LOP3.LUT P0, RZ, R22, 0x20000000, RZ, 0xc0, !PT ;  /* 0x2000000016ff7812 */ /* 0x000fe4000780c0ff */
[----:B------:R-:W-:Y:S01]  /*108d20*/  LOP3.LUT R2, R2, 0xfffff7ff, RZ, 0xc0, !PT ;  /* 0xfffff7ff02027812 */ /* 0x000fe200078ec0ff */
[----:B------:R0:W-:Y:S10]  /*108d30*/  @P3 STG.E.U8 desc[UR42][R20.64], R0 ;  /* 0x0000000014003986 */ /* 0x0001f4000c10112a */
[----:B------:R-:W-:-:S02]  /*108d40*/  @P0 LOP3.LUT R2, R2, 0x800, RZ, 0xfc, !PT ;  /* 0x0000080002020812 */ /* 0x000fc400078efcff */
[----:B------:R-:W-:Y:S01]  /*108d50*/  LOP3.LUT P0, RZ, R22, 0x10000000, RZ, 0xc0, !PT ;  /* 0x1000000016ff7812 */ /* 0x000fe2000780c0ff */
[----:B0-----:R-:W2:Y:S04]  /*108d60*/  LDL.LU.64 R20, [R1+0x2990] ;  /* 0x0029900001147983 */ /* 0x001ea80000300a00 */
[----:B------:R-:W3:Y:S04]  /*108d70*/  LDL.LU.64 R22, [R1+0x29a0] ;  /* 0x0029a00001167983 */ /* 0x000ee80000300a00 */
[----:B---3--:R0:W-:Y:S04]  /*108d80*/  STL.64 [R1+0x5af0], R22 ;  /* 0x005af01601007387 */ /* 0x0081e80000100a00 */
[----:B0-----:R-:W3:Y:S01]  /*108d90*/  LDL.LU.64 R22, [R1+0x29b8] ;  /* 0x0029b80001167983 */ /* 0x001ee20000300a00 */
[----:B------:R-:W-:-:S02]  /*108da0*/  PRMT R0, R15, 0x7771, RZ ;  /* 0x000077710f007816 */ /* 0x000fc400000000ff */
[----:B------:R-:W-:-:S03]  /*108db0*/  PRMT R4, R15, 0x7772, RZ ;  /* 0x000077720f047816 */ /* 0x000fc600000000ff */
[----:B----4-:R-:W-:Y:S04]  /*108dc0*/  @P4 STG.E.U8 desc[UR42][R6.64], R0 ;  /* 0x0000000006004986 */ /* 0x010fe8000c10112a */
[----:B------:R0:W-:Y:S02]  /*108dd0*/  @P5 STG.E.U8 desc[UR42][R16.64], R4 ;  /* 0x0000000410005986 */ /* 0x0001e4000c10112a */
[----:B0-----:R-:W-:-:S05]  /*108de0*/  PRMT R4, R15, 0x7773, RZ ;  /* 0x000077730f047816 */ /* 0x001fca00000000ff */
[----:B------:R-:W-:Y:S04]  /*108df0*/  @P6 STG.E.U8 desc[UR42][R18.64], R4 ;  /* 0x0000000412006986 */ /* 0x000fe8000c10112a */
[----:B---3--:R0:W-:Y:S04]  /*108e00*/  STL.64 [R1+0x5af8], R22 ;  /* 0x005af81601007387 */ /* 0x0081e80000100a00 */
[----:B0-----:R-:W3:Y:S01]  /*108e10*/  LDL.LU.64 R22, [R1+0x29a8] ;  /* 0x0029a80001167983 */ /* 0x001ee20000300a00 */
[----:B------:R-:W-:-:S03]  /*108e20*/  PRMT R4, R3, 0x7770, RZ ;  /* 0x0000777003047816 */ /* 0x000fc600000000ff */
[----:B------:R-:W4:Y:S04]  /*108e30*/  LDL.LU R0, [R1+0x6a8] ;  /* 0x0006a80001007983 */ /* 0x000f280000300800 */
[----:B------:R-:W4:Y:S04]  /*108e40*/  LDL.LU.64 R24, [R1+0x29b0] ;  /* 0x0029b00001187983 */ /* 0x000f280000300a00 */
[----:B------:R-:W4:Y:S04]  /*108e50*/  LDL.LU.64 R26, [R1+0x29c8] ;  /* 0x0029c800011a7983 */ /* 0x000f280000300a00 */
[----:B------:R0:W-:Y:S01]  /*108e60*/  @P0 STG.E.U8 desc[UR42][R12.64], R4 ;  /* 0x000000040c000986 */ /* 0x0001e2000c10112a */
[----:B------:R-:W-:-:S03]  /*108e70*/  LOP3.LUT P0, RZ, R2, 0x800, RZ, 0xc0, !PT ;  /* 0x0000080002ff7812 */ /* 0x000fc6000780c0ff */
[----:B------:R-:W4:Y:S04]  /*108e80*/  LDL.LU.64 R8, [R1+0x29d8] ;  /* 0x0029d80001087983 */ /* 0x000f280000300a00 */
[----:B------:R-:W4:Y:S04]  /*108e90*/  LDL.LU R19, [R1+0x6cc] ;  /* 0x0006cc0001137983 */ /* 0x000f280000300800 */
[----:B------:R-:W4:Y:S01]  /*108ea0*/  LDL.LU.64 R28, [R1+0x29c0] ;  /* 0x0029c000011c7983 */ /* 0x000f220000300a00 */
[----:B0-----:R-:W-:-:S03]  /*108eb0*/  PRMT R12, R3, 0x7771, RZ ;  /* 0x00007771030c7816 */ /* 0x001fc600000000ff */
[----:B------:R-:W4:Y:S04]  /*108ec0*/  LDL.LU.64 R4, [R1+0x29d0] ;  /* 0x0029d00001047983 */ /* 0x000f280000300a00 */
[----:B------:R-:W4:Y:S04]  /*108ed0*/  LDL.LU.64 R6, [R1+0x29e8] ;  /* 0x0029e80001067983 */ /* 0x000f280000300a00 */
[----:B------:R-:W4:Y:S04]  /*108ee0*/  LDL.LU.64 R16, [R1+0x29f8] ;  /* 0x0029f80001107983 */ /* 0x000f280000300a00 */
[----:B------:R-:W4:Y:S04]  /*108ef0*/  LDL.LU R18, [R1+0x6ac] ;  /* 0x0006ac0001127983 */ /* 0x000f280000300800 */
[----:B--2---:R0:W-:Y:S01]  /*108f00*/  @P0 STG.E.U8 desc[UR42][R20.64], R12 ;  /* 0x0000000c14000986 */ /* 0x0041e2000c10112a */
[----:B------:R-:W-:-:S03]  /*108f10*/  LOP3.LUT P0, RZ, R2, 0x400, RZ, 0xc0, !PT ;  /* 0x0000040002ff7812 */ /* 0x000fc6000780c0ff */
[----:B------:R-:W2:Y:S01]  /*108f20*/  LDL.LU.64 R14, [R1+0x29e0] ;  /* 0x0029e000010e7983 */ /* 0x000ea20000300a00 */
[----:B0-----:R-:W-:-:S03]  /*108f30*/  PRMT R20, R3, 0x7772, RZ ;  /* 0x0000777203147816 */ /* 0x001fc600000000ff */
[----:B------:R-:W2:Y:S06]  /*108f40*/  LDL.LU.64 R12, [R1+0x29f0] ;  /* 0x0029f000010c7983 */ /* 0x000eac0000300a00 */
[----:B---3--:R0:W-:Y:S04]  /*108f50*/  @P0 STG.E.U8 desc[UR42][R22.64], R20 ;  /* 0x0000001416000986 */ /* 0x0081e8000c10112a */
[----:B0-----:R-:W3:Y:S01]  /*108f60*/  LDL.LU.64 R22, [R1+0x5af8] ;  /* 0x005af80001167983 */ /* 0x001ee20000300a00 */
[----:B------:R-:W-:-:S02]  /*108f70*/  LOP3.LUT P0, RZ, R2, 0x200, RZ, 0xc0, !PT ;  /* 0x0000020002ff7812 */ /* 0x000fc4000780c0ff */
[----:B------:R-:W-:Y:S01]  /*108f80*/  PRMT R3, R3, 0x7773, RZ ;  /* 0x0000777303037816 */ /* 0x000fe200000000ff */
[----:B------:R-:W2:Y:S10]  /*108f90*/  LDL.LU.64 R20, [R1+0x2a00] ;  /* 0x002a000001147983 */ /* 0x000eb40000300a00 */
[----:B---3--:R0:W-:Y:S04]  /*108fa0*/  @P0 STG.E.U8 desc[UR42][R22.64], R3 ;  /* 0x0000000316000986 */ /* 0x0081e8000c10112a */
[----:B0-----:R-:W3:Y:S01]  /*108fb0*/  LDL.LU.64 R22, [R1+0x5af0] ;  /* 0x005af00001167983 */ /* 0x001ee20000300a00 */
[----:B------:R-:W-:-:S02]  /*108fc0*/  LOP3.LUT P0, RZ, R2, 0x100, RZ, 0xc0, !PT ;  /* 0x0000010002ff7812 */ /* 0x000fc4000780c0ff */
[----:B----4-:R-:W-:Y:S02]  /*108fd0*/  PRMT R3, R0, 0x7770, RZ ;  /* 0x0000777000037816 */ /* 0x010fe400000000ff */
[C---:B------:R-:W-:Y:S02]  /*108fe0*/  LOP3.LUT P1, RZ, R11.reuse, 0x20, RZ, 0xc0, !PT ;  /* 0x000000200bff7812 */ /* 0x040fe4000782c0ff */
[C---:B------:R-:W-:Y:S02]  /*108ff0*/  LOP3.LUT P2, RZ, R11.reuse, 0x40, RZ, 0xc0, !PT ;  /* 0x000000400bff7812 */ /* 0x040fe4000784c0ff */
[C---:B------:R-:W-:Y:S02]  /*109000*/  LOP3.LUT P3, RZ, R11.reuse, 0x80, RZ, 0xc0, !PT ;  /* 0x000000800bff7812 */ /* 0x040fe4000786c0ff */
[C---:B------:R-:W-:Y:S02]  /*109010*/  LOP3.LUT P4, RZ, R11.reuse, 0x100, RZ, 0xc0, !PT ;  /* 0x000001000bff7812 */ /* 0x040fe4000788c0ff */
[----:B------:R-:W-:-:S02]  /*109020*/  LOP3.LUT P5, RZ, R11, 0x200, RZ, 0xc0, !PT ;  /* 0x000002000bff7812 */ /* 0x000fc400078ac0ff */
[----:B------:R-:W-:Y:S01]  /*109030*/  LOP3.LUT P6, RZ, R11, 0x400, RZ, 0xc0, !PT ;  /* 0x000004000bff7812 */ /* 0x000fe200078cc0ff */
[----:B---3--:R0:W-:Y:S01]  /*109040*/  @P0 STG.E.U8 desc[UR42][R22.64], R3 ;  /* 0x0000000316000986 */ /* 0x0081e2000c10112a */
[----:B------:R-:W-:Y:S02]  /*109050*/  LOP3.LUT P0, RZ, R2, 0x80, RZ, 0xc0, !PT ;  /* 0x0000008002ff7812 */ /* 0x000fe4000780c0ff */
[----:B0-----:R-:W-:-:S11]  /*109060*/  PRMT R3, R0, 0x7771, RZ ;  /* 0x0000777100037816 */ /* 0x001fd600000000ff */
[----:B------:R0:W-:Y:S01]  /*109070*/  @P0 STG.E.U8 desc[UR42][R24.64], R3 ;  /* 0x0000000318000986 */ /* 0x0001e2000c10112a */
[----:B------:R-:W-:Y:S02]  /*109080*/  LOP3.LUT P0, RZ, R2, 0x40, RZ, 0xc0, !PT ;  /* 0x0000004002ff7812 */ /* 0x000fe4000780c0ff */
[----:B0-----:R-:W-:-:S11]  /*109090*/  PRMT R3, R0, 0x7772, RZ ;  /* 0x0000777200037816 */ /* 0x001fd600000000ff */
[----:B------:R-:W-:Y:S01]  /*1090a0*/  @P0 STG.E.U8 desc[UR42][R26.64], R3 ;  /* 0x000000031a000986 */ /* 0x000fe2000c10112a */
[----:B------:R-:W-:Y:S02]  /*1090b0*/  LOP3.LUT P0, RZ, R2, 0x20, RZ, 0xc0, !PT ;  /* 0x0000002002ff7812 */ /* 0x000fe4000780c0ff */
[----:B------:R-:W-:-:S11]  /*1090c0*/  PRMT R0, R0, 0x7773, RZ ;  /* 0x0000777300007816 */ /* 0x000fd600000000ff */
        /* <DEDUP_REMOVED lines=12> */
[C---:B0-----:R-:W-:Y:S02]  /*109190*/  PRMT R0, R18.reuse, 0x7771, RZ ;  /* 0x0000777112007816 */ /* 0x041fe400000000ff */
[----:B------:R-:W2:Y:S04]  /*1091a0*/  LDL.LU.64 R14, [R1+0x2a18] ;  /* 0x002a1800010e7983 */ /* 0x000ea80000300a00 */
[----:B------:R0:W-:Y:S02]  /*1091b0*/  @P5 STG.E.U8 desc[UR42][R12.64], R0 ;  /* 0x000000000c005986 */ /* 0x0001e4000c10112a */
[----:B0-----:R-:W-:-:S05]  /*1091c0*/  PRMT R0, R18, 0x7772, RZ ;  /* 0x0000777212007816 */ /* 0x001fca00000000ff */
[----:B------:R0:W-:Y:S04]  /*1091d0*/  @P6 STG.E.U8 desc[UR42][R20.64], R0 ;  /* 0x0000000014006986 */ /* 0x0001e8000c10112a */
[----:B0-----:R-:W3:Y:S04]  /*1091e0*/  LDL.LU.64 R20, [R1+0x2a08] ;  /* 0x002a080001147983 */ /* 0x001ee80000300a00 */
[----:B------:R-:W4:Y:S04]  /*1091f0*/  LDL.LU.64 R6, [R1+0x2a10] ;  /* 0x002a100001067983 */ /* 0x000f280000300a00 */
[----:B------:R-:W3:Y:S04]  /*109200*/  LDL.LU.64 R16, [R1+0x2a28] ;  /* 0x002a280001107983 */ /* 0x000ee80000300a00 */
[----:B------:R-:W3:Y:S01]  /*109210*/  LDL.LU R19, [R1+0x690] ;  /* 0x0006900001137983 */ /* 0x000ee20000300800 */
[----:B------:R-:W-:-:S02]  /*109220*/  LOP3.LUT P0, RZ, R11, 0x800000, RZ, 0xc0, !PT ;  /* 0x008000000bff7812 */ /* 0x000fc4000780c0ff */
[----:B------:R-:W-:Y:S02]  /*109230*/  LOP3.LUT R10, R10, 0xefffffff, RZ, 0xc0, !PT ;  /* 0xefffffff0a0a7812 */ /* 0x000fe400078ec0ff */
[----:B------:R-:W-:Y:S02]  /*109240*/  LOP3.LUT R2, R2, 0xfffffffe, RZ, 0xc0, !PT ;  /* 0xfffffffe02027812 */ /* 0x000fe400078ec0ff */
[C---:B------:R-:W-:Y:S02]  /*109250*/  LOP3.LUT P3, RZ, R11.reuse, 0x800, RZ, 0xc0, !PT ;  /* 0x000008000bff7812 */ /* 0x040fe4000786c0ff */
[----:B------:R-:W-:Y:S02]  /*109260*/  LOP3.LUT P4, RZ, R11, 0x1000, RZ, 0xc0, !PT ;  /* 0x000010000bff7812 */ /* 0x000fe4000788c0ff */
[----:B------:R-:W-:Y:S01]  /*109270*/  PRMT R0, R18, 0x7773, RZ ;  /* 0x0000777312007816 */ /* 0x000fe200000000ff */
[----:B------:R-:W4:Y:S04]  /*109280*/  LDL.LU.64 R12, [R1+0x2a38] ;  /* 0x002a3800010c7983 */ /* 0x000f280000300a00 */
[----:B------:R-:W4:Y:S01]  /*109290*/  LDL.LU R3, [R1+0x670] ;  /* 0x0006700001037983 */ /* 0x000f220000300800 */
        /* <DEDUP_REMOVED lines=20> */
[----:B------:R-:W-:Y:S01]  /*1093e0*/  @P0 LOP3.LUT R2, R2, 0x8, RZ, 0xfc, !PT ;  /* 0x0000000802020812 */ /* 0x000fe200078efcff */
[----:B--2---:R0:W-:Y:S04]  /*1093f0*/  @P3 STG.E.U8 desc[UR42][R14.64], R0 ;  /* 0x000000000e003986 */ /* 0x0041e8000c10112a */
[----:B0-----:R-:W2:Y:S04]  /*109400*/  LDL.LU.64 R14, [R1+0x2a20] ;  /* 0x002a2000010e7983 */ /* 0x001ea80000300a00 */
[----:B------:R-:W-:Y:S01]  /*109410*/  STL [R1], R2 ;  /* 0x0000000201007387 */ /* 0x000fe20000100800 */
[----:B---3--:R-:W-:-:S05]  /*109420*/  PRMT R0, R19, 0x7770, RZ ;  /* 0x0000777013007816 */ /* 0x008fca00000000ff */
[----:B------:R0:W-:Y:S04]  /*109430*/  @P4 STG.E.U8 desc[UR42][R20.64], R0 ;  /* 0x0000000014004986 */ /* 0x0001e8000c10112a */
[----:B0-----:R-:W3:Y:S04]  /*109440*/  LDL.LU.64 R20, [R1+0x2a58] ;  /* 0x002a580001147983 */ /* 0x001ee80000300a00 */
[----:B---3--:R0:W-:Y:S04]  /*109450*/  STL.64 [R1+0x5ae0], R20 ;  /* 0x005ae01401007387 */ /* 0x0081e80000100a00 */
[----:B0-----:R-:W3:Y:S01]  /*109460*/  LDL.LU.64 R20, [R1+0x2a48] ;  /* 0x002a480001147983 */ /* 0x001ee20000300a00 */
[----:B------:R-:W-:-:S02]  /*109470*/  LOP3.LUT P5, RZ, R11, 0x2000, RZ, 0xc0, !PT ;  /* 0x000020000bff7812 */ /* 0x000fc400078ac0ff */
[----:B------:R-:W-:Y:S02]  /*109480*/  LOP3.LUT P6, RZ, R11, 0x4000, RZ, 0xc0, !PT ;  /* 0x000040000bff7812 */ /* 0x000fe400078cc0ff */
[----:B------:R-:W-:Y:S02]  /*109490*/  PRMT R0, R19, 0x7771, RZ ;  /* 0x0000777113007816 */ /* 0x000fe400000000ff */
[----:B------:R-:W-:-:S07]  /*1094a0*/  LOP3.LUT P0, RZ, R11, 0x8000, RZ, 0xc0, !PT ;  /* 0x000080000bff7812 */ /* 0x000fce000780c0ff */
[----:B----4-:R0:W-:Y:S02]  /*1094b0*/  @P5 STG.E.U8 desc[UR42][R6.64], R0 ;  /* 0x0000000006005986 */ /* 0x0101e4000c10112a */
        /* <DEDUP_REMOVED lines=11> */
[----:B------:R-:W4:Y:S04]  /*109570*/  LDL.LU.64 R8, [R1+0x2a78] ;  /* 0x002a780001087983 */ /* 0x000f280000300a00 */
[----:B------:R-:W4:Y:S04]  /*109580*/  LDL.LU.64 R28, [R1+0x2a60] ;  /* 0x002a6000011c7983 */ /* 0x000f280000300a00 */
[----:B------:R-:W4:Y:S04]  /*109590*/  LDL.LU.64 R4, [R1+0x2a70] ;  /* 0x002a700001047983 */ /* 0x000f280000300a00 */
[----:B------:R-:W4:Y:S01]  /*1095a0*/  LDL.LU.64 R6, [R1+0x2a88] ;  /* 0x002a880001067983 */ /* 0x000f220000300a00 */
[----:B0-----:R-:W-:-:S03]  /*1095b0*/  PRMT R12, R3, 0x7770, RZ ;  /* 0x00007770030c7816 */ /* 0x001fc600000000ff */
[----:B------:R-:W4:Y:S04]  /*1095c0*/  LDL.LU R0, [R1+0x698] ;  /* 0x0006980001007983 */ /* 0x000f280000300800 */
        /* <DEDUP_REMOVED lines=43> */
[----:B------:R0:W-:Y:S04]  /*109880*/  @P4 STG.E.U8 desc[UR42][R16.64], R2 ;  /* 0x0000000210004986 */ /* 0x0001e8000c10112a */
[----:B------:R-:W4:Y:S01]  /*109890*/  LDL.LU.64 R28, [R1+0x2aa8] ;  /* 0x002aa800011c7983 */ /* 0x000f220000300a00 */
[----:B0-----:R-:W-:-:S05]  /*1098a0*/  PRMT R2, R0, 0x7770, RZ ;  /* 0x0000777000027816 */ /* 0x001fca00000000ff */
[----:B--2---:R0:W-:Y:S02]  /*1098b0*/  @P5 STG.E.U8 desc[UR42][R14.64], R2 ;  /* 0x000000020e005986 */ /* 0x0041e4000c10112a */
[----:B0-----:R-:W-:Y:S02]  /*1098c0*/  PRMT R2, R0, 0x7771, RZ ;  /* 0x0000777100027816 */ /* 0x001fe400000000ff */
[----:B------:R-:W2:Y:S04]  /*1098d0*/  LDL.LU.64 R14, [R1+0x2ab8] ;  /* 0x002ab800010e7983 */ /* 0x000ea80000300a00 */
[----:B------:R0:W-:Y:S04]  /*1098e0*/  @P6 STG.E.U8 desc[UR42][R12.64], R2 ;  /* 0x000000020c006986 */ /* 0x0001e8000c10112a */
[----:B0-----:R-:W2:Y:S04]  /*1098f0*/  LDL.LU.64 R12, [R1+0x2aa0] ;  /* 0x002aa000010c7983 */ /* 0x001ea80000300a00 */
[----:B------:R-:W2:Y:S04]  /*109900*/  LDL.LU.64 R4, [R1+0x2ab0] ;  /* 0x002ab00001047983 */ /* 0x000ea80000300a00 */
[----:B------:R-:W2:Y:S04]  /*109910*/  LDL.LU.64 R6, [R1+0x2ac8] ;  /* 0x002ac80001067983 */ /* 0x000ea80000300a00 */
[----:B------:R-:W2:Y:S01]  /*109920*/  LDL.LU R18, [R1+0x678] ;  /* 0x0006780001127983 */ /* 0x000ea20000300800 */
[----:B------:R-:W-:-:S02]  /*109930*/  LOP3.LUT P3, RZ, R11, 0x40000000, RZ, 0xc0, !PT ;  /* 0x400000000bff7812 */ /* 0x000fc4000786c0ff */
[----:B------:R-:W-:Y:S02]  /*109940*/  LOP3.LUT P4, RZ, R11, 0x80000000, RZ, 0xc0, !PT ;  /* 0x800000000bff7812 */ /* 0x000fe4000788c0ff */
[C---:B------:R-:W-:Y:S02]  /*109950*/  PRMT R2, R0.reuse, 0x7772, RZ ;  /* 0x0000777200027816 */ /* 0x040fe400000000ff */
[----:B------:R-:W-:Y:S01]  /*109960*/  PRMT R0, R0, 0x7773, RZ ;  /* 0x0000777300007816 */ /* 0x000fe200000000ff */
[----:B------:R-:W2:Y:S04]  /*109970*/  LDL.LU.64 R16, [R1+0x2ad8] ;  /* 0x002ad80001107983 */ /* 0x000ea80000300a00 */
[----:B------:R-:W2:Y:S01]  /*109980*/  LDL.LU R9, [R1+0x69c] ;  /* 0x00069c0001097983 */ /* 0x000ea20000300800 */
[----:B---3--:R-:W-:-:S03]  /*109990*/  LOP3.LUT P5, RZ, R21, 0x1, RZ, 0xc0, !PT ;  /* 0x0000000115ff7812 */ /* 0x008fc600078ac0ff */
[----:B----4-:R-:W-:Y:S04]  /*1099a0*/  @P3 STG.E.U8 desc[UR42][R28.64], R2 ;  /* 0x000000021c003986 */ /* 0x010fe8000c10112a */
[----:B--2---:R0:W-:Y:S04]  /*1099b0*/  @P4 STG.E.U8 desc[UR42][R14.64], R0 ;  /* 0x000000000e004986 */ /* 0x0041e8000c10112a */
[----:B0-----:R-:W2:Y:S04]  /*1099c0*/  LDL.LU.64 R14, [R1+0x2ac0] ;  /* 0x002ac000010e7983 */ /* 0x001ea80000300a00 */
[----:B------:R-:W3:Y:S01]  /*1099d0*/  LDL.LU R0, [R1+0x67c] ;  /* 0x00067c0001007983 */ /* 0x000ee20000300800 */
[----:B------:R-:W-:-:S05]  /*1099e0*/  PRMT R2, R18, 0x7770, RZ ;  /* 0x0000777012027816 */ /* 0x000fca00000000ff */
[----:B------:R0:W-:Y:S04]  /*1099f0*/  @P5 STG.E.U8 desc[UR42][R12.64], R2 ;  /* 0x000000020c005986 */ /* 0x0001e8000c10112a */
[----:B0-----:R-:W4:Y:S04]  /*109a00*/  LDL.LU.64 R12, [R1+0x2af8] ;  /* 0x002af800010c7983 */ /* 0x001f280000300a00 */
        /* <DEDUP_REMOVED lines=23> */
[----:B------:R-:W-:Y:S02]  /*109b80*/  LOP3.LUT P6, RZ, R21, 0x2, RZ, 0xc0, !PT ;  /* 0x0000000215ff7812 */ /* 0x000fe400078cc0ff */
[----:B------:R-:W-:Y:S02]  /*109b90*/  PRMT R2, R18, 0x7771, RZ ;  /* 0x0000777112027816 */ /* 0x000fe400000000ff */
[----:B------:R-:W-:Y:S02]  /*109ba0*/  LOP3.LUT R10, R10, 0xfbffffff, RZ, 0xc0, !PT ;  /* 0xfbffffff0a0a7812 */ /* 0x000fe400078ec0ff */
[----:B------:R-:W-:Y:S01]  /*109bb0*/  PRMT R8, R9, 0x7770, RZ ;  /* 0x0000777009087816 */ /* 0x000fe200000000ff */
[----:B------:R-:W3:Y:S04]  /*109bc0*/  LDL.LU.64 R22, [R1+0x2ae0] ;  /* 0x002ae00001167983 */ /* 0x000ee80000300a00 */
[----:B------:R-:W3:Y:S04]  /*109bd0*/  LDL.LU.64 R24, [R1+0x2af0] ;  /* 0x002af00001187983 */ /* 0x000ee80000300a00 */
        /* <DEDUP_REMOVED lines=8> */
[C---:B0-----:R-:W-:Y:S02]  /*109c60*/  PRMT R2, R18.reuse, 0x7772, RZ ;  /* 0x0000777212027816 */ /* 0x041fe400000000ff */
[----:B------:R-:W-:-:S09]  /*109c70*/  PRMT R4, R18, 0x7773, RZ ;  /* 0x0000777312047816 */ /* 0x000fd200000000ff */
[----:B------:R0:W-:Y:S01]  /*109c80*/  @P0 STG.E.U8 desc[UR42][R6.64], R2 ;  /* 0x0000000206000986 */ /* 0x0001e2000c10112a */
[----:B------:R-:W-:-:S03]  /*109c90*/  LOP3.LUT P0, RZ, R10, 0x8000000, RZ, 0xc0, !PT ;  /* 0x080000000aff7812 */ /* 0x000fc6000780c0ff */
[----:B0-----:R-:W3:Y:S10]  /*109ca0*/  LDL.LU.64 R2, [R1+0x2b00] ;  /* 0x002b000001027983 */ /* 0x001ef40000300a00 */
[----:B------:R0:W-:Y:S01]  /*109cb0*/  @P0 STG.E.U8 desc[UR42][R16.64], R4 ;  /* 0x0000000410000986 */ /* 0x0001e2000c10112a */
[----:B------:R-:W-:-:S03]  /*109cc0*/  LOP3.LUT P0, RZ, R10, 0x4000000, RZ, 0xc0, !PT ;  /* 0x040000000aff7812 */ /* 0x000fc6000780c0ff */
[----:B0-----:R-:W3:Y:S10]  /*109cd0*/  LDL.LU.64 R4, [R1+0x2b10] ;  /* 0x002b100001047983 */ /* 0x001ef40000300a00 */
[----:B--2---:R0:W-:Y:S01]  /*109ce0*/  @P0 STG.E.U8 desc[UR42][R14.64], R8 ;  /* 0x000000080e000986 */ /* 0x0041e2000c10112a */
[----:B------:R-:W-:-:S03]  /*109cf0*/  LOP3.LUT P0, RZ, R10, 0x2000000, RZ, 0xc0, !PT ;  /* 0x020000000aff7812 */ /* 0x000fc6000780c0ff */
[----:B------:R-:W2:Y:S04]  /*109d00*/  LDL.LU.64 R6, [R1+0x2b28] ;  /* 0x002b280001067983 */ /* 0x000ea80000300a00 */
[----:B------:R-:W2:Y:S04]  /*109d10*/  LDL.LU.64 R16, [R1+0x2b38] ;  /* 0x002b380001107983 */ /* 0x000ea80000300a00 */
[----:B------:R-:W2:Y:S01]  /*109d20*/  LDL.LU R18, [R1+0x660] ;  /* 0x0006600001127983 */ /* 0x000ea20000300800 */
[----:B0-----:R-:W-:-:S03]  /*109d30*/  PRMT R8, R9, 0x7771, RZ ;  /* 0x0000777109087816 */ /* 0x001fc600000000ff */
[----:B------:R-:W2:Y:S04]  /*109d40*/  LDL.LU.64 R14, [R1+0x2b20] ;  /* 0x002b2000010e7983 */ /* 0x000ea80000300a00 */
[----:B----4-:R0:W-:Y:S04]  /*109d50*/  @P0 STG.E.U8 desc[UR42][R12.64], R8 ;  /* 0x000000080c000986 */ /* 0x0101e8000c10112a */
[----:B0-----:R-:W4:Y:S01]  /*109d60*/  LDL.LU.64 R12, [R1+0x5ac0] ;  /* 0x005ac000010c7983 */ /* 0x001f220000300a00 */
[----:B------:R-:W-:Y:S02]  /*109d70*/  LOP3.LUT P0, RZ, R10, 0x1000000, RZ, 0xc0, !PT ;  /* 0x010000000aff7812 */ /* 0x000fe4000780c0ff */
[----:B------:R-:W-:-:S11]  /*109d80*/  PRMT R8, R9, 0x7772, RZ ;  /* 0x0000777209087816 */ /* 0x000fd600000000ff */
[----:B----4-:R0:W-:Y:S04]  /*109d90*/  @P0 STG.E.U8 desc[UR42][R12.64], R8 ;  /* 0x000000080c000986 */ /* 0x0101e8000c10112a */
[----:B0-----:R-:W4:Y:S01]  /*109da0*/  LDL.LU.64 R12, [R1+0x5ab8] ;  /* 0x005ab800010c7983 */ /* 0x001f220000300a00 */
[----:B------:R-:W-:Y:S02]  /*109db0*/  LOP3.LUT P0, RZ, R10, 0x800000, RZ, 0xc0, !PT ;  /* 0x008000000aff7812 */ /* 0x000fe4000780c0ff */
[----:B------:R-:W-:Y:S02]  /*109dc0*/  PRMT R8, R9, 0x7773, RZ ;  /* 0x0000777309087816 */ /* 0x000fe400000000ff */
[C---:B------:R-:W-:Y:S02]  /*109dd0*/  LOP3.LUT P1, RZ, R21.reuse, 0x800, RZ, 0xc0, !PT ;  /* 0x0000080015ff7812 */ /* 0x040fe4000782c0ff */
[----:B------:R-:W-:-:S07]  /*109de0*/  LOP3.LUT P2, RZ, R21, 0x1000, RZ, 0xc0, !PT ;  /* 0x0000100015ff7812 */ /* 0x000fce000784c0ff */
[----:B----4-:R0:W-:Y:S04]  /*109df0*/  @P0 STG.E.U8 desc[UR42][R12.64], R8 ;  /* 0x000000080c000986 */ /* 0x0101e8000c10112a */
[----:B0-----:R-:W4:Y:S01]  /*109e00*/  LDL.LU.64 R12, [R1+0x5ab0] ;  /* 0x005ab000010c7983 */ /* 0x001f220000300a00 */
[----:B------:R-:W-:Y:S02]  /*109e10*/  LOP3.LUT P0, RZ, R10, 0x400000, RZ, 0xc0, !PT ;  /* 0x004000000aff7812 */ /* 0x000fe4000780c0ff */
[----:B---3--:R-:W-:-:S11]  /*109e20*/  PRMT R8, R0, 0x7770, RZ ;  /* 0x0000777000087816 */ /* 0x008fd600000000ff */
[----:B------:R0:W-:Y:S01]  /*109e30*/  @P0 STG.E.U8 desc[UR42][R22.64], R8 ;  /* 0x0000000816000986 */ /* 0x0001e2000c10112a */
[----:B------:R-:W-:Y:S02]  /*109e40*/  LOP3.LUT P0, RZ, R10, 0x200000, RZ, 0xc0, !PT ;  /* 0x002000000aff7812 */ /* 0x000fe4000780c0ff */
[----:B0-----:R-:W-:-:S11]  /*109e50*/  PRMT R8, R0, 0x7771, RZ ;  /* 0x0000777100087816 */ /* 0x001fd600000000ff */
[----:B------:R0:W-:Y:S01]  /*109e60*/  @P0 STG.E.U8 desc[UR42][R24.64], R8 ;  /* 0x0000000818000986 */ /* 0x0001e2000c10112a */
[----:B------:R-:W-:Y:S02]  /*109e70*/  LOP3.LUT P0, RZ, R10, 0x100000, RZ, 0xc0, !PT ;  /* 0x001000000aff7812 */ /* 0x000fe4000780c0ff */
[----:B------:R-:W-:Y:S02]  /*109e80*/  LOP3.LUT P3, RZ, R21, 0x2000, RZ, 0xc0, !PT ;  /* 0x0000200015ff7812 */ /* 0x000fe4000786c0ff */
[C---:B0-----:R-:W-:Y:S02]  /*109e90*/  PRMT R8, R0.reuse, 0x7772, RZ ;  /* 0x0000777200087816 */ /* 0x041fe400000000ff */
[----:B------:R-:W-:-:S07]  /*109ea0*/  PRMT R0, R0, 0x7773, RZ ;  /* 0x0000777300007816 */ /* 0x000fce00000000ff */
[----:B------:R-:W-:Y:S04]  /*109eb0*/  @P0 STG.E.U8 desc[UR42][R26.64], R8 ;  /* 0x000000081a000986 */ /* 0x000fe8000c10112a */
[----:B------:R4:W-:Y:S01]  /*109ec0*/  @P1 STG.E.U8 desc[UR42][R28.64], R0 ;  /* 0x000000001c001986 */ /* 0x0009e2000c10112a */
[C---:B------:R-:W-:Y:S02]  /*109ed0*/  LOP3.LUT P4, RZ, R21.reuse, 0x4000, RZ, 0xc0, !PT ;  /* 0x0000400015ff7812 */ /* 0x040fe4000788c0ff */
[C---:B------:R-:W-:Y:S02]  /*109ee0*/  LOP3.LUT P5, RZ, R21.reuse, 0x8000, RZ, 0xc0, !PT ;  /* 0x0000800015ff7812 */ /* 0x040fe400078ac0ff */
[C---:B------:R-:W-:Y:S02]  /*109ef0*/  LOP3.LUT P6, RZ, R21.reuse, 0x10000, RZ, 0xc0, !PT ;  /* 0x0001000015ff7812 */ /* 0x040fe400078cc0ff */
[----:B------:R-:W-:-:S02]  /*109f00*/  LOP3.LUT P0, RZ, R21, 0x20000000, RZ, 0xc0, !PT ;  /* 0x2000000015ff7812 */ /* 0x000fc4000780c0ff */
[----:B------:R-:W-:-:S11]  /*109f10*/  LOP3.LUT R10, R10, 0xffffefff, RZ, 0xc0, !PT ;  /* 0xffffefff0a0a7812 */ /* 0x000fd600078ec0ff */
[----:B------:R-:W-:Y:S02]  /*109f20*/  @P0 LOP3.LUT R10, R10, 0x1000, RZ, 0xfc, !PT ;  /* 0x000010000a0a0812 */ /* 0x000fe400078efcff */
[----:B------:R-:W-:Y:S02]  /*109f30*/  LOP3.LUT P0, RZ, R21, 0x10000000, RZ, 0xc0, !PT ;  /* 0x1000000015ff7812 */ /* 0x000fe4000780c0ff */
[----:B----4-:R-:W-:-:S05]  /*109f40*/  PRMT R0, R12, 0x7770, RZ ;  /* 0x000077700c007816 */ /* 0x010fca00000000ff */
[----:B------:R0:W-:Y:S02]  /*109f50*/  @P2 STG.E.U8 desc[UR42][R2.64], R0 ;  /* 0x0000000002002986 */ /* 0x0001e4000c10112a */
[----:B0-----:R-:W-:-:S05]  /*109f60*/  PRMT R0, R12, 0x7771, RZ ;  /* 0x000077710c007816 */ /* 0x001fca00000000ff */
[----:B------:R0:W-:Y:S02]  /*109f70*/  @P3 STG.E.U8 desc[UR42][R4.64], R0 ;  /* 0x0000000004003986 */ /* 0x0001e4000c10112a */
[----:B0-----:R-:W-:-:S05]  /*109f80*/  PRMT R0, R12, 0x7772, RZ ;  /* 0x000077720c007816 */ /* 0x001fca00000000ff */
[----:B--2---:R0:W-:Y:S02]  /*109f90*/  @P4 STG.E.U8 desc[UR42][R6.64], R0 ;  /* 0x0000000006004986 */ /* 0x0041e4000c10112a */
[----:B0-----:R-:W-:Y:S02]  /*109fa0*/  PRMT R0, R12, 0x7773, RZ ;  /* 0x000077730c007816 */ /* 0x001fe400000000ff */
[----:B------:R-:W2:Y:S04]  /*109fb0*/  LDL.LU R12, [R1+0x5aa8] ;  /* 0x005aa800010c7983 */ /* 0x000ea80000300800 */
[----:B------:R0:W-:Y:S02]  /*109fc0*/  @P5 STG.E.U8 desc[UR42][R16.64], R0 ;  /* 0x0000000010005986 */ /* 0x0001e4000c10112a */
[----:B0-----:R-:W-:-:S02]  /*109fd0*/  PRMT R0, R18, 0x7770, RZ ;  /* 0x0000777012007816 */ /* 0x001fc400000000ff */
[----:B------:R-:W3:Y:S04]  /*109fe0*/  LDL.LU.64 R16, [R1+0x2b30] ;  /* 0x002b300001107983 */ /* 0x000ee80000300a00 */
[----:B------:R0:W-:Y:S04]  /*109ff0*/  @P6 STG.E.U8 desc[UR42][R14.64], R0 ;  /* 0x000000000e006986 */ /* 0x0001e8000c10112a */
[----:B0-----:R-:W4:Y:S01]  /*10a000*/  LDL.LU.64 R14, [R1+0x2b48] ;  /* 0x002b4800010e7983 */ /* 0x001f220000300a00 */
[----:B------:R-:W-:Y:S02]  /*10a010*/  LOP3.LUT R10, R10, 0xffffdfff, RZ, 0xc0, !PT ;  /* 0xffffdfff0a0a7812 */ /* 0x000fe400078ec0ff */
[----:B------:R-:W-:-:S02]  /*10a020*/  LOP3.LUT P3, RZ, R21, 0x20000, RZ, 0xc0, !PT ;  /* 0x0002000015ff7812 */ /* 0x000fc4000786c0ff */
[C---:B------:R-:W-:Y:S02]  /*10a030*/  LOP3.LUT P4, RZ, R21.reuse, 0x40000, RZ, 0xc0, !PT ;  /* 0x0004000015ff7812 */ /* 0x040fe4000788c0ff */
[----:B------:R-:W-:Y:S02]  /*10a040*/  PRMT R0, R18, 0x7771, RZ ;  /* 0x0000777112007816 */ /* 0x000fe400000000ff */
[----:B------:R-:W-:Y:S02]  /*10a050*/  @P0 LOP3.LUT R10, R10, 0x2000, RZ, 0xfc, !PT ;  /* 0x000020000a0a0812 */ /* 0x000fe400078efcff */
[----:B------:R-:W-:Y:S01]  /*10a060*/  LOP3.LUT P0, RZ, R21, 0x8000000, RZ, 0xc0, !PT ;  /* 0x0800000015ff7812 */ /* 0x000fe2000780c0ff */
[----:B------:R-:W2:Y:S04]  /*10a070*/  LDL.LU.64 R2, [R1+0x2b58] ;  /* 0x002b580001027983 */ /* 0x000ea80000300a00 */
[----:B------:R-:W2:Y:S01]  /*10a080*/  LDL.LU.64 R4, [R1+0x2b40] ;  /* 0x002b400001047983 */ /* 0x000ea20000300a00 */
[----:B------:R-:W-:-:S03]  /*10a090*/  LOP3.LUT R10, R10, 0xffffbfff, RZ, 0xc0, !PT ;  /* 0xffffbfff0a0a7812 */ /* 0x000fc600078ec0ff */
[----:B------:R-:W2:Y:S04]  /*10a0a0*/  LDL.LU.64 R6, [R1+0x2b50] ;  /* 0x002b500001067983 */ /* 0x000ea80000300a00 */
[----:B------:R-:W2:Y:S01]  /*10a0b0*/  LDL.LU R8, [R1+0x684] ;  /* 0x0006840001087983 */ /* 0x000ea20000300800 */
        /* <DEDUP_REMOVED lines=15> */
[C---:B------:R-:W-:Y:S02]  /*10a1b0*/  LOP3.LUT P5, RZ, R21.reuse, 0x80000, RZ, 0xc0, !PT ;  /* 0x0008000015ff7812 */ /* 0x040fe400078ac0ff */
[C---:B------:R-:W-:Y:S02]  /*10a1c0*/  LOP3.LUT P6, RZ, R21.reuse, 0x100000, RZ, 0xc0, !PT ;  /* 0x0010000015ff7812 */ /* 0x040fe400078cc0ff */
[----:B------:R-:W-:-:S02]  /*10a1d0*/  LOP3.LUT P1, RZ, R21, 0x40000000, RZ, 0xc0, !PT ;  /* 0x4000000015ff7812 */ /* 0x000fc4000782c0ff */
[----:B------:R-:W-:-:S03]  /*10a1e0*/  LOP3.LUT P2, RZ, R21, 0x80000000, RZ, 0xc0, !PT ;  /* 0x8000000015ff7812 */ /* 0x000fc6000784c0ff */
[----:B------:R-:W-:Y:S02]  /*10a1f0*/  @P0 LOP3.LUT R10, R10, 0x80000, RZ, 0xfc, !PT ;  /* 0x000800000a0a0812 */ /* 0x000fe400078efcff */
[----:B------:R-:W-:Y:S01]  /*10a200*/  LOP3.LUT P0, RZ, R21, 0x200000, RZ, 0xc0, !PT ;  /* 0x0020000015ff7812 */ /* 0x000fe2000780c0ff */
[----:B---3--:R0:W-:Y:S02]  /*10a210*/  @P3 STG.E.U8 desc[UR42][R16.64], R0 ;  /* 0x0000000010003986 */ /* 0x0081e4000c10112a */
[C---:B0-----:R-:W-:Y:S02]  /*10a220*/  PRMT R0, R18.reuse, 0x7772, RZ ;  /* 0x0000777212007816 */ /* 0x041fe400000000ff */
[----:B------:R-:W3:Y:S04]  /*10a230*/  LDL.LU.64 R16, [R1+0x2b68] ;  /* 0x002b680001107983 */ /* 0x000ee80000300a00 */
[----:B------:R-:W2:Y:S04]  /*10a240*/  LDL.LU R9, [R1+0x664] ;  /* 0x0006640001097983 */ /* 0x000ea80000300800 */
[----:B------:R-:W-:Y:S04]  /*10a250*/  STL.64 [R1+0x5a60], R20 ;  /* 0x005a601401007387 */ /* 0x000fe80000100a00 */
[----:B----4-:R0:W-:Y:S04]  /*10a260*/  @P4 STG.E.U8 desc[UR42][R14.64], R0 ;  /* 0x000000000e004986 */ /* 0x0101e8000c10112a */
[----:B0-----:R-:W4:Y:S04]  /*10a270*/  LDL.LU.64 R14, [R1+0x2b78] ;  /* 0x002b7800010e7983 */ /* 0x001f280000300a00 */
[----:B------:R-:W2:Y:S04]  /*10a280*/  LDL.LU.64 R20, [R1+0x2b88] ;  /* 0x002b880001147983 */ /* 0x000ea80000300a00 */
[----:B--2---:R0:W-:Y:S04]  /*10a290*/  STL.64 [R1+0x5a98], R20 ;  /* 0x005a981401007387 */ /* 0x0041e80000100a00 */
[----:B0-----:R-:W2:Y:S01]  /*10a2a0*/  LDL.LU.64 R20, [R1+0x2b70] ;  /* 0x002b700001147983 */ /* 0x001ea20000300a00 */
[----:B------:R-:W-:-:S05]  /*10a2b0*/  PRMT R0, R18, 0x7773, RZ ;  /* 0x0000777312007816 */ /* 0x000fca00000000ff */
[----:B------:R0:W-:Y:S02]  /*10a2c0*/  @P5 STG.E.U8 desc[UR42][R2.64], R0 ;  /* 0x0000000002005986 */ /* 0x0001e4000c10112a */
[----:B0-----:R-:W-:-:S05]  /*10a2d0*/  PRMT R2, R8, 0x7770, RZ ;  /* 0x0000777008027816 */ /* 0x001fca00000000ff */
[----:B------:R0:W-:Y:S02]  /*10a2e0*/  @P6 STG.E.U8 desc[UR42][R4.64], R2 ;  /* 0x0000000204006986 */ /* 0x0001e4000c10112a */
[----:B0-----:R-:W-:-:S05]  /*10a2f0*/  PRMT R2, R8, 0x7771, RZ ;  /* 0x0000777108027816 */ /* 0x001fca00000000ff */
[----:B------:R-:W-:Y:S04]  /*10a300*/  @P0 STG.E.U8 desc[UR42][R6.64], R2 ;  /* 0x0000000206000986 */ /* 0x000fe8000c10112a */
[----:B--2---:R0:W-:Y:S04]  /*10a310*/  STL.64 [R1+0x5aa0], R20 ;  /* 0x005aa01401007387 */ /* 0x0041e80000100a00 */
[----:B0-----:R-:W2:Y:S01]  /*10a320*/  LDL.LU.64 R20, [R1+0x2b60] ;  /* 0x002b600001147983 */ /* 0x001ea20000300a00 */
[----:B------:R-:W-:Y:S02]  /*10a330*/  LOP3.LUT P0, RZ, R10, 0x80000, RZ, 0xc0, !PT ;  /* 0x000800000aff7812 */ /* 0x000fe4000780c0ff */
[----:B------:R-:W-:-:S02]  /*10a340*/  PRMT R6, R8, 0x7772, RZ ;  /* 0x0000777208067816 */ /* 0x000fc400000000ff */
[----:B------:R-:W-:Y:S01]  /*10a350*/  PRMT R8, R8, 0x7773, RZ ;  /* 0x0000777308087816 */ /* 0x000fe200000000ff */
[----:B------:R-:W2:Y:S04]  /*10a360*/  LDL.LU.64 R22, [R1+0x2b98] ;  /* 0x002b980001167983 */ /* 0x000ea80000300a00 */
[----:B------:R-:W2:Y:S04]  /*10a370*/  LDL.LU R0, [R1+0x688] ;  /* 0x0006880001007983 */ /* 0x000ea80000300800 */
[----:B------:R-:W2:Y:S04]  /*10a380*/  LDL.LU.64 R24, [R1+0x2b80] ;  /* 0x002b800001187983 */ /* 0x000ea80000300a00 */
[----:B------:R-:W2:Y:S04]  /*10a390*/  LDL.LU.64 R26, [R1+0x2b90] ;  /* 0x002b9000011a7983 */ /* 0x000ea80000300a00 */
[----:B------:R-:W2:Y:S04]  /*10a3a0*/  LDL.LU R18, [R1+0x668] ;  /* 0x0006680001127983 */ /* 0x000ea80000300800 */
[----:B------:R-:W2:Y:S04]  /*10a3b0*/  LDL.LU.64 R28, [R1+0x2ba8] ;  /* 0x002ba800011c7983 */ /* 0x000ea80000300a00 */
[----:B------:R-:W2:Y:S04]  /*10a3c0*/  LDL.LU.64 R2, [R1+0x2bb8] ;  /* 0x002bb80001027983 */ /* 0x000ea80000300a00 */
[----:B------:R-:W2:Y:S04]  /*10a3d0*/  LDL.LU.64 R4, [R1+0x2ba0] ;  /* 0x002ba00001047983 */ /* 0x000ea80000300a00 */
[----:B---3--:R0:W-:Y:S01]  /*10a3e0*/  @P0 STG.E.U8 desc[UR42][R16.64], R6 ;  /* 0x0000000610000986 */ /* 0x0081e2000c10112a */
[----:B------:R-:W-:-:S03]  /*10a3f0*/  LOP3.LUT P0, RZ, R10, 0x40000, RZ, 0xc0, !PT ;  /* 0x000400000aff7812 */ /* 0x000fc6000780c0ff */
[----:B0-----:R-:W3:Y:S10]  /*10a400*/  LDL.LU.64 R6, [R1+0x2bb0] ;  /* 0x002bb00001067983 */ /* 0x001ef40000300a00 */
[----:B----4-:R0:W-:Y:S01]  /*10a410*/  @P0 STG.E.U8 desc[UR42][R14.64], R8 ;  /* 0x000000080e000986 */ /* 0x0101e2000c10112a */
[----:B------:R-:W-:-:S03]  /*10a420*/  LOP3.LUT P0, RZ, R10, 0x20000, RZ, 0xc0, !PT ;  /* 0x000200000aff7812 */ /* 0x000fc6000780c0ff */
[----:B------:R-:W4:Y:S01]  /*10a430*/  LDL.LU.64 R16, [R1+0x2bc8] ;  /* 0x002bc80001107983 */ /* 0x000f220000300a00 */
[----:B0-----:R-:W-:-:S03]  /*10a440*/  PRMT R8, R9, 0x7770, RZ ;  /* 0x0000777009087816 */ /* 0x001fc600000000ff */
[----:B------:R-:W3:Y:S06]  /*10a450*/  LDL.LU.64 R14, [R1+0x2bd8] ;  /* 0x002bd800010e7983 */ /* 0x000eec0000300a00 */
        /* <DEDUP_REMOVED lines=11> */
[----:B------:R-:W-:-:S03]  /*10a510*/  LOP3.LUT P6, RZ, R12, 0x8, RZ, 0xc0, !PT ;  /* 0x000000080cff7812 */ /* 0x000fc600078cc0ff */
[----:B--2---:R0:W-:Y:S01]  /*10a520*/  @P0 STG.E.U8 desc[UR42][R20.64], R8 ;  /* 0x0000000814000986 */ /* 0x0041e2000c10112a */
        /* <DEDUP_REMOVED lines=9> */
[C---:B0-----:R-:W-:Y:S02]  /*10a5c0*/  PRMT R8, R0.reuse, 0x7772, RZ ;  /* 0x0000777200087816 */ /* 0x041fe400000000ff */
[----:B------:R-:W-:-:S03]  /*10a5d0*/  PRMT R0, R0, 0x7773, RZ ;  /* 0x0000777300007816 */ /* 0x000fc600000000ff */
[----:B------:R-:W-:Y:S04]  /*10a5e0*/  @P1 STG.E.U8 desc[UR42][R28.64], R8 ;  /* 0x000000081c001986 */ /* 0x000fe8000c10112a */
[----:B------:R0:W-:Y:S02]  /*10a5f0*/  @P2 STG.E.U8 desc[UR42][R2.64], R0 ;  /* 0x0000000002002986 */ /* 0x0001e4000c10112a */
[----:B0-----:R-:W-:-:S05]  /*10a600*/  PRMT R0, R18, 0x7770, RZ ;  /* 0x0000777012007816 */ /* 0x001fca00000000ff */
[----:B------:R0:W-:Y:S02]  /*10a610*/  @P3 STG.E.U8 desc[UR42][R4.64], R0 ;  /* 0x0000000004003986 */ /* 0x0001e4000c10112a */
[----:B0-----:R-:W-:-:S05]  /*10a620*/  PRMT R0, R18, 0x7771, RZ ;  /* 0x0000777112007816 */ /* 0x001fca00000000ff */
[----:B---3--:R0:W-:Y:S02]  /*10a630*/  @P4 STG.E.U8 desc[UR42][R6.64], R0 ;  /* 0x0000000006004986 */ /* 0x0081e4000c10112a */
[----:B0-----:R-:W-:-:S05]  /*10a640*/  PRMT R0, R18, 0x7772, RZ ;  /* 0x0000777212007816 */ /* 0x001fca00000000ff */
[----:B----4-:R0:W-:Y:S02]  /*10a650*/  @P5 STG.E.U8 desc[UR42][R16.64], R0 ;  /* 0x0000000010005986 */ /* 0x0101e4000c10112a */
[----:B0-----:R-:W-:Y:S02]  /*10a660*/  PRMT R0, R18, 0x7773, RZ ;  /* 0x0000777312007816 */ /* 0x001fe400000000ff */
[----:B------:R-:W2:Y:S04]  /*10a670*/  LDL.LU.64 R16, [R1+0x2bc0] ;  /* 0x002bc00001107983 */ /* 0x000ea80000300a00 */
[----:B------:R-:W3:Y:S04]  /*10a680*/  LDL.LU.64 R8, [R1+0x2bd0] ;  /* 0x002bd00001087983 */ /* 0x000ee80000300a00 */
[----:B------:R-:W4:Y:S04]  /*10a690*/  LDL.LU.64 R28, [R1+0x2be8] ;  /* 0x002be800011c7983 */ /* 0x000f280000300a00 */
[----:B------:R0:W-:Y:S04]  /*10a6a0*/  @P6 STG.E.U8 desc[UR42][R14.64], R0 ;  /* 0x000000000e006986 */ /* 0x0001e8000c10112a */
[----:B0-----:R-:W2:Y:S01]  /*10a6b0*/  LDL.LU R14, [R1+0x68c] ;  /* 0x00068c00010e7983 */ /* 0x001ea20000300800 */
[----:B------:R-:W-:-:S03]  /*10a6c0*/  LOP3.LUT P3, RZ, R12, 0x10, RZ, 0xc0, !PT ;  /* 0x000000100cff7812 */ /* 0x000fc6000786c0ff */
[----:B------:R-:W3:Y:S04]  /*10a6d0*/  LDL.LU.64 R2, [R1+0x2bf8] ;  /* 0x002bf80001027983 */ /* 0x000ee80000300a00 */
[----:B------:R-:W3:Y:S04]  /*10a6e0*/  LDL.LU.64 R4, [R1+0x2be0] ;  /* 0x002be00001047983 */ /* 0x000ee80000300a00 */
[----:B------:R-:W3:Y:S04]  /*10a6f0*/  LDL.LU R15, [R1+0x66c] ;  /* 0x00066c00010f7983 */ /* 0x000ee80000300800 */
[----:B------:R-:W3:Y:S01]  /*10a700*/  LDL.LU.64 R6, [R1+0x2bf0] ;  /* 0x002bf00001067983 */ /* 0x000ee20000300a00 */
[----:B--2---:R-:W-:-:S05]  /*10a710*/  PRMT R0, R14, 0x7770, RZ ;  /* 0x000077700e007816 */ /* 0x004fca00000000ff */
[----:B------:R0:W-:Y:S04]  /*10a720*/  @P3 STG.E.U8 desc[UR42][R16.64], R0 ;  /* 0x0000000010003986 */ /* 0x0001e8000c10112a */
[----:B0-----:R-:W2:Y:S04]  /*10a730*/  LDL.LU.64 R16, [R1+0x2c08] ;  /* 0x002c080001107983 */ /* 0x001ea80000300a00 */
[----:B------:R-:W2:Y:S01]  /*10a740*/  LDL.LU R18, [R1+0x650] ;  /* 0x0006500001127983 */ /* 0x000ea20000300800 */
        /* <DEDUP_REMOVED lines=18> */
[----:B0-----:R-:W2:Y:S04]  /*10a870*/  LDL.LU.64 R18, [R1+0x2c18] ;  /* 0x002c180001127983 */ /* 0x001ea80000300a00 */
[----:B------:R-:W2:Y:S02]  /*10a880*/  LDL.LU.64 R20, [R1+0x2c10] ;  /* 0x002c100001147983 */ /* 0x000ea40000300a00 */
[----:B------:R-:W-:-:S02]  /*10a890*/  @P0 LOP3.LUT R10, R10, 0x200, RZ, 0xfc, !PT ;  /* 0x000002000a0a0812 */ /* 0x000fc400078efcff */
[C---:B------:R-:W-:Y:S02]  /*10a8a0*/  LOP3.LUT P0, RZ, R12.reuse, 0x400, RZ, 0xc0, !PT ;  /* 0x000004000cff7812 */ /* 0x040fe4000780c0ff */
[----:B------:R-:W-:Y:S02]  /*10a8b0*/  LOP3.LUT P4, RZ, R12, 0x20, RZ, 0xc0, !PT ;  /* 0x000000200cff7812 */ /* 0x000fe4000788c0ff */
[----:B------:R-:W-:Y:S02]  /*10a8c0*/  LOP3.LUT R10, R10, 0xfffffbff, RZ, 0xc0, !PT ;  /* 0xfffffbff0a0a7812 */ /* 0x000fe400078ec0ff */
[----:B------:R-:W-:Y:S02]  /*10a8d0*/  LOP3.LUT P5, RZ, R12, 0x40, RZ, 0xc0, !PT ;  /* 0x000000400cff7812 */ /* 0x000fe400078ac0ff */
[----:B------:R-:W-:-:S05]  /*10a8e0*/  PRMT R0, R14, 0x7771, RZ ;  /* 0x000077710e007816 */ /* 0x000fca00000000ff */
[----:B------:R-:W-:Y:S02]  /*10a8f0*/  @P0 LOP3.LUT R10, R10, 0x400, RZ, 0xfc, !PT ;  /* 0x000004000a0a0812 */ /* 0x000fe400078efcff */
[C---:B------:R-:W-:Y:S02]  /*10a900*/  LOP3.LUT P0, RZ, R12.reuse, 0x200, RZ, 0xc0, !PT ;  /* 0x000002000cff7812 */ /* 0x040fe4000780c0ff */
[----:B------:R-:W-:Y:S01]  /*10a910*/  LOP3.LUT P6, RZ, R12, 0x80, RZ, 0xc0, !PT ;  /* 0x000000800cff7812 */ /* 0x000fe200078cc0ff */
[----:B---3--:R0:W-:Y:S01]  /*10a920*/  @P4 STG.E.U8 desc[UR42][R8.64], R0 ;  /* 0x0000000008004986 */ /* 0x0081e2000c10112a */
[----:B------:R-:W-:Y:S02]  /*10a930*/  LOP3.LUT R10, R10, 0xfffff7ff, RZ, 0xc0, !PT ;  /* 0xfffff7ff0a0a7812 */ /* 0x000fe400078ec0ff */
[----:B0-----:R-:W-:-:S07]  /*10a940*/  PRMT R0, R14, 0x7772, RZ ;  /* 0x000077720e007816 */ /* 0x001fce00000000ff */
[----:B------:R-:W-:Y:S02]  /*10a950*/  @P0 LOP3.LUT R10, R10, 0x800, RZ, 0xfc, !PT ;  /* 0x000008000a0a0812 */ /* 0x000fe400078efcff */
[----:B------:R-:W-:Y:S01]  /*10a960*/  LOP3.LUT P0, RZ, R12, 0x100, RZ, 0xc0, !PT ;  /* 0x000001000cff7812 */ /* 0x000fe2000780c0ff */
[----:B----4-:R0:W-:Y:S02]  /*10a970*/  @P5 STG.E.U8 desc[UR42][R28.64], R0 ;  /* 0x000000001c005986 */ /* 0x0101e4000c10112a */
        /* <DEDUP_REMOVED lines=9> */
[----:B------:R0:W-:Y:S01]  /*10aa10*/  @P0 STG.E.U8 desc[UR42][R16.64], R0 ;  /* 0x0000000010000986 */ /* 0x0001e2000c10112a */
[C---:B------:R-:W-:Y:S02]  /*10aa20*/  LOP3.LUT P0, RZ, R10.reuse, 0x200, RZ, 0xc0, !PT ;  /* 0x000002000aff7812 */ /* 0x040fe4000780c0ff */
[----:B0-----:R-:W-:Y:S01]  /*10aa30*/  PRMT R0, R15, 0x7773, RZ ;  /* 0x000077730f007816 */ /* 0x001fe200000000ff */
[----:B--2---:R0:W-:Y:S10]  /*10aa40*/  STL.64 [R1+0x5a88], R20 ;  /* 0x005a881401007387 */ /* 0x0041f40000100a00 */
[----:B------:R1:W-:Y:S04]  /*10aa50*/  @P0 STG.E.U8 desc[UR42][R18.64], R0 ;  /* 0x0000000012000986 */ /* 0x0003e8000c10112a */
[----:B0-----:R-:W2:Y:S04]  /*10aa60*/  LDL.LU.64 R20, [R1+0x2c00] ;  /* 0x002c000001147983 */ /* 0x001ea80000300a00 */
[----:B------:R-:W3:Y:S04]  /*10aa70*/  LDL.LU.64 R22, [R1+0x2c28] ;  /* 0x002c280001167983 */ /* 0x000ee80000300a00 */
[----:B------:R-:W4:Y:S04]  /*10aa80*/  LDL.LU.64 R24, [R1+0x2c38] ;  /* 0x002c380001187983 */ /* 0x000f280000300a00 */
[----:B------:R-:W2:Y:S04]  /*10aa90*/  LDL.LU.64 R26, [R1+0x2c20] ;  /* 0x002c2000011a7983 */ /* 0x000ea80000300a00 */
[----:B------:R-:W2:Y:S04]  /*10aaa0*/  LDL.LU.64 R8, [R1+0x2c30] ;  /* 0x002c300001087983 */ /* 0x000ea80000300a00 */
[----:B------:R-:W2:Y:S04]  /*10aab0*/  LDL.LU.64 R28, [R1+0x2c48] ;  /* 0x002c4800011c7983 */ /* 0x000ea80000300a00 */
[----:B------:R-:W2:Y:S04]  /*10aac0*/  LDL.LU.64 R2, [R1+0x2c58] ;  /* 0x002c580001027983 */ /* 0x000ea80000300a00 */
[----:B------:R-:W2:Y:S04]  /*10aad0*/  LDL.LU R14, [R1+0x654] ;  /* 0x00065400010e7983 */ /* 0x000ea80000300800 */
[----:B------:R-:W2:Y:S04]  /*10aae0*/  LDL.LU.64 R4, [R1+0x2c40] ;  /* 0x002c400001047983 */ /* 0x000ea80000300a00 */
[----:B------:R-:W2:Y:S04]  /*10aaf0*/  LDL.LU.64 R6, [R1+0x2c50] ;  /* 0x002c500001067983 */ /* 0x000ea80000300a00 */
[----:B------:R-:W2:Y:S04]  /*10ab00*/  LDL.LU.64 R16, [R1+0x2c60] ;  /* 0x002c600001107983 */ /* 0x000ea80000300a00 */
[----:B-1----:R-:W2:Y:S01]  /*10ab10*/  LDL.LU.64 R18, [R1+0x5a90] ;  /* 0x005a900001127983 */ /* 0x002ea20000300a00 */
[----:B------:R-:W-:-:S02]  /*10ab20*/  LOP3.LUT P0, RZ, R10, 0x100, RZ, 0xc0, !PT ;  /* 0x000001000aff7812 */ /* 0x000fc4000780c0ff */
[----:B--2---:R-:W-:-:S11]  /*10ab30*/  PRMT R0, R18, 0x7770, RZ ;  /* 0x0000777012007816 */ /* 0x004fd600000000ff */
[----:B------:R0:W-:Y:S04]  /*10ab40*/  @P0 STG.E.U8 desc[UR42][R20.64], R0 ;  /* 0x0000000014000986 */ /* 0x0001e8000c10112a */
        /* <DEDUP_REMOVED lines=34> */
[----:B------:R-:W3:Y:S04]  /*10ad70*/  LDL.LU.64 R8, [R1+0x2c70] ;  /* 0x002c700001087983 */ /* 0x000ee80000300a00 */
[----:B------:R-:W3:Y:S04]  /*10ad80*/  LDL.LU.64 R28, [R1+0x2c88] ;  /* 0x002c8800011c7983 */ /* 0x000ee80000300a00 */
[----:B------:R-:W3:Y:S01]  /*10ad90*/  LDL.LU R15, [R1+0x634] ;  /* 0x00063400010f7983 */ /* 0x000ee20000300800 */
[----:B------:R-:W-:-:S02]  /*10ada0*/  LOP3.LUT R11, R11, 0xefffffff, RZ, 0xc0, !PT ;  /* 0xefffffff0b0b7812 */ /* 0x000fc400078ec0ff */
[----:B------:R-:W-:Y:S02]  /*10adb0*/  LOP3.LUT R10, R10, 0xfffffffe, RZ, 0xc0, !PT ;  /* 0xfffffffe0a0a7812 */ /* 0x000fe400078ec0ff */
[C---:B------:R-:W-:Y:S02]  /*10adc0*/  LOP3.LUT P3, RZ, R12.reuse, 0x800000, RZ, 0xc0, !PT ;  /* 0x008000000cff7812 */ /* 0x040fe4000786c0ff */
[----:B------:R-:W-:Y:S02]  /*10add0*/  LOP3.LUT P4, RZ, R12, 0x1000000, RZ, 0xc0, !PT ;  /* 0x010000000cff7812 */ /* 0x000fe4000788c0ff */
[----:B------:R-:W-:Y:S01]  /*10ade0*/  PRMT R0, R14, 0x7773, RZ ;  /* 0x000077730e007816 */ /* 0x000fe200000000ff */
[----:B------:R-:W3:Y:S04]  /*10adf0*/  LDL.LU.64 R4, [R1+0x2c98] ;  /* 0x002c980001047983 */ /* 0x000ee80000300a00 */
[----:B------:R-:W4:Y:S01]  /*10ae00*/  LDL.LU R18, [R1+0x658] ;  /* 0x0006580001127983 */ /* 0x000f220000300800 */
[----:B------:R-:W-:-:S02]  /*10ae10*/  LOP3.LUT P5, RZ, R12, 0x2000000, RZ, 0xc0, !PT ;  /* 0x020000000cff7812 */ /* 0x000fc400078ac0ff */
        /* <DEDUP_REMOVED lines=18> */
[----:B------:R-:W-:Y:S01]  /*10af40*/  LOP3.LUT R10, R10, 0xfffffffb, RZ, 0xc0, !PT ;  /* 0xfffffffb0a0a7812 */ /* 0x000fe200078ec0ff */
[----:B---3--:R0:W-:Y:S10]  /*10af50*/  @P3 STG.E.U8 desc[UR42][R6.64], R0 ;  /* 0x0000000006003986 */ /* 0x0081f4000c10112a */
[----:B------:R-:W-:-:S02]  /*10af60*/  @P0 LOP3.LUT R10, R10, 0x4, RZ, 0xfc, !PT ;  /* 0x000000040a0a0812 */ /* 0x000fc400078efcff */
[----:B------:R-:W-:Y:S02]  /*10af70*/  LOP3.LUT P0, RZ, R12, 0x10000000, RZ, 0xc0, !PT ;  /* 0x100000000cff7812 */ /* 0x000fe4000780c0ff */
[----:B0-----:R-:W-:Y:S02]  /*10af80*/  PRMT R0, R15, 0x7770, RZ ;  /* 0x000077700f007816 */ /* 0x001fe400000000ff */
[----:B------:R-:W-:Y:S01]  /*10af90*/  LOP3.LUT R10, R10, 0xfffffff7, RZ, 0xc0, !PT ;  /* 0xfffffff70a0a7812 */ /* 0x000fe200078ec0ff */
[----:B------:R-:W-:Y:S04]  /*10afa0*/  STL [R1+0x5a74], R11 ;  /* 0x005a740b01007387 */ /* 0x000fe80000100800 */
[----:B------:R-:W-:Y:S04]  /*10afb0*/  STL.64 [R1+0x5a48], R12 ;  /* 0x005a480c01007387 */ /* 0x000fe80000100a00 */
[----:B------:R-:W2:Y:S04]  /*10afc0*/  LDL.LU.64 R6, [R1+0x2c80] ;  /* 0x002c800001067983 */ /* 0x000ea80000300a00 */
[----:B----4-:R0:W-:Y:S01]  /*10afd0*/  @P4 STG.E.U8 desc[UR42][R16.64], R0 ;  /* 0x0000000010004986 */ /* 0x0101e2000c10112a */
[----:B------:R-:W-:-:S02]  /*10afe0*/  @P0 LOP3.LUT R10, R10, 0x8, RZ, 0xfc, !PT ;  /* 0x000000080a0a0812 */ /* 0x000fc400078efcff */
[----:B------:R-:W-:Y:S01]  /*10aff0*/  LOP3.LUT P0, RZ, R12, 0x8000000, RZ, 0xc0, !PT ;  /* 0x080000000cff7812 */ /* 0x000fe2000780c0ff */
[----:B0-----:R-:W3:Y:S04]  /*10b000*/  LDL.LU.64 R16, [R1+0x2c90] ;  /* 0x002c900001107983 */ /* 0x001ee80000300a00 */
[----:B------:R-:W4:Y:S01]  /*10b010*/  LDL.LU.64 R12, [R1+0x2cb8] ;  /* 0x002cb800010c7983 */ /* 0x000f220000300a00 */
[----:B------:R-:W-:-:S05]  /*10b020*/  PRMT R2, R15, 0x7771, RZ ;  /* 0x000077710f027816 */ /* 0x000fca00000000ff */
[----:B------:R0:W-:Y:S02]  /*10b030*/  @P5 STG.E.U8 desc[UR42][R8.64], R2 ;  /* 0x0000000208005986 */ /* 0x0001e4000c10112a */
[----:B0-----:R-:W-:-:S05]  /*10b040*/  PRMT R2, R15, 0x7772, RZ ;  /* 0x000077720f027816 */ /* 0x001fca00000000ff */
[----:B------:R0:W-:Y:S02]  /*10b050*/  @P6 STG.E.U8 desc[UR42][R28.64], R2 ;  /* 0x000000021c006986 */ /* 0x0001e4000c10112a */
[----:B0-----:R-:W-:-:S05]  /*10b060*/  PRMT R2, R15, 0x7773, RZ ;  /* 0x000077730f027816 */ /* 0x001fca00000000ff */
[----:B------:R-:W-:Y:S04]  /*10b070*/  @P0 STG.E.U8 desc[UR42][R4.64], R2 ;  /* 0x0000000204000986 */ /* 0x000fe8000c10112a */
[----:B----4-:R0:W-:Y:S04]  /*10b080*/  STL.64 [R1+0x5a78], R12 ;  /* 0x005a780c01007387 */ /* 0x0101e80000100a00 */
[----:B0-----:R-:W4:Y:S01]  /*10b090*/  LDL.LU.64 R12, [R1+0x2ca8] ;  /* 0x002ca800010c7983 */ /* 0x001f220000300a00 */
[----:B------:R-:W-:Y:S02]  /*10b0a0*/  LOP3.LUT P0, RZ, R10, 0x8, RZ, 0xc0, !PT ;  /* 0x000000080aff7812 */ /* 0x000fe4000780c0ff */
[----:B------:R-:W-:-:S02]  /*10b0b0*/  PRMT R4, R18, 0x7770, RZ ;  /* 0x0000777012047816 */ /* 0x000fc400000000ff */
[----:B------:R-:W-:Y:S01]  /*10b0c0*/  PRMT R11, R18, 0x7771, RZ ;  /* 0x00007771120b7816 */ /* 0x000fe200000000ff */
[----:B------:R-:W4:Y:S04]  /*10b0d0*/  LDL.LU R0, [R1+0x638] ;  /* 0x0006380001007983 */ /* 0x000f280000300800 */
[----:B------:R-:W4:Y:S04]  /*10b0e0*/  LDL.LU.64 R20, [R1+0x2ca0] ;  /* 0x002ca00001147983 */ /* 0x000f280000300a00 */
[----:B------:R-:W4:Y:S04]  /*10b0f0*/  LDL.LU.64 R22, [R1+0x2cb0] ;  /* 0x002cb00001167983 */ /* 0x000f280000300a00 */
[----:B------:R-:W4:Y:S04]  /*10b100*/  LDL.LU.64 R24, [R1+0x2cc8] ;  /* 0x002cc80001187983 */ /* 0x000f280000300a00 */
[----:B------:R-:W4:Y:S04]  /*10b110*/  LDL.LU R14, [R1+0x65c] ;  /* 0x00065c00010e7983 */ /* 0x000f280000300800 */
[----:B------:R-:W4:Y:S04]  /*10b120*/  LDL.LU.64 R26, [R1+0x2cd8] ;  /* 0x002cd800011a7983 */ /* 0x000f280000300a00 */
[----:B------:R-:W4:Y:S04]  /*10b130*/  LDL.LU.64 R8, [R1+0x2cc0] ;  /* 0x002cc00001087983 */ /* 0x000f280000300a00 */
[----:B------:R-:W4:Y:S04]  /*10b140*/  LDL.LU.64 R28, [R1+0x2cd0] ;  /* 0x002cd000011c7983 */ /* 0x000f280000300a00 */
[----:B------:R-:W4:Y:S04]  /*10b150*/  LDL.LU.64 R2, [R1+0x2ce8] ;  /* 0x002ce80001027983 */ /* 0x000f280000300a00 */
[----:B--2---:R0:W-:Y:S01]  /*10b160*/  @P0 STG.E.U8 desc[UR42][R6.64], R4 ;  /* 0x0000000406000986 */ /* 0x0041e2000c10112a */
[----:B------:R-:W-:-:S03]  /*10b170*/  LOP3.LUT P0, RZ, R10, 0x4, RZ, 0xc0, !PT ;  /* 0x000000040aff7812 */ /* 0x000fc6000780c0ff */
[----:B------:R-:W2:Y:S04]  /*10b180*/  LDL.LU R15, [R1+0x63c] ;  /* 0x00063c00010f7983 */ /* 0x000ea80000300800 */
[----:B0-----:R-:W2:Y:S06]  /*10b190*/  LDL.LU.64 R4, [R1+0x2cf8] ;  /* 0x002cf80001047983 */ /* 0x001eac0000300a00 */
[----:B---3--:R0:W-:Y:S01]  /*10b1a0*/  @P0 STG.E.U8 desc[UR42][R16.64], R11 ;  /* 0x0000000b10000986 */ /* 0x0081e2000c10112a */
[----:B------:R-:W-:-:S03]  /*10b1b0*/  LOP3.LUT P0, RZ, R10, 0x2, RZ, 0xc0, !PT ;  /* 0x000000020aff7812 */ /* 0x000fc6000780c0ff */
[----:B------:R-:W3:Y:S01]  /*10b1c0*/  LDL.LU.64 R6, [R1+0x2ce0] ;  /* 0x002ce00001067983 */ /* 0x000ee20000300a00 */
[----:B0-----:R-:W-:-:S03]  /*10b1d0*/  PRMT R11, R18, 0x7772, RZ ;  /* 0x00007772120b7816 */ /* 0x001fc600000000ff */
[----:B------:R-:W2:Y:S06]  /*10b1e0*/  LDL.LU.64 R16, [R1+0x2cf0] ;  /* 0x002cf00001107983 */ /* 0x000eac0000300a00 */
[----:B----4-:R0:W-:Y:S04]  /*10b1f0*/  @P0 STG.E.U8 desc[UR42][R12.64], R11 ;  /* 0x0000000b0c000986 */ /* 0x0101e8000c10112a */
[----:B0-----:R-:W4:Y:S04]  /*10b200*/  LDL.LU.64 R12, [R1+0x5a78] ;  /* 0x005a7800010c7983 */ /* 0x001f280000300a00 */
[----:B------:R-:W2:Y:S01]  /*10b210*/  LDL.LU R11, [R1+0x5a74] ;  /* 0x005a7400010b7983 */ /* 0x000ea20000300800 */
[----:B------:R-:W-:-:S02]  /*10b220*/  LOP3.LUT P0, RZ, R10, 0x1, RZ, 0xc0, !PT ;  /* 0x000000010aff7812 */ /* 0x000fc4000780c0ff */
[----:B------:R-:W-:Y:S02]  /*10b230*/  PRMT R10, R18, 0x7773, RZ ;  /* 0x00007773120a7816 */ /* 0x000fe400000000ff */
[----:B------:R-:W3:Y:S01]  /*10b240*/  LDL.LU R18, [R1+0x5a70] ;  /* 0x005a700001127983 */ /* 0x000ee20000300800 */
[----:B------:R-:W-:-:S08]  /*10b250*/  LOP3.LUT P1, RZ, R19, 0x10, RZ, 0xc0, !PT ;  /* 0x0000001013ff7812 */ /* 0x000fd0000782c0ff */
[----:B----4-:R0:W-:Y:S01]  /*10b260*/  @P0 STG.E.U8 desc[UR42][R12.64], R10 ;  /* 0x0000000a0c000986 */ /* 0x0101e2000c10112a */
[----:B--2---:R-:W-:Y:S02]  /*10b270*/  LOP3.LUT P0, RZ, R11, 0x80000000, RZ, 0xc0, !PT ;  /* 0x800000000bff7812 */ /* 0x004fe4000780c0ff */
[----:B0-----:R-:W-:-:S11]  /*10b280*/  PRMT R10, R0, 0x7770, RZ ;  /* 0x00007770000a7816 */ /* 0x001fd600000000ff */
[----:B------:R0:W-:Y:S01]  /*10b290*/  @P0 STG.E.U8 desc[UR42][R20.64], R10 ;  /* 0x0000000a14000986 */ /* 0x0001e2000c10112a */
[----:B------:R-:W-:Y:S02]  /*10b2a0*/  LOP3.LUT P0, RZ, R11, 0x40000000, RZ, 0xc0, !PT ;  /* 0x400000000bff7812 */ /* 0x000fe4000780c0ff */
[----:B0-----:R-:W-:-:S11]  /*10b2b0*/  PRMT R10, R0, 0x7771, RZ ;  /* 0x00007771000a7816 */ /* 0x001fd600000000ff */
[----:B------:R0:W-:Y:S01]  /*10b2c0*/  @P0 STG.E.U8 desc[UR42][R22.64], R10 ;  /* 0x0000000a16000986 */ /* 0x0001e2000c10112a */
[----:B------:R-:W-:Y:S02]  /*10b2d0*/  LOP3.LUT P0, RZ, R11, 0x20000000, RZ, 0xc0, !PT ;  /* 0x200000000bff7812 */ /* 0x000fe4000780c0ff */
[----:B0-----:R-:W-:-:S11]  /*10b2e0*/  PRMT R10, R0, 0x7772, RZ ;  /* 0x00007772000a7816 */ /* 0x001fd600000000ff */
[----:B------:R0:W-:Y:S04]  /*10b2f0*/  @P0 STG.E.U8 desc[UR42][R24.64], R10 ;  /* 0x0000000a18000986 */ /* 0x0001e8000c10112a */
[----:B0-----:R-:W2:Y:S01]  /*10b300*/  LDL.LU.64 R24, [R1+0x2d08] ;  /* 0x002d080001187983 */ /* 0x001ea20000300a00 */
[----:B------:R-:W-:Y:S02]  /*10b310*/  LOP3.LUT P0, RZ, R11, 0x10000000, RZ, 0xc0, !PT ;  /* 0x100000000bff7812 */ /* 0x000fe4000780c0ff */
[----:B------:R-:W-:Y:S02]  /*10b320*/  PRMT R10, R0, 0x7773, RZ ;  /* 0x00007773000a7816 */ /* 0x000fe400000000ff */
[C---:B------:R-:W-:Y:S02]  /*10b330*/  LOP3.LUT P2, RZ, R19.reuse, 0x20, RZ, 0xc0, !PT ;  /* 0x0000002013ff7812 */ /* 0x040fe4000784c0ff */
[----:B------:R-:W-:-:S07]  /*10b340*/  LOP3.LUT P3, RZ, R19, 0x40, RZ, 0xc0, !PT ;  /* 0x0000004013ff7812 */ /* 0x000fce000786c0ff */
[----:B------:R0:W-:Y:S01]  /*10b350*/  @P0 STG.E.U8 desc[UR42][R26.64], R10 ;  /* 0x0000000a1a000986 */ /* 0x0001e2000c10112a */
[C---:B------:R-:W-:Y:S02]  /*10b360*/  LOP3.LUT P4, RZ, R19.reuse, 0x80, RZ, 0xc0, !PT ;  /* 0x0000008013ff7812 */ /* 0x040fe4000788c0ff */
[C---:B0-----:R-:W-:Y:S02]  /*10b370*/  PRMT R10, R14.reuse, 0x7770, RZ ;  /* 0x000077700e0a7816 */ /* 0x041fe400000000ff */
[C---:B------:R-:W-:Y:S02]  /*10b380*/  LOP3.LUT P5, RZ, R19.reuse, 0x100, RZ, 0xc0, !PT ;  /* 0x0000010013ff7812 */ /* 0x040fe400078ac0ff */
[----:B------:R-:W-:Y:S01]  /*10b390*/  LOP3.LUT P6, RZ, R19, 0x200, RZ, 0xc0, !PT ;  /* 0x0000020013ff7812 */ /* 0x000fe200078cc0ff */
[----:B------:R-:W4:Y:S04]  /*10b3a0*/  LDL.LU.64 R26, [R1+0x2d18] ;  /* 0x002d1800011a7983 */ /* 0x000f280000300a00 */
[----:B------:R0:W-:Y:S02]  /*10b3b0*/  @P1 STG.E.U8 desc[UR42][R8.64], R10 ;  /* 0x0000000a08001986 */ /* 0x0001e4000c10112a */
[----:B0-----:R-:W-:-:S05]  /*10b3c0*/  PRMT R10, R14, 0x7771, RZ ;  /* 0x000077710e0a7816 */ /* 0x001fca00000000ff */
[----:B------:R0:W-:Y:S02]  /*10b3d0*/  @P2 STG.E.U8 desc[UR42][R28.64], R10 ;  /* 0x0000000a1c002986 */ /* 0x0001e4000c10112a */
[C---:B0-----:R-:W-:Y:S02]  /*10b3e0*/  PRMT R10, R14.reuse, 0x7772, RZ ;  /* 0x000077720e0a7816 */ /* 0x041fe400000000ff */
[----:B------:R-:W4:Y:S04]  /*10b3f0*/  LDL.LU.64 R28, [R1+0x2d00] ;  /* 0x002d0000011c7983 */ /* 0x000f280000300a00 */
[----:B------:R0:W-:Y:S01]  /*10b400*/  @P3 STG.E.U8 desc[UR42][R2.64], R10 ;  /* 0x0000000a02003986 */ /* 0x0001e2000c10112a */
[----:B------:R-:W-:Y:S02]  /*10b410*/  LOP3.LUT P3, RZ, R19, 0x400, RZ, 0xc0, !PT ;  /* 0x0000040013ff7812 */ /* 0x000fe4000786c0ff */
[----:B0-----:R-:W-:Y:S01]  /*10b420*/  PRMT R10, R14, 0x7773, RZ ;  /* 0x000077730e0a7816 */ /* 0x001fe200000000ff */
[----:B------:R-:W4:Y:S04]  /*10b430*/  LDL.LU.64 R2, [R1+0x2d10] ;  /* 0x002d100001027983 */ /* 0x000f280000300a00 */
[----:B------:R0:W-:Y:S02]  /*10b440*/  @P4 STG.E.U8 desc[UR42][R4.64], R10 ;  /* 0x0000000a04004986 */ /* 0x0001e4000c10112a */
[----:B0-----:R-:W-:-:S02]  /*10b450*/  PRMT R10, R15, 0x7770, RZ ;  /* 0x000077700f0a7816 */ /* 0x001fc400000000ff */
[----:B------:R-:W4:Y:S04]  /*10b460*/  LDL.LU.64 R4, [R1+0x2d28] ;  /* 0x002d280001047983 */ /* 0x000f280000300a00 */
[----:B---3--:R0:W-:Y:S02]  /*10b470*/  @P5 STG.E.U8 desc[UR42][R6.64], R10 ;  /* 0x0000000a06005986 */ /* 0x0081e4000c10112a */
[C---:B0-----:R-:W-:Y:S02]  /*10b480*/  PRMT R10, R15.reuse, 0x7771, RZ ;  /* 0x000077710f0a7816 */ /* 0x041fe400000000ff */
[----:B------:R-:W3:Y:S04]  /*10b490*/  LDL.LU R7, [R1+0x640] ;  /* 0x0006400001077983 */ /* 0x000ee80000300800 */
[----:B------:R0:W-:Y:S02]  /*10b4a0*/  @P6 STG.E.U8 desc[UR42][R16.64], R10 ;  /* 0x0000000a10006986 */ /* 0x0001e4000c10112a */
[----:B0-----:R-:W-:-:S02]  /*10b4b0*/  PRMT R10, R15, 0x7772, RZ ;  /* 0x000077720f0a7816 */ /* 0x001fc400000000ff */
[----:B------:R-:W3:Y:S04]  /*10b4c0*/  LDL.LU.64 R16, [R1+0x2d38] ;  /* 0x002d380001107983 */ /* 0x000ee80000300a00 */
[----:B------:R-:W3:Y:S04]  /*10b4d0*/  LDL.LU R8, [R1+0x620] ;  /* 0x0006200001087983 */ /* 0x000ee80000300800 */
[----:B--2---:R0:W-:Y:S02]  /*10b4e0*/  @P3 STG.E.U8 desc[UR42][R24.64], R10 ;  /* 0x0000000a18003986 */ /* 0x0041e4000c10112a */
[----:B0-----:R-:W-:-:S02]  /*10b4f0*/  PRMT R10, R15, 0x7773, RZ ;  /* 0x000077730f0a7816 */ /* 0x001fc400000000ff */
[----:B------:R-:W2:Y:S04]  /*10b500*/  LDL.LU.64 R14, [R1+0x2d20] ;  /* 0x002d2000010e7983 */ /* 0x000ea80000300a00 */
[----:B------:R-:W2:Y:S01]  /*10b510*/  LDL.LU.64 R20, [R1+0x2d48] ;  /* 0x002d480001147983 */ /* 0x000ea20000300a00 */
        /* <DEDUP_REMOVED lines=24> */
[----:B------:R-:W-:Y:S01]  /*10b6a0*/  LOP3.LUT P6, RZ, R19, 0x2000, RZ, 0xc0, !PT ;  /* 0x0000200013ff7812 */ /* 0x000fe200078cc0ff */
[----:B------:R-:W2:Y:S04]  /*10b6b0*/  LDL.LU R9, [R1+0x644] ;  /* 0x0006440001097983 */ /* 0x000ea80000300800 */
[----:B------:R-:W2:Y:S04]  /*10b6c0*/  LDL.LU.64 R12, [R1+0x2d58] ;  /* 0x002d5800010c7983 */ /* 0x000ea80000300a00 */
[----:B------:R-:W2:Y:S04]  /*10b6d0*/  LDL.LU.64 R22, [R1+0x2d40] ;  /* 0x002d400001167983 */ /* 0x000ea80000300a00 */
[----:B------:R-:W2:Y:S01]  /*10b6e0*/  LDL.LU.64 R24, [R1+0x2d50] ;  /* 0x002d500001187983 */ /* 0x000ea20000300a00 */
[----:B------:R-:W-:-:S02]  /*10b6f0*/  @P0 LOP3.LUT R11, R11, 0x4000000, RZ, 0xfc, !PT ;  /* 0x040000000b0b0812 */ /* 0x000fc400078efcff */
[----:B------:R-:W-:Y:S01]  /*10b700*/  LOP3.LUT P0, RZ, R19, 0x8000, RZ, 0xc0, !PT ;  /* 0x0000800013ff7812 */ /* 0x000fe2000780c0ff */
[----:B----4-:R3:W-:Y:S01]  /*10b710*/  @P4 STG.E.U8 desc[UR42][R26.64], R10 ;  /* 0x0000000a1a004986 */ /* 0x0107e2000c10112a */
[----:B------:R-:W-:Y:S02]  /*10b720*/  LOP3.LUT R11, R11, 0xf7ffffff, RZ, 0xc0, !PT ;  /* 0xf7ffffff0b0b7812 */ /* 0x000fe400078ec0ff */
[----:B---3--:R-:W-:-:S09]  /*10b730*/  PRMT R10, R7, 0x7770, RZ ;  /* 0x00007770070a7816 */ /* 0x008fd200000000ff */
[----:B------:R-:W-:Y:S02]  /*10b740*/  @P0 LOP3.LUT R11, R11, 0x8000000, RZ, 0xfc, !PT ;  /* 0x080000000b0b0812 */ /* 0x000fe400078efcff */
[----:B------:R-:W-:Y:S01]  /*10b750*/  LOP3.LUT P0, RZ, R19, 0x4000, RZ, 0xc0, !PT ;  /* 0x0000400013ff7812 */ /* 0x000fe2000780c0ff */
[----:B------:R-:W3:Y:S04]  /*10b760*/  LDL.LU.64 R26, [R1+0x2d68] ;  /* 0x002d6800011a7983 */ /* 0x000ee80000300a00 */
[----:B------:R0:W-:Y:S02]  /*10b770*/  @P5 STG.E.U8 desc[UR42][R28.64], R10 ;  /* 0x0000000a1c005986 */ /* 0x0001e4000c10112a */
[C---:B0-----:R-:W-:Y:S02]  /*10b780*/  PRMT R10, R7.reuse, 0x7771, RZ ;  /* 0x00007771070a7816 */ /* 0x041fe400000000ff */
[----:B------:R-:W4:Y:S04]  /*10b790*/  LDL.LU.64 R28, [R1+0x2d78] ;  /* 0x002d7800011c7983 */ /* 0x000f280000300a00 */
[----:B------:R0:W-:Y:S02]  /*10b7a0*/  @P6 STG.E.U8 desc[UR42][R2.64], R10 ;  /* 0x0000000a02006986 */ /* 0x0001e4000c10112a */
[----:B0-----:R-:W-:-:S02]  /*10b7b0*/  PRMT R10, R7, 0x7772, RZ ;  /* 0x00007772070a7816 */ /* 0x001fc400000000ff */
[----:B------:R-:W3:Y:S04]  /*10b7c0*/  LDL.LU.64 R2, [R1+0x2d60] ;  /* 0x002d600001027983 */ /* 0x000ee80000300a00 */
[----:B------:R0:W-:Y:S01]  /*10b7d0*/  @P0 STG.E.U8 desc[UR42][R4.64], R10 ;  /* 0x0000000a04000986 */ /* 0x0001e2000c10112a */
[----:B------:R-:W-:Y:S02]  /*10b7e0*/  LOP3.LUT P0, RZ, R11, 0x8000000, RZ, 0xc0, !PT ;  /* 0x080000000bff7812 */ /* 0x000fe4000780c0ff */
[----:B0-----:R-:W-:Y:S01]  /*10b7f0*/  PRMT R10, R7, 0x7773, RZ ;  /* 0x00007773070a7816 */ /* 0x001fe200000000ff */
[----:B------:R-:W3:Y:S04]  /*10b800*/  LDL.LU.64 R4, [R1+0x2d70] ;  /* 0x002d700001047983 */ /* 0x000ee80000300a00 */
[----:B------:R-:W3:Y:S06]  /*10b810*/  LDL.LU.64 R6, [R1+0x2d88] ;  /* 0x002d880001067983 */ /* 0x000eec0000300a00 */
[----:B------:R0:W-:Y:S01]  /*10b820*/  @P0 STG.E.U8 desc[UR42][R16.64], R10 ;  /* 0x0000000a10000986 */ /* 0x0001e2000c10112a */
[----:B------:R-:W-:-:S02]  /*10b830*/  LOP3.LUT P0, RZ, R11, 0x4000000, RZ, 0xc0, !PT ;  /* 0x040000000bff7812 */ /* 0x000fc4000780c0ff */
[----:B0-----:R-:W-:Y:S01]  /*10b840*/  PRMT R10, R8, 0x7770, RZ ;  /* 0x00007770080a7816 */ /* 0x001fe200000000ff */
[----:B------:R-:W3:Y:S04]  /*10b850*/  LDL.LU.64 R16, [R1+0x2d98] ;  /* 0x002d980001107983 */ /* 0x000ee80000300a00 */
        /* <DEDUP_REMOVED lines=10> */
[----:B------:R-:W-:-:S07]  /*10b900*/  LOP3.LUT P2, RZ, R19, 0x1000000, RZ, 0xc0, !PT ;  /* 0x0100000013ff7812 */ /* 0x000fce000784c0ff */
        /* <DEDUP_REMOVED lines=14> */
[----:B---3--:R0:W-:Y:S01]  /*10b9f0*/  @P0 STG.E.U8 desc[UR42][R26.64], R10 ;  /* 0x0000000a1a000986 */ /* 0x0081e2000c10112a */
[----:B------:R-:W-:Y:S02]  /*10ba00*/  LOP3.LUT P4, RZ, R19, 0x4000000, RZ, 0xc0, !PT ;  /* 0x0400000013ff7812 */ /* 0x000fe4000788c0ff */
[----:B0-----:R-:W-:-:S05]  /*10ba10*/  PRMT R10, R9, 0x7773, RZ ;  /* 0x00007773090a7816 */ /* 0x001fca00000000ff */
[----:B----4-:R2:W-:Y:S01]  /*10ba20*/  @P1 STG.E.U8 desc[UR42][R28.64], R10 ;  /* 0x0000000a1c001986 */ /* 0x0105e2000c10112a */
[C---:B------:R-:W-:Y:S02]  /*10ba30*/  LOP3.LUT P5, RZ, R19.reuse, 0x8000000, RZ, 0xc0, !PT ;  /* 0x0800000013ff7812 */ /* 0x040fe400078ac0ff */
        /* <DEDUP_REMOVED lines=12> */
[----:B0-----:R-:W3:Y:S01]  /*10bb00*/  LDL.LU.64 R14, [R1+0x2d90] ;  /* 0x002d9000010e7983 */ /* 0x001ee20000300a00 */
[----:B------:R-:W-:-:S03]  /*10bb10*/  LOP3.LUT P3, RZ, R19, 0x20000000, RZ, 0xc0, !PT ;  /* 0x2000000013ff7812 */ /* 0x000fc6000786c0ff */
[----:B------:R-:W4:Y:S04]  /*10bb20*/  LDL.LU.64 R28, [R1+0x2da8] ;  /* 0x002da800011c7983 */ /* 0x000f280000300a00 */
[----:B------:R-:W2:Y:S04]  /*10bb30*/  LDL.LU.64 R2, [R1+0x2db8] ;  /* 0x002db80001027983 */ /* 0x000ea80000300a00 */
[----:B------:R-:W2:Y:S01]  /*10bb40*/  LDL.LU.64 R4, [R1+0x2da0] ;  /* 0x002da00001047983 */ /* 0x000ea20000300a00 */
[----:B------:R-:W-:-:S03]  /*10bb50*/  PRMT R10, R0, 0x7771, RZ ;  /* 0x00007771000a7816 */ /* 0x000fc600000000ff */
[----:B------:R-:W2:Y:S04]  /*10bb60*/  LDL.LU.64 R6, [R1+0x2db0] ;  /* 0x002db00001067983 */ /* 0x000ea80000300a00 */
[----:B------:R-:W2:Y:S04]  /*10bb70*/  LDL.LU.64 R16, [R1+0x2dc8] ;  /* 0x002dc80001107983 */ /* 0x000ea80000300a00 */
[----:B------:R-:W4:Y:S04]  /*10bb80*/  LDL.LU R22, [R1+0x628] ;  /* 0x0006280001167983 */ /* 0x000f280000300800 */
[----:B------:R-:W-:Y:S04]  /*10bb90*/  STL [R1+0x57d8], R19 ;  /* 0x0057d81301007387 */ /* 0x000fe80000100800 */
[----:B------:R-:W-:Y:S04]  /*10bba0*/  STL [R1+0x5a1c], R18 ;  /* 0x005a1c1201007387 */ /* 0x000fe80000100800 */
[----:B---3--:R0:W-:Y:S04]  /*10bbb0*/  @P3 STG.E.U8 desc[UR42][R14.64], R10 ;  /* 0x0000000a0e003986 */ /* 0x0081e8000c10112a */
[----:B0-----:R-:W3:Y:S04]  /*10bbc0*/  LDL.LU.64 R14, [R1+0x2dd8] ;  /* 0x002dd800010e7983 */ /* 0x001ee80000300a00 */
[----:B------:R-:W3:Y:S04]  /*10bbd0*/  LDL.LU R23, [R1+0x64c] ;  /* 0x00064c0001177983 */ /* 0x000ee80000300800 */
[----:B------:R-:W3:Y:S01]  /*10bbe0*/  LDL.LU.64 R12, [R1+0x2dd0] ;  /* 0x002dd000010c7983 */ /* 0x000ee20000300a00 */
[----:B--2---:R-:W-:-:S02]  /*10bbf0*/  LOP3.LUT P0, RZ, R20, 0x200, RZ, 0xc0, !PT ;  /* 0x0000020014ff7812 */ /* 0x004fc4000780c0ff */
        /* <DEDUP_REMOVED lines=17> */
[----:B0-----:R-:W2:Y:S06]  /*10bd10*/  LDL.LU.64 R12, [R1+0x2dc0] ;  /* 0x002dc000010c7983 */ /* 0x001eac0000300a00 */
[----:B------:R-:W-:-:S02]  /*10bd20*/  @P0 LOP3.LUT R11, R11, 0x20000, RZ, 0xfc, !PT ;  /* 0x000200000b0b0812 */ /* 0x000fc400078efcff */
[----:B------:R-:W-:Y:S02]  /*10bd30*/  LOP3.LUT P0, RZ, R20, 0x8, RZ, 0xc0, !PT ;  /* 0x0000000814ff7812 */ /* 0x000fe4000780c0ff */
[----:B------:R-:W-:Y:S02]  /*10bd40*/  LOP3.LUT P4, RZ, R19, 0x40000000, RZ, 0xc0, !PT ;  /* 0x4000000013ff7812 */ /* 0x000fe4000788c0ff */
[----:B------:R-:W-:Y:S02]  /*10bd50*/  LOP3.LUT R11, R11, 0xfffbffff, RZ, 0xc0, !PT ;  /* 0xfffbffff0b0b7812 */ /* 0x000fe400078ec0ff */
[----:B------:R-:W-:Y:S02]  /*10bd60*/  LOP3.LUT P5, RZ, R19, 0x80000000, RZ, 0xc0, !PT ;  /* 0x8000000013ff7812 */ /* 0x000fe400078ac0ff */
[----:B------:R-:W-:Y:S02]  /*10bd70*/  PRMT R10, R0, 0x7772, RZ ;  /* 0x00007772000a7816 */ /* 0x000fe400000000ff */
[----:B------:R-:W-:Y:S01]  /*10bd80*/  LOP3.LUT P6, RZ, R20, 0x1, RZ, 0xc0, !PT ;  /* 0x0000000114ff7812 */ /* 0x000fe200078cc0ff */
[----:B------:R-:W3:Y:S04]  /*10bd90*/  LDL.LU.64 R18, [R1+0x2de8] ;  /* 0x002de80001127983 */ /* 0x000ee80000300a00 */
[----:B------:R-:W3:Y:S01]  /*10bda0*/  LDL.LU.64 R24, [R1+0x2df8] ;  /* 0x002df80001187983 */ /* 0x000ee20000300a00 */
[----:B------:R-:W-:-:S02]  /*10bdb0*/  @P0 LOP3.LUT R11, R11, 0x40000, RZ, 0xfc, !PT ;  /* 0x000400000b0b0812 */ /* 0x000fc400078efcff */
[----:B------:R-:W-:Y:S01]  /*10bdc0*/  LOP3.LUT P0, RZ, R20, 0x4, RZ, 0xc0, !PT ;  /* 0x0000000414ff7812 */ /* 0x000fe2000780c0ff */
[----:B----4-:R0:W-:Y:S01]  /*10bdd0*/  @P4 STG.E.U8 desc[UR42][R28.64], R10 ;  /* 0x0000000a1c004986 */ /* 0x0101e2000c10112a */
[----:B------:R-:W-:Y:S02]  /*10bde0*/  LOP3.LUT R11, R11, 0xfff7ffff, RZ, 0xc0, !PT ;  /* 0xfff7ffff0b0b7812 */ /* 0x000fe400078ec0ff */
[----:B0-----:R-:W-:-:S09]  /*10bdf0*/  PRMT R10, R0, 0x7773, RZ ;  /* 0x00007773000a7816 */ /* 0x001fd200000000ff */
[----:B------:R-:W-:Y:S02]  /*10be00*/  @P0 LOP3.LUT R11, R11, 0x80000, RZ, 0xfc, !PT ;  /* 0x000800000b0b0812 */ /* 0x000fe400078efcff */
[----:B------:R-:W-:Y:S01]  /*10be10*/  LOP3.LUT P0, RZ, R20, 0x2, RZ, 0xc0, !PT ;  /* 0x0000000214ff7812 */ /* 0x000fe2000780c0ff */
[----:B------:R-:W4:Y:S04]  /*10be20*/  LDL.LU R0, [R1+0x62c] ;  /* 0x00062c0001007983 */ /* 0x000f280000300800 */
[----:B------:R0:W-:Y:S04]  /*10be30*/  @P5 STG.E.U8 desc[UR42][R2.64], R10 ;  /* 0x0000000a02005986 */ /* 0x0001e8000c10112a */
[----:B------:R-:W3:Y:S04]  /*10be40*/  LDL.LU.64 R26, [R1+0x2de0] ;  /* 0x002de000011a7983 */ /* 0x000ee80000300a00 */
        /* <DEDUP_REMOVED lines=30> */
[----:B---3--:R0:W-:Y:S01]  /*10c030*/  @P0 STG.E.U8 desc[UR42][R18.64], R10 ;  /* 0x0000000a12000986 */ /* 0x0081e2000c10112a */
[----:B------:R-:W-:Y:S02]  /*10c040*/  LOP3.LUT P0, RZ, R11, 0x4000, RZ, 0xc0, !PT ;  /* 0x000040000bff7812 */ /* 0x000fe4000780c0ff */
[----:B0-----:R-:W-:-:S11]  /*10c050*/  PRMT R10, R23, 0x7773, RZ ;  /* 0x00007773170a7816 */ /* 0x001fd600000000ff */
[----:B------:R4:W-:Y:S01]  /*10c060*/  @P0 STG.E.U8 desc[UR42][R24.64], R10 ;  /* 0x0000000a18000986 */ /* 0x0009e2000c10112a */
[----:B------:R-:W-:Y:S02]  /*10c070*/  LOP3.LUT P0, RZ, R11, 0x2000, RZ, 0xc0, !PT ;  /* 0x000020000bff7812 */ /* 0x000fe4000780c0ff */
[----:B----4-:R-:W-:-:S11]  /*10c080*/  PRMT R10, R0, 0x7770, RZ ;  /* 0x00007770000a7816 */ /* 0x010fd600000000ff */
[----:B------:R0:W-:Y:S01]  /*10c090*/  @P0 STG.E.U8 desc[UR42][R26.64], R10 ;  /* 0x0000000a1a000986 */ /* 0x0001e2000c10112a */
        /* <DEDUP_REMOVED lines=19> */
[----:B------:R-:W3:Y:S04]  /*10c1d0*/  LDL.LU.64 R6, [R1+0x2e20] ;  /* 0x002e200001067983 */ /* 0x000ee80000300a00 */
[----:B0-----:R-:W4:Y:S04]  /*10c1e0*/  LDL.LU.64 R14, [R1+0x2e30] ;  /* 0x002e3000010e7983 */ /* 0x001f280000300a00 */
[----:B------:R-:W2:Y:S04]  /*10c1f0*/  LDL.LU.64 R28, [R1+0x2e48] ;  /* 0x002e4800011c7983 */ /* 0x000ea80000300a00 */
[----:B------:R-:W2:Y:S01]  /*10c200*/  LDL.LU R17, [R1+0x5f0] ;  /* 0x0005f00001117983 */ /* 0x000ea20000300800 */
[----:B------:R-:W-:-:S02]  /*10c210*/  LOP3.LUT P3, RZ, R20, 0x10000, RZ, 0xc0, !PT ;  /* 0x0001000014ff7812 */ /* 0x000fc4000786c0ff */
[C---:B------:R-:W-:Y:S01]  /*10c220*/  LOP3.LUT P4, RZ, R20.reuse, 0x20000, RZ, 0xc0, !PT ;  /* 0x0002000014ff7812 */ /* 0x040fe2000788c0ff */
[----:B------:R-:W3:Y:S04]  /*10c230*/  LDL.LU.64 R2, [R1+0x2e58] ;  /* 0x002e580001027983 */ /* 0x000ee80000300a00 */
[----:B------:R-:W4:Y:S04]  /*10c240*/  LDL.LU.64 R4, [R1+0x2e40] ;  /* 0x002e400001047983 */ /* 0x000f280000300a00 */
[----:B------:R-:W4:Y:S01]  /*10c250*/  LDL.LU R16, [R1+0x614] ;  /* 0x0006140001107983 */ /* 0x000f220000300800 */
        /* <DEDUP_REMOVED lines=11> */
[----:B---3--:R0:W-:Y:S02]  /*10c310*/  @P3 STG.E.U8 desc[UR42][R6.64], R10 ;  /* 0x0000000a06003986 */ /* 0x0081e4000c10112a */
[----:B0-----:R-:W-:Y:S02]  /*10c320*/  PRMT R10, R17, 0x7771, RZ ;  /* 0x00007771110a7816 */ /* 0x001fe400000000ff */
[----:B------:R-:W2:Y:S04]  /*10c330*/  LDL.LU.64 R6, [R1+0x2e50] ;  /* 0x002e500001067983 */ /* 0x000ea80000300a00 */
[----:B----4-:R0:W-:Y:S04]  /*10c340*/  @P4 STG.E.U8 desc[UR42][R14.64], R10 ;  /* 0x0000000a0e004986 */ /* 0x0101e8000c10112a */
[----:B0-----:R-:W3:Y:S04]  /*10c350*/  LDL.LU.64 R14, [R1+0x2e68] ;  /* 0x002e6800010e7983 */ /* 0x001ee80000300a00 */
[----:B------:R-:W4:Y:S01]  /*10c360*/  LDL.LU R23, [R1+0x5f4] ;  /* 0x0005f40001177983 */ /* 0x000f220000300800 */
[----:B------:R-:W-:-:S04]  /*10c370*/  LOP3.LUT R11, R11, 0xffffff7f, RZ, 0xc0, !PT ;  /* 0xffffff7f0b0b7812 */ /* 0x000fc800078ec0ff */
        /* <DEDUP_REMOVED lines=15> */
[C---:B------:R-:W-:Y:S02]  /*10c470*/  LOP3.LUT P2, RZ, R20.reuse, 0x40000000, RZ, 0xc0, !PT ;  /* 0x4000000014ff7812 */ /* 0x040fe4000784c0ff */
[C---:B------:R-:W-:Y:S02]  /*10c480*/  LOP3.LUT P3, RZ, R20.reuse, 0x80000000, RZ, 0xc0, !PT ;  /* 0x8000000014ff7812 */ /* 0x040fe4000786c0ff */
[----:B------:R-:W-:Y:S02]  /*10c490*/  @P0 LOP3.LUT R11, R11, 0x800, RZ, 0xfc, !PT ;  /* 0x000008000b0b0812 */ /* 0x000fe400078efcff */
[----:B------:R-:W-:Y:S01]  /*10c4a0*/  LOP3.LUT P0, RZ, R20, 0x100000, RZ, 0xc0, !PT ;  /* 0x0010000014ff7812 */ /* 0x000fe2000780c0ff */
[----:B----4-:R0:W-:Y:S04]  /*10c4b0*/  STL [R1+0x5a38], R23 ;  /* 0x005a381701007387 */ /* 0x0101e80000100800 */
[----:B0-----:R-:W4:Y:S04]  /*10c4c0*/  LDL.LU.64 R22, [R1+0x2e78] ;  /* 0x002e780001167983 */ /* 0x001f280000300a00 */
[----:B------:R0:W-:Y:S04]  /*10c4d0*/  STL.64 [R1+0x5760], R20 ;  /* 0x0057601401007387 */ /* 0x0001e80000100a00 */
[----:B0-----:R-:W4:Y:S01]  /*10c4e0*/  LDL.LU.64 R20, [R1+0x2e70] ;  /* 0x002e700001147983 */ /* 0x001f220000300a00 */
[----:B------:R-:W-:-:S05]  /*10c4f0*/  PRMT R10, R17, 0x7772, RZ ;  /* 0x00007772110a7816 */ /* 0x000fca00000000ff */
[----:B------:R0:W-:Y:S02]  /*10c500*/  @P5 STG.E.U8 desc[UR42][R28.64], R10 ;  /* 0x0000000a1c005986 */ /* 0x0001e4000c10112a */
[----:B0-----:R-:W-:-:S05]  /*10c510*/  PRMT R10, R17, 0x7773, RZ ;  /* 0x00007773110a7816 */ /* 0x001fca00000000ff */
[----:B------:R0:W-:Y:S02]  /*10c520*/  @P6 STG.E.U8 desc[UR42][R2.64], R10 ;  /* 0x0000000a02006986 */ /* 0x0001e4000c10112a */
[----:B0-----:R-:W-:-:S05]  /*10c530*/  PRMT R10, R16, 0x7770, RZ ;  /* 0x00007770100a7816 */ /* 0x001fca00000000ff */
[----:B------:R0:W-:Y:S01]  /*10c540*/  @P0 STG.E.U8 desc[UR42][R4.64], R10 ;  /* 0x0000000a04000986 */ /* 0x0001e2000c10112a */
[----:B------:R-:W-:Y:S02]  /*10c550*/  LOP3.LUT P0, RZ, R11, 0x800, RZ, 0xc0, !PT ;  /* 0x000008000bff7812 */ /* 0x000fe4000780c0ff */
[----:B0-----:R-:W-:-:S11]  /*10c560*/  PRMT R10, R16, 0x7771, RZ ;  /* 0x00007771100a7816 */ /* 0x001fd600000000ff */
[----:B--2---:R0:W-:Y:S01]  /*10c570*/  @P0 STG.E.U8 desc[UR42][R6.64], R10 ;  /* 0x0000000a06000986 */ /* 0x0041e2000c10112a */
[----:B------:R-:W-:Y:S02]  /*10c580*/  LOP3.LUT P0, RZ, R11, 0x400, RZ, 0xc0, !PT ;  /* 0x000004000bff7812 */ /* 0x000fe4000780c0ff */
[----:B0-----:R-:W-:-:S11]  /*10c590*/  PRMT R10, R16, 0x7772, RZ ;  /* 0x00007772100a7816 */ /* 0x001fd600000000ff */
[----:B---3--:R0:W-:Y:S01]  /*10c5a0*/  @P0 STG.E.U8 desc[UR42][R14.64], R10 ;  /* 0x0000000a0e000986 */ /* 0x0081e2000c10112a */
[----:B------:R-:W-:Y:S02]  /*10c5b0*/  LOP3.LUT P0, RZ, R11, 0x200, RZ, 0xc0, !PT ;  /* 0x000002000bff7812 */ /* 0x000fe4000780c0ff */
[----:B0-----:R-:W-:-:S11]  /*10c5c0*/  PRMT R10, R16, 0x7773, RZ ;  /* 0x00007773100a7816 */ /* 0x001fd600000000ff */
[----:B----4-:R-:W-:Y:S04]  /*10c5d0*/  @P0 STG.E.U8 desc[UR42][R22.64], R10 ;  /* 0x0000000a16000986 */ /* 0x010fe8000c10112a */
[----:B------:R0:W-:Y:S04]  /*10c5e0*/  STL.64 [R1+0x5a30], R20 ;  /* 0x005a301401007387 */ /* 0x0001e80000100a00 */
[----:B0-----:R-:W2:Y:S04]  /*10c5f0*/  LDL.LU.64 R20, [R1+0x2e60] ;  /* 0x002e600001147983 */ /* 0x001ea80000300a00 */
[----:B------:R-:W3:Y:S04]  /*10c600*/  LDL.LU.64 R18, [R1+0x2e88] ;  /* 0x002e880001127983 */ /* 0x000ee80000300a00 */
[----:B------:R-:W4:Y:S04]  /*10c610*/  LDL.LU.64 R24, [R1+0x2e98] ;  /* 0x002e980001187983 */ /* 0x000f280000300a00 */
[----:B------:R-:W2:Y:S04]  /*10c620*/  LDL.LU R0, [R1+0x618] ;  /* 0x0006180001007983 */ /* 0x000ea80000300800 */
        /* <DEDUP_REMOVED lines=8> */
[----:B------:R-:W2:Y:S04]  /*10c6b0*/  LDL.LU R16, [R1+0x5a3c] ;  /* 0x005a3c0001107983 */ /* 0x000ea80000300800 */
[----:B------:R-:W2:Y:S01]  /*10c6c0*/  LDL.LU R23, [R1+0x5a38] ;  /* 0x005a380001177983 */ /* 0x000ea20000300800 */
        /* <DEDUP_REMOVED lines=8> */
[----:B------:R-:W-:-:S05]  /*10c750*/  LOP3.LUT P6, RZ, R13, 0x4, RZ, 0xc0, !PT ;  /* 0x000000040dff7812 */ /* 0x000fca00078cc0ff */
        /* <DEDUP_REMOVED lines=22> */
[----:B------:R0:W-:Y:S04]  /*10c8c0*/  @P6 STG.E.U8 desc[UR42][R14.64], R10 ;  /* 0x0000000a0e006986 */ /* 0x0001e8000c10112a */
[----:B0-----:R-:W3:Y:S04]  /*10c8d0*/  LDL.LU.64 R14, [R1+0x2ec8] ;  /* 0x002ec800010e7983 */ /* 0x001ee80000300a00 */
[----:B------:R-:W4:Y:S04]  /*10c8e0*/  LDL.LU.64 R8, [R1+0x2ed0] ;  /* 0x002ed00001087983 */ /* 0x000f280000300a00 */
[----:B------:R-:W3:Y:S04]  /*10c8f0*/  LDL.LU.64 R28, [R1+0x2ee8] ;  /* 0x002ee800011c7983 */ /* 0x000ee80000300a00 */
[----:B------:R-:W3:Y:S01]  /*10c900*/  LDL.LU R3, [R1+0x61c] ;  /* 0x00061c0001037983 */ /* 0x000ee20000300800 */
[----:B------:R-:W-:-:S02]  /*10c910*/  LOP3.LUT P3, RZ, R13, 0x8, RZ, 0xc0, !PT ;  /* 0x000000080dff7812 */ /* 0x000fc4000786c0ff */
[----:B------:R-:W-:Y:S02]  /*10c920*/  LOP3.LUT P4, RZ, R13, 0x10, RZ, 0xc0, !PT ;  /* 0x000000100dff7812 */ /* 0x000fe4000788c0ff */
[----:B------:R-:W-:Y:S01]  /*10c930*/  PRMT R10, R17, 0x7773, RZ ;  /* 0x00007773110a7816 */ /* 0x000fe200000000ff */
[----:B------:R-:W4:Y:S04]  /*10c940*/  LDL.LU.64 R4, [R1+0x2ef8] ;  /* 0x002ef80001047983 */ /* 0x000f280000300a00 */
[----:B------:R-:W4:Y:S04]  /*10c950*/  LDL.LU R0, [R1+0x5fc] ;  /* 0x0005fc0001007983 */ /* 0x000f280000300800 */
[----:B--2---:R0:W-:Y:S04]  /*10c960*/  @P3 STG.E.U8 desc[UR42][R6.64], R10 ;  /* 0x0000000a06003986 */ /* 0x0041e8000c10112a */
[----:B0-----:R-:W2:Y:S01]  /*10c970*/  LDL.LU.64 R6, [R1+0x2ee0] ;  /* 0x002ee00001067983 */ /* 0x001ea20000300a00 */
[----:B---3--:R-:W-:-:S05]  /*10c980*/  PRMT R10, R3, 0x7770, RZ ;  /* 0x00007770030a7816 */ /* 0x008fca00000000ff */
[----:B------:R0:W-:Y:S04]  /*10c990*/  @P4 STG.E.U8 desc[UR42][R14.64], R10 ;  /* 0x0000000a0e004986 */ /* 0x0001e8000c10112a */
[----:B0-----:R-:W3:Y:S04]  /*10c9a0*/  LDL.LU.64 R14, [R1+0x2ef0] ;  /* 0x002ef000010e7983 */ /* 0x001ee80000300a00 */
[----:B------:R-:W2:Y:S04]  /*10c9b0*/  LDL.LU R17, [R1+0x600] ;  /* 0x0006000001117983 */ /* 0x000ea80000300800 */
        /* <DEDUP_REMOVED lines=27> */
[----:B------:R-:W2:Y:S04]  /*10cb70*/  LDL.LU.64 R18, [R1+0x2f00] ;  /* 0x002f000001127983 */ /* 0x000ea80000300a00 */
[----:B------:R-:W2:Y:S04]  /*10cb80*/  LDL.LU.64 R20, [R1+0x2f10] ;  /* 0x002f100001147983 */ /* 0x000ea80000300a00 */
[----:B------:R-:W2:Y:S04]  /*10cb90*/  LDL.LU.64 R22, [R1+0x2f28] ;  /* 0x002f280001167983 */ /* 0x000ea80000300a00 */
[----:B------:R-:W2:Y:S04]  /*10cba0*/  LDL.LU.64 R24, [R1+0x2f38] ;  /* 0x002f380001187983 */ /* 0x000ea80000300a00 */
[----:B------:R-:W2:Y:S01]  /*10cbb0*/  LDL.LU.64 R26, [R1+0x2f20] ;  /* 0x002f2000011a7983 */ /* 0x000ea20000300a00 */
[----:B------:R-:W-:-:S02]  /*10cbc0*/  @P0 LOP3.LUT R11, R11, 0x4, RZ, 0xfc, !PT ;  /* 0x000000040b0b0812 */ /* 0x000fc400078efcff */
[----:B------:R-:W-:Y:S02]  /*10cbd0*/  LOP3.LUT P0, RZ, R13, 0x100, RZ, 0xc0, !PT ;  /* 0x000001000dff7812 */ /* 0x000fe4000780c0ff */
[----:B------:R-:W-:Y:S01]  /*10cbe0*/  LOP3.LUT R11, R11, 0xfffffff7, RZ, 0xc0, !PT ;  /* 0xfffffff70b0b7812 */ /* 0x000fe200078ec0ff */
[----:B----4-:R0:W-:Y:S10]  /*10cbf0*/  @P5 STG.E.U8 desc[UR42][R8.64], R10 ;  /* 0x0000000a08005986 */ /* 0x0101f4000c10112a */
[----:B------:R-:W-:-:S02]  /*10cc00*/  @P0 LOP3.LUT R11, R11, 0x8, RZ, 0xfc, !PT ;  /* 0x000000080b0b0812 */ /* 0x000fc400078efcff */
[----:B------:R-:W-:Y:S02]  /*10cc10*/  LOP3.LUT P0, RZ, R13, 0x80, RZ, 0xc0, !PT ;  /* 0x000000800dff7812 */ /* 0x000fe4000780c0ff */
[----:B0-----:R-:W-:-:S05]  /*10cc20*/  PRMT R10, R3, 0x7772, RZ ;  /* 0x00007772030a7816 */ /* 0x001fca00000000ff */
[----:B------:R0:W-:Y:S02]  /*10cc30*/  @P6 STG.E.U8 desc[UR42][R28.64], R10 ;  /* 0x0000000a1c006986 */ /* 0x0001e4000c10112a */
[----:B0-----:R-:W-:Y:S02]  /*10cc40*/  PRMT R10, R3, 0x7773, RZ ;  /* 0x00007773030a7816 */ /* 0x001fe400000000ff */
[----:B------:R-:W4:Y:S04]  /*10cc50*/  LDL.LU.64 R28, [R1+0x2f30] ;  /* 0x002f3000011c7983 */ /* 0x000f280000300a00 */
[----:B------:R-:W4:Y:S04]  /*10cc60*/  LDL.LU.64 R2, [R1+0x2f48] ;  /* 0x002f480001027983 */ /* 0x000f280000300a00 */
[----:B------:R-:W4:Y:S04]  /*10cc70*/  LDL.LU R9, [R1+0x604] ;  /* 0x0006040001097983 */ /* 0x000f280000300800 */
[----:B------:R0:W-:Y:S01]  /*10cc80*/  @P0 STG.E.U8 desc[UR42][R4.64], R10 ;  /* 0x0000000a04000986 */ /* 0x0001e2000c10112a */
[----:B------:R-:W-:-:S02]  /*10cc90*/  LOP3.LUT P0, RZ, R11, 0x8, RZ, 0xc0, !PT ;  /* 0x000000080bff7812 */ /* 0x000fc4000780c0ff */
[----:B0-----:R-:W-:Y:S01]  /*10cca0*/  PRMT R10, R0, 0x7770, RZ ;  /* 0x00007770000a7816 */ /* 0x001fe200000000ff */
[----:B------:R-:W4:Y:S10]  /*10ccb0*/  LDL.LU.64 R4, [R1+0x2f58] ;  /* 0x002f580001047983 */ /* 0x000f340000300a00 */
[----:B------:R0:W-:Y:S01]  /*10ccc0*/  @P0 STG.E.U8 desc[UR42][R6.64], R10 ;  /* 0x0000000a06000986 */ /* 0x0001e2000c10112a */
[----:B------:R-:W-:-:S02]  /*10ccd0*/  LOP3.LUT P0, RZ, R11, 0x4, RZ, 0xc0, !PT ;  /* 0x000000040bff7812 */ /* 0x000fc4000780c0ff */
[----:B0-----:R-:W-:Y:S01]  /*10cce0*/  PRMT R10, R0, 0x7771, RZ ;  /* 0x00007771000a7816 */ /* 0x001fe200000000ff */
[----:B------:R-:W4:Y:S10]  /*10ccf0*/  LDL.LU.64 R6, [R1+0x2f40] ;  /* 0x002f400001067983 */ /* 0x000f340000300a00 */
        /* <DEDUP_REMOVED lines=11> */
[----:B------:R-:W-:Y:S02]  /*10cdb0*/  LOP3.LUT P1, RZ, R13, 0x10000, RZ, 0xc0, !PT ;  /* 0x000100000dff7812 */ /* 0x000fe4000782c0ff */
[----:B--2---:R-:W-:-:S09]  /*10cdc0*/  PRMT R10, R17, 0x7770, RZ ;  /* 0x00007770110a7816 */ /* 0x004fd200000000ff */
[----:B------:R0:W-:Y:S04]  /*10cdd0*/  @P0 STG.E.U8 desc[UR42][R18.64], R10 ;  /* 0x0000000a12000986 */ /* 0x0001e8000c10112a */
[----:B0-----:R-:W2:Y:S01]  /*10cde0*/  LDL.LU R18, [R1+0x5a1c] ;  /* 0x005a1c0001127983 */ /* 0x001ea20000300800 */
[----:B------:R-:W-:Y:S02]  /*10cdf0*/  LOP3.LUT P0, RZ, R12, 0x40000000, RZ, 0xc0, !PT ;  /* 0x400000000cff7812 */ /* 0x000fe4000780c0ff */
[----:B------:R-:W-:-:S11]  /*10ce00*/  PRMT R10, R17, 0x7771, RZ ;  /* 0x00007771110a7816 */ /* 0x000fd600000000ff */
        /* <DEDUP_REMOVED lines=12> */
[----:B--2---:R-:W-:-:S05]  /*10ced0*/  PRMT R10, R18, 0x7770, RZ ;  /* 0x00007770120a7816 */ /* 0x004fca00000000ff */
[----:B------:R0:W-:Y:S02]  /*10cee0*/  @P1 STG.E.U8 desc[UR42][R26.64], R10 ;  /* 0x0000000a1a001986 */ /* 0x0001e4000c10112a */
[----:B0-----:R-:W-:-:S05]  /*10cef0*/  PRMT R10, R18, 0x7771, RZ ;  /* 0x00007771120a7816 */ /* 0x001fca00000000ff */
[----:B----4-:R0:W-:Y:S02]  /*10cf00*/  @P2 STG.E.U8 desc[UR42][R28.64], R10 ;  /* 0x0000000a1c002986 */ /* 0x0101e4000c10112a */
[----:B0-----:R-:W-:-:S05]  /*10cf10*/  PRMT R10, R18, 0x7772, RZ ;  /* 0x00007772120a7816 */ /* 0x001fca00000000ff */
[----:B------:R0:W-:Y:S02]  /*10cf20*/  @P3 STG.E.U8 desc[UR42][R2.64], R10 ;  /* 0x0000000a02003986 */ /* 0x0001e4000c10112a */
[----:B0-----:R-:W-:Y:S02]  /*10cf30*/  PRMT R10, R18, 0x7773, RZ ;  /* 0x00007773120a7816 */ /* 0x001fe400000000ff */
[----:B------:R-:W2:Y:S04]  /*10cf40*/  LDL.LU R18, [R1+0x5a18] ;  /* 0x005a180001127983 */ /* 0x000ea80000300800 */
[----:B------:R0:W-:Y:S02]  /*10cf50*/  @P4 STG.E.U8 desc[UR42][R4.64], R10 ;  /* 0x0000000a04004986 */ /* 0x0001e4000c10112a */
[----:B0-----:R-:W-:-:S05]  /*10cf60*/  PRMT R10, R9, 0x7770, RZ ;  /* 0x00007770090a7816 */ /* 0x001fca00000000ff */
[----:B------:R0:W-:Y:S02]  /*10cf70*/  @P5 STG.E.U8 desc[UR42][R6.64], R10 ;  /* 0x0000000a06005986 */ /* 0x0001e4000c10112a */
[----:B0-----:R-:W-:Y:S02]  /*10cf80*/  PRMT R10, R9, 0x7771, RZ ;  /* 0x00007771090a7816 */ /* 0x001fe400000000ff */
[----:B------:R-:W4:Y:S04]  /*10cf90*/  LDL.LU.64 R6, [R1+0x2f68] ;  /* 0x002f680001067983 */ /* 0x000f280000300a00 */
[----:B---3--:R0:W-:Y:S04]  /*10cfa0*/  @P6 STG.E.U8 desc[UR42][R14.64], R10 ;  /* 0x0000000a0e006986 */ /* 0x0081e8000c10112a */
[----:B0-----:R-:W3:Y:S04]  /*10cfb0*/  LDL.LU.64 R14, [R1+0x2f78] ;  /* 0x002f7800010e7983 */ /* 0x001ee80000300a00 */
[----:B------:R-:W2:Y:S04]  /*10cfc0*/  LDL.LU.64 R4, [R1+0x2f60] ;  /* 0x002f600001047983 */ /* 0x000ea80000300a00 */
[----:B------:R-:W2:Y:S04]  /*10cfd0*/  LDL.LU.64 R28, [R1+0x2f70] ;  /* 0x002f7000011c7983 */ /* 0x000ea80000300a00 */
[----:B------:R-:W2:Y:S04]  /*10cfe0*/  LDL.LU.64 R2, [R1+0x2f88] ;  /* 0x002f880001027983 */ /* 0x000ea80000300a00 */
[----:B------:R-:W2:Y:S01]  /*10cff0*/  LDL.LU R17, [R1+0x5e4] ;  /* 0x0005e40001117983 */ /* 0x000ea20000300800 */
[----:B------:R-:W-:-:S02]  /*10d000*/  LOP3.LUT P3, RZ, R13, 0x400000, RZ, 0xc0, !PT ;  /* 0x004000000dff7812 */ /* 0x000fc4000786c0ff */
[----:B------:R-:W-:Y:S02]  /*10d010*/  LOP3.LUT P4, RZ, R13, 0x800000, RZ, 0xc0, !PT ;  /* 0x008000000dff7812 */ /* 0x000fe4000788c0ff */
[----:B------:R-:W-:Y:S02]  /*10d020*/  PRMT R10, R9, 0x7772, RZ ;  /* 0x00007772090a7816 */ /* 0x000fe400000000ff */
[----:B------:R-:W-:-:S07]  /*10d030*/  LOP3.LUT P5, RZ, R13, 0x1000000, RZ, 0xc0, !PT ;  /* 0x010000000dff7812 */ /* 0x000fce00078ac0ff */
[----:B----4-:R0:W-:Y:S02]  /*10d040*/  @P3 STG.E.U8 desc[UR42][R6.64], R10 ;  /* 0x0000000a06003986 */ /* 0x0101e4000c10112a */
[----:B0-----:R-:W-:Y:S02]  /*10d050*/  PRMT R10, R9, 0x7773, RZ ;  /* 0x00007773090a7816 */ /* 0x001fe400000000ff */
[----:B------:R-:W4:Y:S04]  /*10d060*/  LDL.LU.64 R6, [R1+0x2f98] ;  /* 0x002f980001067983 */ /* 0x000f280000300a00 */
[----:B------:R-:W4:Y:S04]  /*10d070*/  LDL.LU R0, [R1+0x608] ;  /* 0x0006080001007983 */ /* 0x000f280000300800 */
[----:B---3--:R2:W-:Y:S02]  /*10d080*/  @P4 STG.E.U8 desc[UR42][R14.64], R10 ;  /* 0x0000000a0e004986 */ /* 0x0085e4000c10112a */
[----:B--2---:R-:W-:-:S02]  /*10d090*/  PRMT R10, R17, 0x7770, RZ ;  /* 0x00007770110a7816 */ /* 0x004fc400000000ff */
[----:B------:R-:W2:Y:S04]  /*10d0a0*/  LDL.LU.64 R14, [R1+0x2f80] ;  /* 0x002f8000010e7983 */ /* 0x000ea80000300a00 */
[----:B------:R0:W-:Y:S04]  /*10d0b0*/  @P5 STG.E.U8 desc[UR42][R4.64], R10 ;  /* 0x0000000a04005986 */ /* 0x0001e8000c10112a */
[----:B0-----:R-:W3:Y:S04]  /*10d0c0*/  LDL.LU R4, [R1+0x5e8] ;  /* 0x0005e80001047983 */ /* 0x001ee80000300800 */
[----:B------:R-:W2:Y:S04]  /*10d0d0*/  LDL.LU.64 R20, [R1+0x2fa0] ;  /* 0x002fa00001147983 */ /* 0x000ea80000300a00 */
[----:B--2---:R0:W-:Y:S04]  /*10d0e0*/  STL.64 [R1+0x5a00], R20 ;  /* 0x005a001401007387 */ /* 0x0041e80000100a00 */
[----:B0-----:R-:W2:Y:S04]  /*10d0f0*/  LDL.LU.64 R20, [R1+0x2fb8] ;  /* 0x002fb80001147983 */ /* 0x001ea80000300a00 */
        /* <DEDUP_REMOVED lines=23> */
[----:B------:R-:W-:Y:S02]  /*10d270*/  LOP3.LUT P6, RZ, R13, 0x2000000, RZ, 0xc0, !PT ;  /* 0x020000000dff7812 */ /* 0x000fe400078cc0ff */
[----:B------:R-:W-:Y:S02]  /*10d280*/  PRMT R10, R17, 0x7771, RZ ;  /* 0x00007771110a7816 */ /* 0x000fe400000000ff */
[----:B------:R-:W-:Y:S01]  /*10d290*/  LOP3.LUT R12, R12, 0xfbffffff, RZ, 0xc0, !PT ;  /* 0xfbffffff0c0c7812 */ /* 0x000fe200078ec0ff */
[----:B------:R-:W3:Y:S04]  /*10d2a0*/  LDL.LU.64 R22, [R1+0x2fb0] ;  /* 0x002fb00001167983 */ /* 0x000ee80000300a00 */
[----:B------:R-:W3:Y:S04]  /*10d2b0*/  LDL.LU R5, [R1+0x60c] ;  /* 0x00060c0001057983 */ /* 0x000ee80000300800 */
        /* <DEDUP_REMOVED lines=9> */
[----:B0-----:R-:W-:Y:S01]  /*10d350*/  PRMT R10, R17, 0x7772, RZ ;  /* 0x00007772110a7816 */ /* 0x001fe200000000ff */
[----:B------:R-:W3:Y:S10]  /*10d360*/  LDL.LU.64 R28, [R1+0x2fd0] ;  /* 0x002fd000011c7983 */ /* 0x000ef40000300a00 */
[----:B------:R0:W-:Y:S01]  /*10d370*/  @P0 STG.E.U8 desc[UR42][R2.64], R10 ;  /* 0x0000000a02000986 */ /* 0x0001e2000c10112a */
[----:B------:R-:W-:-:S02]  /*10d380*/  LOP3.LUT P0, RZ, R12, 0x8000000, RZ, 0xc0, !PT ;  /* 0x080000000cff7812 */ /* 0x000fc4000780c0ff */
[----:B0-----:R-:W-:Y:S01]  /*10d390*/  PRMT R10, R17, 0x7773, RZ ;  /* 0x00007773110a7816 */ /* 0x001fe200000000ff */
[----:B------:R-:W3:Y:S10]  /*10d3a0*/  LDL.LU.64 R2, [R1+0x2fe8] ;  /* 0x002fe80001027983 */ /* 0x000ef40000300a00 */
        /* <DEDUP_REMOVED lines=16> */
[----:B------:R-:W-:-:S11]  /*10d4b0*/  PRMT R10, R0, 0x7773, RZ ;  /* 0x00007773000a7816 */ /* 0x000fd600000000ff */
[----:B--2---:R0:W-:Y:S04]  /*10d4c0*/  @P0 STG.E.U8 desc[UR42][R20.64], R10 ;  /* 0x0000000a14000986 */ /* 0x0041e8000c10112a */
[----:B0-----:R-:W2:Y:S01]  /*10d4d0*/  LDL.LU.64 R20, [R1+0x5a00] ;  /* 0x005a000001147983 */ /* 0x001ea20000300a00 */
[----:B------:R-:W-:Y:S02]  /*10d4e0*/  LOP3.LUT P0, RZ, R12, 0x400000, RZ, 0xc0, !PT ;  /* 0x004000000cff7812 */ /* 0x000fe4000780c0ff */
[----:B---3--:R-:W-:Y:S02]  /*10d4f0*/  PRMT R10, R4, 0x7770, RZ ;  /* 0x00007770040a7816 */ /* 0x008fe400000000ff */
[C---:B------:R-:W-:Y:S02]  /*10d500*/  LOP3.LUT P1, RZ, R18.reuse, 0x8, RZ, 0xc0, !PT ;  /* 0x0000000812ff7812 */ /* 0x040fe4000782c0ff */
[----:B------:R-:W-:-:S02]  /*10d510*/  LOP3.LUT P2, RZ, R18, 0x10, RZ, 0xc0, !PT ;  /* 0x0000001012ff7812 */ /* 0x000fc4000784c0ff */
[C---:B------:R-:W-:Y:S02]  /*10d520*/  LOP3.LUT P3, RZ, R18.reuse, 0x20, RZ, 0xc0, !PT ;  /* 0x0000002012ff7812 */ /* 0x040fe4000786c0ff */
[C---:B------:R-:W-:Y:S02]  /*10d530*/  LOP3.LUT P4, RZ, R18.reuse, 0x40, RZ, 0xc0, !PT ;  /* 0x0000004012ff7812 */ /* 0x040fe4000788c0ff */
[----:B------:R-:W-:Y:S01]  /*10d540*/  LOP3.LUT P5, RZ, R18, 0x80, RZ, 0xc0, !PT ;  /* 0x0000008012ff7812 */ /* 0x000fe200078ac0ff */
[----:B--2---:R0:W-:Y:S01]  /*10d550*/  @P0 STG.E.U8 desc[UR42][R20.64], R10 ;  /* 0x0000000a14000986 */ /* 0x0041e2000c10112a */
        /* <DEDUP_REMOVED lines=16> */
[----:B----4-:R0:W-:Y:S04]  /*10d660*/  @P5 STG.E.U8 desc[UR42][R6.64], R10 ;  /* 0x0000000a06005986 */ /* 0x0101e8000c10112a */
[----:B0-----:R-:W3:Y:S01]  /*10d670*/  LDL.LU.64 R6, [R1+0x3008] ;  /* 0x0030080001067983 */ /* 0x001ee20000300a00 */
[----:B------:R-:W-:-:S02]  /*10d680*/  LOP3.LUT P6, RZ, R18, 0x100, RZ, 0xc0, !PT ;  /* 0x0000010012ff7812 */ /* 0x000fc400078cc0ff */
[C---:B------:R-:W-:Y:S02]  /*10d690*/  LOP3.LUT P3, RZ, R18.reuse, 0x200, RZ, 0xc0, !PT ;  /* 0x0000020012ff7812 */ /* 0x040fe4000786c0ff */
[----:B------:R-:W-:Y:S02]  /*10d6a0*/  PRMT R10, R17, 0x7770, RZ ;  /* 0x00007770110a7816 */ /* 0x000fe400000000ff */
[----:B------:R-:W-:-:S07]  /*10d6b0*/  LOP3.LUT P4, RZ, R18, 0x400, RZ, 0xc0, !PT ;  /* 0x0000040012ff7812 */ /* 0x000fce000788c0ff */
[----:B------:R0:W-:Y:S02]  /*10d6c0*/  @P6 STG.E.U8 desc[UR42][R14.64], R10 ;  /* 0x0000000a0e006986 */ /* 0x0001e4000c10112a */
[C---:B0-----:R-:W-:Y:S02]  /*10d6d0*/  PRMT R10, R17.reuse, 0x7771, RZ ;  /* 0x00007771110a7816 */ /* 0x041fe400000000ff */
[----:B------:R-:W4:Y:S04]  /*10d6e0*/  LDL.LU.64 R14, [R1+0x3018] ;  /* 0x00301800010e7983 */ /* 0x000f280000300a00 */
[----:B------:R-:W4:Y:S04]  /*10d6f0*/  LDL.LU.64 R8, [R1+0x3000] ;  /* 0x0030000001087983 */ /* 0x000f280000300a00 */
[----:B------:R-:W4:Y:S04]  /*10d700*/  LDL.LU.64 R28, [R1+0x3010] ;  /* 0x00301000011c7983 */ /* 0x000f280000300a00 */
[----:B------:R-:W4:Y:S04]  /*10d710*/  LDL.LU R19, [R1+0x5d0] ;  /* 0x0005d00001137983 */ /* 0x000f280000300800 */
[----:B------:R-:W4:Y:S04]  /*10d720*/  LDL.LU.64 R2, [R1+0x3028] ;  /* 0x0030280001027983 */ /* 0x000f280000300a00 */
[----:B------:R-:W4:Y:S04]  /*10d730*/  LDL.LU R0, [R1+0x5b0] ;  /* 0x0005b00001007983 */ /* 0x000f280000300800 */
[----:B--2---:R0:W-:Y:S02]  /*10d740*/  @P3 STG.E.U8 desc[UR42][R4.64], R10 ;  /* 0x0000000a04003986 */ /* 0x0041e4000c10112a */
[----:B0-----:R-:W-:-:S02]  /*10d750*/  PRMT R10, R17, 0x7772, RZ ;  /* 0x00007772110a7816 */ /* 0x001fc400000000ff */
[----:B------:R-:W2:Y:S04]  /*10d760*/  LDL.LU.64 R4, [R1+0x3038] ;  /* 0x0030380001047983 */ /* 0x000ea80000300a00 */
[----:B---3--:R0:W-:Y:S02]  /*10d770*/  @P4 STG.E.U8 desc[UR42][R6.64], R10 ;  /* 0x0000000a06004986 */ /* 0x0081e4000c10112a */
[----:B0-----:R-:W-:Y:S01]  /*10d780*/  IMAD.MOV.U32 R7, RZ, RZ, R16 ;  /* 0x000000ffff077224 */ /* 0x001fe200078e0010 */
[----:B------:R-:W-:Y:S02]  /*10d790*/  PRMT R10, R17, 0x7773, RZ ;  /* 0x00007773110a7816 */ /* 0x000fe400000000ff */
[----:B------:R-:W3:Y:S04]  /*10d7a0*/  LDL.LU.64 R16, [R1+0x3048] ;  /* 0x0030480001107983 */ /* 0x000ee80000300a00 */
[----:B---3--:R0:W-:Y:S04]  /*10d7b0*/  STL.64 [R1+0x59f0], R16 ;  /* 0x0059f01001007387 */ /* 0x0081e80000100a00 */
[----:B0-----:R-:W3:Y:S01]  /*10d7c0*/  LDL.LU.64 R16, [R1+0x3030] ;  /* 0x0030300001107983 */ /* 0x001ee20000300a00 */
        /* <DEDUP_REMOVED lines=20> */
[----:B------:R-:W-:Y:S02]  /*10d910*/  LOP3.LUT P0, RZ, R18, 0x8000, RZ, 0xc0, !PT ;  /* 0x0000800012ff7812 */ /* 0x000fe4000780c0ff */
[----:B------:R-:W-:Y:S02]  /*10d920*/  LOP3.LUT R12, R12, 0xfffbffff, RZ, 0xc0, !PT ;  /* 0xfffbffff0c0c7812 */ /* 0x000fe400078ec0ff */
[----:B------:R-:W-:-:S09]  /*10d930*/  LOP3.LUT P5, RZ, R18, 0x800, RZ, 0xc0, !PT ;  /* 0x0000080012ff7812 */ /* 0x000fd200078ac0ff */
[----:B------:R-:W-:Y:S02]  /*10d940*/  @P0 LOP3.LUT R12, R12, 0x40000, RZ, 0xfc, !PT ;  /* 0x000400000c0c0812 */ /* 0x000fe400078efcff */
[C---:B------:R-:W-:Y:S02]  /*10d950*/  LOP3.LUT P0, RZ, R18.reuse, 0x4000, RZ, 0xc0, !PT ;  /* 0x0000400012ff7812 */ /* 0x040fe4000780c0ff */
[----:B------:R-:W-:Y:S02]  /*10d960*/  LOP3.LUT P6, RZ, R18, 0x1000, RZ, 0xc0, !PT ;  /* 0x0000100012ff7812 */ /* 0x000fe400078cc0ff */
[----:B------:R-:W-:Y:S01]  /*10d970*/  LOP3.LUT R12, R12, 0xfff7ffff, RZ, 0xc0, !PT ;  /* 0xfff7ffff0c0c7812 */ /* 0x000fe200078ec0ff */
[----:B----4-:R0:W-:Y:S08]  /*10d980*/  @P5 STG.E.U8 desc[UR42][R14.64], R10 ;  /* 0x0000000a0e005986 */ /* 0x0101f0000c10112a */
[----:B------:R-:W-:-:S02]  /*10d990*/  @P0 LOP3.LUT R12, R12, 0x80000, RZ, 0xfc, !PT ;  /* 0x000800000c0c0812 */ /* 0x000fc400078efcff */
[----:B------:R-:W-:Y:S02]  /*10d9a0*/  LOP3.LUT P0, RZ, R18, 0x2000, RZ, 0xc0, !PT ;  /* 0x0000200012ff7812 */ /* 0x000fe4000780c0ff */
[C---:B0-----:R-:W-:Y:S01]  /*10d9b0*/  PRMT R10, R19.reuse, 0x7770, RZ ;  /* 0x00007770130a7816 */ /* 0x041fe200000000ff */
[----:B------:R-:W4:Y:S04]  /*10d9c0*/  LDL.LU.64 R14, [R1+0x3058] ;  /* 0x00305800010e7983 */ /* 0x000f280000300a00 */
[----:B------:R-:W4:Y:S04]  /*10d9d0*/  LDL.LU R6, [R1+0x5d4] ;  /* 0x0005d40001067983 */ /* 0x000f280000300800 */
[----:B------:R-:W4:Y:S04]  /*10d9e0*/  LDL.LU.64 R20, [R1+0x3040] ;  /* 0x0030400001147983 */ /* 0x000f280000300a00 */
[----:B------:R-:W4:Y:S04]  /*10d9f0*/  LDL.LU.64 R22, [R1+0x3050] ;  /* 0x0030500001167983 */ /* 0x000f280000300a00 */
[----:B------:R0:W-:Y:S04]  /*10da00*/  @P6 STG.E.U8 desc[UR42][R8.64], R10 ;  /* 0x0000000a08006986 */ /* 0x0001e8000c10112a */
[----:B------:R-:W4:Y:S04]  /*10da10*/  LDL.LU.64 R24, [R1+0x3068] ;  /* 0x0030680001187983 */ /* 0x000f280000300a00 */
[----:B------:R-:W4:Y:S01]  /*10da20*/  LDL.LU.64 R26, [R1+0x3078] ;  /* 0x00307800011a7983 */ /* 0x000f220000300a00 */
[----:B0-----:R-:W-:-:S03]  /*10da30*/  PRMT R10, R19, 0x7771, RZ ;  /* 0x00007771130a7816 */ /* 0x001fc600000000ff */
[----:B------:R-:W4:Y:S04]  /*10da40*/  LDL.LU.64 R8, [R1+0x3060] ;  /* 0x0030600001087983 */ /* 0x000f280000300a00 */
[----:B------:R0:W-:Y:S01]  /*10da50*/  @P0 STG.E.U8 desc[UR42][R28.64], R10 ;  /* 0x0000000a1c000986 */ /* 0x0001e2000c10112a */
[C---:B------:R-:W-:Y:S02]  /*10da60*/  LOP3.LUT P0, RZ, R12.reuse, 0x80000, RZ, 0xc0, !PT ;  /* 0x000800000cff7812 */ /* 0x040fe4000780c0ff */
[----:B0-----:R-:W-:Y:S01]  /*10da70*/  PRMT R10, R19, 0x7772, RZ ;  /* 0x00007772130a7816 */ /* 0x001fe200000000ff */
[----:B------:R-:W4:Y:S10]  /*10da80*/  LDL.LU.64 R28, [R1+0x3070] ;  /* 0x00307000011c7983 */ /* 0x000f340000300a00 */
        /* <DEDUP_REMOVED lines=8> */
[----:B---3--:R0:W-:Y:S04]  /*10db10*/  @P0 STG.E.U8 desc[UR42][R16.64], R10 ;  /* 0x0000000a10000986 */ /* 0x0081e8000c10112a */
[----:B0-----:R-:W3:Y:S01]  /*10db20*/  LDL.LU.64 R16, [R1+0x59f8] ;  /* 0x0059f80001107983 */ /* 0x001ee20000300a00 */
[----:B------:R-:W-:-:S02]  /*10db30*/  LOP3.LUT P0, RZ, R12, 0x10000, RZ, 0xc0, !PT ;  /* 0x000100000cff7812 */ /* 0x000fc4000780c0ff */
[----:B------:R-:W-:-:S11]  /*10db40*/  PRMT R10, R0, 0x7771, RZ ;  /* 0x00007771000a7816 */ /* 0x000fd600000000ff */
[----:B---3--:R0:W-:Y:S04]  /*10db50*/  @P0 STG.E.U8 desc[UR42][R16.64], R10 ;  /* 0x0000000a10000986 */ /* 0x0081e8000c10112a */
[----:B0-----:R-:W3:Y:S01]  /*10db60*/  LDL.LU.64 R16, [R1+0x59f0] ;  /* 0x0059f00001107983 */ /* 0x001ee20000300a00 */
[----:B------:R-:W-:Y:S02]  /*10db70*/  LOP3.LUT P0, RZ, R12, 0x8000, RZ, 0xc0, !PT ;  /* 0x000080000cff7812 */ /* 0x000fe4000780c0ff */
[----:B------:R-:W-:Y:S02]  /*10db80*/  PRMT R10, R0, 0x7772, RZ ;  /* 0x00007772000a7816 */ /* 0x000fe400000000ff */
[----:B------:R-:W-:-:S09]  /*10db90*/  LOP3.LUT P1, RZ, R18, 0x400000, RZ, 0xc0, !PT ;  /* 0x0040000012ff7812 */ /* 0x000fd2000782c0ff */
[----:B---3--:R0:W-:Y:S01]  /*10dba0*/  @P0 STG.E.U8 desc[UR42][R16.64], R10 ;  /* 0x0000000a10000986 */ /* 0x0081e2000c10112a */
[----:B------:R-:W-:Y:S02]  /*10dbb0*/  LOP3.LUT P0, RZ, R12, 0x4000, RZ, 0xc0, !PT ;  /* 0x000040000cff7812 */ /* 0x000fe4000780c0ff */
[----:B0-----:R-:W-:Y:S01]  /*10dbc0*/  PRMT R10, R0, 0x7773, RZ ;  /* 0x00007773000a7816 */ /* 0x001fe200000000ff */
[----:B------:R-:W3:Y:S10]  /*10dbd0*/  LDL.LU.64 R16, [R1+0x59e8] ;  /* 0x0059e80001107983 */ /* 0x000ef40000300a00 */
[----:B----4-:R0:W-:Y:S04]  /*10dbe0*/  @P0 STG.E.U8 desc[UR42][R14.64], R10 ;  /* 0x0000000a0e000986 */ /* 0x0101e8000c10112a */
[----:B0-----:R-:W4:Y:S01]  /*10dbf0*/  LDL.LU.64 R14, [R1+0x59e0] ;  /* 0x0059e000010e7983 */ /* 0x001f220000300a00 */
[----:B------:R-:W-:-:S02]  /*10dc00*/  LOP3.LUT P0, RZ, R12, 0x2000, RZ, 0xc0, !PT ;  /* 0x000020000cff7812 */ /* 0x000fc4000780c0ff */
[----:B------:R-:W-:-:S11]  /*10dc10*/  PRMT R10, R6, 0x7770, RZ ;  /* 0x00007770060a7816 */ /* 0x000fd600000000ff */
[----:B------:R0:W-:Y:S01]  /*10dc20*/  @P0 STG.E.U8 desc[UR42][R20.64], R10 ;  /* 0x0000000a14000986 */ /* 0x0001e2000c10112a */
[----:B------:R-:W-:Y:S02]  /*10dc30*/  LOP3.LUT P0, RZ, R12, 0x1000, RZ, 0xc0, !PT ;  /* 0x000010000cff7812 */ /* 0x000fe4000780c0ff */
[----:B------:R-:W-:Y:S02]  /*10dc40*/  LOP3.LUT P2, RZ, R18, 0x800000, RZ, 0xc0, !PT ;  /* 0x0080000012ff7812 */ /* 0x000fe4000784c0ff */
[----:B0-----:R-:W-:-:S09]  /*10dc50*/  PRMT R10, R6, 0x7771, RZ ;  /* 0x00007771060a7816 */ /* 0x001fd200000000ff */
[----:B------:R0:W-:Y:S01]  /*10dc60*/  @P0 STG.E.U8 desc[UR42][R22.64], R10 ;  /* 0x0000000a16000986 */ /* 0x0001e2000c10112a */
[C---:B------:R-:W-:Y:S02]  /*10dc70*/  LOP3.LUT P3, RZ, R18.reuse, 0x1000000, RZ, 0xc0, !PT ;  /* 0x0100000012ff7812 */ /* 0x040fe4000786c0ff */
[----:B------:R-:W-:Y:S02]  /*10dc80*/  LOP3.LUT P4, RZ, R18, 0x2000000, RZ, 0xc0, !PT ;  /* 0x0200000012ff7812 */ /* 0x000fe4000788c0ff */
[----:B0-----:R-:W-:-:S05]  /*10dc90*/  PRMT R10, R6, 0x7772, RZ ;  /* 0x00007772060a7816 */ /* 0x001fca00000000ff */
[----:B------:R0:W-:Y:S01]  /*10dca0*/  @P1 STG.E.U8 desc[UR42][R24.64], R10 ;  /* 0x0000000a18001986 */ /* 0x0001e2000c10112a */
[----:B------:R-:W-:Y:S02]  /*10dcb0*/  LOP3.LUT P5, RZ, R18, 0x4000000, RZ, 0xc0, !PT ;  /* 0x0400000012ff7812 */ /* 0x000fe400078ac0ff */
[----:B0-----:R-:W-:-:S05]  /*10dcc0*/  PRMT R10, R6, 0x7773, RZ ;  /* 0x00007773060a7816 */ /* 0x001fca00000000ff */
[----:B------:R4:W-:Y:S01]  /*10dcd0*/  @P2 STG.E.U8 desc[UR42][R26.64], R10 ;  /* 0x0000000a1a002986 */ /* 0x0009e2000c10112a */
[----:B------:R-:W-:Y:S02]  /*10dce0*/  LOP3.LUT P6, RZ, R18, 0x8000000, RZ, 0xc0, !PT ;  /* 0x0800000012ff7812 */ /* 0x000fe400078cc0ff */
[----:B----4-:R-:W-:-:S05]  /*10dcf0*/  PRMT R10, R14, 0x7770, RZ ;  /* 0x000077700e0a7816 */ /* 0x010fca00000000ff */
[----:B------:R0:W-:Y:S02]  /*10dd00*/  @P3 STG.E.U8 desc[UR42][R8.64], R10 ;  /* 0x0000000a08003986 */ /* 0x0001e4000c10112a */
[----:B0-----:R-:W-:-:S05]  /*10dd10*/  PRMT R10, R14, 0x7771, RZ ;  /* 0x000077710e0a7816 */ /* 0x001fca00000000ff */
[----:B------:R0:W-:Y:S02]  /*10dd20*/  @P4 STG.E.U8 desc[UR42][R28.64], R10 ;  /* 0x0000000a1c004986 */ /* 0x0001e4000c10112a */
[----:B0-----:R-:W-:-:S05]  /*10dd30*/  PRMT R10, R14, 0x7772, RZ ;  /* 0x000077720e0a7816 */ /* 0x001fca00000000ff */
[----:B------:R0:W-:Y:S02]  /*10dd40*/  @P5 STG.E.U8 desc[UR42][R2.64], R10 ;  /* 0x0000000a02005986 */ /* 0x0001e4000c10112a */
[----:B0-----:R-:W-:Y:S02]  /*10dd50*/  PRMT R10, R14, 0x7773, RZ ;  /* 0x000077730e0a7816 */ /* 0x001fe400000000ff */
[----:B------:R-:W4:Y:S04]  /*10dd60*/  LDL.LU R14, [R1+0x59d8] ;  /* 0x0059d800010e7983 */ /* 0x000f280000300800 */
[----:B------:R-:W4:Y:S04]  /*10dd70*/  LDL.LU.64 R8, [R1+0x3080] ;  /* 0x0030800001087983 */ /* 0x000f280000300a00 */
[----:B------:R-:W4:Y:S04]  /*10dd80*/  LDL.LU.64 R28, [R1+0x3090] ;  /* 0x00309000011c7983 */ /* 0x000f280000300a00 */
[----:B--2---:R0:W-:Y:S04]  /*10dd90*/  @P6 STG.E.U8 desc[UR42][R4.64], R10 ;  /* 0x0000000a04006986 */ /* 0x0041e8000c10112a */
[----:B------:R-:W2:Y:S04]  /*10dda0*/  LDL.LU.64 R2, [R1+0x30a8] ;  /* 0x0030a80001027983 */ /* 0x000ea80000300a00 */
[----:B0-----:R-:W2:Y:S01]  /*10ddb0*/  LDL.LU R4, [R1+0x5d8] ;  /* 0x0005d80001047983 */ /* 0x001ea20000300800 */
[----:B---3--:R-:W-:-:S02]  /*10ddc0*/  IMAD.MOV.U32 R6, RZ, RZ, R17 ;  /* 0x000000ffff067224 */ /* 0x008fc400078e0011 */
[----:B------:R-:W-:Y:S02]  /*10ddd0*/  IMAD.MOV.U32 R5, RZ, RZ, R16 ;  /* 0x000000ffff057224 */ /* 0x000fe400078e0010 */
[----:B------:R-:W3:Y:S01]  /*10dde0*/  LDL.LU.64 R16, [R1+0x30b8] ;  /* 0x0030b80001107983 */ /* 0x000ee20000300a00 */
[C---:B------:R-:W-:Y:S02]  /*10ddf0*/  LOP3.LUT P3, RZ, R18.reuse, 0x10000000, RZ, 0xc0, !PT ;  /* 0x1000000012ff7812 */ /* 0x040fe4000786c0ff */
[C---:B------:R-:W-:Y:S02]  /*10de00*/  LOP3.LUT P4, RZ, R18.reuse, 0x20000000, RZ, 0xc0, !PT ;  /* 0x2000000012ff7812 */ /* 0x040fe4000788c0ff */
[C---:B------:R-:W-:Y:S02]  /*10de10*/  LOP3.LUT P5, RZ, R18.reuse, 0x40000000, RZ, 0xc0, !PT ;  /* 0x4000000012ff7812 */ /* 0x040fe400078ac0ff */
[----:B------:R-:W-:Y:S01]  /*10de20*/  LOP3.LUT P6, RZ, R18, 0x80000000, RZ, 0xc0, !PT ;  /* 0x8000000012ff7812 */ /* 0x000fe200078cc0ff */
[----:B------:R-:W3:Y:S04]  /*10de30*/  LDL.LU.64 R26, [R1+0x30a0] ;  /* 0x0030a000011a7983 */ /* 0x000ee80000300a00 */
[----:B------:R-:W3:Y:S04]  /*10de40*/  LDL.LU R11, [R1+0x5b8] ;  /* 0x0005b800010b7983 */ /* 0x000ee80000300800 */
[----:B------:R-:W-:Y:S01]  /*10de50*/  STL [R1+0x5878], R18 ;  /* 0x0058781201007387 */ /* 0x000fe20000100800 */
[----:B--2---:R-:W-:-:S05]  /*10de60*/  PRMT R10, R4, 0x7770, RZ ;  /* 0x00007770040a7816 */ /* 0x004fca00000000ff */
[----:B----4-:R0:W-:Y:S02]  /*10de70*/  @P3 STG.E.U8 desc[UR42][R8.64], R10 ;  /* 0x0000000a08003986 */ /* 0x0101e4000c10112a */
[C---:B0-----:R-:W-:Y:S02]  /*10de80*/  PRMT R10, R4.reuse, 0x7771, RZ ;  /* 0x00007771040a7816 */ /* 0x041fe400000000ff */
[----:B------:R-:W2:Y:S04]  /*10de90*/  LDL.LU.64 R8, [R1+0x30b0] ;  /* 0x0030b00001087983 */ /* 0x000ea80000300a00 */
[----:B------:R0:W-:Y:S02]  /*10dea0*/  @P4 STG.E.U8 desc[UR42][R28.64], R10 ;  /* 0x0000000a1c004986 */ /* 0x0001e4000c10112a */
[----:B0-----:R-:W-:-:S02]  /*10deb0*/  PRMT R10, R4, 0x7772, RZ ;  /* 0x00007772040a7816 */ /* 0x001fc400000000ff */
[----:B------:R-:W4:Y:S04]  /*10dec0*/  LDL.LU.64 R28, [R1+0x30c8] ;  /* 0x0030c800011c7983 */ /* 0x000f280000300a00 */
[----:B------:R-:W2:Y:S04]  /*10ded0*/  LDL.LU R0, [R1+0x5dc] ;  /* 0x0005dc0001007983 */ /* 0x000ea80000300800 */
[----:B------:R0:W-:Y:S02]  /*10dee0*/  @P5 STG.E.U8 desc[UR42][R2.64], R10 ;  /* 0x0000000a02005986 */ /* 0x0001e4000c10112a */
[----:B0-----:R-:W-:-:S02]  /*10def0*/  PRMT R10, R4, 0x7773, RZ ;  /* 0x00007773040a7816 */ /* 0x001fc400000000ff */
[----:B------:R-:W2:Y:S04]  /*10df00*/  LDL.LU.64 R2, [R1+0x30d8] ;  /* 0x0030d80001027983 */ /* 0x000ea80000300a00 */
[----:B---3--:R0:W-:Y:S04]  /*10df10*/  @P6 STG.E.U8 desc[UR42][R16.64], R10 ;  /* 0x0000000a10006986 */ /* 0x0081e8000c10112a */
[----:B0-----:R-:W3:Y:S04]  /*10df20*/  LDL.LU.64 R16, [R1+0x30e8] ;  /* 0x0030e80001107983 */ /* 0x001ee80000300a00 */
        /* <DEDUP_REMOVED lines=20> */
[----:B------:R-:W-:Y:S01]  /*10e070*/  LOP3.LUT P0, RZ, R14, 0x4, RZ, 0xc0, !PT ;  /* 0x000000040eff7812 */ /* 0x000fe2000780c0ff */
[----:B---3--:R0:W-:Y:S04]  /*10e080*/  STL.64 [R1+0x59d0], R16 ;  /* 0x0059d01001007387 */ /* 0x0081e80000100a00 */
[----:B0-----:R-:W3:Y:S01]  /*10e090*/  LDL.LU.64 R16, [R1+0x30c0] ;  /* 0x0030c00001107983 */ /* 0x001ee20000300a00 */
[----:B------:R-:W-:Y:S02]  /*10e0a0*/  LOP3.LUT R12, R12, 0xfffffbff, RZ, 0xc0, !PT ;  /* 0xfffffbff0c0c7812 */ /* 0x000fe400078ec0ff */
[----:B------:R-:W-:Y:S01]  /*10e0b0*/  PRMT R10, R11, 0x7770, RZ ;  /* 0x000077700b0a7816 */ /* 0x000fe200000000ff */
[----:B------:R-:W3:Y:S04]  /*10e0c0*/  LDL.LU R4, [R1+0x5bc] ;  /* 0x0005bc0001047983 */ /* 0x000ee80000300800 */
[----:B------:R-:W3:Y:S01]  /*10e0d0*/  LDL.LU.64 R18, [R1+0x30f8] ;  /* 0x0030f80001127983 */ /* 0x000ee20000300a00 */
[----:B------:R-:W-:-:S02]  /*10e0e0*/  @P0 LOP3.LUT R12, R12, 0x400, RZ, 0xfc, !PT ;  /* 0x000004000c0c0812 */ /* 0x000fc400078efcff */
[----:B------:R-:W-:Y:S01]  /*10e0f0*/  LOP3.LUT P0, RZ, R14, 0x2, RZ, 0xc0, !PT ;  /* 0x000000020eff7812 */ /* 0x000fe2000780c0ff */
[----:B------:R-:W3:Y:S04]  /*10e100*/  LDL.LU.64 R20, [R1+0x30e0] ;  /* 0x0030e00001147983 */ /* 0x000ee80000300a00 */
[----:B------:R-:W3:Y:S01]  /*10e110*/  LDL.LU.64 R22, [R1+0x30f0] ;  /* 0x0030f00001167983 */ /* 0x000ee20000300a00 */
[----:B------:R-:W-:-:S03]  /*10e120*/  LOP3.LUT R12, R12, 0xfffff7ff, RZ, 0xc0, !PT ;  /* 0xfffff7ff0c0c7812 */ /* 0x000fc600078ec0ff */
[----:B------:R-:W3:Y:S04]  /*10e130*/  LDL.LU.64 R24, [R1+0x3108] ;  /* 0x0031080001187983 */ /* 0x000ee80000300a00 */
[----:B------:R-:W-:Y:S02]  /*10e140*/  @P0 LOP3.LUT R12, R12, 0x800, RZ, 0xfc, !PT ;  /* 0x000008000c0c0812 */ /* 0x000fe400078efcff */
[----:B------:R-:W-:-:S13]  /*10e150*/  LOP3.LUT P0, RZ, R14, 0x1, RZ, 0xc0, !PT ;  /* 0x000000010eff7812 */ /* 0x000fda000780c0ff */
[----:B------:R0:W-:Y:S01]  /*10e160*/  @P0 STG.E.U8 desc[UR42][R26.64], R10 ;  /* 0x0000000a1a000986 */ /* 0x0001e2000c10112a */
[C---:B------:R-:W-:Y:S02]  /*10e170*/  LOP3.LUT P0, RZ, R12.reuse, 0x800, RZ, 0xc0, !PT ;  /* 0x000008000cff7812 */ /* 0x040fe4000780c0ff */
[----:B0-----:R-:W-:Y:S01]  /*10e180*/  PRMT R10, R11, 0x7771, RZ ;  /* 0x000077710b0a7816 */ /* 0x001fe200000000ff */
[----:B------:R-:W3:Y:S10]  /*10e190*/  LDL.LU.64 R26, [R1+0x3118] ;  /* 0x00311800011a7983 */ /* 0x000ef40000300a00 */
[----:B--2---:R0:W-:Y:S01]  /*10e1a0*/  @P0 STG.E.U8 desc[UR42][R8.64], R10 ;  /* 0x0000000a08000986 */ /* 0x0041e2000c10112a */
[----:B------:R-:W-:-:S02]  /*10e1b0*/  LOP3.LUT P0, RZ, R12, 0x400, RZ, 0xc0, !PT ;  /* 0x000004000cff7812 */ /* 0x000fc4000780c0ff */
[----:B0-----:R-:W-:Y:S01]  /*10e1c0*/  PRMT R10, R11, 0x7772, RZ ;  /* 0x000077720b0a7816 */ /* 0x001fe200000000ff */
[----:B------:R-:W2:Y:S10]  /*10e1d0*/  LDL.LU.64 R8, [R1+0x3100] ;  /* 0x0031000001087983 */ /* 0x000eb40000300a00 */
[----:B----4-:R0:W-:Y:S01]  /*10e1e0*/  @P0 STG.E.U8 desc[UR42][R28.64], R10 ;  /* 0x0000000a1c000986 */ /* 0x0101e2000c10112a */
[----:B------:R-:W-:-:S02]  /*10e1f0*/  LOP3.LUT P0, RZ, R12, 0x200, RZ, 0xc0, !PT ;  /* 0x000002000cff7812 */ /* 0x000fc4000780c0ff */
[----:B0-----:R-:W-:Y:S01]  /*10e200*/  PRMT R10, R11, 0x7773, RZ ;  /* 0x000077730b0a7816 */ /* 0x001fe200000000ff */
[----:B------:R-:W4:Y:S10]  /*10e210*/  LDL.LU.64 R28, [R1+0x3110] ;  /* 0x00311000011c7983 */ /* 0x000f340000300a00 */
[----:B------:R0:W-:Y:S01]  /*10e220*/  @P0 STG.E.U8 desc[UR42][R2.64], R10 ;  /* 0x0000000a02000986 */ /* 0x0001e2000c10112a */
        /* <DEDUP_REMOVED lines=11> */
[C---:B------:R-:W-:Y:S02]  /*10e2e0*/  LOP3.LUT P1, RZ, R14.reuse, 0x200, RZ, 0xc0, !PT ;  /* 0x000002000eff7812 */ /* 0x040fe4000782c0ff */
[----:B------:R-:W-:-:S02]  /*10e2f0*/  LOP3.LUT P2, RZ, R14, 0x400, RZ, 0xc0, !PT ;  /* 0x000004000eff7812 */ /* 0x000fc4000784c0ff */
[C---:B------:R-:W-:Y:S02]  /*10e300*/  LOP3.LUT P3, RZ, R14.reuse, 0x800, RZ, 0xc0, !PT ;  /* 0x000008000eff7812 */ /* 0x040fe4000786c0ff */
[----:B------:R-:W-:-:S03]  /*10e310*/  LOP3.LUT P4, RZ, R14, 0x1000, RZ, 0xc0, !PT ;  /* 0x000010000eff7812 */ /* 0x000fc6000788c0ff */
[----:B---3--:R0:W-:Y:S04]  /*10e320*/  @P0 STG.E.U8 desc[UR42][R16.64], R10 ;  /* 0x0000000a10000986 */ /* 0x0081e8000c10112a */
[----:B0-----:R-:W3:Y:S01]  /*10e330*/  LDL.LU.64 R16, [R1+0x59c0] ;  /* 0x0059c00001107983 */ /* 0x001ee20000300a00 */
[----:B------:R-:W-:Y:S02]  /*10e340*/  LOP3.LUT P0, RZ, R12, 0x20, RZ, 0xc0, !PT ;  /* 0x000000200cff7812 */ /* 0x000fe4000780c0ff */
[----:B------:R-:W-:-:S11]  /*10e350*/  PRMT R10, R0, 0x7773, RZ ;  /* 0x00007773000a7816 */ /* 0x000fd600000000ff */
[----:B------:R0:W-:Y:S01]  /*10e360*/  @P0 STG.E.U8 desc[UR42][R18.64], R10 ;  /* 0x0000000a12000986 */ /* 0x0001e2000c10112a */
[----:B------:R-:W-:Y:S02]  /*10e370*/  LOP3.LUT P0, RZ, R12, 0x10, RZ, 0xc0, !PT ;  /* 0x000000100cff7812 */ /* 0x000fe4000780c0ff */
[----:B0-----:R-:W-:-:S11]  /*10e380*/  PRMT R10, R4, 0x7770, RZ ;  /* 0x00007770040a7816 */ /* 0x001fd600000000ff */
[----:B------:R0:W-:Y:S02]  /*10e390*/  @P0 STG.E.U8 desc[UR42][R20.64], R10 ;  /* 0x0000000a14000986 */ /* 0x0001e4000c10112a */
[----:B0-----:R-:W-:-:S05]  /*10e3a0*/  PRMT R10, R4, 0x7771, RZ ;  /* 0x00007771040a7816 */ /* 0x001fca00000000ff */
[----:B------:R0:W-:Y:S01]  /*10e3b0*/  @P1 STG.E.U8 desc[UR42][R22.64], R10 ;  /* 0x0000000a16001986 */ /* 0x0001e2000c10112a */
[----:B------:R-:W-:Y:S02]  /*10e3c0*/  LOP3.LUT P5, RZ, R14, 0x2000, RZ, 0xc0, !PT ;  /* 0x000020000eff7812 */ /* 0x000fe400078ac0ff */
[----:B0-----:R-:W-:-:S05]  /*10e3d0*/  PRMT R10, R4, 0x7772, RZ ;  /* 0x00007772040a7816 */ /* 0x001fca00000000ff */
[----:B------:R0:W-:Y:S01]  /*10e3e0*/  @P2 STG.E.U8 desc[UR42][R24.64], R10 ;  /* 0x0000000a18002986 */ /* 0x0001e2000c10112a */
[----:B------:R-:W-:Y:S02]  /*10e3f0*/  LOP3.LUT P6, RZ, R14, 0x4000, RZ, 0xc0, !PT ;  /* 0x000040000eff7812 */ /* 0x000fe400078cc0ff */
[----:B0-----:R-:W-:-:S05]  /*10e400*/  PRMT R10, R4, 0x7773, RZ ;  /* 0x00007773040a7816 */ /* 0x001fca00000000ff */
[----:B------:R3:W-:Y:S02]  /*10e410*/  @P3 STG.E.U8 desc[UR42][R26.64], R10 ;  /* 0x0000000a1a003986 */ /* 0x0007e4000c10112a */
[----:B---3--:R-:W-:-:S05]  /*10e420*/  PRMT R10, R17, 0x7770, RZ ;  /* 0x00007770110a7816 */ /* 0x008fca00000000ff */
[----:B--2---:R0:W-:Y:S02]  /*10e430*/  @P4 STG.E.U8 desc[UR42][R8.64], R10 ;  /* 0x0000000a08004986 */ /* 0x0041e4000c10112a */
[C---:B0-----:R-:W-:Y:S02]  /*10e440*/  PRMT R10, R17.reuse, 0x7771, RZ ;  /* 0x00007771110a7816 */ /* 0x041fe400000000ff */
[----:B------:R-:W2:Y:S04]  /*10e450*/  LDL.LU.64 R8, [R1+0x3138] ;  /* 0x0031380001087983 */ /* 0x000ea80000300a00 */
[----:B----4-:R0:W-:Y:S02]  /*10e460*/  @P5 STG.E.U8 desc[UR42][R28.64], R10 ;  /* 0x0000000a1c005986 */ /* 0x0101e4000c10112a */
[----:B0-----:R-:W-:-:S02]  /*10e470*/  PRMT R10, R17, 0x7772, RZ ;  /* 0x00007772110a7816 */ /* 0x001fc400000000ff */
[----:B------:R-:W3:Y:S04]  /*10e480*/  LDL.LU.64 R28, [R1+0x3128] ;  /* 0x00312800011c7983 */ /* 0x000ee80000300a00 */
[----:B------:R0:W-:Y:S04]  /*10e490*/  @P6 STG.E.U8 desc[UR42][R2.64], R10 ;  /* 0x0000000a02006986 */ /* 0x0001e8000c10112a */
[----:B0-----:R-:W4:Y:S04]  /*10e4a0*/  LDL.LU.64 R2, [R1+0x3130] ;  /* 0x0031300001027983 */ /* 0x001f280000300a00 */
[----:B------:R-:W3:Y:S04]  /*10e4b0*/  LDL.LU.64 R24, [R1+0x3148] ;  /* 0x0031480001187983 */ /* 0x000ee80000300a00 */
[----:B------:R-:W3:Y:S01]  /*10e4c0*/  LDL.LU R4, [R1+0x5a0] ;  /* 0x0005a00001047983 */ /* 0x000ee20000300800 */
[----:B------:R-:W-:-:S02]  /*10e4d0*/  LOP3.LUT P3, RZ, R14, 0x8000, RZ, 0xc0, !PT ;  /* 0x000080000eff7812 */ /* 0x000fc4000786c0ff */
[C---:B------:R-:W-:Y:S02]  /*10e4e0*/  LOP3.LUT P4, RZ, R14.reuse, 0x10000, RZ, 0xc0, !PT ;  /* 0x000100000eff7812 */ /* 0x040fe4000788c0ff */
[----:B------:R-:W-:Y:S02]  /*10e4f0*/  PRMT R10, R17, 0x7773, RZ ;  /* 0x00007773110a7816 */ /* 0x000fe400000000ff */
[----:B------:R-:W-:Y:S01]  /*10e500*/  LOP3.LUT P5, RZ, R14, 0x20000, RZ, 0xc0, !PT ;  /* 0x000200000eff7812 */ /* 0x000fe200078ac0ff */
[----:B------:R-:W4:Y:S04]  /*10e510*/  LDL.LU.64 R26, [R1+0x3158] ;  /* 0x00315800011a7983 */ /* 0x000f280000300a00 */
[----:B------:R-:W4:Y:S04]  /*10e520*/  LDL.LU R11, [R1+0x5c4] ;  /* 0x0005c400010b7983 */ /* 0x000f280000300800 */
[----:B------:R-:W4:Y:S04]  /*10e530*/  LDL.LU R17, [R1+0x59bc] ;  /* 0x0059bc0001117983 */ /* 0x000f280000300800 */
[----:B--2---:R0:W-:Y:S04]  /*10e540*/  @P3 STG.E.U8 desc[UR42][R8.64], R10 ;  /* 0x0000000a08003986 */ /* 0x0041e8000c10112a */
[----:B0-----:R-:W2:Y:S01]  /*10e550*/  LDL.LU.64 R8, [R1+0x3140] ;  /* 0x0031400001087983 */ /* 0x001ea20000300a00 */
[----:B---3--:R-:W-:-:S05]  /*10e560*/  PRMT R10, R4, 0x7770, RZ ;  /* 0x00007770040a7816 */ /* 0x008fca00000000ff */
[----:B------:R0:W-:Y:S02]  /*10e570*/  @P4 STG.E.U8 desc[UR42][R28.64], R10 ;  /* 0x0000000a1c004986 */ /* 0x0001e4000c10112a */
[----:B0-----:R-:W-:Y:S02]  /*10e580*/  PRMT R10, R4, 0x7771, RZ ;  /* 0x00007771040a7816 */ /* 0x001fe400000000ff */
[----:B------:R-:W3:Y:S04]  /*10e590*/  LDL.LU.64 R28, [R1+0x3150] ;  /* 0x00315000011c7983 */ /* 0x000ee80000300a00 */
[----:B------:R-:W-:Y:S04]  /*10e5a0*/  STL.64 [R1+0x5990], R14 ;  /* 0x0059900e01007387 */ /* 0x000fe80000100a00 */
[----:B----4-:R0:W-:Y:S04]  /*10e5b0*/  @P5 STG.E.U8 desc[UR42][R2.64], R10 ;  /* 0x0000000a02005986 */ /* 0x0101e8000c10112a */
[----:B0-----:R-:W4:Y:S04]  /*10e5c0*/  LDL.LU.64 R2, [R1+0x3168] ;  /* 0x0031680001027983 */ /* 0x001f280000300a00 */
[----:B------:R-:W2:Y:S01]  /*10e5d0*/  LDL.LU R19, [R1+0x5a4] ;  /* 0x0005a40001137983 */ /* 0x000ea20000300800 */
[----:B------:R-:W-:-:S02]  /*10e5e0*/  LOP3.LUT P6, RZ, R14, 0x40000, RZ, 0xc0, !PT ;  /* 0x000400000eff7812 */ /* 0x000fc400078cc0ff */
[----:B------:R-:W-:Y:S02]  /*10e5f0*/  PRMT R10, R4, 0x7772, RZ ;  /* 0x00007772040a7816 */ /* 0x000fe400000000ff */
[----:B------:R-:W-:-:S09]  /*10e600*/  LOP3.LUT P5, RZ, R17, 0x1, RZ, 0xc0, !PT ;  /* 0x0000000111ff7812 */ /* 0x000fd200078ac0ff */
[----:B------:R-:W-:Y:S01]  /*10e610*/  @P6 STG.E.U8 desc[UR42][R24.64], R10 ;  /* 0x0000000a18006986 */ /* 0x000fe2000c10112a */
[----:B------:R-:W-:Y:S02]  /*10e620*/  LOP3.LUT P6, RZ, R17, 0x2, RZ, 0xc0, !PT ;  /* 0x0000000211ff7812 */ /* 0x000fe400078cc0ff */
        /* <DEDUP_REMOVED lines=16> */
[----:B--2---:R0:W-:Y:S04]  /*10e730*/  STL [R1+0x59b8], R19 ;  /* 0x0059b81301007387 */ /* 0x0041e80000100800 */
[----:B0-----:R-:W2:Y:S04]  /*10e740*/  LDL.LU.64 R18, [R1+0x3178] ;  /* 0x0031780001127983 */ /* 0x001ea80000300a00 */
[----:B------:R0:W-:Y:S04]  /*10e750*/  STL.64 [R1+0x59a8], R16 ;  /* 0x0059a81001007387 */ /* 0x0001e80000100a00 */
[----:B0-----:R-:W2:Y:S01]  /*10e760*/  LDL.LU.64 R16, [R1+0x3170] ;  /* 0x0031700001107983 */ /* 0x001ea20000300a00 */
[----:B------:R-:W-:-:S04]  /*10e770*/  LOP3.LUT R12, R12, 0xfffffffd, RZ, 0xc0, !PT ;  /* 0xfffffffd0c0c7812 */ /* 0x000fc800078ec0ff */
[----:B------:R-:W-:Y:S02]  /*10e780*/  @P0 LOP3.LUT R12, R12, 0x2, RZ, 0xfc, !PT ;  /* 0x000000020c0c0812 */ /* 0x000fe400078efcff */
[----:B------:R-:W-:Y:S02]  /*10e790*/  LOP3.LUT P0, RZ, R14, 0x200000, RZ, 0xc0, !PT ;  /* 0x002000000eff7812 */ /* 0x000fe4000780c0ff */
[----:B------:R-:W-:-:S11]  /*10e7a0*/  LOP3.LUT R12, R12, 0xfffffffb, RZ, 0xc0, !PT ;  /* 0xfffffffb0c0c7812 */ /* 0x000fd600078ec0ff */
[----:B------:R-:W-:Y:S02]  /*10e7b0*/  @P0 LOP3.LUT R12, R12, 0x4, RZ, 0xfc, !PT ;  /* 0x000000040c0c0812 */ /* 0x000fe400078efcff */
[----:B------:R-:W-:Y:S02]  /*10e7c0*/  LOP3.LUT P0, RZ, R14, 0x100000, RZ, 0xc0, !PT ;  /* 0x001000000eff7812 */ /* 0x000fe4000780c0ff */
[----:B------:R-:W-:Y:S02]  /*10e7d0*/  LOP3.LUT R12, R12, 0xfffffff7, RZ, 0xc0, !PT ;  /* 0xfffffff70c0c7812 */ /* 0x000fe400078ec0ff */
[----:B------:R-:W-:-:S09]  /*10e7e0*/  PRMT R10, R4, 0x7773, RZ ;  /* 0x00007773040a7816 */ /* 0x000fd200000000ff */
[----:B------:R-:W-:Y:S02]  /*10e7f0*/  @P0 LOP3.LUT R12, R12, 0x8, RZ, 0xfc, !PT ;  /* 0x000000080c0c0812 */ /* 0x000fe400078efcff */
[----:B------:R-:W-:-:S13]  /*10e800*/  LOP3.LUT P0, RZ, R14, 0x80000, RZ, 0xc0, !PT ;  /* 0x000800000eff7812 */ /* 0x000fda000780c0ff */
[----:B------:R0:W-:Y:S01]  /*10e810*/  @P0 STG.E.U8 desc[UR42][R26.64], R10 ;  /* 0x0000000a1a000986 */ /* 0x0001e2000c10112a */
[----:B------:R-:W-:Y:S02]  /*10e820*/  LOP3.LUT P0, RZ, R12, 0x8, RZ, 0xc0, !PT ;  /* 0x000000080cff7812 */ /* 0x000fe4000780c0ff */
[----:B0-----:R-:W-:-:S11]  /*10e830*/  PRMT R10, R11, 0x7770, RZ ;  /* 0x000077700b0a7816 */ /* 0x001fd600000000ff */
[----:B------:R0:W-:Y:S01]  /*10e840*/  @P0 STG.E.U8 desc[UR42][R8.64], R10 ;  /* 0x0000000a08000986 */ /* 0x0001e2000c10112a */
[----:B------:R-:W-:Y:S02]  /*10e850*/  LOP3.LUT P0, RZ, R12, 0x4, RZ, 0xc0, !PT ;  /* 0x000000040cff7812 */ /* 0x000fe4000780c0ff */
[----:B0-----:R-:W-:-:S11]  /*10e860*/  PRMT R10, R11, 0x7771, RZ ;  /* 0x000077710b0a7816 */ /* 0x001fd600000000ff */
[----:B---3--:R0:W-:Y:S01]  /*10e870*/  @P0 STG.E.U8 desc[UR42][R28.64], R10 ;  /* 0x0000000a1c000986 */ /* 0x0081e2000c10112a */
[----:B------:R-:W-:Y:S02]  /*10e880*/  LOP3.LUT P0, RZ, R12, 0x2, RZ, 0xc0, !PT ;  /* 0x000000020cff7812 */ /* 0x000fe4000780c0ff */
[C---:B------:R-:W-:Y:S02]  /*10e890*/  LOP3.LUT P1, RZ, R14.reuse, 0x10000000, RZ, 0xc0, !PT ;  /* 0x100000000eff7812 */ /* 0x040fe4000782c0ff */
[C---:B------:R-:W-:Y:S02]  /*10e8a0*/  LOP3.LUT P2, RZ, R14.reuse, 0x20000000, RZ, 0xc0, !PT ;  /* 0x200000000eff7812 */ /* 0x040fe4000784c0ff */
[----:B0-----:R-:W-:Y:S02]  /*10e8b0*/  PRMT R10, R11, 0x7772, RZ ;  /* 0x000077720b0a7816 */ /* 0x001fe400000000ff */
[----:B------:R-:W-:-:S05]  /*10e8c0*/  LOP3.LUT P3, RZ, R14, 0x40000000, RZ, 0xc0, !PT ;  /* 0x400000000eff7812 */ /* 0x000fca000786c0ff */
[----:B----4-:R0:W-:Y:S01]  /*10e8d0*/  @P0 STG.E.U8 desc[UR42][R2.64], R10 ;  /* 0x0000000a02000986 */ /* 0x0101e2000c10112a */
[----:B------:R-:W-:Y:S02]  /*10e8e0*/  LOP3.LUT P0, RZ, R12, 0x1, RZ, 0xc0, !PT ;  /* 0x000000010cff7812 */ /* 0x000fe4000780c0ff */
[----:B------:R-:W-:Y:S02]  /*10e8f0*/  LOP3.LUT P4, RZ, R14, 0x80000000, RZ, 0xc0, !PT ;  /* 0x800000000eff7812 */ /* 0x000fe4000788c0ff */
[----:B0-----:R-:W-:-:S09]  /*10e900*/  PRMT R10, R11, 0x7773, RZ ;  /* 0x000077730b0a7816 */ /* 0x001fd200000000ff */
[----:B--2---:R-:W-:Y:S04]  /*10e910*/  @P0 STG.E.U8 desc[UR42][R18.64], R10 ;  /* 0x0000000a12000986 */ /* 0x004fe8000c10112a */
[----:B------:R0:W-:Y:S04]  /*10e920*/  STL.64 [R1+0x59b0], R16 ;  /* 0x0059b01001007387 */ /* 0x0001e80000100a00 */
[----:B0-----:R-:W2:Y:S04]  /*10e930*/  LDL.LU.64 R16, [R1+0x3160] ;  /* 0x0031600001107983 */ /* 0x001ea80000300a00 */
[----:B------:R-:W3:Y:S04]  /*10e940*/  LDL.LU.64 R14, [R1+0x3188] ;  /* 0x00318800010e7983 */ /* 0x000ee80000300a00 */
[----:B------:R-:W4:Y:S04]  /*10e950*/  LDL.LU.64 R20, [R1+0x3198] ;  /* 0x0031980001147983 */ /* 0x000f280000300a00 */
[----:B------:R-:W2:Y:S04]  /*10e960*/  LDL.LU R4, [R1+0x5c8] ;  /* 0x0005c80001047983 */ /* 0x000ea80000300800 */
[----:B------:R-:W2:Y:S04]  /*10e970*/  LDL.LU R0, [R1+0x5a8] ;  /* 0x0005a80001007983 */ /* 0x000ea80000300800 */
[----:B------:R-:W2:Y:S04]  /*10e980*/  LDL.LU.64 R22, [R1+0x3180] ;  /* 0x0031800001167983 */ /* 0x000ea80000300a00 */
[----:B------:R-:W2:Y:S04]  /*10e990*/  LDL.LU.64 R24, [R1+0x3190] ;  /* 0x0031900001187983 */ /* 0x000ea80000300a00 */
[----:B------:R-:W2:Y:S04]  /*10e9a0*/  LDL.LU.64 R26, [R1+0x31a8] ;  /* 0x0031a800011a7983 */ /* 0x000ea80000300a00 */
[----:B------:R-:W2:Y:S04]  /*10e9b0*/  LDL.LU.64 R8, [R1+0x31b8] ;  /* 0x0031b80001087983 */ /* 0x000ea80000300a00 */
[----:B------:R-:W2:Y:S04]  /*10e9c0*/  LDL.LU.64 R28, [R1+0x31a0] ;  /* 0x0031a000011c7983 */ /* 0x000ea80000300a00 */
[----:B------:R-:W2:Y:S04]  /*10e9d0*/  LDL.LU.64 R2, [R1+0x31b0] ;  /* 0x0031b00001027983 */ /* 0x000ea80000300a00 */
[----:B------:R-:W2:Y:S01]  /*10e9e0*/  LDL.LU R19, [R1+0x59b8] ;  /* 0x0059b80001137983 */ /* 0x000ea20000300800 */
[----:B------:R-:W-:-:S02]  /*10e9f0*/  LOP3.LUT P0, RZ, R13, 0x80000000, RZ, 0xc0, !PT ;  /* 0x800000000dff7812 */ /* 0x000fc4000780c0ff */
[----:B--2---:R-:W-:-:S11]  /*10ea00*/  PRMT R10, R19, 0x7770, RZ ;  /* 0x00007770130a7816 */ /* 0x004fd600000000ff */
[----:B------:R0:W-:Y:S04]  /*10ea10*/  @P0 STG.E.U8 desc[UR42][R16.64], R10 ;  /* 0x0000000a10000986 */ /* 0x0001e8000c10112a */
[----:B0-----:R-:W2:Y:S01]  /*10ea20*/  LDL.LU.64 R16, [R1+0x59b0] ;  /* 0x0059b00001107983 */ /* 0x001ea20000300a00 */
[----:B------:R-:W-:Y:S02]  /*10ea30*/  LOP3.LUT P0, RZ, R13, 0x40000000, RZ, 0xc0, !PT ;  /* 0x400000000dff7812 */ /* 0x000fe4000780c0ff */
[----:B------:R-:W-:-:S11]  /*10ea40*/  PRMT R10, R19, 0x7771, RZ ;  /* 0x00007771130a7816 */ /* 0x000fd600000000ff */
[----:B--2---:R0:W-:Y:S01]  /*10ea50*/  @P0 STG.E.U8 desc[UR42][R16.64], R10 ;  /* 0x0000000a10000986 */ /* 0x0041e2000c10112a */
[----:B------:R-:W-:Y:S02]  /*10ea60*/  LOP3.LUT P0, RZ, R13, 0x20000000, RZ, 0xc0, !PT ;  /* 0x200000000dff7812 */ /* 0x000fe4000780c0ff */
[----:B0-----:R-:W-:Y:S01]  /*10ea70*/  PRMT R10, R19, 0x7772, RZ ;  /* 0x00007772130a7816 */ /* 0x001fe200000000ff */
[----:B------:R-:W2:Y:S10]  /*10ea80*/  LDL.LU.64 R16, [R1+0x59a8] ;  /* 0x0059a80001107983 */ /* 0x000eb40000300a00 */
[----:B---3--:R0:W-:Y:S01]  /*10ea90*/  @P0 STG.E.U8 desc[UR42][R14.64], R10 ;  /* 0x0000000a0e000986 */ /* 0x0081e2000c10112a */
[----:B------:R-:W-:-:S02]  /*10eaa0*/  LOP3.LUT P0, RZ, R13, 0x10000000, RZ, 0xc0, !PT ;  /* 0x100000000dff7812 */ /* 0x000fc4000780c0ff */
[----:B0-----:R-:W-:-:S11]  /*10eab0*/  PRMT R10, R19, 0x7773, RZ ;  /* 0x00007773130a7816 */ /* 0x001fd600000000ff */
[----:B----4-:R0:W-:Y:S02]  /*10eac0*/  @P0 STG.E.U8 desc[UR42][R20.64], R10 ;  /* 0x0000000a14000986 */ /* 0x0101e4000c10112a */
[----:B0-----:R-:W-:-:S05]  /*10ead0*/  PRMT R10, R4, 0x7770, RZ ;  /* 0x00007770040a7816 */ /* 0x001fca00000000ff */
[----:B------:R0:W-:Y:S02]  /*10eae0*/  @P1 STG.E.U8 desc[UR42][R22.64], R10 ;  /* 0x0000000a16001986 */ /* 0x0001e4000c10112a */
[C---:B0-----:R-:W-:Y:S02]  /*10eaf0*/  PRMT R10, R4.reuse, 0x7771, RZ ;  /* 0x00007771040a7816 */ /* 0x041fe400000000ff */
[----:B------:R-:W3:Y:S04]  /*10eb00*/  LDL.LU.64 R22, [R1+0x31c8] ;  /* 0x0031c80001167983 */ /* 0x000ee80000300a00 */
[----:B------:R0:W-:Y:S02]  /*10eb10*/  @P2 STG.E.U8 desc[UR42][R24.64], R10 ;  /* 0x0000000a18002986 */ /* 0x0001e4000c10112a */
[----:B0-----:R-:W-:-:S05]  /*10eb20*/  PRMT R10, R4, 0x7772, RZ ;  /* 0x00007772040a7816 */ /* 0x001fca00000000ff */
[----:B------:R0:W-:Y:S02]  /*10eb30*/  @P3 STG.E.U8 desc[UR42][R26.64], R10 ;  /* 0x0000000a1a003986 */ /* 0x0001e4000c10112a */
[----:B0-----:R-:W-:-:S05]  /*10eb40*/  PRMT R10, R4, 0x7773, RZ ;  /* 0x00007773040a7816 */ /* 0x001fca00000000ff */
[----:B------:R0:W-:Y:S02]  /*10eb50*/  @P4 STG.E.U8 desc[UR42][R8.64], R10 ;  /* 0x0000000a08004986 */ /* 0x0001e4000c10112a */
[----:B0-----:R-:W-:-:S05]  /*10eb60*/  PRMT R10, R0, 0x7770, RZ ;  /* 0x00007770000a7816 */ /* 0x001fca00000000ff */
[----:B------:R0:W-:Y:S02]  /*10eb70*/  @P5 STG.E.U8 desc[UR42][R28.64], R10 ;  /* 0x0000000a1c005986 */ /* 0x0001e4000c10112a */
[C---:B0-----:R-:W-:Y:S02]  /*10eb80*/  PRMT R10, R0.reuse, 0x7771, RZ ;  /* 0x00007771000a7816 */ /* 0x041fe400000000ff */
[----:B------:R-:W4:Y:S04]  /*10eb90*/  LDL.LU.64 R28, [R1+0x31d8] ;  /* 0x0031d800011c7983 */ /* 0x000f280000300a00 */
[----:B------:R0:W-:Y:S04]  /*10eba0*/  @P6 STG.E.U8 desc[UR42][R2.64], R10 ;  /* 0x0000000a02006986 */ /* 0x0001e8000c10112a */
[----:B0-----:R-:W4:Y:S04]  /*10ebb0*/  LDL.LU.64 R2, [R1+0x31c0] ;  /* 0x0031c00001027983 */ /* 0x001f280000300a00 */
[----:B------:R-:W4:Y:S04]  /*10ebc0*/  LDL.LU.64 R24, [R1+0x31d0] ;  /* 0x0031d00001187983 */ /* 0x000f280000300a00 */
[----:B------:R-:W4:Y:S04]  /*10ebd0*/  LDL.LU.64 R26, [R1+0x31e8] ;  /* 0x0031e800011a7983 */ /* 0x000f280000300a00 */
[----:B------:R-:W4:Y:S01]  /*10ebe0*/  LDL.LU R4, [R1+0x5cc] ;  /* 0x0005cc0001047983 */ /* 0x000f220000300800 */
[----:B------:R-:W-:-:S03]  /*10ebf0*/  PRMT R10, R0, 0x7772, RZ ;  /* 0x00007772000a7816 */ /* 0x000fc600000000ff */
[----:B------:R-:W4:Y:S04]  /*10ec00*/  LDL.LU.64 R8, [R1+0x31f8] ;  /* 0x0031f80001087983 */ /* 0x000f280000300a00 */
[----:B------:R-:W4:Y:S01]  /*10ec10*/  LDL.LU R11, [R1+0x5ac] ;  /* 0x0005ac00010b7983 */ /* 0x000f220000300800 */
[C---:B--2---:R-:W-:Y:S02]  /*10ec20*/  LOP3.LUT P3, RZ, R17.reuse, 0x4, RZ, 0xc0, !PT ;  /* 0x0000000411ff7812 */ /* 0x044fe4000786c0ff */
[C---:B------:R-:W-:Y:S02]  /*10ec30*/  LOP3.LUT P4, RZ, R17.reuse, 0x8, RZ, 0xc0, !PT ;  /* 0x0000000811ff7812 */ /* 0x040fe4000788c0ff */
[----:B------:R-:W-:-:S09]  /*10ec40*/  LOP3.LUT P5, RZ, R17, 0x10, RZ, 0xc0, !PT ;  /* 0x0000001011ff7812 */ /* 0x000fd200078ac0ff */
[----:B---3--:R0:W-:Y:S02]  /*10ec50*/  @P3 STG.E.U8 desc[UR42][R22.64], R10 ;  /* 0x0000000a16003986 */ /* 0x0081e4000c10112a */
[----:B0-----:R-:W-:-:S05]  /*10ec60*/  PRMT R10, R0, 0x7773, RZ ;  /* 0x00007773000a7816 */ /* 0x001fca00000000ff */
[----:B----4-:R0:W-:Y:S04]  /*10ec70*/  @P4 STG.E.U8 desc[UR42][R28.64], R10 ;  /* 0x0000000a1c004986 */ /* 0x0101e8000c10112a */
[----:B0-----:R-:W2:Y:S01]  /*10ec80*/  LDL.LU.64 R28, [R1+0x31e0] ;  /* 0x0031e000011c7983 */ /* 0x001ea20000300a00 */
[----:B------:R-:W-:-:S05]  /*10ec90*/  PRMT R10, R4, 0x7770, RZ ;  /* 0x00007770040a7816 */ /* 0x000fca00000000ff */
[----:B------:R0:W-:Y:S04]  /*10eca0*/  @P5 STG.E.U8 desc[UR42][R2.64], R10 ;  /* 0x0000000a02005986 */ /* 0x0001e8000c10112a */
        /* <DEDUP_REMOVED lines=24> */
[----:B--2---:R0:W-:Y:S04]  /*10ee30*/  STL.64 [R1+0x59a0], R14 ;  /* 0x0059a00e01007387 */ /* 0x0041e80000100a00 */
[----:B0-----:R-:W2:Y:S01]  /*10ee40*/  LDL.LU.64 R14, [R1+0x3208] ;  /* 0x00320800010e7983 */ /* 0x001ea20000300a00 */
[----:B------:R-:W-:Y:S02]  /*10ee50*/  LOP3.LUT R13, R13, 0xfbffffff, RZ, 0xc0, !PT ;  /* 0xfbffffff0d0d7812 */ /* 0x000fe400078ec0ff */
[----:B------:R-:W-:-:S02]  /*10ee60*/  LOP3.LUT P6, RZ, R17, 0x20, RZ, 0xc0, !PT ;  /* 0x0000002011ff7812 */ /* 0x000fc400078cc0ff */
[----:B------:R-:W-:Y:S01]  /*10ee70*/  PRMT R10, R4, 0x7771, RZ ;  /* 0x00007771040a7816 */ /* 0x000fe200000000ff */
[----:B------:R-:W4:Y:S02]  /*10ee80*/  LDL.LU.64 R18, [R1+0x3210] ;  /* 0x0032100001127983 */ /* 0x000f240000300a00 */
[----:B------:R-:W-:Y:S02]  /*10ee90*/  @P0 LOP3.LUT R13, R13, 0x4000000, RZ, 0xfc, !PT ;  /* 0x040000000d0d0812 */ /* 0x000fe400078efcff */
[----:B------:R-:W-:Y:S01]  /*10eea0*/  LOP3.LUT P0, RZ, R17, 0x80, RZ, 0xc0, !PT ;  /* 0x0000008011ff7812 */ /* 0x000fe2000780c0ff */
[----:B------:R-:W4:Y:S04]  /*10eeb0*/  LDL.LU.64 R20, [R1+0x3228] ;  /* 0x0032280001147983 */ /* 0x000f280000300a00 */
[----:B------:R-:W4:Y:S01]  /*10eec0*/  LDL.LU.64 R22, [R1+0x3238] ;  /* 0x0032380001167983 */ /* 0x000f220000300a00 */
[----:B------:R-:W-:-:S07]  /*10eed0*/  LOP3.LUT R13, R13, 0xf7ffffff, RZ, 0xc0, !PT ;  /* 0xf7ffffff0d0d7812 */ /* 0x000fce00078ec0ff */
[----:B------:R-:W-:Y:S02]  /*10eee0*/  @P0 LOP3.LUT R13, R13, 0x8000000, RZ, 0xfc, !PT ;  /* 0x080000000d0d0812 */ /* 0x000fe400078efcff */
[----:B------:R-:W-:Y:S01]  /*10eef0*/  LOP3.LUT P0, RZ, R17, 0x40, RZ, 0xc0, !PT ;  /* 0x0000004011ff7812 */ /* 0x000fe2000780c0ff */
[----:B------:R0:W-:Y:S02]  /*10ef00*/  @P6 STG.E.U8 desc[UR42][R24.64], R10 ;  /* 0x0000000a18006986 */ /* 0x0001e4000c10112a */
[----:B0-----:R-:W-:Y:S02]  /*10ef10*/  PRMT R10, R4, 0x7772, RZ ;  /* 0x00007772040a7816 */ /* 0x001fe400000000ff */
[----:B------:R-:W4:Y:S08]  /*10ef20*/  LDL.LU.64 R24, [R1+0x3220] ;  /* 0x0032200001187983 */ /* 0x000f300000300a00 */
[----:B------:R0:W-:Y:S01]  /*10ef30*/  @P0 STG.E.U8 desc[UR42][R26.64], R10 ;  /* 0x0000000a1a000986 */ /* 0x0001e2000c10112a */
[----:B------:R-:W-:-:S02]  /*10ef40*/  LOP3.LUT P0, RZ, R13, 0x8000000, RZ, 0xc0, !PT ;  /* 0x080000000dff7812 */ /* 0x000fc4000780c0ff */
[----:B0-----:R-:W-:Y:S01]  /*10ef50*/  PRMT R10, R4, 0x7773, RZ ;  /* 0x00007773040a7816 */ /* 0x001fe200000000ff */
[----:B------:R-:W4:Y:S04]  /*10ef60*/  LDL.LU.64 R26, [R1+0x3230] ;  /* 0x00323000011a7983 */ /* 0x000f280000300a00 */
[----:B------:R-:W4:Y:S06]  /*10ef70*/  LDL.LU R4, [R1+0x594] ;  /* 0x0005940001047983 */ /* 0x000f2c0000300800 */
        /* <DEDUP_REMOVED lines=19> */
[----:B----4-:R-:W-:Y:S02]  /*10f0b0*/  PRMT R10, R0, 0x7770, RZ ;  /* 0x00007770000a7816 */ /* 0x010fe400000000ff */
        /* <DEDUP_REMOVED lines=8> */
[----:B------:R-:W-:Y:S02]  /*10f140*/  LOP3.LUT P3, RZ, R17, 0x20000, RZ, 0xc0, !PT ;  /* 0x0002000011ff7812 */ /* 0x000fe4000786c0ff */
[----:B0-----:R-:W-:-:S09]  /*10f150*/  PRMT R10, R0, 0x7772, RZ ;  /* 0x00007772000a7816 */ /* 0x001fd200000000ff */
[----:B------:R0:W-:Y:S01]  /*10f160*/  @P0 STG.E.U8 desc[UR42][R20.64], R10 ;  /* 0x0000000a14000986 */ /* 0x0001e2000c10112a */
[----:B------:R-:W-:Y:S02]  /*10f170*/  LOP3.LUT P4, RZ, R17, 0x40000, RZ, 0xc0, !PT ;  /* 0x0004000011ff7812 */ /* 0x000fe4000788c0ff */
[----:B0-----:R-:W-:-:S05]  /*10f180*/  PRMT R10, R0, 0x7773, RZ ;  /* 0x00007773000a7816 */ /* 0x001fca00000000ff */
[----:B------:R2:W-:Y:S01]  /*10f190*/  @P1 STG.E.U8 desc[UR42][R22.64], R10 ;  /* 0x0000000a16001986 */ /* 0x0005e2000c10112a */
        /* <DEDUP_REMOVED lines=10> */
[----:B------:R-:W4:Y:S04]  /*10f240*/  LDL.LU.64 R26, [R1+0x3250] ;  /* 0x00325000011a7983 */ /* 0x000f280000300a00 */
[----:B------:R0:W-:Y:S02]  /*10f250*/  @P5 STG.E.U8 desc[UR42][R28.64], R10 ;  /* 0x0000000a1c005986 */ /* 0x0001e4000c10112a */
[----:B0-----:R-:W-:-:S02]  /*10f260*/  PRMT R10, R4, 0x7770, RZ ;  /* 0x00007770040a7816 */ /* 0x001fc400000000ff */
[----:B------:R-:W4:Y:S04]  /*10f270*/  LDL.LU.64 R28, [R1+0x3268] ;  /* 0x00326800011c7983 */ /* 0x000f280000300a00 */
[----:B---3--:R0:W-:Y:S04]  /*10f280*/  @P6 STG.E.U8 desc[UR42][R2.64], R10 ;  /* 0x0000000a02006986 */ /* 0x0081e8000c10112a */
[----:B0-----:R-:W3:Y:S01]  /*10f290*/  LDL.LU.64 R2, [R1+0x3278] ;  /* 0x0032780001027983 */ /* 0x001ee20000300a00 */
[----:B------:R-:W-:Y:S02]  /*10f2a0*/  LOP3.LUT R13, R13, 0xffffefff, RZ, 0xc0, !PT ;  /* 0xffffefff0d0d7812 */ /* 0x000fe400078ec0ff */
[----:B------:R-:W-:-:S02]  /*10f2b0*/  LOP3.LUT P3, RZ, R17, 0x200000, RZ, 0xc0, !PT ;  /* 0x0020000011ff7812 */ /* 0x000fc4000786c0ff */
[C---:B------:R-:W-:Y:S02]  /*10f2c0*/  LOP3.LUT P4, RZ, R17.reuse, 0x400000, RZ, 0xc0, !PT ;  /* 0x0040000011ff7812 */ /* 0x040fe4000788c0ff */
[----:B------:R-:W-:Y:S02]  /*10f2d0*/  PRMT R10, R4, 0x7771, RZ ;  /* 0x00007771040a7816 */ /* 0x000fe400000000ff */
[C---:B------:R-:W-:Y:S01]  /*10f2e0*/  LOP3.LUT P5, RZ, R17.reuse, 0x800000, RZ, 0xc0, !PT ;  /* 0x0080000011ff7812 */ /* 0x040fe200078ac0ff */
[----:B------:R-:W3:Y:S04]  /*10f2f0*/  LDL.LU.64 R22, [R1+0x3260] ;  /* 0x0032600001167983 */ /* 0x000ee80000300a00 */
[----:B------:R-:W3:Y:S04]  /*10f300*/  LDL.LU.64 R24, [R1+0x3270] ;  /* 0x0032700001187983 */ /* 0x000ee80000300a00 */
[----:B------:R-:W3:Y:S04]  /*10f310*/  LDL.LU R9, [R1+0x574] ;  /* 0x0005740001097983 */ /* 0x000ee80000300800 */
[----:B------:R-:W-:Y:S04]  /*10f320*/  STL [R1+0x5898], R17 ;  /* 0x0058981101007387 */ /* 0x000fe80000100800 */
[----:B------:R-:W-:Y:S01]  /*10f330*/  STL [R1+0x5964], R16 ;  /* 0x0059641001007387 */ /* 0x000fe20000100800 */
[----:B------:R-:W-:-:S02]  /*10f340*/  LOP3.LUT P6, RZ, R17, 0x1000000, RZ, 0xc0, !PT ;  /* 0x0100000011ff7812 */ /* 0x000fc400078cc0ff */
        /* <DEDUP_REMOVED lines=19> */
[----:B----4-:R0:W-:Y:S10]  /*10f480*/  @P3 STG.E.U8 desc[UR42][R26.64], R10 ;  /* 0x0000000a1a003986 */ /* 0x0101f4000c10112a */
[----:B------:R-:W-:-:S02]  /*10f490*/  @P0 LOP3.LUT R13, R13, 0x40000, RZ, 0xfc, !PT ;  /* 0x000400000d0d0812 */ /* 0x000fc400078efcff */
[----:B------:R-:W-:Y:S02]  /*10f4a0*/  LOP3.LUT P0, RZ, R17, 0x4000000, RZ, 0xc0, !PT ;  /* 0x0400000011ff7812 */ /* 0x000fe4000780c0ff */
[C---:B0-----:R-:W-:Y:S02]  /*10f4b0*/  PRMT R10, R4.reuse, 0x7772, RZ ;  /* 0x00007772040a7816 */ /* 0x041fe400000000ff */
[----:B------:R-:W-:Y:S01]  /*10f4c0*/  LOP3.LUT R13, R13, 0xfff7ffff, RZ, 0xc0, !PT ;  /* 0xfff7ffff0d0d7812 */ /* 0x000fe200078ec0ff */
[----:B------:R-:W2:Y:S04]  /*10f4d0*/  LDL.LU.64 R26, [R1+0x3288] ;  /* 0x00328800011a7983 */ /* 0x000ea80000300a00 */
[----:B------:R0:W-:Y:S04]  /*10f4e0*/  @P4 STG.E.U8 desc[UR42][R28.64], R10 ;  /* 0x0000000a1c004986 */ /* 0x0001e8000c10112a */
[----:B------:R-:W4:Y:S01]  /*10f4f0*/  LDL.LU R11, [R1+0x598] ;  /* 0x00059800010b7983 */ /* 0x000f220000300800 */
[----:B0-----:R-:W-:-:S02]  /*10f500*/  PRMT R10, R4, 0x7773, RZ ;  /* 0x00007773040a7816 */ /* 0x001fc400000000ff */
[----:B------:R-:W-:Y:S01]  /*10f510*/  @P0 LOP3.LUT R13, R13, 0x80000, RZ, 0xfc, !PT ;  /* 0x000800000d0d0812 */ /* 0x000fe200078efcff */
[----:B------:R-:W2:Y:S04]  /*10f520*/  LDL.LU.64 R28, [R1+0x3298] ;  /* 0x00329800011c7983 */ /* 0x000ea80000300a00 */
[----:B---3--:R0:W-:Y:S01]  /*10f530*/  @P5 STG.E.U8 desc[UR42][R2.64], R10 ;  /* 0x0000000a02005986 */ /* 0x0081e2000c10112a */
[----:B------:R-:W-:-:S03]  /*10f540*/  LOP3.LUT P0, RZ, R17, 0x2000000, RZ, 0xc0, !PT ;  /* 0x0200000011ff7812 */ /* 0x000fc6000780c0ff */
[----:B0-----:R-:W3:Y:S04]  /*10f550*/  LDL.LU.64 R2, [R1+0x3280] ;  /* 0x0032800001027983 */ /* 0x001ee80000300a00 */
[----:B------:R-:W2:Y:S04]  /*10f560*/  LDL.LU.64 R16, [R1+0x32b8] ;  /* 0x0032b80001107983 */ /* 0x000ea80000300a00 */
[----:B--2---:R0:W-:Y:S04]  /*10f570*/  STL.64 [R1+0x5978], R16 ;  /* 0x0059781001007387 */ /* 0x0041e80000100a00 */
[----:B0-----:R-:W2:Y:S01]  /*10f580*/  LDL.LU.64 R16, [R1+0x32a8] ;  /* 0x0032a80001107983 */ /* 0x001ea20000300a00 */
[----:B------:R-:W-:-:S05]  /*10f590*/  PRMT R10, R9, 0x7770, RZ ;  /* 0x00007770090a7816 */ /* 0x000fca00000000ff */
[----:B------:R0:W-:Y:S02]  /*10f5a0*/  @P6 STG.E.U8 desc[UR42][R22.64], R10 ;  /* 0x0000000a16006986 */ /* 0x0001e4000c10112a */
[----:B0-----:R-:W-:-:S05]  /*10f5b0*/  PRMT R10, R9, 0x7771, RZ ;  /* 0x00007771090a7816 */ /* 0x001fca00000000ff */
[----:B------:R0:W-:Y:S01]  /*10f5c0*/  @P0 STG.E.U8 desc[UR42][R24.64], R10 ;  /* 0x0000000a18000986 */ /* 0x0001e2000c10112a */
[----:B------:R-:W-:Y:S02]  /*10f5d0*/  LOP3.LUT P0, RZ, R13, 0x80000, RZ, 0xc0, !PT ;  /* 0x000800000dff7812 */ /* 0x000fe4000780c0ff */
[----:B0-----:R-:W-:-:S11]  /*10f5e0*/  PRMT R10, R9, 0x7772, RZ ;  /* 0x00007772090a7816 */ /* 0x001fd600000000ff */
[----:B------:R-:W-:Y:S04]  /*10f5f0*/  @P0 STG.E.U8 desc[UR42][R26.64], R10 ;  /* 0x0000000a1a000986 */ /* 0x000fe8000c10112a */
[----:B--2---:R0:W-:Y:S04]  /*10f600*/  STL.64 [R1+0x5980], R16 ;  /* 0x0059801001007387 */ /* 0x0041e80000100a00 */
[----:B0-----:R-:W2:Y:S01]  /*10f610*/  LDL.LU.64 R16, [R1+0x3290] ;  /* 0x0032900001107983 */ /* 0x001ea20000300a00 */
[----:B------:R-:W-:Y:S02]  /*10f620*/  LOP3.LUT P0, RZ, R13, 0x40000, RZ, 0xc0, !PT ;  /* 0x000400000dff7812 */ /* 0x000fe4000780c0ff */
[----:B------:R-:W-:Y:S01]  /*10f630*/  PRMT R10, R9, 0x7773, RZ ;  /* 0x00007773090a7816 */ /* 0x000fe200000000ff */
[----:B------:R-:W2:Y:S04]  /*10f640*/  LDL.LU R0, [R1+0x578] ;  /* 0x0005780001007983 */ /* 0x000ea80000300800 */
[----:B------:R-:W2:Y:S04]  /*10f650*/  LDL.LU.64 R18, [R1+0x32a0] ;  /* 0x0032a00001127983 */ /* 0x000ea80000300a00 */
[----:B------:R-:W2:Y:S04]  /*10f660*/  LDL.LU.64 R20, [R1+0x32b0] ;  /* 0x0032b00001147983 */ /* 0x000ea80000300a00 */
[----:B------:R-:W2:Y:S04]  /*10f670*/  LDL.LU R4, [R1+0x59c] ;  /* 0x00059c0001047983 */ /* 0x000ea80000300800 */
[----:B------:R-:W2:Y:S04]  /*10f680*/  LDL.LU.64 R22, [R1+0x32c8] ;  /* 0x0032c80001167983 */ /* 0x000ea80000300a00 */
[----:B------:R-:W2:Y:S04]  /*10f690*/  LDL.LU.64 R24, [R1+0x32d8] ;  /* 0x0032d80001187983 */ /* 0x000ea80000300a00 */
[----:B------:R-:W2:Y:S04]  /*10f6a0*/  LDL.LU.64 R26, [R1+0x32c0] ;  /* 0x0032c000011a7983 */ /* 0x000ea80000300a00 */
[----:B------:R-:W2:Y:S04]  /*10f6b0*/  LDL.LU.64 R8, [R1+0x32d0] ;  /* 0x0032d00001087983 */ /* 0x000ea80000300a00 */
[----:B------:R4:W-:Y:S01]  /*10f6c0*/  @P0 STG.E.U8 desc[UR42][R28.64], R10 ;  /* 0x0000000a1c000986 */ /* 0x0009e2000c10112a */
[----:B------:R-:W-:-:S02]  /*10f6d0*/  LOP3.LUT P0, RZ, R13, 0x20000, RZ, 0xc0, !PT ;  /* 0x000200000dff7812 */ /* 0x000fc4000780c0ff */
[----:B----4-:R-:W-:Y:S01]  /*10f6e0*/  PRMT R10, R11, 0x7770, RZ ;  /* 0x000077700b0a7816 */ /* 0x010fe200000000ff */
        /* <DEDUP_REMOVED lines=36> */
[----:B----4-:R0:W-:Y:S02]  /*10f930*/  @P5 STG.E.U8 desc[UR42][R28.64], R10 ;  /* 0x0000000a1c005986 */ /* 0x0101e4000c10112a */
[----:B0-----:R-:W-:-:S02]  /*10f940*/  PRMT R10, R4, 0x7773, RZ ;  /* 0x00007773040a7816 */ /* 0x001fc400000000ff */
[----:B------:R-:W4:Y:S04]  /*10f950*/  LDL.LU.64 R28, [R1+0x32f0] ;  /* 0x0032f000011c7983 */ /* 0x000f280000300a00 */
[----:B---3--:R0:W-:Y:S04]  /*10f960*/  @P6 STG.E.U8 desc[UR42][R2.64], R10 ;  /* 0x0000000a02006986 */ /* 0x0081e8000c10112a */
[----:B0-----:R-:W3:Y:S04]  /*10f970*/  LDL.LU.64 R2, [R1+0x3308] ;  /* 0x0033080001027983 */ /* 0x001ee80000300a00 */
[----:B------:R-:W2:Y:S01]  /*10f980*/  LDL.LU R0, [R1+0x57c] ;  /* 0x00057c0001007983 */ /* 0x000ea20000300800 */
[----:B------:R-:W-:-:S02]  /*10f990*/  LOP3.LUT P3, RZ, R15, 0x100, RZ, 0xc0, !PT ;  /* 0x000001000fff7812 */ /* 0x000fc4000786c0ff */
[C---:B------:R-:W-:Y:S02]  /*10f9a0*/  LOP3.LUT P4, RZ, R15.reuse, 0x200, RZ, 0xc0, !PT ;  /* 0x000002000fff7812 */ /* 0x040fe4000788c0ff */
[----:B------:R-:W-:Y:S01]  /*10f9b0*/  LOP3.LUT P5, RZ, R15, 0x400, RZ, 0xc0, !PT ;  /* 0x000004000fff7812 */ /* 0x000fe200078ac0ff */
[----:B------:R-:W3:Y:S04]  /*10f9c0*/  LDL.LU.64 R24, [R1+0x3318] ;  /* 0x0033180001187983 */ /* 0x000ee80000300a00 */
[----:B------:R-:W3:Y:S04]  /*10f9d0*/  LDL.LU.64 R26, [R1+0x3300] ;  /* 0x00330000011a7983 */ /* 0x000ee80000300a00 */
[----:B------:R-:W3:Y:S01]  /*10f9e0*/  LDL.LU R11, [R1+0x580] ;  /* 0x00058000010b7983 */ /* 0x000ee20000300800 */
[----:B--2---:R-:W-:-:S05]  /*10f9f0*/  PRMT R10, R0, 0x7770, RZ ;  /* 0x00007770000a7816 */ /* 0x004fca00000000ff */
[----:B------:R0:W-:Y:S02]  /*10fa00*/  @P3 STG.E.U8 desc[UR42][R8.64], R10 ;  /* 0x0000000a08003986 */ /* 0x0001e4000c10112a */
[C---:B0-----:R-:W-:Y:S02]  /*10fa10*/  PRMT R10, R0.reuse, 0x7771, RZ ;  /* 0x00007771000a7816 */ /* 0x041fe400000000ff */
[----:B------:R-:W2:Y:S04]  /*10fa20*/  LDL.LU.64 R8, [R1+0x3310] ;  /* 0x0033100001087983 */ /* 0x000ea80000300a00 */
[----:B----4-:R0:W-:Y:S02]  /*10fa30*/  @P4 STG.E.U8 desc[UR42][R28.64], R10 ;  /* 0x0000000a1c004986 */ /* 0x0101e4000c10112a */
[----:B0-----:R-:W-:-:S02]  /*10fa40*/  PRMT R10, R0, 0x7772, RZ ;  /* 0x00007772000a7816 */ /* 0x001fc400000000ff */
[----:B------:R-:W4:Y:S04]  /*10fa50*/  LDL.LU.64 R28, [R1+0x3328] ;  /* 0x00332800011c7983 */ /* 0x000f280000300a00 */
        /* <DEDUP_REMOVED lines=30> */
[----:B------:R-:W2:Y:S02]  /*10fc40*/  LDL.LU.64 R18, [R1+0x3358] ;  /* 0x0033580001127983 */ /* 0x000ea40000300a00 */
[----:B------:R-:W-:Y:S02]  /*10fc50*/  @P0 LOP3.LUT R13, R13, 0x400, RZ, 0xfc, !PT ;  /* 0x000004000d0d0812 */ /* 0x000fe400078efcff */
[----:B------:R-:W-:Y:S01]  /*10fc60*/  LOP3.LUT P0, RZ, R15, 0x2000, RZ, 0xc0, !PT ;  /* 0x000020000fff7812 */ /* 0x000fe2000780c0ff */
[----:B------:R-:W2:Y:S04]  /*10fc70*/  LDL.LU.64 R20, [R1+0x3340] ;  /* 0x0033400001147983 */ /* 0x000ea80000300a00 */
[----:B------:R-:W2:Y:S01]  /*10fc80*/  LDL.LU R0, [R1+0x564] ;  /* 0x0005640001007983 */ /* 0x000ea20000300800 */
[----:B------:R-:W-:-:S03]  /*10fc90*/  LOP3.LUT R13, R13, 0xfffff7ff, RZ, 0xc0, !PT ;  /* 0xfffff7ff0d0d7812 */ /* 0x000fc600078ec0ff */
[----:B------:R-:W2:Y:S04]  /*10fca0*/  LDL.LU.64 R22, [R1+0x3350] ;  /* 0x0033500001167983 */ /* 0x000ea80000300a00 */
[----:B------:R-:W-:Y:S02]  /*10fcb0*/  @P0 LOP3.LUT R13, R13, 0x800, RZ, 0xfc, !PT ;  /* 0x000008000d0d0812 */ /* 0x000fe400078efcff */
[----:B------:R-:W-:Y:S01]  /*10fcc0*/  LOP3.LUT P0, RZ, R15, 0x1000, RZ, 0xc0, !PT ;  /* 0x000010000fff7812 */ /* 0x000fe2000780c0ff */
[----:B------:R0:W-:Y:S02]  /*10fcd0*/  @P6 STG.E.U8 desc[UR42][R24.64], R10 ;  /* 0x0000000a18006986 */ /* 0x0001e4000c10112a */
[----:B0-----:R-:W-:Y:S02]  /*10fce0*/  PRMT R10, R11, 0x7770, RZ ;  /* 0x000077700b0a7816 */ /* 0x001fe400000000ff */
[----:B------:R-:W2:Y:S08]  /*10fcf0*/  LDL.LU.64 R24, [R1+0x3368] ;  /* 0x0033680001187983 */ /* 0x000eb00000300a00 */
[----:B------:R0:W-:Y:S01]  /*10fd00*/  @P0 STG.E.U8 desc[UR42][R26.64], R10 ;  /* 0x0000000a1a000986 */ /* 0x0001e2000c10112a */
[----:B------:R-:W-:-:S02]  /*10fd10*/  LOP3.LUT P0, RZ, R13, 0x800, RZ, 0xc0, !PT ;  /* 0x000008000dff7812 */ /* 0x000fc4000780c0ff */
[----:B0-----:R-:W-:Y:S01]  /*10fd20*/  PRMT R10, R11, 0x7771, RZ ;  /* 0x000077710b0a7816 */ /* 0x001fe200000000ff */
[----:B------:R-:W2:Y:S10]  /*10fd30*/  LDL.LU.64 R26, [R1+0x3378] ;  /* 0x00337800011a7983 */ /* 0x000eb40000300a00 */
[----:B------:R0:W-:Y:S01]  /*10fd40*/  @P0 STG.E.U8 desc[UR42][R8.64], R10 ;  /* 0x0000000a08000986 */ /* 0x0001e2000c10112a */
[----:B------:R-:W-:-:S02]  /*10fd50*/  LOP3.LUT P0, RZ, R13, 0x400, RZ, 0xc0, !PT ;  /* 0x000004000dff7812 */ /* 0x000fc4000780c0ff */
[----:B0-----:R-:W-:Y:S01]  /*10fd60*/  PRMT R10, R11, 0x7772, RZ ;  /* 0x000077720b0a7816 */ /* 0x001fe200000000ff */
[----:B------:R-:W2:Y:S10]  /*10fd70*/  LDL.LU.64 R8, [R1+0x3360] ;  /* 0x0033600001087983 */ /* 0x000eb40000300a00 */
[----:B----4-:R0:W-:Y:S01]  /*10fd80*/  @P0 STG.E.U8 desc[UR42][R28.64], R10 ;  /* 0x0000000a1c000986 */ /* 0x0101e2000c10112a */
        /* <DEDUP_REMOVED lines=16> */
[----:B0-----:R-:W2:Y:S01]  /*10fe90*/  LDL.LU R16, [R1+0x5964] ;  /* 0x0059640001107983 */ /* 0x001ea20000300800 */
[----:B------:R-:W-:Y:S02]  /*10fea0*/  LOP3.LUT P0, RZ, R13, 0x20, RZ, 0xc0, !PT ;  /* 0x000000200dff7812 */ /* 0x000fe4000780c0ff */
[----:B------:R-:W-:Y:S02]  /*10feb0*/  PRMT R10, R4, 0x7773, RZ ;  /* 0x00007773040a7816 */ /* 0x000fe400000000ff */
[----:B------:R-:W-:-:S09]  /*10fec0*/  LOP3.LUT P1, RZ, R15, 0x200000, RZ, 0xc0, !PT ;  /* 0x002000000fff7812 */ /* 0x000fd2000782c0ff */
[----:B------:R2:W-:Y:S01]  /*10fed0*/  @P0 STG.E.U8 desc[UR42][R18.64], R10 ;  /* 0x0000000a12000986 */ /* 0x0005e2000c10112a */
[----:B------:R-:W-:Y:S02]  /*10fee0*/  LOP3.LUT P0, RZ, R13, 0x10, RZ, 0xc0, !PT ;  /* 0x000000100dff7812 */ /* 0x000fe4000780c0ff */
[C---:B------:R-:W-:Y:S02]  /*10fef0*/  LOP3.LUT P2, RZ, R15.reuse, 0x400000, RZ, 0xc0, !PT ;  /* 0x004000000fff7812 */ /* 0x040fe4000784c0ff */
[C---:B------:R-:W-:Y:S02]  /*10ff00*/  LOP3.LUT P3, RZ, R15.reuse, 0x800000, RZ, 0xc0, !PT ;  /* 0x008000000fff7812 */ /* 0x040fe4000786c0ff */
[C---:B------:R-:W-:Y:S02]  /*10ff10*/  LOP3.LUT P4, RZ, R15.reuse, 0x1000000, RZ, 0xc0, !PT ;  /* 0x010000000fff7812 */ /* 0x040fe4000788c0ff */
[C---:B------:R-:W-:Y:S02]  /*10ff20*/  LOP3.LUT P5, RZ, R15.reuse, 0x2000000, RZ, 0xc0, !PT ;  /* 0x020000000fff7812 */ /* 0x040fe400078ac0ff */
[----:B------:R-:W-:-:S02]  /*10ff30*/  LOP3.LUT P6, RZ, R15, 0x4000000, RZ, 0xc0, !PT ;  /* 0x040000000fff7812 */ /* 0x000fc400078cc0ff */
        /* <DEDUP_REMOVED lines=11> */
[C---:B0-----:R-:W-:Y:S02]  /*10fff0*/  PRMT R10, R0.reuse, 0x7771, RZ ;  /* 0x00007771000a7816 */ /* 0x041fe400000000ff */
[----:B------:R-:W2:Y:S04]  /*110000*/  LDL.LU.64 R8, [R1+0x3398] ;  /* 0x0033980001087983 */ /* 0x000ea80000300a00 */
[----:B----4-:R0:W-:Y:S02]  /*110010*/  @P5 STG.E.U8 desc[UR42][R28.64], R10 ;  /* 0x0000000a1c005986 */ /* 0x0101e4000c10112a */
[----:B0-----:R-:W-:-:S05]  /*110020*/  PRMT R10, R0, 0x7772, RZ ;  /* 0x00007772000a7816 */ /* 0x001fca00000000ff */
[----:B---3--:R0:W-:Y:S04]  /*110030*/  @P6 STG.E.U8 desc[UR42][R2.64], R10 ;  /* 0x0000000a02006986 */ /* 0x0081e8000c10112a */
[----:B0-----:R-:W3:Y:S04]  /*110040*/  LDL.LU.64 R2, [R1+0x3388] ;  /* 0x0033880001027983 */ /* 0x001ee80000300a00 */
[----:B------:R-:W4:Y:S04]  /*110050*/  LDL.LU.64 R22, [R1+0x3390] ;  /* 0x0033900001167983 */ /* 0x000f280000300a00 */
[----:B------:R-:W3:Y:S04]  /*110060*/  LDL.LU.64 R28, [R1+0x33a8] ;  /* 0x0033a800011c7983 */ /* 0x000ee80000300a00 */
[----:B------:R-:W3:Y:S01]  /*110070*/  LDL.LU R4, [R1+0x588] ;  /* 0x0005880001047983 */ /* 0x000ee20000300800 */
[----:B------:R-:W-:-:S03]  /*110080*/  LOP3.LUT R14, R14, 0xefffffff, RZ, 0xc0, !PT ;  /* 0xefffffff0e0e7812 */ /* 0x000fc600078ec0ff */
[----:B------:R-:W3:Y:S04]  /*110090*/  LDL.LU.64 R24, [R1+0x33b8] ;  /* 0x0033b80001187983 */ /* 0x000ee80000300a00 */
[----:B------:R-:W3:Y:S01]  /*1100a0*/  LDL.LU.64 R26, [R1+0x33a0] ;  /* 0x0033a000011a7983 */ /* 0x000ee20000300a00 */
[----:B------:R-:W-:-:S03]  /*1100b0*/  LOP3.LUT R13, R13, 0xfffffffe, RZ, 0xc0, !PT ;  /* 0xfffffffe0d0d7812 */ /* 0x000fc600078ec0ff */
[----:B------:R-:W3:Y:S01]  /*1100c0*/  LDL.LU R11, [R1+0x568] ;  /* 0x00056800010b7983 */ /* 0x000ee20000300800 */
[C---:B------:R-:W-:Y:S02]  /*1100d0*/  LOP3.LUT P3, RZ, R15.reuse, 0x8000000, RZ, 0xc0, !PT ;  /* 0x080000000fff7812 */ /* 0x040fe4000786c0ff */
[----:B------:R-:W-:Y:S02]  /*1100e0*/  PRMT R10, R0, 0x7773, RZ ;  /* 0x00007773000a7816 */ /* 0x000fe400000000ff */
[C---:B------:R-:W-:Y:S02]  /*1100f0*/  LOP3.LUT P4, RZ, R15.reuse, 0x10000000, RZ, 0xc0, !PT ;  /* 0x100000000fff7812 */ /* 0x040fe4000788c0ff */
        /* <DEDUP_REMOVED lines=16> */
[----:B------:R-:W-:Y:S01]  /*110200*/  LOP3.LUT R13, R13, 0xfffffffd, RZ, 0xc0, !PT ;  /* 0xfffffffd0d0d7812 */ /* 0x000fe200078ec0ff */
[----:B------:R-:W-:Y:S04]  /*110210*/  STL.64 [R1+0x5958], R14 ;  /* 0x0059580e01007387 */ /* 0x000fe80000100a00 */
[----:B------:R0:W-:Y:S06]  /*110220*/  @P3 STG.E.U8 desc[UR42][R8.64], R10 ;  /* 0x0000000a08003986 */ /* 0x0001ec000c10112a */
[----:B------:R-:W-:-:S02]  /*110230*/  @P0 LOP3.LUT R13, R13, 0x2, RZ, 0xfc, !PT ;  /* 0x000000020d0d0812 */ /* 0x000fc400078efcff */
[----:B------:R-:W-:Y:S01]  /*110240*/  LOP3.LUT P0, RZ, R16, 0x2, RZ, 0xc0, !PT ;  /* 0x0000000210ff7812 */ /* 0x000fe2000780c0ff */
[----:B0-----:R-:W2:Y:S01]  /*110250*/  LDL.LU.64 R8, [R1+0x33b0] ;  /* 0x0033b00001087983 */ /* 0x001ea20000300a00 */
[----:B------:R-:W-:Y:S02]  /*110260*/  LOP3.LUT R13, R13, 0xfffffffb, RZ, 0xc0, !PT ;  /* 0xfffffffb0d0d7812 */ /* 0x000fe400078ec0ff */
[----:B---3--:R-:W-:-:S05]  /*110270*/  PRMT R10, R4, 0x7770, RZ ;  /* 0x00007770040a7816 */ /* 0x008fca00000000ff */
[----:B------:R0:W-:Y:S04]  /*110280*/  @P4 STG.E.U8 desc[UR42][R2.64], R10 ;  /* 0x0000000a02004986 */ /* 0x0001e8000c10112a */
[----:B------:R-:W-:Y:S02]  /*110290*/  @P0 LOP3.LUT R13, R13, 0x4, RZ, 0xfc, !PT ;  /* 0x000000040d0d0812 */ /* 0x000fe400078efcff */
[----:B------:R-:W-:Y:S01]  /*1102a0*/  LOP3.LUT P0, RZ, R16, 0x1, RZ, 0xc0, !PT ;  /* 0x0000000110ff7812 */ /* 0x000fe2000780c0ff */
[----:B0-----:R-:W3:Y:S01]  /*1102b0*/  LDL.LU.64 R2, [R1+0x33c8] ;  /* 0x0033c80001027983 */ /* 0x001ee20000300a00 */
[----:B------:R-:W-:-:S11]  /*1102c0*/  LOP3.LUT R13, R13, 0xfffffff7, RZ, 0xc0, !PT ;  /* 0xfffffff70d0d7812 */ /* 0x000fd600078ec0ff */
[----:B------:R-:W-:Y:S02]  /*1102d0*/  @P0 LOP3.LUT R13, R13, 0x8, RZ, 0xfc, !PT ;  /* 0x000000080d0d0812 */ /* 0x000fe400078efcff */
[----:B------:R-:W-:Y:S02]  /*1102e0*/  LOP3.LUT P0, RZ, R15, 0x80000000, RZ, 0xc0, !PT ;  /* 0x800000000fff7812 */ /* 0x000fe4000780c0ff */
[----:B------:R-:W3:Y:S01]  /*1102f0*/  LDL.LU.64 R14, [R1+0x33d8] ;  /* 0x0033d800010e7983 */ /* 0x000ee20000300a00 */
[----:B------:R-:W-:-:S03]  /*110300*/  PRMT R10, R4, 0x7771, RZ ;  /* 0x00007771040a7816 */ /* 0x000fc600000000ff */
[----:B------:R-:W3:Y:S04]  /*110310*/  LDL.LU R0, [R1+0x58c] ;  /* 0x00058c0001007983 */ /* 0x000ee80000300800 */
        /* <DEDUP_REMOVED lines=9> */
[----:B0-----:R-:W-:Y:S02]  /*1103b0*/  PRMT R10, R11, 0x7771, RZ ;  /* 0x000077710b0a7816 */ /* 0x001fe400000000ff */
[C---:B------:R-:W-:Y:S02]  /*1103c0*/  LOP3.LUT P1, RZ, R16.reuse, 0x100, RZ, 0xc0, !PT ;  /* 0x0000010010ff7812 */ /* 0x040fe4000782c0ff */
[C---:B------:R-:W-:Y:S02]  /*1103d0*/  LOP3.LUT P2, RZ, R16.reuse, 0x200, RZ, 0xc0, !PT ;  /* 0x0000020010ff7812 */ /* 0x040fe4000784c0ff */
[C---:B------:R-:W-:Y:S02]  /*1103e0*/  LOP3.LUT P3, RZ, R16.reuse, 0x400, RZ, 0xc0, !PT ;  /* 0x0000040010ff7812 */ /* 0x040fe4000786c0ff */
[----:B------:R-:W-:-:S02]  /*1103f0*/  LOP3.LUT P4, RZ, R16, 0x800, RZ, 0xc0, !PT ;  /* 0x0000080010ff7812 */ /* 0x000fc4000788c0ff */
[C---:B------:R-:W-:Y:S02]  /*110400*/  LOP3.LUT P5, RZ, R16.reuse, 0x1000, RZ, 0xc0, !PT ;  /* 0x0000100010ff7812 */ /* 0x040fe400078ac0ff */
[----:B------:R-:W-:Y:S01]  /*110410*/  LOP3.LUT P6, RZ, R16, 0x2000, RZ, 0xc0, !PT ;  /* 0x0000200010ff7812 */ /* 0x000fe200078cc0ff */
[----:B------:R0:W-:Y:S04]  /*110420*/  STL [R1+0x5950], R16 ;  /* 0x0059501001007387 */ /* 0x0001e80000100800 */
[----:B0-----:R-:W4:Y:S04]  /*110430*/  LDL.LU.64 R16, [R1+0x33c0] ;  /* 0x0033c00001107983 */ /* 0x001f280000300a00 */
        /* <DEDUP_REMOVED lines=8> */
[----:B------:R-:W-:-:S02]  /*1104c0*/  LOP3.LUT P0, RZ, R13, 0x2, RZ, 0xc0, !PT ;  /* 0x000000020dff7812 */ /* 0x000fc4000780c0ff */
[----:B0-----:R-:W-:Y:S01]  /*1104d0*/  PRMT R10, R11, 0x7772, RZ ;  /* 0x000077720b0a7816 */ /* 0x001fe200000000ff */
[----:B------:R-:W2:Y:S10]  /*1104e0*/  LDL.LU.64 R8, [R1+0x3400] ;  /* 0x0034000001087983 */ /* 0x000eb40000300a00 */
[----:B---3--:R0:W-:Y:S01]  /*1104f0*/  @P0 STG.E.U8 desc[UR42][R2.64], R10 ;  /* 0x0000000a02000986 */ /* 0x0081e2000c10112a */
[----:B------:R-:W-:-:S02]  /*110500*/  LOP3.LUT P0, RZ, R13, 0x1, RZ, 0xc0, !PT ;  /* 0x000000010dff7812 */ /* 0x000fc4000780c0ff */
[----:B0-----:R-:W-:Y:S01]  /*110510*/  PRMT R10, R11, 0x7773, RZ ;  /* 0x000077730b0a7816 */ /* 0x001fe200000000ff */
[----:B------:R-:W3:Y:S04]  /*110520*/  LDL.LU.64 R2, [R1+0x3410] ;  /* 0x0034100001027983 */ /* 0x000ee80000300a00 */
[----:B------:R-:W2:Y:S06]  /*110530*/  LDL.LU.64 R12, [R1+0x33e8] ;  /* 0x0033e800010c7983 */ /* 0x000eac0000300a00 */
[----:B------:R0:W-:Y:S04]  /*110540*/  @P0 STG.E.U8 desc[UR42][R14.64], R10 ;  /* 0x0000000a0e000986 */ /* 0x0001e8000c10112a */
[----:B0-----:R-:W2:Y:S01]  /*110550*/  LDL.LU.64 R14, [R1+0x5958] ;  /* 0x00595800010e7983 */ /* 0x001ea20000300a00 */
[----:B------:R-:W-:-:S02]  /*110560*/  PRMT R10, R0, 0x7770, RZ ;  /* 0x00007770000a7816 */ /* 0x000fc400000000ff */
[----:B--2---:R-:W-:-:S13]  /*110570*/  LOP3.LUT P0, RZ, R14, 0x80000000, RZ, 0xc0, !PT ;  /* 0x800000000eff7812 */ /* 0x004fda000780c0ff */
[----:B----4-:R0:W-:Y:S01]  /*110580*/  @P0 STG.E.U8 desc[UR42][R16.64], R10 ;  /* 0x0000000a10000986 */ /* 0x0101e2000c10112a */
[----:B------:R-:W-:Y:S02]  /*110590*/  LOP3.LUT P0, RZ, R14, 0x40000000, RZ, 0xc0, !PT ;  /* 0x400000000eff7812 */ /* 0x000fe4000780c0ff */
[----:B0-----:R-:W-:Y:S01]  /*1105a0*/  PRMT R10, R0, 0x7771, RZ ;  /* 0x00007771000a7816 */ /* 0x001fe200000000ff */
[----:B------:R-:W2:Y:S10]  /*1105b0*/  LDL.LU R16, [R1+0x5950] ;  /* 0x0059500001107983 */ /* 0x000eb40000300800 */
[----:B------:R0:W-:Y:S04]  /*1105c0*/  @P0 STG.E.U8 desc[UR42][R28.64], R10 ;  /* 0x0000000a1c000986 */ /* 0x0001e8000c10112a */
[----:B0-----:R-:W4:Y:S01]  /*1105d0*/  LDL.LU.64 R28, [R1+0x5948] ;  /* 0x00594800011c7983 */ /* 0x001f220000300a00 */
[----:B------:R-:W-:-:S02]  /*1105e0*/  LOP3.LUT P0, RZ, R14, 0x20000000, RZ, 0xc0, !PT ;  /* 0x200000000eff7812 */ /* 0x000fc4000780c0ff */
        /* <DEDUP_REMOVED lines=14> */
[----:B------:R-:W2:Y:S01]  /*1106d0*/  LDL.LU.64 R22, [R1+0x3438] ;  /* 0x0034380001167983 */ /* 0x000ea20000300a00 */
[----:B----4-:R-:W-:-:S05]  /*1106e0*/  PRMT R10, R29, 0x7770, RZ ;  /* 0x000077701d0a7816 */ /* 0x010fca00000000ff */
[----:B------:R0:W-:Y:S02]  /*1106f0*/  @P5 STG.E.U8 desc[UR42][R8.64], R10 ;  /* 0x0000000a08005986 */ /* 0x0001e4000c10112a */
[----:B0-----:R-:W-:Y:S02]  /*110700*/  PRMT R10, R29, 0x7771, RZ ;  /* 0x000077711d0a7816 */ /* 0x001fe400000000ff */
[----:B------:R-:W4:Y:S04]  /*110710*/  LDL.LU.64 R8, [R1+0x3420] ;  /* 0x0034200001087983 */ /* 0x000f280000300a00 */
[----:B---3--:R0:W-:Y:S04]  /*110720*/  @P6 STG.E.U8 desc[UR42][R2.64], R10 ;  /* 0x0000000a02006986 */ /* 0x0081e8000c10112a */
[----:B0-----:R-:W3:Y:S04]  /*110730*/  LDL.LU.64 R2, [R1+0x3430] ;  /* 0x0034300001027983 */ /* 0x001ee80000300a00 */
[----:B------:R-:W3:Y:S04]  /*110740*/  LDL.LU.64 R24, [R1+0x3448] ;  /* 0x0034480001187983 */ /* 0x000ee80000300a00 */
[----:B------:R-:W3:Y:S01]  /*110750*/  LDL.LU R4, [R1+0x530] ;  /* 0x0005300001047983 */ /* 0x000ee20000300800 */
[----:B--2---:R-:W-:-:S02]  /*110760*/  LOP3.LUT P3, RZ, R16, 0x4000, RZ, 0xc0, !PT ;  /* 0x0000400010ff7812 */ /* 0x004fc4000786c0ff */
[C---:B------:R-:W-:Y:S02]  /*110770*/  LOP3.LUT P4, RZ, R16.reuse, 0x8000, RZ, 0xc0, !PT ;  /* 0x0000800010ff7812 */ /* 0x040fe4000788c0ff */
[----:B------:R-:W-:Y:S02]  /*110780*/  PRMT R10, R29, 0x7772, RZ ;  /* 0x000077721d0a7816 */ /* 0x000fe400000000ff */
[C---:B------:R-:W-:Y:S02]  /*110790*/  LOP3.LUT P5, RZ, R16.reuse, 0x10000, RZ, 0xc0, !PT ;  /* 0x0001000010ff7812 */ /* 0x040fe400078ac0ff */
[----:B------:R-:W-:-:S05]  /*1107a0*/  LOP3.LUT P6, RZ, R16, 0x20000, RZ, 0xc0, !PT ;  /* 0x0002000010ff7812 */ /* 0x000fca00078cc0ff */
[----:B------:R0:W-:Y:S02]  /*1107b0*/  @P3 STG.E.U8 desc[UR42][R26.64], R10 ;  /* 0x0000000a1a003986 */ /* 0x0001e4000c10112a */
[----:B0-----:R-:W-:Y:S02]  /*1107c0*/  PRMT R10, R29, 0x7773, RZ ;  /* 0x000077731d0a7816 */ /* 0x001fe400000000ff */
[----:B------:R-:W2:Y:S04]  /*1107d0*/  LDL.LU.64 R26, [R1+0x3458] ;  /* 0x00345800011a7983 */ /* 0x000ea80000300a00 */
[----:B------:R-:W2:Y:S04]  /*1107e0*/  LDL.LU R11, [R1+0x554] ;  /* 0x00055400010b7983 */ /* 0x000ea80000300800 */
[----:B------:R-:W2:Y:S04]  /*1107f0*/  LDL.LU R29, [R1+0x5940] ;  /* 0x00594000011d7983 */ /* 0x000ea80000300800 */
[----:B------:R3:W-:Y:S02]  /*110800*/  @P4 STG.E.U8 desc[UR42][R22.64], R10 ;  /* 0x0000000a16004986 */ /* 0x0007e4000c10112a */
[----:B---3--:R-:W-:-:S05]  /*110810*/  PRMT R10, R4, 0x7770, RZ ;  /* 0x00007770040a7816 */ /* 0x008fca00000000ff */
[----:B----4-:R0:W-:Y:S02]  /*110820*/  @P5 STG.E.U8 desc[UR42][R8.64], R10 ;  /* 0x0000000a08005986 */ /* 0x0101e4000c10112a */
[----:B0-----:R-:W-:Y:S02]  /*110830*/  PRMT R10, R4, 0x7771, RZ ;  /* 0x00007771040a7816 */ /* 0x001fe400000000ff */
[----:B------:R-:W3:Y:S04]  /*110840*/  LDL.LU.64 R8, [R1+0x3440] ;  /* 0x0034400001087983 */ /* 0x000ee80000300a00 */
[----:B------:R-:W-:Y:S04]  /*110850*/  STL [R1+0x58b4], R16 ;  /* 0x0058b41001007387 */ /* 0x000fe80000100800 */
[----:B------:R0:W-:Y:S04]  /*110860*/  @P6 STG.E.U8 desc[UR42][R2.64], R10 ;  /* 0x0000000a02006986 */ /* 0x0001e8000c10112a */
[----:B0-----:R-:W4:Y:S04]  /*110870*/  LDL.LU.64 R2, [R1+0x3450] ;  /* 0x0034500001027983 */ /* 0x001f280000300a00 */
[----:B------:R-:W2:Y:S04]  /*110880*/  LDL.LU R19, [R1+0x534] ;  /* 0x0005340001137983 */ /* 0x000ea80000300800 */
[----:B--2---:R0:W-:Y:S04]  /*110890*/  STL [R1+0x5930], R19 ;  /* 0x0059301301007387 */ /* 0x0041e80000100800 */
        /* <DEDUP_REMOVED lines=22> */
[----:B------:R-:W-:-:S07]  /*110a00*/  LOP3.LUT R14, R14, 0xfbffffff, RZ, 0xc0, !PT ;  /* 0xfbffffff0e0e7812 */ /* 0x000fce00078ec0ff */
        /* <DEDUP_REMOVED lines=14> */
[----:B------:R-:W-:Y:S01]  /*110af0*/  LOP3.LUT P6, RZ, R29, 0x1, RZ, 0xc0, !PT ;  /* 0x000000011dff7812 */ /* 0x000fe200078cc0ff */
[----:B------:R1:W-:Y:S01]  /*110b00*/  STL.64 [R1+0x5928], R28 ;  /* 0x0059281c01007387 */ /* 0x0003e20000100a00 */
[----:B0-----:R-:W-:Y:S02]  /*110b10*/  PRMT R10, R11, 0x7771, RZ ;  /* 0x000077710b0a7816 */ /* 0x001fe400000000ff */
[C---:B------:R-:W-:Y:S02]  /*110b20*/  LOP3.LUT P1, RZ, R16.reuse, 0x8000000, RZ, 0xc0, !PT ;  /* 0x0800000010ff7812 */ /* 0x040fe4000782c0ff */
[C---:B------:R-:W-:Y:S02]  /*110b30*/  LOP3.LUT P2, RZ, R16.reuse, 0x10000000, RZ, 0xc0, !PT ;  /* 0x1000000010ff7812 */ /* 0x040fe4000784c0ff */
[----:B------:R-:W-:-:S02]  /*110b40*/  LOP3.LUT P3, RZ, R16, 0x20000000, RZ, 0xc0, !PT ;  /* 0x2000000010ff7812 */ /* 0x000fc4000786c0ff */
[----:B------:R-:W-:Y:S01]  /*110b50*/  LOP3.LUT P4, RZ, R16, 0x40000000, RZ, 0xc0, !PT ;  /* 0x4000000010ff7812 */ /* 0x000fe2000788c0ff */
[----:B----4-:R0:W-:Y:S01]  /*110b60*/  @P0 STG.E.U8 desc[UR42][R2.64], R10 ;  /* 0x0000000a02000986 */ /* 0x0101e2000c10112a */
[----:B------:R-:W-:Y:S02]  /*110b70*/  LOP3.LUT P0, RZ, R14, 0x1000000, RZ, 0xc0, !PT ;  /* 0x010000000eff7812 */ /* 0x000fe4000780c0ff */
[----:B------:R-:W-:Y:S01]  /*110b80*/  LOP3.LUT P5, RZ, R16, 0x80000000, RZ, 0xc0, !PT ;  /* 0x8000000010ff7812 */ /* 0x000fe200078ac0ff */
[----:B-1----:R-:W3:Y:S04]  /*110b90*/  LDL.LU.64 R28, [R1+0x3460] ;  /* 0x00346000011c7983 */ /* 0x002ee80000300a00 */
[----:B------:R-:W4:Y:S04]  /*110ba0*/  LDL.LU.64 R16, [R1+0x3470] ;  /* 0x0034700001107983 */ /* 0x000f280000300a00 */
[----:B------:R-:W3:Y:S04]  /*110bb0*/  LDL.LU R0, [R1+0x558] ;  /* 0x0005580001007983 */ /* 0x000ee80000300800 */
[----:B------:R-:W3:Y:S04]  /*110bc0*/  LDL.LU.64 R12, [R1+0x3488] ;  /* 0x00348800010c7983 */ /* 0x000ee80000300a00 */
[----:B------:R-:W3:Y:S04]  /*110bd0*/  LDL.LU.64 R20, [R1+0x3498] ;  /* 0x0034980001147983 */ /* 0x000ee80000300a00 */
[----:B------:R-:W3:Y:S04]  /*110be0*/  LDL.LU.64 R22, [R1+0x3480] ;  /* 0x0034800001167983 */ /* 0x000ee80000300a00 */
[----:B------:R-:W3:Y:S04]  /*110bf0*/  LDL.LU.64 R24, [R1+0x3490] ;  /* 0x0034900001187983 */ /* 0x000ee80000300a00 */
[----:B------:R-:W3:Y:S04]  /*110c00*/  LDL.LU R4, [R1+0x538] ;  /* 0x0005380001047983 */ /* 0x000ee80000300800 */
[----:B------:R-:W3:Y:S01]  /*110c10*/  LDL.LU.64 R26, [R1+0x34a8] ;  /* 0x0034a800011a7983 */ /* 0x000ee20000300a00 */
[----:B0-----:R-:W-:-:S03]  /*110c20*/  PRMT R10, R11, 0x7772, RZ ;  /* 0x000077720b0a7816 */ /* 0x001fc600000000ff */
[----:B------:R-:W3:Y:S04]  /*110c30*/  LDL.LU.64 R8, [R1+0x34c0] ;  /* 0x0034c00001087983 */ /* 0x000ee80000300a00 */
[----:B------:R-:W3:Y:S04]  /*110c40*/  LDL.LU.64 R2, [R1+0x34a0] ;  /* 0x0034a00001027983 */ /* 0x000ee80000300a00 */
[----:B--2---:R0:W-:Y:S04]  /*110c50*/  @P0 STG.E.U8 desc[UR42][R18.64], R10 ;  /* 0x0000000a12000986 */ /* 0x0041e8000c10112a */
[----:B0-----:R-:W2:Y:S01]  /*110c60*/  LDL.LU.64 R18, [R1+0x5938] ;  /* 0x0059380001127983 */ /* 0x001ea20000300a00 */
[----:B------:R-:W-:-:S02]  /*110c70*/  LOP3.LUT P0, RZ, R14, 0x800000, RZ, 0xc0, !PT ;  /* 0x008000000eff7812 */ /* 0x000fc4000780c0ff */
[----:B------:R-:W-:-:S11]  /*110c80*/  PRMT R10, R11, 0x7773, RZ ;  /* 0x000077730b0a7816 */ /* 0x000fd600000000ff */
[----:B--2---:R0:W-:Y:S04]  /*110c90*/  @P0 STG.E.U8 desc[UR42][R18.64], R10 ;  /* 0x0000000a12000986 */ /* 0x0041e8000c10112a */
[----:B0-----:R-:W2:Y:S01]  /*110ca0*/  LDL.LU R19, [R1+0x5930] ;  /* 0x0059300001137983 */ /* 0x001ea20000300800 */
[----:B------:R-:W-:Y:S02]  /*110cb0*/  LOP3.LUT P0, RZ, R14, 0x400000, RZ, 0xc0, !PT ;  /* 0x004000000eff7812 */ /* 0x000fe4000780c0ff */
[----:B--2---:R-:W-:-:S11]  /*110cc0*/  PRMT R10, R19, 0x7770, RZ ;  /* 0x00007770130a7816 */ /* 0x004fd600000000ff */
[----:B---3--:R0:W-:Y:S04]  /*110cd0*/  @P0 STG.E.U8 desc[UR42][R28.64], R10 ;  /* 0x0000000a1c000986 */ /* 0x0081e8000c10112a */
[----:B0-----:R-:W2:Y:S01]  /*110ce0*/  LDL.LU.64 R28, [R1+0x5928] ;  /* 0x00592800011c7983 */ /* 0x001ea20000300a00 */
[----:B------:R-:W-:Y:S02]  /*110cf0*/  LOP3.LUT P0, RZ, R14, 0x200000, RZ, 0xc0, !PT ;  /* 0x002000000eff7812 */ /* 0x000fe4000780c0ff */
[----:B------:R-:W-:-:S11]  /*110d00*/  PRMT R10, R19, 0x7771, RZ ;  /* 0x00007771130a7816 */ /* 0x000fd600000000ff */
        /* <DEDUP_REMOVED lines=11> */
[----:B------:R-:W3:Y:S04]  /*110dc0*/  LDL.LU.64 R24, [R1+0x34b8] ;  /* 0x0034b80001187983 */ /* 0x000ee80000300a00 */
[----:B------:R0:W-:Y:S02]  /*110dd0*/  @P4 STG.E.U8 desc[UR42][R26.64], R10 ;  /* 0x0000000a1a004986 */ /* 0x0001e4000c10112a */
[----:B0-----:R-:W-:-:S05]  /*110de0*/  PRMT R10, R0, 0x7773, RZ ;  /* 0x00007773000a7816 */ /* 0x001fca00000000ff */
[----:B------:R0:W-:Y:S02]  /*110df0*/  @P5 STG.E.U8 desc[UR42][R8.64], R10 ;  /* 0x0000000a08005986 */ /* 0x0001e4000c10112a */
[----:B0-----:R-:W-:Y:S02]  /*110e00*/  PRMT R10, R4, 0x7770, RZ ;  /* 0x00007770040a7816 */ /* 0x001fe400000000ff */
[----:B------:R-:W4:Y:S04]  /*110e10*/  LDL.LU.64 R8, [R1+0x34d0] ;  /* 0x0034d00001087983 */ /* 0x000f280000300a00 */
[----:B------:R0:W-:Y:S04]  /*110e20*/  @P6 STG.E.U8 desc[UR42][R2.64], R10 ;  /* 0x0000000a02006986 */ /* 0x0001e8000c10112a */
[----:B0-----:R-:W4:Y:S04]  /*110e30*/  LDL.LU.64 R2, [R1+0x34e0] ;  /* 0x0034e00001027983 */ /* 0x001f280000300a00 */
[----:B------:R-:W4:Y:S04]  /*110e40*/  LDL.LU.64 R18, [R1+0x34c8] ;  /* 0x0034c80001127983 */ /* 0x000f280000300a00 */
[----:B------:R-:W4:Y:S04]  /*110e50*/  LDL.LU.64 R20, [R1+0x34d8] ;  /* 0x0034d80001147983 */ /* 0x000f280000300a00 */
[----:B------:R-:W4:Y:S01]  /*110e60*/  LDL.LU R27, [R1+0x55c] ;  /* 0x00055c00011b7983 */ /* 0x000f220000300800 */
[----:B------:R-:W-:-:S02]  /*110e70*/  LOP3.LUT R14, R14, 0xffffefff, RZ, 0xc0, !PT ;  /* 0xffffefff0e0e7812 */ /* 0x000fc400078ec0ff */
[----:B------:R-:W-:Y:S01]  /*110e80*/  PRMT R10, R4, 0x7771, RZ ;  /* 0x00007771040a7816 */ /* 0x000fe200000000ff */
[----:B------:R-:W4:Y:S01]  /*110e90*/  LDL.LU.64 R22, [R1+0x34f8] ;  /* 0x0034f80001167983 */ /* 0x000f220000300a00 */
        /* <DEDUP_REMOVED lines=15> */
[C---:B------:R-:W-:Y:S02]  /*110f90*/  LOP3.LUT P3, RZ, R29.reuse, 0x2, RZ, 0xc0, !PT ;  /* 0x000000021dff7812 */ /* 0x040fe4000786c0ff */
[----:B------:R-:W-:Y:S02]  /*110fa0*/  LOP3.LUT R14, R14, 0xfffdffff, RZ, 0xc0, !PT ;  /* 0xfffdffff0e0e7812 */ /* 0x000fe400078ec0ff */
[----:B------:R-:W-:-:S07]  /*110fb0*/  LOP3.LUT P4, RZ, R29, 0x4, RZ, 0xc0, !PT ;  /* 0x000000041dff7812 */ /* 0x000fce000788c0ff */
[----:B------:R-:W-:Y:S02]  /*110fc0*/  @P0 LOP3.LUT R14, R14, 0x20000, RZ, 0xfc, !PT ;  /* 0x000200000e0e0812 */ /* 0x000fe400078efcff */
[C---:B------:R-:W-:Y:S02]  /*110fd0*/  LOP3.LUT P0, RZ, R29.reuse, 0x80, RZ, 0xc0, !PT ;  /* 0x000000801dff7812 */ /* 0x040fe4000780c0ff */
[C---:B------:R-:W-:Y:S02]  /*110fe0*/  LOP3.LUT P5, RZ, R29.reuse, 0x8, RZ, 0xc0, !PT ;  /* 0x000000081dff7812 */ /* 0x040fe400078ac0ff */
[----:B------:R-:W-:Y:S02]  /*110ff0*/  LOP3.LUT R14, R14, 0xfffbffff, RZ, 0xc0, !PT ;  /* 0xfffbffff0e0e7812 */ /* 0x000fe400078ec0ff */
[----:B------:R-:W-:Y:S01]  /*111000*/  LOP3.LUT P6, RZ, R29, 0x10, RZ, 0xc0, !PT ;  /* 0x000000101dff7812 */ /* 0x000fe200078cc0ff */
[----:B---3--:R0:W-:Y:S06]  /*111010*/  @P3 STG.E.U8 desc[UR42][R24.64], R10 ;  /* 0x0000000a18003986 */ /* 0x0081ec000c10112a */
[----:B------:R-:W-:-:S02]  /*111020*/  @P0 LOP3.LUT R14, R14, 0x40000, RZ, 0xfc, !PT ;  /* 0x000400000e0e0812 */ /* 0x000fc400078efcff */
[C---:B------:R-:W-:Y:S02]  /*111030*/  LOP3.LUT P0, RZ, R29.reuse, 0x40, RZ, 0xc0, !PT ;  /* 0x000000401dff7812 */ /* 0x040fe4000780c0ff */
[----:B0-----:R-:W-:Y:S02]  /*111040*/  PRMT R10, R4, 0x7772, RZ ;  /* 0x00007772040a7816 */ /* 0x001fe400000000ff */
[----:B------:R-:W-:Y:S01]  /*111050*/  LOP3.LUT R14, R14, 0xfff7ffff, RZ, 0xc0, !PT ;  /* 0xfff7ffff0e0e7812 */ /* 0x000fe200078ec0ff */
[----:B------:R-:W2:Y:S01]  /*111060*/  LDL.LU R24, [R1+0x53c] ;  /* 0x00053c0001187983 */ /* 0x000ea20000300800 */
[C---:B------:R-:W-:Y:S02]  /*111070*/  LOP3.LUT P1, RZ, R29.reuse, 0x4000, RZ, 0xc0, !PT ;  /* 0x000040001dff7812 */ /* 0x040fe4000782c0ff */
[----:B------:R-:W-:-:S05]  /*111080*/  LOP3.LUT P2, RZ, R29, 0x8000, RZ, 0xc0, !PT ;  /* 0x000080001dff7812 */ /* 0x000fca000784c0ff */
[----:B------:R-:W-:Y:S02]  /*111090*/  @P0 LOP3.LUT R14, R14, 0x80000, RZ, 0xfc, !PT ;  /* 0x000800000e0e0812 */ /* 0x000fe400078efcff */
[C---:B------:R-:W-:Y:S02]  /*1110a0*/  LOP3.LUT P0, RZ, R29.reuse, 0x20, RZ, 0xc0, !PT ;  /* 0x000000201dff7812 */ /* 0x040fe4000780c0ff */
[C---:B------:R-:W-:Y:S01]  /*1110b0*/  LOP3.LUT P3, RZ, R29.reuse, 0x10000, RZ, 0xc0, !PT ;  /* 0x000100001dff7812 */ /* 0x040fe2000786c0ff */
[----:B----4-:R0:W-:Y:S02]  /*1110c0*/  @P4 STG.E.U8 desc[UR42][R8.64], R10 ;  /* 0x0000000a08004986 */ /* 0x0101e4000c10112a */
[----:B0-----:R-:W-:Y:S02]  /*1110d0*/  PRMT R10, R4, 0x7773, RZ ;  /* 0x00007773040a7816 */ /* 0x001fe400000000ff */
[----:B------:R-:W3:Y:S04]  /*1110e0*/  LDL.LU.64 R8, [R1+0x3510] ;  /* 0x0035100001087983 */ /* 0x000ee80000300a00 */
[----:B------:R0:W-:Y:S01]  /*1110f0*/  @P5 STG.E.U8 desc[UR42][R2.64], R10 ;  /* 0x0000000a02005986 */ /* 0x0001e2000c10112a */
[----:B------:R-:W-:-:S02]  /*111100*/  LOP3.LUT P4, RZ, R29, 0x20000, RZ, 0xc0, !PT ;  /* 0x000200001dff7812 */ /* 0x000fc4000788c0ff */
[----:B------:R-:W-:Y:S02]  /*111110*/  LOP3.LUT P5, RZ, R29, 0x40000, RZ, 0xc0, !PT ;  /* 0x000400001dff7812 */ /* 0x000fe400078ac0ff */
[----:B0-----:R-:W-:Y:S01]  /*111120*/  PRMT R10, R27, 0x7770, RZ ;  /* 0x000077701b0a7816 */ /* 0x001fe200000000ff */
[----:B------:R-:W4:Y:S04]  /*111130*/  LDL.LU.64 R2, [R1+0x34f0] ;  /* 0x0034f00001027983 */ /* 0x000f280000300a00 */
[----:B------:R-:W2:Y:S04]  /*111140*/  LDL.LU R0, [R1+0x540] ;  /* 0x0005400001007983 */ /* 0x000ea80000300800 */
[----:B------:R0:W-:Y:S04]  /*111150*/  STL.64 [R1+0x5910], R28 ;  /* 0x0059101c01007387 */ /* 0x0001e80000100a00 */
[----:B------:R-:W-:Y:S01]  /*111160*/  @P6 STG.E.U8 desc[UR42][R18.64], R10 ;  /* 0x0000000a12006986 */ /* 0x000fe2000c10112a */
[----:B------:R-:W-:-:S03]  /*111170*/  LOP3.LUT P6, RZ, R29, 0x80000, RZ, 0xc0, !PT ;  /* 0x000800001dff7812 */ /* 0x000fc600078cc0ff */
[----:B0-----:R-:W2:Y:S04]  /*111180*/  LDL.LU.64 R28, [R1+0x3540] ;  /* 0x00354000011c7983 */ /* 0x001ea80000300a00 */
[----:B--2---:R0:W-:Y:S04]  /*111190*/  STL.64 [R1+0x5918], R28 ;  /* 0x0059181c01007387 */ /* 0x0041e80000100a00 */
[----:B0-----:R-:W2:Y:S01]  /*1111a0*/  LDL.LU.64 R28, [R1+0x3520] ;  /* 0x00352000011c7983 */ /* 0x001ea20000300a00 */
[----:B------:R-:W-:-:S05]  /*1111b0*/  PRMT R10, R27, 0x7771, RZ ;  /* 0x000077711b0a7816 */ /* 0x000fca00000000ff */
[----:B------:R0:W-:Y:S01]  /*1111c0*/  @P0 STG.E.U8 desc[UR42][R20.64], R10 ;  /* 0x0000000a14000986 */ /* 0x0001e2000c10112a */
[----:B------:R-:W-:Y:S02]  /*1111d0*/  LOP3.LUT P0, RZ, R14, 0x80000, RZ, 0xc0, !PT ;  /* 0x000800000eff7812 */ /* 0x000fe4000780c0ff */
[----:B0-----:R-:W-:-:S11]  /*1111e0*/  PRMT R10, R27, 0x7772, RZ ;  /* 0x000077721b0a7816 */ /* 0x001fd600000000ff */
[----:B------:R-:W-:Y:S01]  /*1111f0*/  @P0 STG.E.U8 desc[UR42][R22.64], R10 ;  /* 0x0000000a16000986 */ /* 0x000fe2000c10112a */
[----:B------:R-:W-:-:S03]  /*111200*/  LOP3.LUT P0, RZ, R14, 0x40000, RZ, 0xc0, !PT ;  /* 0x000400000eff7812 */ /* 0x000fc6000780c0ff */
[----:B--2---:R0:W-:Y:S04]  /*111210*/  STL.64 [R1+0x5920], R28 ;  /* 0x0059201c01007387 */ /* 0x0041e80000100a00 */
[----:B0-----:R-:W2:Y:S01]  /*111220*/  LDL.LU.64 R28, [R1+0x3508] ;  /* 0x00350800011c7983 */ /* 0x001ea20000300a00 */
[----:B------:R-:W-:-:S03]  /*111230*/  PRMT R10, R27, 0x7773, RZ ;  /* 0x000077731b0a7816 */ /* 0x000fc600000000ff */
[----:B------:R-:W2:Y:S04]  /*111240*/  LDL.LU.64 R16, [R1+0x3518] ;  /* 0x0035180001107983 */ /* 0x000ea80000300a00 */
[----:B------:R-:W2:Y:S04]  /*111250*/  LDL.LU.64 R12, [R1+0x3538] ;  /* 0x00353800010c7983 */ /* 0x000ea80000300a00 */
[----:B------:R-:W2:Y:S04]  /*111260*/  LDL.LU.64 R18, [R1+0x3550] ;  /* 0x0035500001127983 */ /* 0x000ea80000300a00 */
[----:B---3--:R0:W-:Y:S01]  /*111270*/  @P0 STG.E.U8 desc[UR42][R8.64], R10 ;  /* 0x0000000a08000986 */ /* 0x0081e2000c10112a */
[----:B------:R-:W-:-:S03]  /*111280*/  LOP3.LUT P0, RZ, R14, 0x20000, RZ, 0xc0, !PT ;  /* 0x000200000eff7812 */ /* 0x000fc6000780c0ff */
[----:B------:R-:W3:Y:S04]  /*111290*/  LDL.LU R4, [R1+0x520] ;  /* 0x0005200001047983 */ /* 0x000ee80000300800 */
[----:B------:R-:W3:Y:S04]  /*1112a0*/  LDL.LU.64 R20, [R1+0x3560] ;  /* 0x0035600001147983 */ /* 0x000ee80000300a00 */
[----:B------:R-:W3:Y:S04]  /*1112b0*/  LDL.LU.64 R22, [R1+0x3548] ;  /* 0x0035480001167983 */ /* 0x000ee80000300a00 */
[----:B------:R-:W3:Y:S01]  /*1112c0*/  LDL.LU.64 R26, [R1+0x3558] ;  /* 0x00355800011a7983 */ /* 0x000ee20000300a00 */
[----:B0-----:R-:W-:-:S03]  /*1112d0*/  PRMT R10, R24, 0x7770, RZ ;  /* 0x00007770180a7816 */ /* 0x001fc600000000ff */
[----:B------:R-:W3:Y:S04]  /*1112e0*/  LDL.LU.64 R8, [R1+0x3578] ;  /* 0x0035780001087983 */ /* 0x000ee80000300a00 */
[----:B----4-:R0:W-:Y:S01]  /*1112f0*/  @P0 STG.E.U8 desc[UR42][R2.64], R10 ;  /* 0x0000000a02000986 */ /* 0x0101e2000c10112a */
[----:B------:R-:W-:Y:S02]  /*111300*/  LOP3.LUT P0, RZ, R14, 0x10000, RZ, 0xc0, !PT ;  /* 0x000100000eff7812 */ /* 0x000fe4000780c0ff */
[----:B0-----:R-:W-:Y:S01]  /*111310*/  PRMT R10, R24, 0x7771, RZ ;  /* 0x00007771180a7816 */ /* 0x001fe200000000ff */
[----:B------:R-:W4:Y:S04]  /*111320*/  LDL.LU.64 R2, [R1+0x3590] ;  /* 0x0035900001027983 */ /* 0x000f280000300a00 */
[----:B------:R-:W3:Y:S06]  /*111330*/  LDL.LU R25, [R1+0xd4] ;  /* 0x0000d40001197983 */ /* 0x000eec0000300800 */
        /* <DEDUP_REMOVED lines=19> */
[----:B---3--:R0:W-:Y:S02]  /*111470*/  @P2 STG.E.U8 desc[UR42][R20.64], R10 ;  /* 0x0000000a14002986 */ /* 0x0081e4000c10112a */
[----:B0-----:R-:W-:-:S05]  /*111480*/  PRMT R10, R4, 0x7770, RZ ;  /* 0x00007770040a7816 */ /* 0x001fca00000000ff */
[----:B------:R0:W-:Y:S02]  /*111490*/  @P3 STG.E.U8 desc[UR42][R22.64], R10 ;  /* 0x0000000a16003986 */ /* 0x0001e4000c10112a */
[----:B0-----:R-:W-:-:S05]  /*1114a0*/  PRMT R10, R4, 0x7771, RZ ;  /* 0x00007771040a7816 */ /* 0x001fca00000000ff */
[----:B------:R0:W-:Y:S02]  /*1114b0*/  @P4 STG.E.U8 desc[UR42][R26.64], R10 ;  /* 0x0000000a1a004986 */ /* 0x0001e4000c10112a */
[C---:B0-----:R-:W-:Y:S02]  /*1114c0*/  PRMT R10, R4.reuse, 0x7772, RZ ;  /* 0x00007772040a7816 */ /* 0x041fe400000000ff */
[----:B------:R-:W3:Y:S04]  /*1114d0*/  LDL.LU.64 R26, [R1+0x3570] ;  /* 0x00357000011a7983 */ /* 0x000ee80000300a00 */
[----:B------:R0:W-:Y:S02]  /*1114e0*/  @P5 STG.E.U8 desc[UR42][R8.64], R10 ;  /* 0x0000000a08005986 */ /* 0x0001e4000c10112a */
[----:B0-----:R-:W-:-:S02]  /*1114f0*/  PRMT R10, R4, 0x7773, RZ ;  /* 0x00007773040a7816 */ /* 0x001fc400000000ff */
[----:B------:R-:W3:Y:S04]  /*111500*/  LDL.LU.64 R8, [R1+0x3588] ;  /* 0x0035880001087983 */ /* 0x000ee80000300a00 */
[----:B----4-:R0:W-:Y:S04]  /*111510*/  @P6 STG.E.U8 desc[UR42][R2.64], R10 ;  /* 0x0000000a02006986 */ /* 0x0101e8000c10112a */
[----:B0-----:R-:W4:Y:S04]  /*111520*/  LDL.LU.64 R2, [R1+0x35a0] ;  /* 0x0035a00001027983 */ /* 0x001f280000300a00 */
[----:B------:R-:W3:Y:S01]  /*111530*/  LDL.LU R4, [R1+0x544] ;  /* 0x0005440001047983 */ /* 0x000ee20000300800 */
[----:B------:R-:W-:-:S02]  /*111540*/  LOP3.LUT P0, RZ, R25, 0x1, RZ, 0xc0, !PT ;  /* 0x0000000119ff7812 */ /* 0x000fc4000780c0ff */
[----:B------:R-:W-:Y:S01]  /*111550*/  LOP3.LUT R14, R14, 0xffffffef, RZ, 0xc0, !PT ;  /* 0xffffffef0e0e7812 */ /* 0x000fe200078ec0ff */
[----:B------:R-:W4:Y:S04]  /*111560*/  LDL.LU.64 R20, [R1+0x35c0] ;  /* 0x0035c00001147983 */ /* 0x000f280000300a00 */
[----:B------:R-:W4:Y:S04]  /*111570*/  LDL.LU.64 R22, [R1+0x3598] ;  /* 0x0035980001167983 */ /* 0x000f280000300a00 */
[----:B------:R-:W4:Y:S02]  /*111580*/  LDL.LU R11, [R1+0x524] ;  /* 0x00052400010b7983 */ /* 0x000f240000300800 */
[----:B------:R-:W-:-:S04]  /*111590*/  @P0 LOP3.LUT R14, R14, 0x10, RZ, 0xfc, !PT ;  /* 0x000000100e0e0812 */ /* 0x000fc800078efcff */
[----:B------:R-:W-:Y:S02]  /*1115a0*/  LOP3.LUT R14, R14, 0xffffffdf, RZ, 0xc0, !PT ;  /* 0xffffffdf0e0e7812 */ /* 0x000fe400078ec0ff */
        /* <DEDUP_REMOVED lines=16> */
[C---:B------:R-:W-:Y:S02]  /*1116b0*/  LOP3.LUT P4, RZ, R29.reuse, 0x200000, RZ, 0xc0, !PT ;  /* 0x002000001dff7812 */ /* 0x040fe4000788c0ff */
[----:B------:R-:W-:Y:S02]  /*1116c0*/  LOP3.LUT R14, R14, 0xfffffbff, RZ, 0xc0, !PT ;  /* 0xfffffbff0e0e7812 */ /* 0x000fe400078ec0ff */
[----:B------:R-:W-:-:S07]  /*1116d0*/  LOP3.LUT P5, RZ, R29, 0x400000, RZ, 0xc0, !PT ;  /* 0x004000001dff7812 */ /* 0x000fce00078ac0ff */
[----:B------:R-:W-:Y:S02]  /*1116e0*/  @P0 LOP3.LUT R14, R14, 0x400, RZ, 0xfc, !PT ;  /* 0x000004000e0e0812 */ /* 0x000fe400078efcff */
[C---:B------:R-:W-:Y:S01]  /*1116f0*/  LOP3.LUT P0, RZ, R29.reuse, 0x2000000, RZ, 0xc0, !PT ;  /* 0x020000001dff7812 */ /* 0x040fe2000780c0ff */
[----:B------:R-:W-:Y:S01]  /*111700*/  STL.64 [R1+0x54e8], R28 ;  /* 0x0054e81c01007387 */ /* 0x000fe20000100a00 */
[----:B------:R-:W-:Y:S02]  /*111710*/  LOP3.LUT R14, R14, 0xfffff7ff, RZ, 0xc0, !PT ;  /* 0xfffff7ff0e0e7812 */ /* 0x000fe400078ec0ff */
[----:B------:R-:W-:-:S09]  /*111720*/  LOP3.LUT P6, RZ, R29, 0x800000, RZ, 0xc0, !PT ;  /* 0x008000001dff7812 */ /* 0x000fd200078cc0ff */
[----:B------:R-:W-:Y:S02]  /*111730*/  @P0 LOP3.LUT R14, R14, 0x800, RZ, 0xfc, !PT ;  /* 0x000008000e0e0812 */ /* 0x000fe400078efcff */
[----:B------:R-:W-:Y:S02]  /*111740*/  LOP3.LUT P0, RZ, R29, 0x1000000, RZ, 0xc0, !PT ;  /* 0x010000001dff7812 */ /* 0x000fe4000780c0ff */
[----:B---3--:R-:W-:-:S05]  /*111750*/  PRMT R10, R4, 0x7770, RZ ;  /* 0x00007770040a7816 */ /* 0x008fca00000000ff */
[----:B------:R0:W-:Y:S02]  /*111760*/  @P3 STG.E.U8 desc[UR42][R26.64], R10 ;  /* 0x0000000a1a003986 */ /* 0x0001e4000c10112a */
[C---:B0-----:R-:W-:Y:S02]  /*111770*/  PRMT R10, R4.reuse, 0x7771, RZ ;  /* 0x00007771040a7816 */ /* 0x041fe400000000ff */
[----:B------:R-:W2:Y:S04]  /*111780*/  LDL.LU.64 R26, [R1+0x35b8] ;  /* 0x0035b800011a7983 */ /* 0x000ea80000300a00 */
[----:B------:R0:W-:Y:S02]  /*111790*/  @P4 STG.E.U8 desc[UR42][R8.64], R10 ;  /* 0x0000000a08004986 */ /* 0x0001e4000c10112a */
[----:B0-----:R-:W-:-:S02]  /*1117a0*/  PRMT R10, R4, 0x7772, RZ ;  /* 0x00007772040a7816 */ /* 0x001fc400000000ff */
[----:B------:R-:W3:Y:S04]  /*1117b0*/  LDL.LU.64 R8, [R1+0x35d0] ;  /* 0x0035d00001087983 */ /* 0x000ee80000300a00 */
[----:B------:R-:W2:Y:S04]  /*1117c0*/  LDL.LU R24, [R1+0x548] ;  /* 0x0005480001187983 */ /* 0x000ea80000300800 */
        /* <DEDUP_REMOVED lines=14> */
[C---:B------:R-:W-:Y:S02]  /*1118b0*/  LOP3.LUT P0, RZ, R14.reuse, 0x400, RZ, 0xc0, !PT ;  /* 0x000004000eff7812 */ /* 0x040fe4000780c0ff */
[----:B------:R-:W-:Y:S01]  /*1118c0*/  PRMT R10, R11, 0x7772, RZ ;  /* 0x000077720b0a7816 */ /* 0x000fe200000000ff */
[----:B------:R-:W2:Y:S04]  /*1118d0*/  LDL.LU.64 R16, [R1+0x3610] ;  /* 0x0036100001107983 */ /* 0x000ea80000300a00 */
[----:B------:R-:W2:Y:S04]  /*1118e0*/  LDL.LU.64 R12, [R1+0x35f0] ;  /* 0x0035f000010c7983 */ /* 0x000ea80000300a00 */
[----:B------:R-:W2:Y:S04]  /*1118f0*/  LDL.LU R4, [R1+0x528] ;  /* 0x0005280001047983 */ /* 0x000ea80000300800 */
[----:B------:R-:W2:Y:S04]  /*111900*/  LDL.LU R0, [R1+0x54c] ;  /* 0x00054c0001007983 */ /* 0x000ea80000300800 */
[----:B------:R-:W2:Y:S04]  /*111910*/  LDL.LU.64 R18, [R1+0x3608] ;  /* 0x0036080001127983 */ /* 0x000ea80000300a00 */
[----:B------:R-:W2:Y:S04]  /*111920*/  LDL.LU.64 R20, [R1+0x3620] ;  /* 0x0036200001147983 */ /* 0x000ea80000300a00 */
[----:B------:R-:W2:Y:S04]  /*111930*/  LDL.LU.64 R22, [R1+0x3640] ;  /* 0x0036400001167983 */ /* 0x000ea80000300a00 */
[----:B------:R-:W2:Y:S04]  /*111940*/  LDL.LU.64 R26, [R1+0x3618] ;  /* 0x00361800011a7983 */ /* 0x000ea80000300a00 */
[----:B---3--:R0:W-:Y:S01]  /*111950*/  @P0 STG.E.U8 desc[UR42][R8.64], R10 ;  /* 0x0000000a08000986 */ /* 0x0081e2000c10112a */
[----:B------:R-:W-:-:S02]  /*111960*/  LOP3.LUT P0, RZ, R14, 0x200, RZ, 0xc0, !PT ;  /* 0x000002000eff7812 */ /* 0x000fc4000780c0ff */
[----:B0-----:R-:W-:Y:S01]  /*111970*/  PRMT R10, R11, 0x7773, RZ ;  /* 0x000077730b0a7816 */ /* 0x001fe200000000ff */
[----:B------:R-:W3:Y:S10]  /*111980*/  LDL.LU.64 R8, [R1+0x3638] ;  /* 0x0036380001087983 */ /* 0x000ef40000300a00 */
[----:B----4-:R0:W-:Y:S01]  /*111990*/  @P0 STG.E.U8 desc[UR42][R2.64], R10 ;  /* 0x0000000a02000986 */ /* 0x0101e2000c10112a */
[----:B------:R-:W-:-:S02]  /*1119a0*/  LOP3.LUT P0, RZ, R14, 0x100, RZ, 0xc0, !PT ;  /* 0x000001000eff7812 */ /* 0x000fc4000780c0ff */
[----:B0-----:R-:W-:Y:S01]  /*1119b0*/  PRMT R10, R24, 0x7770, RZ ;  /* 0x00007770180a7816 */ /* 0x001fe200000000ff */
[----:B------:R-:W4:Y:S10]  /*1119c0*/  LDL.LU.64 R2, [R1+0x3648] ;  /* 0x0036480001027983 */ /* 0x000f340000300a00 */
        /* <DEDUP_REMOVED lines=31> */
[----:B---3--:R0:W-:Y:S02]  /*111bc0*/  @P5 STG.E.U8 desc[UR42][R8.64], R10 ;  /* 0x0000000a08005986 */ /* 0x0081e4000c10112a */
[----:B0-----:R-:W-:-:S02]  /*111bd0*/  PRMT R10, R0, 0x7772, RZ ;  /* 0x00007772000a7816 */ /* 0x001fc400000000ff */
[----:B------:R-:W3:Y:S04]  /*111be0*/  LDL.LU.64 R8, [R1+0x3650] ;  /* 0x0036500001087983 */ /* 0x000ee80000300a00 */
[----:B----4-:R0:W-:Y:S04]  /*111bf0*/  @P6 STG.E.U8 desc[UR42][R2.64], R10 ;  /* 0x0000000a02006986 */ /* 0x0101e8000c10112a */
[----:B0-----:R-:W4:Y:S04]  /*111c00*/  LDL.LU.64 R2, [R1+0x3660] ;  /* 0x0036600001027983 */ /* 0x001f280000300a00 */
[----:B------:R-:W3:Y:S04]  /*111c10*/  LDL.LU.64 R20, [R1+0x3680] ;  /* 0x0036800001147983 */ /* 0x000ee80000300a00 */
[----:B------:R-:W3:Y:S01]  /*111c20*/  LDL.LU R4, [R1+0x52c] ;  /* 0x00052c0001047983 */ /* 0x000ee20000300800 */
[----:B------:R-:W-:-:S02]  /*111c30*/  LOP3.LUT P3, RZ, R25, 0x80, RZ, 0xc0, !PT ;  /* 0x0000008019ff7812 */ /* 0x000fc4000786c0ff */
[C---:B------:R-:W-:Y:S02]  /*111c40*/  LOP3.LUT P4, RZ, R25.reuse, 0x100, RZ, 0xc0, !PT ;  /* 0x0000010019ff7812 */ /* 0x040fe4000788c0ff */
[----:B------:R-:W-:Y:S02]  /*111c50*/  PRMT R10, R0, 0x7773, RZ ;  /* 0x00007773000a7816 */ /* 0x000fe400000000ff */
[C---:B------:R-:W-:Y:S01]  /*111c60*/  LOP3.LUT P5, RZ, R25.reuse, 0x200, RZ, 0xc0, !PT ;  /* 0x0000020019ff7812 */ /* 0x040fe200078ac0ff */
        /* <DEDUP_REMOVED lines=8> */
[----:B------:R-:W-:Y:S01]  /*111cf0*/  LOP3.LUT P0, RZ, R25, 0x20000, RZ, 0xc0, !PT ;  /* 0x0002000019ff7812 */ /* 0x000fe2000780c0ff */
[----:B--2---:R0:W-:Y:S04]  /*111d00*/  @P3 STG.E.U8 desc[UR42][R26.64], R10 ;  /* 0x0000000a1a003986 */ /* 0x0041e8000c10112a */
[----:B0-----:R-:W2:Y:S01]  /*111d10*/  LDL.LU.64 R26, [R1+0x3678] ;  /* 0x00367800011a7983 */ /* 0x001ea20000300a00 */
[----:B---3--:R-:W-:-:S05]  /*111d20*/  PRMT R10, R4, 0x7770, RZ ;  /* 0x00007770040a7816 */ /* 0x008fca00000000ff */
[----:B------:R0:W-:Y:S02]  /*111d30*/  @P4 STG.E.U8 desc[UR42][R8.64], R10 ;  /* 0x0000000a08004986 */ /* 0x0001e4000c10112a */
[----:B0-----:R-:W-:Y:S02]  /*111d40*/  PRMT R10, R4, 0x7771, RZ ;  /* 0x00007771040a7816 */ /* 0x001fe400000000ff */
[----:B------:R-:W3:Y:S04]  /*111d50*/  LDL.LU.64 R8, [R1+0x3688] ;  /* 0x0036880001087983 */ /* 0x000ee80000300a00 */
[----:B----4-:R0:W-:Y:S04]  /*111d60*/  @P5 STG.E.U8 desc[UR42][R2.64], R10 ;  /* 0x0000000a02005986 */ /* 0x0101e8000c10112a */
[----:B0-----:R-:W4:Y:S04]  /*111d70*/  LDL.LU.64 R2, [R1+0x36b0] ;  /* 0x0036b00001027983 */ /* 0x001f280000300a00 */
[----:B------:R-:W2:Y:S01]  /*111d80*/  LDL.LU R24, [R1+0x4f0] ;  /* 0x0004f00001187983 */ /* 0x000ea20000300800 */
        /* <DEDUP_REMOVED lines=16> */
[----:B------:R-:W-:Y:S02]  /*111e90*/  PRMT R10, R4, 0x7772, RZ ;  /* 0x00007772040a7816 */ /* 0x000fe400000000ff */
[----:B------:R-:W-:Y:S02]  /*111ea0*/  LOP3.LUT R14, R14, 0xfffffff7, RZ, 0xc0, !PT ;  /* 0xfffffff70e0e7812 */ /* 0x000fe400078ec0ff */
[C---:B------:R-:W-:Y:S02]  /*111eb0*/  LOP3.LUT P1, RZ, R25.reuse, 0x100000, RZ, 0xc0, !PT ;  /* 0x0010000019ff7812 */ /* 0x040fe4000782c0ff */
[C---:B------:R-:W-:Y:S01]  /*111ec0*/  LOP3.LUT P2, RZ, R25.reuse, 0x200000, RZ, 0xc0, !PT ;  /* 0x0020000019ff7812 */ /* 0x040fe2000784c0ff */
[----:B------:R-:W-:Y:S01]  /*111ed0*/  @P6 STG.E.U8 desc[UR42][R20.64], R10 ;  /* 0x0000000a14006986 */ /* 0x000fe2000c10112a */
[----:B------:R-:W-:-:S02]  /*111ee0*/  LOP3.LUT P3, RZ, R25, 0x400000, RZ, 0xc0, !PT ;  /* 0x0040000019ff7812 */ /* 0x000fc4000786c0ff */
[C---:B------:R-:W-:Y:S02]  /*111ef0*/  LOP3.LUT P4, RZ, R25.reuse, 0x800000, RZ, 0xc0, !PT ;  /* 0x0080000019ff7812 */ /* 0x040fe4000788c0ff */
[C---:B------:R-:W-:Y:S02]  /*111f00*/  LOP3.LUT P5, RZ, R25.reuse, 0x1000000, RZ, 0xc0, !PT ;  /* 0x0100000019ff7812 */ /* 0x040fe400078ac0ff */
[C---:B------:R-:W-:Y:S02]  /*111f10*/  LOP3.LUT P6, RZ, R25.reuse, 0x2000000, RZ, 0xc0, !PT ;  /* 0x0200000019ff7812 */ /* 0x040fe400078cc0ff */
[----:B------:R-:W-:Y:S02]  /*111f20*/  @P0 LOP3.LUT R14, R14, 0x8, RZ, 0xfc, !PT ;  /* 0x000000080e0e0812 */ /* 0x000fe400078efcff */
[----:B------:R-:W-:Y:S01]  /*111f30*/  LOP3.LUT P0, RZ, R25, 0x800, RZ, 0xc0, !PT ;  /* 0x0000080019ff7812 */ /* 0x000fe2000780c0ff */
[----:B--2---:R0:W-:Y:S04]  /*111f40*/  STL.64 [R1+0x58f8], R24 ;  /* 0x0058f81801007387 */ /* 0x0041e80000100a00 */
[----:B0-----:R-:W2:Y:S04]  /*111f50*/  LDL.LU.64 R24, [R1+0x36c0] ;  /* 0x0036c00001187983 */ /* 0x001ea80000300a00 */
[----:B------:R-:W2:Y:S01]  /*111f60*/  LDL.LU.64 R28, [R1+0x36d0] ;  /* 0x0036d000011c7983 */ /* 0x000ea20000300a00 */
        /* <DEDUP_REMOVED lines=8> */
[----:B------:R-:W-:-:S05]  /*111ff0*/  PRMT R10, R11, 0x7771, RZ ;  /* 0x000077710b0a7816 */ /* 0x000fca00000000ff */
[----:B---3--:R0:W-:Y:S01]  /*112000*/  @P0 STG.E.U8 desc[UR42][R8.64], R10 ;  /* 0x0000000a08000986 */ /* 0x0081e2000c10112a */
[----:B------:R-:W-:Y:S02]  /*112010*/  LOP3.LUT P0, RZ, R14, 0x2, RZ, 0xc0, !PT ;  /* 0x000000020eff7812 */ /* 0x000fe4000780c0ff */
[----:B0-----:R-:W-:-:S11]  /*112020*/  PRMT R10, R11, 0x7772, RZ ;  /* 0x000077720b0a7816 */ /* 0x001fd600000000ff */
[----:B----4-:R0:W-:Y:S01]  /*112030*/  @P0 STG.E.U8 desc[UR42][R2.64], R10 ;  /* 0x0000000a02000986 */ /* 0x0101e2000c10112a */
[----:B------:R-:W-:Y:S02]  /*112040*/  LOP3.LUT P0, RZ, R14, 0x1, RZ, 0xc0, !PT ;  /* 0x000000010eff7812 */ /* 0x000fe4000780c0ff */
[----:B0-----:R-:W-:-:S11]  /*112050*/  PRMT R10, R11, 0x7773, RZ ;  /* 0x000077730b0a7816 */ /* 0x001fd600000000ff */
[----:B------:R-:W-:Y:S04]  /*112060*/  @P0 STG.E.U8 desc[UR42][R24.64], R10 ;  /* 0x0000000a18000986 */ /* 0x000fe8000c10112a */
[----:B--2---:R0:W-:Y:S04]  /*112070*/  STL.64 [R1+0x58f0], R28 ;  /* 0x0058f01c01007387 */ /* 0x0041e80000100a00 */
[----:B0-----:R-:W2:Y:S04]  /*112080*/  LDL.LU.64 R28, [R1+0x36a8] ;  /* 0x0036a800011c7983 */ /* 0x001ea80000300a00 */
[----:B------:R-:W3:Y:S04]  /*112090*/  LDL.LU R0, [R1+0x514] ;  /* 0x0005140001007983 */ /* 0x000ee80000300800 */
[----:B------:R-:W4:Y:S04]  /*1120a0*/  LDL.LU.64 R16, [R1+0x36e8] ;  /* 0x0036e80001107983 */ /* 0x000f280000300a00 */
[----:B------:R-:W2:Y:S04]  /*1120b0*/  LDL.LU.64 R12, [R1+0x36c8] ;  /* 0x0036c800010c7983 */ /* 0x000ea80000300a00 */
[----:B------:R-:W2:Y:S04]  /*1120c0*/  LDL.LU.64 R20, [R1+0x36e0] ;  /* 0x0036e00001147983 */ /* 0x000ea80000300a00 */
[----:B------:R-:W2:Y:S04]  /*1120d0*/  LDL.LU R19, [R1+0x4f4] ;  /* 0x0004f40001137983 */ /* 0x000ea80000300800 */
[----:B------:R-:W2:Y:S04]  /*1120e0*/  LDL.LU.64 R22, [R1+0x3700] ;  /* 0x0037000001167983 */ /* 0x000ea80000300a00 */
[----:B------:R-:W2:Y:S04]  /*1120f0*/  LDL.LU.64 R26, [R1+0x3710] ;  /* 0x00371000011a7983 */ /* 0x000ea80000300a00 */
[----:B------:R-:W2:Y:S04]  /*112100*/  LDL.LU.64 R8, [R1+0x36f8] ;  /* 0x0036f80001087983 */ /* 0x000ea80000300a00 */
[----:B------:R-:W2:Y:S04]  /*112110*/  LDL.LU.64 R2, [R1+0x3708] ;  /* 0x0037080001027983 */ /* 0x000ea80000300a00 */
[----:B------:R-:W2:Y:S04]  /*112120*/  LDL.LU R4, [R1+0xd8] ;  /* 0x0000d80001047983 */ /* 0x000ea80000300800 */
[----:B------:R-:W2:Y:S01]  /*112130*/  LDL.LU.64 R24, [R1+0x58f8] ;  /* 0x0058f80001187983 */ /* 0x000ea20000300a00 */
[----:B------:R-:W-:-:S02]  /*112140*/  LOP3.LUT P0, RZ, R15, 0x80000000, RZ, 0xc0, !PT ;  /* 0x800000000fff7812 */ /* 0x000fc4000780c0ff */
[----:B--2---:R-:W-:-:S11]  /*112150*/  PRMT R10, R24, 0x7770, RZ ;  /* 0x00007770180a7816 */ /* 0x004fd600000000ff */
[----:B------:R0:W-:Y:S04]  /*112160*/  @P0 STG.E.U8 desc[UR42][R28.64], R10 ;  /* 0x0000000a1c000986 */ /* 0x0001e8000c10112a */
[----:B0-----:R-:W2:Y:S01]  /*112170*/  LDL.LU.64 R28, [R1+0x58f0] ;  /* 0x0058f000011c7983 */ /* 0x001ea20000300a00 */
[----:B------:R-:W-:Y:S02]  /*112180*/  LOP3.LUT P0, RZ, R15, 0x40000000, RZ, 0xc0, !PT ;  /* 0x400000000fff7812 */ /* 0x000fe4000780c0ff */
[----:B------:R-:W-:-:S11]  /*112190*/  PRMT R10, R24, 0x7771, RZ ;  /* 0x00007771180a7816 */ /* 0x000fd600000000ff */
[----:B--2---:R0:W-:Y:S04]  /*1121a0*/  @P0 STG.E.U8 desc[UR42][R28.64], R10 ;  /* 0x0000000a1c000986 */ /* 0x0041e8000c10112a */
[----:B0-----:R-:W2:Y:S01]  /*1121b0*/  LDL.LU.64 R28, [R1+0x58e8] ;  /* 0x0058e800011c7983 */ /* 0x001ea20000300a00 */
[----:B------:R-:W-:Y:S02]  /*1121c0*/  LOP3.LUT P0, RZ, R15, 0x20000000, RZ, 0xc0, !PT ;  /* 0x200000000fff7812 */ /* 0x000fe4000780c0ff */
[----:B------:R-:W-:-:S11]  /*1121d0*/  PRMT R10, R24, 0x7772, RZ ;  /* 0x00007772180a7816 */ /* 0x000fd600000000ff */
[----:B--2---:R0:W-:Y:S01]  /*1121e0*/  @P0 STG.E.U8 desc[UR42][R28.64], R10 ;  /* 0x0000000a1c000986 */ /* 0x0041e2000c10112a */
[----:B------:R-:W-:Y:S02]  /*1121f0*/  LOP3.LUT P0, RZ, R15, 0x10000000, RZ, 0xc0, !PT ;  /* 0x100000000fff7812 */ /* 0x000fe4000780c0ff */
[----:B0-----:R-:W-:-:S11]  /*112200*/  PRMT R10, R24, 0x7773, RZ ;  /* 0x00007773180a7816 */ /* 0x001fd600000000ff */
[----:B----4-:R3:W-:Y:S02]  /*112210*/  @P0 STG.E.U8 desc[UR42][R16.64], R10 ;  /* 0x0000000a10000986 */ /* 0x0107e4000c10112a */
[----:B---3--:R-:W-:-:S05]  /*112220*/  PRMT R10, R0, 0x7770, RZ ;  /* 0x00007770000a7816 */ /* 0x008fca00000000ff */
[----:B------:R0:W-:Y:S02]  /*112230*/  @P1 STG.E.U8 desc[UR42][R12.64], R10 ;  /* 0x0000000a0c001986 */ /* 0x0001e4000c10112a */
[----:B0-----:R-:W-:-:S05]  /*112240*/  PRMT R10, R0, 0x7771, RZ ;  /* 0x00007771000a7816 */ /* 0x001fca00000000ff */
[----:B------:R0:W-:Y:S02]  /*112250*/  @P2 STG.E.U8 desc[UR42][R20.64], R10 ;  /* 0x0000000a14002986 */ /* 0x0001e4000c10112a */
[C---:B0-----:R-:W-:Y:S02]  /*112260*/  PRMT R10, R0.reuse, 0x7772, RZ ;  /* 0x00007772000a7816 */ /* 0x041fe400000000ff */
[----:B------:R-:W2:Y:S04]  /*112270*/  LDL.LU.64 R20, [R1+0x3730] ;  /* 0x0037300001147983 */ /* 0x000ea80000300a00 */
        /* <DEDUP_REMOVED lines=30> */
[----:B------:R-:W-:-:S07]  /*112460*/  LOP3.LUT P4, RZ, R25, 0x8000000, RZ, 0xc0, !PT ;  /* 0x0800000019ff7812 */ /* 0x000fce000788c0ff */
[----:B------:R-:W-:Y:S02]  /*112470*/  @P0 LOP3.LUT R15, R15, 0x2000000, RZ, 0xfc, !PT ;  /* 0x020000000f0f0812 */ /* 0x000fe400078efcff */
[----:B------:R-:W-:Y:S02]  /*112480*/  LOP3.LUT P0, RZ, R4, 0x1, RZ, 0xc0, !PT ;  /* 0x0000000104ff7812 */ /* 0x000fe4000780c0ff */
[----:B------:R-:W-:Y:S02]  /*112490*/  PRMT R10, R19, 0x7772, RZ ;  /* 0x00007772130a7816 */ /* 0x000fe400000000ff */
[----:B------:R-:W-:Y:S02]  /*1124a0*/  LOP3.LUT R15, R15, 0xfbffffff, RZ, 0xc0, !PT ;  /* 0xfbffffff0f0f7812 */ /* 0x000fe400078ec0ff */
[C---:B------:R-:W-:Y:S02]  /*1124b0*/  LOP3.LUT P5, RZ, R25.reuse, 0x10000000, RZ, 0xc0, !PT ;  /* 0x1000000019ff7812 */ /* 0x040fe400078ac0ff */
[----:B------:R-:W-:-:S05]  /*1124c0*/  LOP3.LUT P6, RZ, R25, 0x20000000, RZ, 0xc0, !PT ;  /* 0x2000000019ff7812 */ /* 0x000fca00078cc0ff */
[----:B------:R-:W-:Y:S02]  /*1124d0*/  @P0 LOP3.LUT R15, R15, 0x4000000, RZ, 0xfc, !PT ;  /* 0x040000000f0f0812 */ /* 0x000fe400078efcff */
[----:B------:R-:W-:Y:S02]  /*1124e0*/  LOP3.LUT P0, RZ, R25, 0x80000000, RZ, 0xc0, !PT ;  /* 0x8000000019ff7812 */ /* 0x000fe4000780c0ff */
[----:B------:R-:W-:-:S11]  /*1124f0*/  LOP3.LUT R15, R15, 0xf7ffffff, RZ, 0xc0, !PT ;  /* 0xf7ffffff0f0f7812 */ /* 0x000fd600078ec0ff */
[----:B------:R-:W-:Y:S02]  /*112500*/  @P0 LOP3.LUT R15, R15, 0x8000000, RZ, 0xfc, !PT ;  /* 0x080000000f0f0812 */ /* 0x000fe400078efcff */
[----:B------:R-:W-:Y:S02]  /*112510*/  LOP3.LUT P0, RZ, R25, 0x40000000, RZ, 0xc0, !PT ;  /* 0x4000000019ff7812 */ /* 0x000fe4000780c0ff */
[----:B------:R-:W4:Y:S04]  /*112520*/  LDL.LU.64 R24, [R1+0x3768] ;  /* 0x0037680001187983 */ /* 0x000f280000300a00 */
[----:B------:R-:W4:Y:S04]  /*112530*/  LDL.LU R11, [R1+0x4f8] ;  /* 0x0004f800010b7983 */ /* 0x000f280000300800 */
[----:B--2---:R0:W-:Y:S02]  /*112540*/  @P3 STG.E.U8 desc[UR42][R20.64], R10 ;  /* 0x0000000a14003986 */ /* 0x0041e4000c10112a */
[----:B0-----:R-:W-:-:S05]  /*112550*/  PRMT R10, R19, 0x7773, RZ ;  /* 0x00007773130a7816 */ /* 0x001fca00000000ff */
[----:B---3--:R0:W-:Y:S04]  /*112560*/  @P4 STG.E.U8 desc[UR42][R8.64], R10 ;  /* 0x0000000a08004986 */ /* 0x0081e8000c10112a */
[----:B0-----:R-:W2:Y:S01]  /*112570*/  LDL.LU.64 R8, [R1+0x3748] ;  /* 0x0037480001087983 */ /* 0x001ea20000300a00 */
[----:B----4-:R-:W-:-:S05]  /*112580*/  PRMT R10, R0, 0x7770, RZ ;  /* 0x00007770000a7816 */ /* 0x010fca00000000ff */
[----:B------:R0:W-:Y:S02]  /*112590*/  @P5 STG.E.U8 desc[UR42][R2.64], R10 ;  /* 0x0000000a02005986 */ /* 0x0001e4000c10112a */
[C---:B0-----:R-:W-:Y:S02]  /*1125a0*/  PRMT R10, R0.reuse, 0x7771, RZ ;  /* 0x00007771000a7816 */ /* 0x041fe400000000ff */
[----:B------:R-:W3:Y:S04]  /*1125b0*/  LDL.LU.64 R2, [R1+0x3760] ;  /* 0x0037600001027983 */ /* 0x000ee80000300a00 */
[----:B------:R0:W-:Y:S04]  /*1125c0*/  @P6 STG.E.U8 desc[UR42][R26.64], R10 ;  /* 0x0000000a1a006986 */ /* 0x0001e8000c10112a */
[----:B0-----:R-:W4:Y:S04]  /*1125d0*/  LDL.LU R26, [R1+0x51c] ;  /* 0x00051c00011a7983 */ /* 0x001f280000300800 */
[----:B------:R-:W2:Y:S04]  /*1125e0*/  LDL.LU.64 R28, [R1+0x3778] ;  /* 0x00377800011c7983 */ /* 0x000ea80000300a00 */
        /* <DEDUP_REMOVED lines=11> */
[----:B------:R-:W4:Y:S04]  /*1126a0*/  LDL.LU.64 R16, [R1+0x3788] ;  /* 0x0037880001107983 */ /* 0x000f280000300a00 */
[----:B------:R-:W4:Y:S04]  /*1126b0*/  LDL.LU R27, [R1+0x4fc] ;  /* 0x0004fc00011b7983 */ /* 0x000f280000300800 */
[----:B------:R-:W4:Y:S04]  /*1126c0*/  LDL.LU.64 R12, [R1+0x37b0] ;  /* 0x0037b000010c7983 */ /* 0x000f280000300a00 */
[----:B------:R0:W-:Y:S01]  /*1126d0*/  @P0 STG.E.U8 desc[UR42][R8.64], R10 ;  /* 0x0000000a08000986 */ /* 0x0001e2000c10112a */
[----:B------:R-:W-:-:S03]  /*1126e0*/  LOP3.LUT P0, RZ, R15, 0x2000000, RZ, 0xc0, !PT ;  /* 0x020000000fff7812 */ /* 0x000fc6000780c0ff */
[----:B------:R-:W4:Y:S04]  /*1126f0*/  LDL.LU.64 R18, [R1+0x37c0] ;  /* 0x0037c00001127983 */ /* 0x000f280000300a00 */
[----:B------:R-:W4:Y:S04]  /*112700*/  LDL.LU.64 R20, [R1+0x37a8] ;  /* 0x0037a80001147983 */ /* 0x000f280000300a00 */
[----:B------:R-:W4:Y:S04]  /*112710*/  LDL.LU.64 R22, [R1+0x37b8] ;  /* 0x0037b80001167983 */ /* 0x000f280000300a00 */
[----:B------:R-:W4:Y:S04]  /*112720*/  LDL.LU R0, [R1+0x500] ;  /* 0x0005000001007983 */ /* 0x000f280000300800 */
        /* <DEDUP_REMOVED lines=45> */
[----:B------:R-:W-:Y:S02]  /*112a00*/  PRMT R10, R0, 0x7771, RZ ;  /* 0x00007771000a7816 */ /* 0x000fe400000000ff */
[----:B------:R-:W-:Y:S01]  /*112a10*/  LOP3.LUT P5, RZ, R4, 0x8000, RZ, 0xc0, !PT ;  /* 0x0000800004ff7812 */ /* 0x000fe200078ac0ff */
[----:B------:R-:W3:Y:S04]  /*112a20*/  LDL.LU.64 R18, [R1+0x37f8] ;  /* 0x0037f80001127983 */ /* 0x000ee80000300a00 */
[----:B------:R-:W3:Y:S04]  /*112a30*/  LDL.LU.64 R20, [R1+0x3808] ;  /* 0x0038080001147983 */ /* 0x000ee80000300a00 */
[----:B------:R-:W3:Y:S04]  /*112a40*/  LDL.LU.64 R22, [R1+0x3830] ;  /* 0x0038300001167983 */ /* 0x000ee80000300a00 */
[----:B------:R-:W3:Y:S04]  /*112a50*/  LDL.LU R27, [R1+0x4e0] ;  /* 0x0004e000011b7983 */ /* 0x000ee80000300800 */
[----:B--2---:R0:W-:Y:S02]  /*112a60*/  @P3 STG.E.U8 desc[UR42][R24.64], R10 ;  /* 0x0000000a18003986 */ /* 0x0041e4000c10112a */
[----:B0-----:R-:W-:-:S02]  /*112a70*/  PRMT R10, R0, 0x7772, RZ ;  /* 0x00007772000a7816 */ /* 0x001fc400000000ff */
[----:B------:R-:W2:Y:S04]  /*112a80*/  LDL.LU R25, [R1+0x504] ;  /* 0x0005040001197983 */ /* 0x000ea80000300800 */
[----:B----4-:R0:W-:Y:S02]  /*112a90*/  @P4 STG.E.U8 desc[UR42][R8.64], R10 ;  /* 0x0000000a08004986 */ /* 0x0101e4000c10112a */
[----:B0-----:R-:W-:Y:S02]  /*112aa0*/  PRMT R10, R0, 0x7773, RZ ;  /* 0x00007773000a7816 */ /* 0x001fe400000000ff */
[----:B------:R-:W4:Y:S04]  /*112ab0*/  LDL.LU.64 R8, [R1+0x3840] ;  /* 0x0038400001087983 */ /* 0x000f280000300a00 */
[----:B---3--:R0:W-:Y:S04]  /*112ac0*/  @P5 STG.E.U8 desc[UR42][R2.64], R10 ;  /* 0x0000000a02005986 */ /* 0x0081e8000c10112a */
[----:B0-----:R-:W3:Y:S04]  /*112ad0*/  LDL.LU.64 R2, [R1+0x3828] ;  /* 0x0038280001027983 */ /* 0x001ee80000300a00 */
[----:B------:R-:W2:Y:S04]  /*112ae0*/  LDL.LU R0, [R1+0x4e4] ;  /* 0x0004e40001007983 */ /* 0x000ea80000300800 */
        /* <DEDUP_REMOVED lines=21> */
[C---:B------:R-:W-:Y:S01]  /*112c40*/  LOP3.LUT P0, RZ, R4.reuse, 0x80000, RZ, 0xc0, !PT ;  /* 0x0008000004ff7812 */ /* 0x040fe2000780c0ff */
        /* <DEDUP_REMOVED lines=8> */
[----:B------:R-:W2:Y:S01]  /*112cd0*/  LDL.LU.64 R12, [R1+0x3860] ;  /* 0x00386000010c7983 */ /* 0x000ea20000300a00 */
[----:B------:R-:W-:-:S11]  /*112ce0*/  LOP3.LUT R15, R15, 0xfff7ffff, RZ, 0xc0, !PT ;  /* 0xfff7ffff0f0f7812 */ /* 0x000fd600078ec0ff */
        /* <DEDUP_REMOVED lines=11> */
[----:B0-----:R-:W-:Y:S02]  /*112da0*/  PRMT R10, R27, 0x7773, RZ ;  /* 0x000077731b0a7816 */ /* 0x001fe400000000ff */
[C---:B------:R-:W-:Y:S02]  /*112db0*/  LOP3.LUT P1, RZ, R4.reuse, 0x4000000, RZ, 0xc0, !PT ;  /* 0x0400000004ff7812 */ /* 0x040fe4000782c0ff */
[C---:B------:R-:W-:Y:S02]  /*112dc0*/  LOP3.LUT P2, RZ, R4.reuse, 0x8000000, RZ, 0xc0, !PT ;  /* 0x0800000004ff7812 */ /* 0x040fe4000784c0ff */
[C---:B------:R-:W-:Y:S02]  /*112dd0*/  LOP3.LUT P3, RZ, R4.reuse, 0x10000000, RZ, 0xc0, !PT ;  /* 0x1000000004ff7812 */ /* 0x040fe4000786c0ff */
[----:B------:R-:W-:-:S03]  /*112de0*/  LOP3.LUT P4, RZ, R4, 0x20000000, RZ, 0xc0, !PT ;  /* 0x2000000004ff7812 */ /* 0x000fc6000788c0ff */
[----:B----4-:R0:W-:Y:S01]  /*112df0*/  @P0 STG.E.U8 desc[UR42][R8.64], R10 ;  /* 0x0000000a08000986 */ /* 0x0101e2000c10112a */
[----:B------:R-:W-:Y:S02]  /*112e00*/  LOP3.LUT P0, RZ, R15, 0x20000, RZ, 0xc0, !PT ;  /* 0x000200000fff7812 */ /* 0x000fe4000780c0ff */
[C---:B------:R-:W-:Y:S02]  /*112e10*/  LOP3.LUT P5, RZ, R4.reuse, 0x40000000, RZ, 0xc0, !PT ;  /* 0x4000000004ff7812 */ /* 0x040fe400078ac0ff */
[----:B------:R-:W-:Y:S01]  /*112e20*/  LOP3.LUT P6, RZ, R4, 0x80000000, RZ, 0xc0, !PT ;  /* 0x8000000004ff7812 */ /* 0x000fe200078cc0ff */
[----:B------:R-:W4:Y:S04]  /*112e30*/  LDL.LU.64 R22, [R1+0x3878] ;  /* 0x0038780001167983 */ /* 0x000f280000300a00 */
[----:B------:R-:W4:Y:S04]  /*112e40*/  LDL.LU R4, [R1+0x508] ;  /* 0x0005080001047983 */ /* 0x000f280000300800 */
        /* <DEDUP_REMOVED lines=27> */
[----:B----4-:R-:W-:-:S05]  /*113000*/  PRMT R10, R4, 0x7770, RZ ;  /* 0x00007770040a7816 */ /* 0x010fca00000000ff */
[----:B------:R0:W-:Y:S02]  /*113010*/  @P3 STG.E.U8 desc[UR42][R22.64], R10 ;  /* 0x0000000a16003986 */ /* 0x0001e4000c10112a */
[----:B0-----:R-:W-:-:S05]  /*113020*/  PRMT R10, R4, 0x7771, RZ ;  /* 0x00007771040a7816 */ /* 0x001fca00000000ff */
[----:B------:R0:W-:Y:S02]  /*113030*/  @P4 STG.E.U8 desc[UR42][R26.64], R10 ;  /* 0x0000000a1a004986 */ /* 0x0001e4000c10112a */
[C---:B0-----:R-:W-:Y:S02]  /*113040*/  PRMT R10, R4.reuse, 0x7772, RZ ;  /* 0x00007772040a7816 */ /* 0x041fe400000000ff */
[----:B------:R-:W2:Y:S04]  /*113050*/  LDL.LU.64 R26, [R1+0x38a8] ;  /* 0x0038a800011a7983 */ /* 0x000ea80000300a00 */
[----:B------:R0:W-:Y:S02]  /*113060*/  @P5 STG.E.U8 desc[UR42][R8.64], R10 ;  /* 0x0000000a08005986 */ /* 0x0001e4000c10112a */
        /* <DEDUP_REMOVED lines=54> */
[----:B------:R-:W2:Y:S04]  /*1133d0*/  LDL.LU R25, [R1+0x4b0] ;  /* 0x0004b00001197983 */ /* 0x000ea80000300800 */
[----:B------:R-:W2:Y:S01]  /*1133e0*/  LDL.LU.64 R18, [R1+0x3938] ;  /* 0x0039380001127983 */ /* 0x000ea20000300a00 */
[----:B------:R-:W-:Y:S02]  /*1133f0*/  @P0 LOP3.LUT R15, R15, 0x800, RZ, 0xfc, !PT ;  /* 0x000008000f0f0812 */ /* 0x000fe400078efcff */
[----:B------:R-:W-:Y:S01]  /*113400*/  LOP3.LUT P0, RZ, R24, 0x10, RZ, 0xc0, !PT ;  /* 0x0000001018ff7812 */ /* 0x000fe2000780c0ff */
[----:B------:R0:W-:Y:S02]  /*113410*/  @P6 STG.E.U8 desc[UR42][R20.64], R10 ;  /* 0x0000000a14006986 */ /* 0x0001e4000c10112a */
[----:B0-----:R-:W-:-:S02]  /*113420*/  PRMT R10, R11, 0x7770, RZ ;  /* 0x000077700b0a7816 */ /* 0x001fc400000000ff */
[----:B------:R-:W2:Y:S08]  /*113430*/  LDL.LU.64 R20, [R1+0x3950] ;  /* 0x0039500001147983 */ /* 0x000eb00000300a00 */
[----:B------:R0:W-:Y:S01]  /*113440*/  @P0 STG.E.U8 desc[UR42][R22.64], R10 ;  /* 0x0000000a16000986 */ /* 0x0001e2000c10112a */
[----:B------:R-:W-:Y:S02]  /*113450*/  LOP3.LUT P0, RZ, R15, 0x800, RZ, 0xc0, !PT ;  /* 0x000008000fff7812 */ /* 0x000fe4000780c0ff */
        /* <DEDUP_REMOVED lines=28> */
[----:B--2---:R0:W-:Y:S04]  /*113620*/  @P0 STG.E.U8 desc[UR42][R16.64], R10 ;  /* 0x0000000a10000986 */ /* 0x0041e8000c10112a */
[----:B0-----:R-:W2:Y:S01]  /*113630*/  LDL.LU R16, [R1+0x58b4] ;  /* 0x0058b40001107983 */ /* 0x001ea20000300800 */
        /* <DEDUP_REMOVED lines=21> */
[----:B------:R-:W3:Y:S04]  /*113790*/  LDL.LU.64 R20, [R1+0x39b0] ;  /* 0x0039b00001147983 */ /* 0x000ee80000300a00 */
[----:B------:R-:W3:Y:S01]  /*1137a0*/  LDL.LU R4, [R1+0x4d4] ;  /* 0x0004d40001047983 */ /* 0x000ee20000300800 */
[----:B------:R-:W-:-:S02]  /*1137b0*/  LOP3.LUT P0, RZ, R24, 0x80000000, RZ, 0xc0, !PT ;  /* 0x8000000018ff7812 */ /* 0x000fc4000780c0ff */
[----:B------:R-:W-:Y:S01]  /*1137c0*/  LOP3.LUT R15, R15, 0xfffffffe, RZ, 0xc0, !PT ;  /* 0xfffffffe0f0f7812 */ /* 0x000fe200078ec0ff */
[----:B------:R-:W4:Y:S01]  /*1137d0*/  LDL.LU.64 R22, [R1+0x39c0] ;  /* 0x0039c00001167983 */ /* 0x000f220000300a00 */
[----:B------:R-:W-:-:S03]  /*1137e0*/  LOP3.LUT P3, RZ, R24, 0x80000, RZ, 0xc0, !PT ;  /* 0x0008000018ff7812 */ /* 0x000fc6000786c0ff */
[----:B------:R-:W4:Y:S04]  /*1137f0*/  LDL.LU R11, [R1+0x4b4] ;  /* 0x0004b400010b7983 */ /* 0x000f280000300800 */
[----:B------:R-:W4:Y:S01]  /*113800*/  LDL.LU R0, [R1+0x310] ;  /* 0x0003100001007983 */ /* 0x000f220000300800 */
[C---:B------:R-:W-:Y:S02]  /*113810*/  LOP3.LUT P4, RZ, R24.reuse, 0x100000, RZ, 0xc0, !PT ;  /* 0x0010000018ff7812 */ /* 0x040fe4000788c0ff */
[C---:B------:R-:W-:Y:S02]  /*113820*/  LOP3.LUT P5, RZ, R24.reuse, 0x200000, RZ, 0xc0, !PT ;  /* 0x0020000018ff7812 */ /* 0x040fe400078ac0ff */
[----:B------:R-:W-:Y:S02]  /*113830*/  LOP3.LUT P6, RZ, R24, 0x400000, RZ, 0xc0, !PT ;  /* 0x0040000018ff7812 */ /* 0x000fe400078cc0ff */
[----:B------:R-:W-:-:S02]  /*113840*/  PRMT R10, R25, 0x7773, RZ ;  /* 0x00007773190a7816 */ /* 0x000fc400000000ff */
        /* <DEDUP_REMOVED lines=21> */
[----:B------:R-:W-:Y:S10]  /*1139a0*/  STL [R1+0x58b0], R16 ;  /* 0x0058b01001007387 */ /* 0x000ff40000100800 */
[----:B------:R-:W-:-:S02]  /*1139b0*/  @P0 LOP3.LUT R15, R15, 0x8, RZ, 0xfc, !PT ;  /* 0x000000080f0f0812 */ /* 0x000fc400078efcff */
[----:B------:R-:W-:Y:S02]  /*1139c0*/  LOP3.LUT P0, RZ, R24, 0x800000, RZ, 0xc0, !PT ;  /* 0x0080000018ff7812 */ /* 0x000fe4000780c0ff */
[----:B------:R-:W2:Y:S04]  /*1139d0*/  LDL.LU.64 R24, [R1+0x39a8] ;  /* 0x0039a80001187983 */ /* 0x000ea80000300a00 */
[----:B------:R3:W-:Y:S02]  /*1139e0*/  @P3 STG.E.U8 desc[UR42][R26.64], R10 ;  /* 0x0000000a1a003986 */ /* 0x0007e4000c10112a */
[----:B---3--:R-:W-:-:S05]  /*1139f0*/  PRMT R10, R4, 0x7770, RZ ;  /* 0x00007770040a7816 */ /* 0x008fca00000000ff */
[----:B----4-:R0:W-:Y:S04]  /*113a00*/  @P4 STG.E.U8 desc[UR42][R8.64], R10 ;  /* 0x0000000a08004986 */ /* 0x0101e8000c10112a */
[----:B0-----:R-:W3:Y:S01]  /*113a10*/  LDL.LU.64 R8, [R1+0x39b8] ;  /* 0x0039b80001087983 */ /* 0x001ee20000300a00 */
[----:B------:R-:W-:-:S05]  /*113a20*/  PRMT R10, R4, 0x7771, RZ ;  /* 0x00007771040a7816 */ /* 0x000fca00000000ff */
[----:B------:R0:W-:Y:S04]  /*113a30*/  @P5 STG.E.U8 desc[UR42][R2.64], R10 ;  /* 0x0000000a02005986 */ /* 0x0001e8000c10112a */
[----:B0-----:R-:W4:Y:S04]  /*113a40*/  LDL.LU.64 R2, [R1+0x39d8] ;  /* 0x0039d80001027983 */ /* 0x001f280000300a00 */
[----:B------:R-:W4:Y:S04]  /*113a50*/  LDL.LU R26, [R1+0x4d8] ;  /* 0x0004d800011a7983 */ /* 0x000f280000300800 */
[----:B------:R-:W4:Y:S04]  /*113a60*/  LDL.LU.64 R16, [R1+0x39f0] ;  /* 0x0039f00001107983 */ /* 0x000f280000300a00 */
[----:B------:R-:W4:Y:S01]  /*113a70*/  LDL.LU.64 R28, [R1+0x3a00] ;  /* 0x003a0000011c7983 */ /* 0x000f220000300a00 */
[----:B------:R-:W-:-:S05]  /*113a80*/  PRMT R10, R4, 0x7772, RZ ;  /* 0x00007772040a7816 */ /* 0x000fca00000000ff */
        /* <DEDUP_REMOVED lines=11> */
[----:B----4-:R-:W-:Y:S01]  /*113b40*/  @P0 STG.E.U8 desc[UR42][R2.64], R10 ;  /* 0x0000000a02000986 */ /* 0x010fe2000c10112a */
[----:B------:R-:W-:-:S03]  /*113b50*/  LOP3.LUT P0, RZ, R15, 0x1, RZ, 0xc0, !PT ;  /* 0x000000010fff7812 */ /* 0x000fc6000780c0ff */
[----:B------:R0:W-:Y:S04]  /*113b60*/  STL.64 [R1+0x58a8], R28 ;  /* 0x0058a81c01007387 */ /* 0x0001e80000100a00 */
[----:B0-----:R-:W2:Y:S04]  /*113b70*/  LDL.LU.64 R28, [R1+0x39d0] ;  /* 0x0039d000011c7983 */ /* 0x001ea80000300a00 */
[----:B------:R-:W3:Y:S04]  /*113b80*/  LDL.LU.64 R12, [R1+0x3a20] ;  /* 0x003a2000010c7983 */ /* 0x000ee80000300a00 */
[----:B------:R-:W4:Y:S04]  /*113b90*/  LDL.LU R4, [R1+0x4b8] ;  /* 0x0004b80001047983 */ /* 0x000f280000300800 */
[----:B------:R-:W2:Y:S04]  /*113ba0*/  LDL.LU R27, [R1+0x4dc] ;  /* 0x0004dc00011b7983 */ /* 0x000ea80000300800 */
[----:B------:R-:W2:Y:S04]  /*113bb0*/  LDL.LU.64 R18, [R1+0x39f8] ;  /* 0x0039f80001127983 */ /* 0x000ea80000300a00 */
[----:B------:R-:W2:Y:S01]  /*113bc0*/  LDL.LU.64 R20, [R1+0x3a18] ;  /* 0x003a180001147983 */ /* 0x000ea20000300a00 */
[----:B------:R-:W-:-:S03]  /*113bd0*/  PRMT R10, R11, 0x7773, RZ ;  /* 0x000077730b0a7816 */ /* 0x000fc600000000ff */
[----:B------:R-:W2:Y:S04]  /*113be0*/  LDL.LU.64 R22, [R1+0x3a30] ;  /* 0x003a300001167983 */ /* 0x000ea80000300a00 */
[----:B------:R-:W2:Y:S04]  /*113bf0*/  LDL.LU.64 R24, [R1+0x3a40] ;  /* 0x003a400001187983 */ /* 0x000ea80000300a00 */
[----:B------:R-:W2:Y:S04]  /*113c00*/  LDL.LU.64 R8, [R1+0x3a28] ;  /* 0x003a280001087983 */ /* 0x000ea80000300a00 */
[----:B------:R-:W2:Y:S04]  /*113c10*/  LDL.LU.64 R2, [R1+0x3a38] ;  /* 0x003a380001027983 */ /* 0x000ea80000300a00 */
[----:B------:R-:W2:Y:S04]  /*113c20*/  LDL.LU.64 R14, [R1+0x39e8] ;  /* 0x0039e800010e7983 */ /* 0x000ea80000300a00 */
[----:B------:R0:W-:Y:S04]  /*113c30*/  @P0 STG.E.U8 desc[UR42][R16.64], R10 ;  /* 0x0000000a10000986 */ /* 0x0001e8000c10112a */
[----:B0-----:R-:W2:Y:S01]  /*113c40*/  LDL.LU R16, [R1+0x58b0] ;  /* 0x0058b00001107983 */ /* 0x001ea20000300800 */
[----:B------:R-:W-:-:S02]  /*113c50*/  PRMT R10, R26, 0x7770, RZ ;  /* 0x000077701a0a7816 */ /* 0x000fc400000000ff */
[----:B--2---:R-:W-:-:S13]  /*113c60*/  LOP3.LUT P0, RZ, R16, 0x80000000, RZ, 0xc0, !PT ;  /* 0x8000000010ff7812 */ /* 0x004fda000780c0ff */
[----:B------:R0:W-:Y:S04]  /*113c70*/  @P0 STG.E.U8 desc[UR42][R28.64], R10 ;  /* 0x0000000a1c000986 */ /* 0x0001e8000c10112a */
[----:B0-----:R-:W2:Y:S01]  /*113c80*/  LDL.LU.64 R28, [R1+0x58a8] ;  /* 0x0058a800011c7983 */ /* 0x001ea20000300a00 */
[----:B------:R-:W-:Y:S02]  /*113c90*/  LOP3.LUT P0, RZ, R16, 0x40000000, RZ, 0xc0, !PT ;  /* 0x4000000010ff7812 */ /* 0x000fe4000780c0ff */
[----:B------:R-:W-:-:S11]  /*113ca0*/  PRMT R10, R26, 0x7771, RZ ;  /* 0x000077711a0a7816 */ /* 0x000fd600000000ff */
[----:B------:R0:W-:Y:S01]  /*113cb0*/  @P0 STG.E.U8 desc[UR42][R14.64], R10 ;  /* 0x0000000a0e000986 */ /* 0x0001e2000c10112a */
[----:B------:R-:W-:Y:S02]  /*113cc0*/  LOP3.LUT P0, RZ, R16, 0x20000000, RZ, 0xc0, !PT ;  /* 0x2000000010ff7812 */ /* 0x000fe4000780c0ff */
[----:B0-----:R-:W-:Y:S02]  /*113cd0*/  PRMT R10, R26, 0x7772, RZ ;  /* 0x000077721a0a7816 */ /* 0x001fe400000000ff */
        /* <DEDUP_REMOVED lines=8> */
[----:B---3--:R4:W-:Y:S02]  /*113d60*/  @P0 STG.E.U8 desc[UR42][R12.64], R10 ;  /* 0x0000000a0c000986 */ /* 0x0089e4000c10112a */
[----:B----4-:R-:W-:-:S05]  /*113d70*/  PRMT R10, R4, 0x7770, RZ ;  /* 0x00007770040a7816 */ /* 0x010fca00000000ff */
[----:B------:R0:W-:Y:S02]  /*113d80*/  @P1 STG.E.U8 desc[UR42][R18.64], R10 ;  /* 0x0000000a12001986 */ /* 0x0001e4000c10112a */
[C---:B0-----:R-:W-:Y:S02]  /*113d90*/  PRMT R10, R4.reuse, 0x7771, RZ ;  /* 0x00007771040a7816 */ /* 0x041fe400000000ff */
[----:B------:R-:W2:Y:S04]  /*113da0*/  LDL.LU.64 R18, [R1+0x3a60] ;  /* 0x003a600001127983 */ /* 0x000ea80000300a00 */
[----:B------:R0:W-:Y:S02]  /*113db0*/  @P2 STG.E.U8 desc[UR42][R20.64], R10 ;  /* 0x0000000a14002986 */ /* 0x0001e4000c10112a */
[----:B0-----:R-:W-:-:S02]  /*113dc0*/  PRMT R10, R4, 0x7772, RZ ;  /* 0x00007772040a7816 */ /* 0x001fc400000000ff */
[----:B------:R-:W3:Y:S04]  /*113dd0*/  LDL.LU.64 R20, [R1+0x3a70] ;  /* 0x003a700001147983 */ /* 0x000ee80000300a00 */
[----:B------:R0:W-:Y:S02]  /*113de0*/  @P3 STG.E.U8 desc[UR42][R22.64], R10 ;  /* 0x0000000a16003986 */ /* 0x0001e4000c10112a */
[----:B0-----:R-:W-:-:S05]  /*113df0*/  PRMT R10, R4, 0x7773, RZ ;  /* 0x00007773040a7816 */ /* 0x001fca00000000ff */
[----:B------:R0:W-:Y:S02]  /*113e00*/  @P4 STG.E.U8 desc[UR42][R24.64], R10 ;  /* 0x0000000a18004986 */ /* 0x0001e4000c10112a */
[----:B0-----:R-:W-:-:S05]  /*113e10*/  PRMT R10, R27, 0x7770, RZ ;  /* 0x000077701b0a7816 */ /* 0x001fca00000000ff */
[----:B------:R0:W-:Y:S04]  /*113e20*/  @P5 STG.E.U8 desc[UR42][R8.64], R10 ;  /* 0x0000000a08005986 */ /* 0x0001e8000c10112a */
[----:B0-----:R-:W4:Y:S04]  /*113e30*/  LDL.LU.64 R8, [R1+0x3a58] ;  /* 0x003a580001087983 */ /* 0x001f280000300a00 */
[----:B------:R-:W4:Y:S04]  /*113e40*/  LDL.LU.64 R22, [R1+0x3a68] ;  /* 0x003a680001167983 */ /* 0x000f280000300a00 */
[----:B------:R-:W4:Y:S04]  /*113e50*/  LDL.LU.64 R24, [R1+0x3a88] ;  /* 0x003a880001187983 */ /* 0x000f280000300a00 */
[----:B------:R-:W4:Y:S01]  /*113e60*/  LDL.LU R4, [R1+0x4bc] ;  /* 0x0004bc0001047983 */ /* 0x000f220000300800 */
[----:B------:R-:W-:-:S02]  /*113e70*/  LOP3.LUT P6, RZ, R0, 0x20, RZ, 0xc0, !PT ;  /* 0x0000002000ff7812 */ /* 0x000fc400078cc0ff */
[C---:B------:R-:W-:Y:S02]  /*113e80*/  LOP3.LUT P3, RZ, R0.reuse, 0x40, RZ, 0xc0, !PT ;  /* 0x0000004000ff7812 */ /* 0x040fe4000786c0ff */
[----:B------:R-:W-:Y:S02]  /*113e90*/  PRMT R10, R27, 0x7771, RZ ;  /* 0x000077711b0a7816 */ /* 0x000fe400000000ff */
[C---:B------:R-:W-:Y:S02]  /*113ea0*/  LOP3.LUT P4, RZ, R0.reuse, 0x80, RZ, 0xc0, !PT ;  /* 0x0000008000ff7812 */ /* 0x040fe4000788c0ff */
[----:B------:R-:W-:-:S05]  /*113eb0*/  LOP3.LUT P5, RZ, R0, 0x100, RZ, 0xc0, !PT ;  /* 0x0000010000ff7812 */ /* 0x000fca00078ac0ff */
[----:B------:R0:W-:Y:S02]  /*113ec0*/  @P6 STG.E.U8 desc[UR42][R2.64], R10 ;  /* 0x0000000a02006986 */ /* 0x0001e4000c10112a */
[C---:B0-----:R-:W-:Y:S02]  /*113ed0*/  PRMT R10, R27.reuse, 0x7772, RZ ;  /* 0x000077721b0a7816 */ /* 0x041fe400000000ff */
[----:B------:R-:W4:Y:S04]  /*113ee0*/  LDL.LU.64 R2, [R1+0x3aa0] ;  /* 0x003aa00001027983 */ /* 0x000f280000300a00 */
[----:B------:R-:W4:Y:S04]  /*113ef0*/  LDL.LU R17, [R1+0x4c0] ;  /* 0x0004c00001117983 */ /* 0x000f280000300800 */
[----:B--2---:R0:W-:Y:S02]  /*113f00*/  @P3 STG.E.U8 desc[UR42][R18.64], R10 ;  /* 0x0000000a12003986 */ /* 0x0041e4000c10112a */
[----:B0-----:R-:W-:-:S02]  /*113f10*/  PRMT R10, R27, 0x7773, RZ ;  /* 0x000077731b0a7816 */ /* 0x001fc400000000ff */
[----:B------:R-:W2:Y:S04]  /*113f20*/  LDL.LU.64 R26, [R1+0x3a80] ;  /* 0x003a8000011a7983 */ /* 0x000ea80000300a00 */
[----:B---3--:R4:W-:Y:S02]  /*113f30*/  @P4 STG.E.U8 desc[UR42][R20.64], R10 ;  /* 0x0000000a14004986 */ /* 0x0089e4000c10112a */
[----:B----4-:R-:W-:-:S05]  /*113f40*/  PRMT R10, R4, 0x7770, RZ ;  /* 0x00007770040a7816 */ /* 0x010fca00000000ff */
        /* <DEDUP_REMOVED lines=39> */
[----:B0-----:R-:W-:-:S10]  /*1141c0*/  PRMT R10, R4, 0x7772, RZ ;  /* 0x00007772040a7816 */ /* 0x001fd400000000ff */
[----:B------:R0:W-:Y:S01]  /*1141d0*/  @P0 STG.E.U8 desc[UR42][R24.64], R10 ;  /* 0x0000000a18000986 */ /* 0x0001e2000c10112a */
[----:B------:R-:W-:Y:S02]  /*1141e0*/  LOP3.LUT P0, RZ, R16, 0x8000000, RZ, 0xc0, !PT ;  /* 0x0800000010ff7812 */ /* 0x000fe4000780c0ff */
[----:B0-----:R-:W-:-:S11]  /*1141f0*/  PRMT R10, R4, 0x7773, RZ ;  /* 0x00007773040a7816 */ /* 0x001fd600000000ff */
[----:B------:R0:W-:Y:S01]  /*114200*/  @P0 STG.E.U8 desc[UR42][R2.64], R10 ;  /* 0x0000000a02000986 */ /* 0x0001e2000c10112a */
[C---:B------:R-:W-:Y:S02]  /*114210*/  LOP3.LUT P0, RZ, R16.reuse, 0x4000000, RZ, 0xc0, !PT ;  /* 0x0400000010ff7812 */ /* 0x040fe4000780c0ff */
[----:B0-----:R-:W-:Y:S01]  /*114220*/  PRMT R10, R17, 0x7770, RZ ;  /* 0x00007770110a7816 */ /* 0x001fe200000000ff */
[----:B------:R-:W4:Y:S04]  /*114230*/  LDL.LU R2, [R1+0x4c4] ;  /* 0x0004c40001027983 */ /* 0x000f280000300800 */
[----:B------:R-:W4:Y:S04]  /*114240*/  LDL.LU.64 R20, [R1+0x3ad8] ;  /* 0x003ad80001147983 */ /* 0x000f280000300a00 */
[----:B------:R-:W4:Y:S04]  /*114250*/  LDL.LU.64 R22, [R1+0x3ae8] ;  /* 0x003ae80001167983 */ /* 0x000f280000300a00 */
[----:B------:R-:W4:Y:S04]  /*114260*/  LDL.LU.64 R24, [R1+0x3b08] ;  /* 0x003b080001187983 */ /* 0x000f280000300a00 */
        /* <DEDUP_REMOVED lines=8> */
[----:B------:R-:W3:Y:S04]  /*1142f0*/  LDL.LU.64 R8, [R1+0x3b00] ;  /* 0x003b000001087983 */ /* 0x000ee80000300a00 */
[----:B------:R-:W3:Y:S06]  /*114300*/  LDL.LU R3, [R1+0x314] ;  /* 0x0003140001037983 */ /* 0x000eec0000300800 */
[----:B--2---:R0:W-:Y:S04]  /*114310*/  @P0 STG.E.U8 desc[UR42][R14.64], R10 ;  /* 0x0000000a0e000986 */ /* 0x0041e8000c10112a */
[----:B0-----:R-:W2:Y:S01]  /*114320*/  LDL.LU.64 R14, [R1+0x58a0] ;  /* 0x0058a000010e7983 */ /* 0x001ea20000300a00 */
[----:B------:R-:W-:-:S02]  /*114330*/  LOP3.LUT P0, RZ, R16, 0x800000, RZ, 0xc0, !PT ;  /* 0x0080000010ff7812 */ /* 0x000fc4000780c0ff */
[----:B------:R-:W-:Y:S02]  /*114340*/  PRMT R10, R17, 0x7773, RZ ;  /* 0x00007773110a7816 */ /* 0x000fe400000000ff */
[----:B------:R-:W3:Y:S09]  /*114350*/  LDL.LU R17, [R1+0x5898] ;  /* 0x0058980001117983 */ /* 0x000ef20000300800 */
[----:B--2---:R0:W-:Y:S04]  /*114360*/  @P0 STG.E.U8 desc[UR42][R14.64], R10 ;  /* 0x0000000a0e000986 */ /* 0x0041e8000c10112a */
[----:B0-----:R-:W2:Y:S01]  /*114370*/  LDL.LU.64 R14, [R1+0x5890] ;  /* 0x00589000010e7983 */ /* 0x001ea20000300a00 */
        /* <DEDUP_REMOVED lines=34> */
[----:B------:R-:W-:Y:S02]  /*1145a0*/  LOP3.LUT P4, RZ, R0, 0x4000000, RZ, 0xc0, !PT ;  /* 0x0400000000ff7812 */ /* 0x000fe4000788c0ff */
[----:B------:R-:W-:Y:S02]  /*1145b0*/  PRMT R10, R4, 0x7771, RZ ;  /* 0x00007771040a7816 */ /* 0x000fe400000000ff */
[C---:B------:R-:W-:Y:S02]  /*1145c0*/  LOP3.LUT P5, RZ, R0.reuse, 0x8000000, RZ, 0xc0, !PT ;  /* 0x0800000000ff7812 */ /* 0x040fe400078ac0ff */
[----:B------:R-:W-:-:S05]  /*1145d0*/  LOP3.LUT P6, RZ, R0, 0x10000000, RZ, 0xc0, !PT ;  /* 0x1000000000ff7812 */ /* 0x000fca00078cc0ff */
[----:B--2---:R0:W-:Y:S02]  /*1145e0*/  @P3 STG.E.U8 desc[UR42][R22.64], R10 ;  /* 0x0000000a16003986 */ /* 0x0041e4000c10112a */
[C---:B0-----:R-:W-:Y:S02]  /*1145f0*/  PRMT R10, R4.reuse, 0x7772, RZ ;  /* 0x00007772040a7816 */ /* 0x041fe400000000ff */
[----:B------:R-:W2:Y:S04]  /*114600*/  LDL.LU.64 R22, [R1+0x3b60] ;  /* 0x003b600001167983 */ /* 0x000ea80000300a00 */
[----:B------:R-:W2:Y:S04]  /*114610*/  LDL.LU R2, [R1+0x4a8] ;  /* 0x0004a80001027983 */ /* 0x000ea80000300800 */
[----:B----4-:R0:W-:Y:S02]  /*114620*/  @P4 STG.E.U8 desc[UR42][R26.64], R10 ;  /* 0x0000000a1a004986 */ /* 0x0101e4000c10112a */
[----:B0-----:R-:W-:-:S02]  /*114630*/  PRMT R10, R4, 0x7773, RZ ;  /* 0x00007773040a7816 */ /* 0x001fc400000000ff */
[----:B------:R-:W4:Y:S04]  /*114640*/  LDL.LU.64 R26, [R1+0x3b70] ;  /* 0x003b7000011a7983 */ /* 0x000f280000300a00 */
[----:B---3--:R0:W-:Y:S02]  /*114650*/  @P5 STG.E.U8 desc[UR42][R8.64], R10 ;  /* 0x0000000a08005986 */ /* 0x0081e4000c10112a */
[----:B0-----:R-:W-:Y:S02]  /*114660*/  PRMT R10, R25, 0x7770, RZ ;  /* 0x00007770190a7816 */ /* 0x001fe400000000ff */
[----:B------:R-:W3:Y:S04]  /*114670*/  LDL.LU.64 R8, [R1+0x3b58] ;  /* 0x003b580001087983 */ /* 0x000ee80000300a00 */
[----:B------:R0:W-:Y:S04]  /*114680*/  @P6 STG.E.U8 desc[UR42][R18.64], R10 ;  /* 0x0000000a12006986 */ /* 0x0001e8000c10112a */
        /* <DEDUP_REMOVED lines=30> */
[----:B------:R-:W-:Y:S02]  /*114870*/  LOP3.LUT P0, RZ, R0, 0x20000000, RZ, 0xc0, !PT ;  /* 0x2000000000ff7812 */ /* 0x000fe4000780c0ff */
[----:B------:R-:W2:Y:S04]  /*114880*/  LDL.LU R0, [R1+0x4cc] ;  /* 0x0004cc0001007983 */ /* 0x000ea80000300800 */
[----:B------:R-:W2:Y:S04]  /*114890*/  LDL.LU.64 R14, [R1+0x3b88] ;  /* 0x003b8800010e7983 */ /* 0x000ea80000300a00 */
[----:B------:R-:W2:Y:S04]  /*1148a0*/  LDL.LU.64 R28, [R1+0x3b98] ;  /* 0x003b9800011c7983 */ /* 0x000ea80000300a00 */
[----:B------:R-:W2:Y:S04]  /*1148b0*/  LDL.LU R4, [R1+0x4ac] ;  /* 0x0004ac0001047983 */ /* 0x000ea80000300800 */
[----:B------:R-:W2:Y:S04]  /*1148c0*/  LDL.LU.64 R12, [R1+0x3bb0] ;  /* 0x003bb000010c7983 */ /* 0x000ea80000300a00 */
[----:B------:R0:W-:Y:S01]  /*1148d0*/  @P0 STG.E.U8 desc[UR42][R20.64], R10 ;  /* 0x0000000a14000986 */ /* 0x0001e2000c10112a */
[----:B------:R-:W-:-:S02]  /*1148e0*/  LOP3.LUT P0, RZ, R16, 0x80000, RZ, 0xc0, !PT ;  /* 0x0008000010ff7812 */ /* 0x000fc4000780c0ff */
[----:B0-----:R-:W-:Y:S01]  /*1148f0*/  PRMT R10, R25, 0x7772, RZ ;  /* 0x00007772190a7816 */ /* 0x001fe200000000ff */
[----:B------:R-:W2:Y:S10]  /*114900*/  LDL.LU.64 R20, [R1+0x3bc8] ;  /* 0x003bc80001147983 */ /* 0x000eb40000300a00 */
[----:B------:R0:W-:Y:S01]  /*114910*/  @P0 STG.E.U8 desc[UR42][R22.64], R10 ;  /* 0x0000000a16000986 */ /* 0x0001e2000c10112a */
[----:B------:R-:W-:-:S02]  /*114920*/  LOP3.LUT P0, RZ, R16, 0x40000, RZ, 0xc0, !PT ;  /* 0x0004000010ff7812 */ /* 0x000fc4000780c0ff */
[----:B0-----:R-:W-:Y:S01]  /*114930*/  PRMT R10, R25, 0x7773, RZ ;  /* 0x00007773190a7816 */ /* 0x001fe200000000ff */
[----:B------:R-:W2:Y:S04]  /*114940*/  LDL.LU.64 R22, [R1+0x3ba8] ;  /* 0x003ba80001167983 */ /* 0x000ea80000300a00 */
[----:B------:R-:W2:Y:S06]  /*114950*/  LDL.LU.64 R24, [R1+0x3bc0] ;  /* 0x003bc00001187983 */ /* 0x000eac0000300a00 */
        /* <DEDUP_REMOVED lines=24> */
[----:B0-----:R-:W-:Y:S01]  /*114ae0*/  PRMT R10, R0, 0x7770, RZ ;  /* 0x00007770000a7816 */ /* 0x001fe200000000ff */
[----:B------:R-:W2:Y:S10]  /*114af0*/  LDL.LU R18, [R1+0x5878] ;  /* 0x0058780001127983 */ /* 0x000eb40000300800 */
        /* <DEDUP_REMOVED lines=14> */
[----:B0-----:R-:W-:Y:S02]  /*114be0*/  PRMT R10, R4, 0x7773, RZ ;  /* 0x00007773040a7816 */ /* 0x001fe400000000ff */
[----:B------:R-:W4:Y:S04]  /*114bf0*/  LDL.LU.64 R26, [R1+0x3bd8] ;  /* 0x003bd800011a7983 */ /* 0x000f280000300a00 */
[----:B---3--:R0:W-:Y:S04]  /*114c00*/  @P6 STG.E.U8 desc[UR42][R8.64], R10 ;  /* 0x0000000a08006986 */ /* 0x0081e8000c10112a */
[----:B0-----:R-:W3:Y:S04]  /*114c10*/  LDL.LU.64 R8, [R1+0x3be8] ;  /* 0x003be80001087983 */ /* 0x001ee80000300a00 */
[----:B------:R-:W2:Y:S04]  /*114c20*/  LDL.LU.64 R20, [R1+0x3c08] ;  /* 0x003c080001147983 */ /* 0x000ea80000300a00 */
[----:B------:R-:W2:Y:S01]  /*114c30*/  LDL.LU R4, [R1+0x490] ;  /* 0x0004900001047983 */ /* 0x000ea20000300800 */
[----:B------:R-:W-:-:S02]  /*114c40*/  LOP3.LUT P3, RZ, R3, 0x1000, RZ, 0xc0, !PT ;  /* 0x0000100003ff7812 */ /* 0x000fc4000786c0ff */
[----:B------:R-:W-:Y:S01]  /*114c50*/  LOP3.LUT P4, RZ, R3, 0x2000, RZ, 0xc0, !PT ;  /* 0x0000200003ff7812 */ /* 0x000fe2000788c0ff */
[----:B------:R-:W3:Y:S04]  /*114c60*/  LDL.LU.64 R22, [R1+0x3c10] ;  /* 0x003c100001167983 */ /* 0x000ee80000300a00 */
[----:B------:R-:W3:Y:S01]  /*114c70*/  LDL.LU.64 R24, [R1+0x3bd0] ;  /* 0x003bd00001187983 */ /* 0x000ee20000300a00 */
[----:B--2---:R-:W-:-:S05]  /*114c80*/  PRMT R10, R4, 0x7770, RZ ;  /* 0x00007770040a7816 */ /* 0x004fca00000000ff */
[----:B----4-:R0:W-:Y:S02]  /*114c90*/  @P3 STG.E.U8 desc[UR42][R26.64], R10 ;  /* 0x0000000a1a003986 */ /* 0x0101e4000c10112a */
[----:B0-----:R-:W-:Y:S02]  /*114ca0*/  PRMT R10, R4, 0x7771, RZ ;  /* 0x00007771040a7816 */ /* 0x001fe400000000ff */
[----:B------:R-:W2:Y:S04]  /*114cb0*/  LDL.LU.64 R26, [R1+0x3c00] ;  /* 0x003c0000011a7983 */ /* 0x000ea80000300a00 */
[----:B---3--:R0:W-:Y:S04]  /*114cc0*/  @P4 STG.E.U8 desc[UR42][R8.64], R10 ;  /* 0x0000000a08004986 */ /* 0x0081e8000c10112a */
[----:B0-----:R-:W3:Y:S04]  /*114cd0*/  LDL.LU.64 R8, [R1+0x3c18] ;  /* 0x003c180001087983 */ /* 0x001ee80000300a00 */
[----:B------:R-:W4:Y:S04]  /*114ce0*/  LDL.LU R11, [R1+0x494] ;  /* 0x00049400010b7983 */ /* 0x000f280000300800 */
        /* <DEDUP_REMOVED lines=30> */
[----:B------:R-:W4:Y:S04]  /*114ed0*/  LDL.LU.64 R28, [R1+0x3bf8] ;  /* 0x003bf800011c7983 */ /* 0x000f280000300a00 */
[----:B------:R-:W4:Y:S04]  /*114ee0*/  LDL.LU.64 R12, [R1+0x3ad0] ;  /* 0x003ad000010c7983 */ /* 0x000f280000300a00 */
[----:B------:R-:W4:Y:S04]  /*114ef0*/  LDL.LU R2, [R1+0x474] ;  /* 0x0004740001027983 */ /* 0x000f280000300800 */
[----:B------:R-:W4:Y:S01]  /*114f00*/  LDL.LU R0, [R1+0x498] ;  /* 0x0004980001007983 */ /* 0x000f220000300800 */
[----:B------:R-:W-:-:S02]  /*114f10*/  @P0 LOP3.LUT R16, R16, 0x400, RZ, 0xfc, !PT ;  /* 0x0000040010100812 */ /* 0x000fc400078efcff */
[----:B------:R-:W-:Y:S02]  /*114f20*/  LOP3.LUT P0, RZ, R3, 0x20000, RZ, 0xc0, !PT ;  /* 0x0002000003ff7812 */ /* 0x000fe4000780c0ff */
[----:B------:R-:W-:Y:S01]  /*114f30*/  LOP3.LUT R16, R16, 0xfffff7ff, RZ, 0xc0, !PT ;  /* 0xfffff7ff10107812 */ /* 0x000fe200078ec0ff */
[----:B------:R0:W-:Y:S10]  /*114f40*/  @P5 STG.E.U8 desc[UR42][R20.64], R10 ;  /* 0x0000000a14005986 */ /* 0x0001f4000c10112a */
[----:B------:R-:W-:-:S02]  /*114f50*/  @P0 LOP3.LUT R16, R16, 0x800, RZ, 0xfc, !PT ;  /* 0x0000080010100812 */ /* 0x000fc400078efcff */
[----:B------:R-:W-:Y:S02]  /*114f60*/  LOP3.LUT P0, RZ, R3, 0x10000, RZ, 0xc0, !PT ;  /* 0x0001000003ff7812 */ /* 0x000fe4000780c0ff */
[----:B0-----:R-:W-:Y:S01]  /*114f70*/  PRMT R10, R4, 0x7773, RZ ;  /* 0x00007773040a7816 */ /* 0x001fe200000000ff */
[----:B------:R-:W4:Y:S04]  /*114f80*/  LDL.LU.64 R20, [R1+0x3af8] ;  /* 0x003af80001147983 */ /* 0x000f280000300a00 */
[----:B------:R0:W-:Y:S02]  /*114f90*/  @P6 STG.E.U8 desc[UR42][R22.64], R10 ;  /* 0x0000000a16006986 */ /* 0x0001e4000c10112a */
[----:B0-----:R-:W-:Y:S02]  /*114fa0*/  PRMT R10, R5, 0x7770, RZ ;  /* 0x00007770050a7816 */ /* 0x001fe400000000ff */
[----:B------:R-:W4:Y:S04]  /*114fb0*/  LDL.LU.64 R22, [R1+0x3b38] ;  /* 0x003b380001167983 */ /* 0x000f280000300a00 */
        /* <DEDUP_REMOVED lines=9> */
[----:B------:R-:W-:Y:S01]  /*115050*/  LOP3.LUT P0, RZ, R16, 0x200, RZ, 0xc0, !PT ;  /* 0x0000020010ff7812 */ /* 0x000fe2000780c0ff */
[----:B0-----:R-:W-:-:S02]  /*115060*/  IMAD.MOV.U32 R10, RZ, RZ, R5 ;  /* 0x000000ffff0a7224 */ /* 0x001fc400078e0005 */
[----:B------:R-:W3:Y:S04]  /*115070*/  LDL.LU.64 R8, [R1+0x3a78] ;  /* 0x003a780001087983 */ /* 0x000ee80000300a00 */
[----:B------:R-:W3:Y:S04]  /*115080*/  LDL.LU.64 R4, [R1+0x3ab8] ;  /* 0x003ab80001047983 */ /* 0x000ee80000300a00 */
[----:B------:R-:W3:Y:S01]  /*115090*/  LDL.LU R19, [R1+0x318] ;  /* 0x0003180001137983 */ /* 0x000ee20000300800 */
[----:B------:R-:W-:-:S05]  /*1150a0*/  PRMT R10, R10, 0x7773, RZ ;  /* 0x000077730a0a7816 */ /* 0x000fca00000000ff */
[----:B--2---:R0:W-:Y:S04]  /*1150b0*/  @P0 STG.E.U8 desc[UR42][R14.64], R10 ;  /* 0x0000000a0e000986 */ /* 0x0041e8000c10112a */
[----:B0-----:R-:W2:Y:S01]  /*1150c0*/  LDL.LU.64 R14, [R1+0x5870] ;  /* 0x00587000010e7983 */ /* 0x001ea20000300a00 */
[----:B------:R-:W-:Y:S02]  /*1150d0*/  LOP3.LUT P0, RZ, R16, 0x100, RZ, 0xc0, !PT ;  /* 0x0000010010ff7812 */ /* 0x000fe4000780c0ff */
[----:B----4-:R-:W-:-:S11]  /*1150e0*/  PRMT R10, R11, 0x7770, RZ ;  /* 0x000077700b0a7816 */ /* 0x010fd600000000ff */
[----:B--2---:R0:W-:Y:S04]  /*1150f0*/  @P0 STG.E.U8 desc[UR42][R14.64], R10 ;  /* 0x0000000a0e000986 */ /* 0x0041e8000c10112a */
[----:B0-----:R-:W2:Y:S01]  /*115100*/  LDL.LU.64 R14, [R1+0x5868] ;  /* 0x00586800010e7983 */ /* 0x001ea20000300a00 */
[----:B------:R-:W-:Y:S02]  /*115110*/  LOP3.LUT P0, RZ, R16, 0x80, RZ, 0xc0, !PT ;  /* 0x0000008010ff7812 */ /* 0x000fe4000780c0ff */
        /* <DEDUP_REMOVED lines=10> */
[----:B------:R-:W-:Y:S02]  /*1151c0*/  LOP3.LUT P6, RZ, R3, 0x40000000, RZ, 0xc0, !PT ;  /* 0x4000000003ff7812 */ /* 0x000fe400078cc0ff */
[----:B------:R-:W-:Y:S01]  /*1151d0*/  LOP3.LUT R17, R17, 0xefffffff, RZ, 0xc0, !PT ;  /* 0xefffffff11117812 */ /* 0x000fe200078ec0ff */
[----:B--2---:R0:W-:Y:S01]  /*1151e0*/  @P0 STG.E.U8 desc[UR42][R14.64], R10 ;  /* 0x0000000a0e000986 */ /* 0x0041e2000c10112a */
[----:B------:R-:W-:-:S02]  /*1151f0*/  LOP3.LUT P0, RZ, R16, 0x20, RZ, 0xc0, !PT ;  /* 0x0000002010ff7812 */ /* 0x000fc4000780c0ff */
        /* <DEDUP_REMOVED lines=12> */
[----:B------:R0:W-:Y:S01]  /*1152c0*/  @P4 STG.E.U8 desc[UR42][R26.64], R10 ;  /* 0x0000000a1a004986 */ /* 0x0001e2000c10112a */
[----:B------:R-:W-:Y:S02]  /*1152d0*/  LOP3.LUT P3, RZ, R3, 0x80000000, RZ, 0xc0, !PT ;  /* 0x8000000003ff7812 */ /* 0x000fe4000786c0ff */
[----:B0-----:R-:W-:-:S05]  /*1152e0*/  PRMT R10, R0, 0x7771, RZ ;  /* 0x00007771000a7816 */ /* 0x001fca00000000ff */
[----:B---3--:R0:W-:Y:S04]  /*1152f0*/  @P5 STG.E.U8 desc[UR42][R8.64], R10 ;  /* 0x0000000a08005986 */ /* 0x0081e8000c10112a */
[----:B0-----:R-:W2:Y:S04]  /*115300*/  LDL.LU.64 R8, [R1+0x3b10] ;  /* 0x003b100001087983 */ /* 0x001ea80000300a00 */
[----:B------:R-:W3:Y:S04]  /*115310*/  LDL.LU.64 R2, [R1+0x39e0] ;  /* 0x0039e00001027983 */ /* 0x000ee80000300a00 */
[----:B------:R-:W4:Y:S04]  /*115320*/  LDL.LU.64 R22, [R1+0x3a10] ;  /* 0x003a100001167983 */ /* 0x000f280000300a00 */
[----:B------:R-:W3:Y:S04]  /*115330*/  LDL.LU.64 R24, [R1+0x3a48] ;  /* 0x003a480001187983 */ /* 0x000ee80000300a00 */
[----:B------:R-:W3:Y:S01]  /*115340*/  LDL.LU R27, [R1+0x478] ;  /* 0x00047800011b7983 */ /* 0x000ee20000300800 */
        /* <DEDUP_REMOVED lines=16> */
[----:B------:R-:W-:Y:S02]  /*115450*/  PRMT R10, R0, 0x7772, RZ ;  /* 0x00007772000a7816 */ /* 0x000fe400000000ff */
[----:B------:R-:W-:-:S03]  /*115460*/  LOP3.LUT P4, RZ, R19, 0x1, RZ, 0xc0, !PT ;  /* 0x0000000113ff7812 */ /* 0x000fc6000788c0ff */
[----:B------:R0:W-:Y:S04]  /*115470*/  @P6 STG.E.U8 desc[UR42][R4.64], R10 ;  /* 0x0000000a04006986 */ /* 0x0001e8000c10112a */
[----:B------:R-:W-:Y:S02]  /*115480*/  @P0 LOP3.LUT R16, R16, 0x2, RZ, 0xfc, !PT ;  /* 0x0000000210100812 */ /* 0x000fe400078efcff */
[C---:B------:R-:W-:Y:S02]  /*115490*/  LOP3.LUT P0, RZ, R19.reuse, 0x20, RZ, 0xc0, !PT ;  /* 0x0000002013ff7812 */ /* 0x040fe4000780c0ff */
[----:B------:R-:W-:Y:S02]  /*1154a0*/  LOP3.LUT P5, RZ, R19, 0x2, RZ, 0xc0, !PT ;  /* 0x0000000213ff7812 */ /* 0x000fe400078ac0ff */
[----:B0-----:R-:W-:-:S02]  /*1154b0*/  PRMT R10, R0, 0x7773, RZ ;  /* 0x00007773000a7816 */ /* 0x001fc400000000ff */
[----:B------:R-:W-:Y:S02]  /*1154c0*/  LOP3.LUT R16, R16, 0xfffffffb, RZ, 0xc0, !PT ;  /* 0xfffffffb10107812 */ /* 0x000fe400078ec0ff */
[C---:B------:R-:W-:Y:S01]  /*1154d0*/  LOP3.LUT P6, RZ, R19.reuse, 0x4, RZ, 0xc0, !PT ;  /* 0x0000000413ff7812 */ /* 0x040fe200078cc0ff */
[----:B------:R-:W4:Y:S04]  /*1154e0*/  LDL.LU.64 R4, [R1+0x3a90] ;  /* 0x003a900001047983 */ /* 0x000f280000300a00 */
[----:B------:R-:W4:Y:S01]  /*1154f0*/  LDL.LU R11, [R1+0x49c] ;  /* 0x00049c00010b7983 */ /* 0x000f220000300800 */
[----:B------:R-:W-:Y:S02]  /*115500*/  @P0 LOP3.LUT R16, R16, 0x4, RZ, 0xfc, !PT ;  /* 0x0000000410100812 */ /* 0x000fe400078efcff */
[----:B------:R-:W-:-:S02]  /*115510*/  LOP3.LUT P0, RZ, R19, 0x10, RZ, 0xc0, !PT ;  /* 0x0000001013ff7812 */ /* 0x000fc4000780c0ff */
[----:B------:R-:W-:Y:S02]  /*115520*/  LOP3.LUT R16, R16, 0xfffffff7, RZ, 0xc0, !PT ;  /* 0xfffffff710107812 */ /* 0x000fe400078ec0ff */
[C---:B------:R-:W-:Y:S02]  /*115530*/  LOP3.LUT P1, RZ, R19.reuse, 0x1000, RZ, 0xc0, !PT ;  /* 0x0000100013ff7812 */ /* 0x040fe4000782c0ff */
[----:B------:R-:W-:-:S07]  /*115540*/  LOP3.LUT P2, RZ, R19, 0x2000, RZ, 0xc0, !PT ;  /* 0x0000200013ff7812 */ /* 0x000fce000784c0ff */
[----:B------:R-:W-:Y:S02]  /*115550*/  @P0 LOP3.LUT R16, R16, 0x8, RZ, 0xfc, !PT ;  /* 0x0000000810100812 */ /* 0x000fe400078efcff */
[----:B------:R-:W-:Y:S01]  /*115560*/  LOP3.LUT P0, RZ, R19, 0x8, RZ, 0xc0, !PT ;  /* 0x0000000813ff7812 */ /* 0x000fe2000780c0ff */
[----:B--2---:R3:W-:Y:S02]  /*115570*/  @P3 STG.E.U8 desc[UR42][R8.64], R10 ;  /* 0x0000000a08003986 */ /* 0x0047e4000c10112a */
[C---:B---3--:R-:W-:Y:S02]  /*115580*/  PRMT R10, R27.reuse, 0x7770, RZ ;  /* 0x000077701b0a7816 */ /* 0x048fe400000000ff */
[----:B------:R-:W2:Y:S04]  /*115590*/  LDL.LU.64 R8, [R1+0x3970] ;  /* 0x0039700001087983 */ /* 0x000ea80000300a00 */
[----:B------:R0:W-:Y:S02]  /*1155a0*/  @P4 STG.E.U8 desc[UR42][R2.64], R10 ;  /* 0x0000000a02004986 */ /* 0x0001e4000c10112a */
[----:B0-----:R-:W-:-:S02]  /*1155b0*/  PRMT R10, R27, 0x7771, RZ ;  /* 0x000077711b0a7816 */ /* 0x001fc400000000ff */
[----:B------:R-:W3:Y:S04]  /*1155c0*/  LDL.LU.64 R2, [R1+0x3990] ;  /* 0x0039900001027983 */ /* 0x000ee80000300a00 */
[----:B------:R-:W2:Y:S04]  /*1155d0*/  LDL.LU R0, [R1+0x47c] ;  /* 0x00047c0001007983 */ /* 0x000ea80000300800 */
[----:B----4-:R0:W-:Y:S01]  /*1155e0*/  @P5 STG.E.U8 desc[UR42][R22.64], R10 ;  /* 0x0000000a16005986 */ /* 0x0101e2000c10112a */
[C---:B------:R-:W-:Y:S02]  /*1155f0*/  LOP3.LUT P3, RZ, R19.reuse, 0x4000, RZ, 0xc0, !PT ;  /* 0x0000400013ff7812 */ /* 0x040fe4000786c0ff */
[----:B------:R-:W-:-:S02]  /*115600*/  LOP3.LUT P4, RZ, R19, 0x8000, RZ, 0xc0, !PT ;  /* 0x0000800013ff7812 */ /* 0x000fc4000788c0ff */
[----:B------:R-:W-:Y:S01]  /*115610*/  LOP3.LUT P5, RZ, R19, 0x10000, RZ, 0xc0, !PT ;  /* 0x0001000013ff7812 */ /* 0x000fe200078ac0ff */
[----:B------:R1:W-:Y:S01]  /*115620*/  STL.64 [R1+0x5848], R18 ;  /* 0x0058481201007387 */ /* 0x0003e20000100a00 */
[----:B0-----:R-:W-:-:S05]  /*115630*/  PRMT R10, R27, 0x7772, RZ ;  /* 0x000077721b0a7816 */ /* 0x001fca00000000ff */
[----:B------:R-:W-:Y:S01]  /*115640*/  @P6 STG.E.U8 desc[UR42][R24.64], R10 ;  /* 0x0000000a18006986 */ /* 0x000fe2000c10112a */
[----:B------:R-:W-:-:S03]  /*115650*/  LOP3.LUT P6, RZ, R19, 0x20000, RZ, 0xc0, !PT ;  /* 0x0002000013ff7812 */ /* 0x000fc600078cc0ff */
[----:B-1----:R-:W4:Y:S04]  /*115660*/  LDL.LU.64 R18, [R1+0x38f0] ;  /* 0x0038f00001127983 */ /* 0x002f280000300a00 */
[----:B----4-:R0:W-:Y:S04]  /*115670*/  STL.64 [R1+0x5850], R18 ;  /* 0x0058501201007387 */ /* 0x0101e80000100a00 */
[----:B0-----:R-:W4:Y:S01]  /*115680*/  LDL.LU.64 R18, [R1+0x3a08] ;  /* 0x003a080001127983 */ /* 0x001f220000300a00 */
[----:B------:R-:W-:-:S05]  /*115690*/  PRMT R10, R27, 0x7773, RZ ;  /* 0x000077731b0a7816 */ /* 0x000fca00000000ff */
[----:B------:R0:W-:Y:S01]  /*1156a0*/  @P0 STG.E.U8 desc[UR42][R4.64], R10 ;  /* 0x0000000a04000986 */ /* 0x0001e2000c10112a */
[----:B------:R-:W-:Y:S02]  /*1156b0*/  LOP3.LUT P0, RZ, R16, 0x8, RZ, 0xc0, !PT ;  /* 0x0000000810ff7812 */ /* 0x000fe4000780c0ff */
[----:B0-----:R-:W-:-:S11]  /*1156c0*/  PRMT R10, R11, 0x7770, RZ ;  /* 0x000077700b0a7816 */ /* 0x001fd600000000ff */
[----:B--2---:R-:W-:Y:S01]  /*1156d0*/  @P0 STG.E.U8 desc[UR42][R8.64], R10 ;  /* 0x0000000a08000986 */ /* 0x004fe2000c10112a */
[----:B------:R-:W-:-:S03]  /*1156e0*/  LOP3.LUT P0, RZ, R16, 0x4, RZ, 0xc0, !PT ;  /* 0x0000000410ff7812 */ /* 0x000fc6000780c0ff */
[----:B----4-:R0:W-:Y:S04]  /*1156f0*/  STL.64 [R1+0x5858], R18 ;  /* 0x0058581201007387 */ /* 0x0101e80000100a00 */
[----:B0-----:R-:W2:Y:S01]  /*115700*/  LDL.LU.64 R18, [R1+0x39c8] ;  /* 0x0039c80001127983 */ /* 0x001ea20000300a00 */
[----:B------:R-:W-:-:S03]  /*115710*/  PRMT R10, R11, 0x7771, RZ ;  /* 0x000077710b0a7816 */ /* 0x000fc600000000ff */
[----:B------:R-:W4:Y:S04]  /*115720*/  LDL.LU.64 R14, [R1+0x3920] ;  /* 0x00392000010e7983 */ /* 0x000f280000300a00 */
[----:B------:R-:W4:Y:S04]  /*115730*/  LDL.LU.64 R28, [R1+0x3958] ;  /* 0x00395800011c7983 */ /* 0x000f280000300a00 */
[----:B------:R-:W4:Y:S04]  /*115740*/  LDL.LU.64 R12, [R1+0x3988] ;  /* 0x00398800010c7983 */ /* 0x000f280000300a00 */
[----:B---3--:R0:W-:Y:S01]  /*115750*/  @P0 STG.E.U8 desc[UR42][R2.64], R10 ;  /* 0x0000000a02000986 */ /* 0x0081e2000c10112a */
[----:B------:R-:W-:-:S03]  /*115760*/  LOP3.LUT P0, RZ, R16, 0x2, RZ, 0xc0, !PT ;  /* 0x0000000210ff7812 */ /* 0x000fc6000780c0ff */
[----:B------:R-:W3:Y:S04]  /*115770*/  LDL.LU.64 R20, [R1+0x3870] ;  /* 0x0038700001147983 */ /* 0x000ee80000300a00 */
[----:B------:R-:W3:Y:S04]  /*115780*/  LDL.LU R4, [R1+0x480] ;  /* 0x0004800001047983 */ /* 0x000ee80000300800 */
[----:B------:R-:W3:Y:S04]  /*115790*/  LDL.LU R5, [R1+0x460] ;  /* 0x0004600001057983 */ /* 0x000ee80000300800 */
[----:B------:R-:W3:Y:S04]  /*1157a0*/  LDL.LU.64 R22, [R1+0x38a0] ;  /* 0x0038a00001167983 */ /* 0x000ee80000300a00 */
[----:B------:R-:W3:Y:S04]  /*1157b0*/  LDL.LU.64 R24, [R1+0x38d8] ;  /* 0x0038d80001187983 */ /* 0x000ee80000300a00 */
[----:B------:R-:W3:Y:S04]  /*1157c0*/  LDL.LU.64 R26, [R1+0x3918] ;  /* 0x00391800011a7983 */ /* 0x000ee80000300a00 */
[----:B------:R-:W3:Y:S01]  /*1157d0*/  LDL.LU.64 R8, [R1+0x37f0] ;  /* 0x0037f00001087983 */ /* 0x000ee20000300a00 */
[----:B0-----:R-:W-:-:S03]  /*1157e0*/  PRMT R10, R11, 0x7772, RZ ;  /* 0x000077720b0a7816 */ /* 0x001fc600000000ff */
[----:B------:R-:W3:Y:S04]  /*1157f0*/  LDL.LU.64 R2, [R1+0x3820] ;  /* 0x0038200001027983 */ /* 0x000ee80000300a00 */
        /* <DEDUP_REMOVED lines=12> */
[----:B----4-:R0:W-:Y:S01]  /*1158c0*/  @P0 STG.E.U8 desc[UR42][R14.64], R10 ;  /* 0x0000000a0e000986 */ /* 0x0101e2000c10112a */
[----:B------:R-:W-:Y:S02]  /*1158d0*/  LOP3.LUT P0, RZ, R17, 0x20000000, RZ, 0xc0, !PT ;  /* 0x2000000011ff7812 */ /* 0x000fe4000780c0ff */
[----:B0-----:R-:W-:-:S11]  /*1158e0*/  PRMT R10, R0, 0x7772, RZ ;  /* 0x00007772000a7816 */ /* 0x001fd600000000ff */
[----:B------:R0:W-:Y:S01]  /*1158f0*/  @P0 STG.E.U8 desc[UR42][R28.64], R10 ;  /* 0x0000000a1c000986 */ /* 0x0001e2000c10112a */
[----:B------:R-:W-:Y:S02]  /*115900*/  LOP3.LUT P0, RZ, R17, 0x10000000, RZ, 0xc0, !PT ;  /* 0x1000000011ff7812 */ /* 0x000fe4000780c0ff */
[----:B0-----:R-:W-:-:S11]  /*115910*/  PRMT R10, R0, 0x7773, RZ ;  /* 0x00007773000a7816 */ /* 0x001fd600000000ff */
[----:B------:R3:W-:Y:S02]  /*115920*/  @P0 STG.E.U8 desc[UR42][R12.64], R10 ;  /* 0x0000000a0c000986 */ /* 0x0007e4000c10112a */
[----:B---3--:R-:W-:-:S05]  /*115930*/  PRMT R10, R4, 0x7770, RZ ;  /* 0x00007770040a7816 */ /* 0x008fca00000000ff */
        /* <DEDUP_REMOVED lines=12> */
[----:B0-----:R-:W4:Y:S01]  /*115a00*/  LDL.LU.64 R2, [R1+0x3898] ;  /* 0x0038980001027983 */ /* 0x001f220000300a00 */
[----:B------:R-:W-:-:S02]  /*115a10*/  LOP3.LUT R17, R17, 0xffefffff, RZ, 0xc0, !PT ;  /* 0xffefffff11117812 */ /* 0x000fc400078ec0ff */
[----:B------:R-:W-:Y:S01]  /*115a20*/  PRMT R10, R5, 0x7772, RZ ;  /* 0x00007772050a7816 */ /* 0x000fe200000000ff */
[----:B------:R-:W4:Y:S04]  /*115a30*/  LDL.LU.64 R22, [R1+0x3770] ;  /* 0x0037700001167983 */ /* 0x000f280000300a00 */
[----:B------:R-:W4:Y:S04]  /*115a40*/  LDL.LU.64 R24, [R1+0x37a0] ;  /* 0x0037a00001187983 */ /* 0x000f280000300a00 */
[----:B------:R-:W4:Y:S04]  /*115a50*/  LDL.LU.64 R26, [R1+0x37d8] ;  /* 0x0037d800011a7983 */ /* 0x000f280000300a00 */
[----:B------:R-:W4:Y:S04]  /*115a60*/  LDL.LU R4, [R1+0x484] ;  /* 0x0004840001047983 */ /* 0x000f280000300800 */
[----:B------:R-:W4:Y:S01]  /*115a70*/  LDL.LU R0, [R1+0x31c] ;  /* 0x00031c0001007983 */ /* 0x000f220000300800 */
        /* <DEDUP_REMOVED lines=18> */
[----:B------:R-:W-:Y:S02]  /*115ba0*/  LOP3.LUT P0, RZ, R19, 0x1000000, RZ, 0xc0, !PT ;  /* 0x0100000013ff7812 */ /* 0x000fe4000780c0ff */
[----:B------:R-:W-:Y:S02]  /*115bb0*/  LOP3.LUT R17, R17, 0xfbffffff, RZ, 0xc0, !PT ;  /* 0xfbffffff11117812 */ /* 0x000fe400078ec0ff */
[----:B------:R-:W-:-:S09]  /*115bc0*/  LOP3.LUT P4, RZ, R19, 0x80000, RZ, 0xc0, !PT ;  /* 0x0008000013ff7812 */ /* 0x000fd2000788c0ff */
        /* <DEDUP_REMOVED lines=8> */
[----:B---3--:R0:W-:Y:S02]  /*115c50*/  @P3 STG.E.U8 desc[UR42][R8.64], R10 ;  /* 0x0000000a08003986 */ /* 0x0081e4000c10112a */
[----:B0-----:R-:W-:Y:S02]  /*115c60*/  PRMT R10, R5, 0x7773, RZ ;  /* 0x00007773050a7816 */ /* 0x001fe400000000ff */
[----:B------:R-:W2:Y:S04]  /*115c70*/  LDL.LU.64 R8, [R1+0x3818] ;  /* 0x0038180001087983 */ /* 0x000ea80000300a00 */
[----:B------:R-:W3:Y:S04]  /*115c80*/  LDL.LU R11, [R1+0x464] ;  /* 0x00046400010b7983 */ /* 0x000ee80000300800 */
[----:B----4-:R0:W-:Y:S04]  /*115c90*/  @P4 STG.E.U8 desc[UR42][R2.64], R10 ;  /* 0x0000000a02004986 */ /* 0x0101e8000c10112a */
[----:B0-----:R-:W4:Y:S04]  /*115ca0*/  LDL.LU.64 R2, [R1+0x36f0] ;  /* 0x0036f00001027983 */ /* 0x001f280000300a00 */
[----:B------:R-:W2:Y:S04]  /*115cb0*/  LDL.LU R19, [R1+0x488] ;  /* 0x0004880001137983 */ /* 0x000ea80000300800 */
[----:B--2---:R0:W-:Y:S04]  /*115cc0*/  STL.64 [R1+0x5830], R18 ;  /* 0x0058301201007387 */ /* 0x0041e80000100a00 */
[----:B0-----:R-:W2:Y:S04]  /*115cd0*/  LDL.LU.64 R18, [R1+0x3798] ;  /* 0x0037980001127983 */ /* 0x001ea80000300a00 */
        /* <DEDUP_REMOVED lines=15> */
[----:B------:R-:W2:Y:S04]  /*115dd0*/  LDL.LU.64 R12, [R1+0x36d8] ;  /* 0x0036d800010c7983 */ /* 0x000ea80000300a00 */
[----:B------:R-:W2:Y:S04]  /*115de0*/  LDL.LU.64 R20, [R1+0x3718] ;  /* 0x0037180001147983 */ /* 0x000ea80000300a00 */
[----:B------:R-:W2:Y:S04]  /*115df0*/  LDL.LU.64 R22, [R1+0x3600] ;  /* 0x0036000001167983 */ /* 0x000ea80000300a00 */
[----:B------:R-:W2:Y:S04]  /*115e00*/  LDL.LU.64 R24, [R1+0x3630] ;  /* 0x0036300001187983 */ /* 0x000ea80000300a00 */
[----:B------:R-:W2:Y:S04]  /*115e10*/  LDL.LU.64 R26, [R1+0x3658] ;  /* 0x00365800011a7983 */ /* 0x000ea80000300a00 */
[----:B------:R-:W2:Y:S04]  /*115e20*/  LDL.LU R4, [R1+0x48c] ;  /* 0x00048c0001047983 */ /* 0x000ea80000300800 */
[----:B------:R3:W-:Y:S01]  /*115e30*/  @P0 STG.E.U8 desc[UR42][R8.64], R10 ;  /* 0x0000000a08000986 */ /* 0x0007e2000c10112a */
[----:B------:R-:W-:-:S02]  /*115e40*/  LOP3.LUT P0, RZ, R17, 0x4000000, RZ, 0xc0, !PT ;  /* 0x0400000011ff7812 */ /* 0x000fc4000780c0ff */
[----:B---3--:R-:W-:Y:S01]  /*115e50*/  PRMT R10, R11, 0x7770, RZ ;  /* 0x000077700b0a7816 */ /* 0x008fe200000000ff */
        /* <DEDUP_REMOVED lines=16> */
[C---:B------:R-:W-:Y:S02]  /*115f60*/  LOP3.LUT P2, RZ, R0.reuse, 0x1, RZ, 0xc0, !PT ;  /* 0x0000000100ff7812 */ /* 0x040fe4000784c0ff */
[C---:B------:R-:W-:Y:S02]  /*115f70*/  LOP3.LUT P3, RZ, R0.reuse, 0x2, RZ, 0xc0, !PT ;  /* 0x0000000200ff7812 */ /* 0x040fe4000786c0ff */
[----:B------:R-:W-:-:S02]  /*115f80*/  LOP3.LUT P4, RZ, R0, 0x4, RZ, 0xc0, !PT ;  /* 0x0000000400ff7812 */ /* 0x000fc4000788c0ff */
[C---:B------:R-:W-:Y:S02]  /*115f90*/  LOP3.LUT P5, RZ, R0.reuse, 0x8, RZ, 0xc0, !PT ;  /* 0x0000000800ff7812 */ /* 0x040fe400078ac0ff */
[----:B------:R-:W-:Y:S02]  /*115fa0*/  LOP3.LUT P6, RZ, R0, 0x10, RZ, 0xc0, !PT ;  /* 0x0000001000ff7812 */ /* 0x000fe400078cc0ff */
[----:B--2---:R-:W-:-:S05]  /*115fb0*/  PRMT R10, R19, 0x7770, RZ ;  /* 0x00007770130a7816 */ /* 0x004fca00000000ff */
        /* <DEDUP_REMOVED lines=17> */
[----:B---3--:R0:W-:Y:S02]  /*1160d0*/  @P5 STG.E.U8 desc[UR42][R8.64], R10 ;  /* 0x0000000a08005986 */ /* 0x0081e4000c10112a */
[----:B0-----:R-:W-:-:S02]  /*1160e0*/  PRMT R10, R4, 0x7770, RZ ;  /* 0x00007770040a7816 */ /* 0x001fc400000000ff */
[----:B------:R-:W3:Y:S04]  /*1160f0*/  LDL.LU.64 R8, [R1+0x35e8] ;  /* 0x0035e80001087983 */ /* 0x000ee80000300a00 */
[----:B----4-:R0:W-:Y:S04]  /*116100*/  @P6 STG.E.U8 desc[UR42][R2.64], R10 ;  /* 0x0000000a02006986 */ /* 0x0101e8000c10112a */
[----:B0-----:R-:W4:Y:S01]  /*116110*/  LDL.LU.64 R2, [R1+0x3628] ;  /* 0x0036280001027983 */ /* 0x001f220000300a00 */
[C---:B------:R-:W-:Y:S02]  /*116120*/  LOP3.LUT P3, RZ, R0.reuse, 0x20, RZ, 0xc0, !PT ;  /* 0x0000002000ff7812 */ /* 0x040fe4000786c0ff */
[----:B------:R-:W-:-:S02]  /*116130*/  LOP3.LUT P4, RZ, R0, 0x40, RZ, 0xc0, !PT ;  /* 0x0000004000ff7812 */ /* 0x000fc4000788c0ff */
[----:B------:R-:W-:Y:S02]  /*116140*/  PRMT R10, R4, 0x7771, RZ ;  /* 0x00007771040a7816 */ /* 0x000fe400000000ff */
[----:B------:R-:W-:Y:S01]  /*116150*/  LOP3.LUT P5, RZ, R0, 0x80, RZ, 0xc0, !PT ;  /* 0x0000008000ff7812 */ /* 0x000fe200078ac0ff */
[----:B------:R-:W4:Y:S04]  /*116160*/  LDL.LU.64 R22, [R1+0x3500] ;  /* 0x0035000001167983 */ /* 0x000f280000300a00 */
[----:B------:R-:W4:Y:S04]  /*116170*/  LDL.LU.64 R24, [R1+0x3530] ;  /* 0x0035300001187983 */ /* 0x000f280000300a00 */
[----:B------:R-:W4:Y:S04]  /*116180*/  LDL.LU R5, [R1+0x46c] ;  /* 0x00046c0001057983 */ /* 0x000f280000300800 */
[----:B--2---:R0:W-:Y:S02]  /*116190*/  @P3 STG.E.U8 desc[UR42][R26.64], R10 ;  /* 0x0000000a1a003986 */ /* 0x0041e4000c10112a */
[----:B0-----:R-:W-:-:S02]  /*1161a0*/  PRMT R10, R4, 0x7772, RZ ;  /* 0x00007772040a7816 */ /* 0x001fc400000000ff */
[----:B------:R-:W2:Y:S04]  /*1161b0*/  LDL.LU.64 R26, [R1+0x3568] ;  /* 0x00356800011a7983 */ /* 0x000ea80000300a00 */
[----:B------:R-:W2:Y:S04]  /*1161c0*/  LDL.LU R11, [R1+0x450] ;  /* 0x00045000010b7983 */ /* 0x000ea80000300800 */
[----:B---3--:R0:W-:Y:S02]  /*1161d0*/  @P4 STG.E.U8 desc[UR42][R8.64], R10 ;  /* 0x0000000a08004986 */ /* 0x0081e4000c10112a */
[----:B0-----:R-:W-:-:S02]  /*1161e0*/  PRMT R10, R4, 0x7773, RZ ;  /* 0x00007773040a7816 */ /* 0x001fc400000000ff */
[----:B------:R-:W3:Y:S04]  /*1161f0*/  LDL.LU.64 R8, [R1+0x35a8] ;  /* 0x0035a80001087983 */ /* 0x000ee80000300a00 */
[----:B----4-:R0:W-:Y:S04]  /*116200*/  @P5 STG.E.U8 desc[UR42][R2.64], R10 ;  /* 0x0000000a02005986 */ /* 0x0101e8000c10112a */
[----:B0-----:R-:W4:Y:S04]  /*116210*/  LDL.LU.64 R2, [R1+0x1060] ;  /* 0x0010600001027983 */ /* 0x001f280000300a00 */
        /* <DEDUP_REMOVED lines=27> */
[----:B------:R-:W2:Y:S02]  /*1163d0*/  LDL.LU R19, [R1+0x430] ;  /* 0x0004300001137983 */ /* 0x000ea40000300800 */
[----:B------:R-:W-:Y:S02]  /*1163e0*/  @P0 LOP3.LUT R17, R17, 0x40000, RZ, 0xfc, !PT ;  /* 0x0004000011110812 */ /* 0x000fe400078efcff */
[----:B------:R-:W-:Y:S01]  /*1163f0*/  LOP3.LUT P0, RZ, R0, 0x400, RZ, 0xc0, !PT ;  /* 0x0000040000ff7812 */ /* 0x000fe2000780c0ff */
[----:B------:R-:W2:Y:S04]  /*116400*/  LDL.LU.64 R28, [R1+0x1030] ;  /* 0x00103000011c7983 */ /* 0x000ea80000300a00 */
[----:B------:R-:W2:Y:S01]  /*116410*/  LDL.LU.64 R12, [R1+0x1048] ;  /* 0x00104800010c7983 */ /* 0x000ea20000300a00 */
        /* <DEDUP_REMOVED lines=16> */
[----:B---3--:R0:W-:Y:S01]  /*116520*/  @P0 STG.E.U8 desc[UR42][R8.64], R10 ;  /* 0x0000000a08000986 */ /* 0x0081e2000c10112a */
        /* <DEDUP_REMOVED lines=38> */
[----:B---3--:R0:W-:Y:S02]  /*116790*/  @P5 STG.E.U8 desc[UR42][R8.64], R10 ;  /* 0x0000000a08005986 */ /* 0x0081e4000c10112a */
[----:B0-----:R-:W-:Y:S02]  /*1167a0*/  PRMT R10, R4, 0x7773, RZ ;  /* 0x00007773040a7816 */ /* 0x001fe400000000ff */
[----:B------:R-:W2:Y:S04]  /*1167b0*/  LDL.LU.64 R8, [R1+0xfc0] ;  /* 0x000fc00001087983 */ /* 0x000ea80000300a00 */
[----:B----4-:R0:W-:Y:S04]  /*1167c0*/  @P6 STG.E.U8 desc[UR42][R2.64], R10 ;  /* 0x0000000a02006986 */ /* 0x0101e8000c10112a */
[----:B0-----:R-:W3:Y:S04]  /*1167d0*/  LDL.LU.64 R2, [R1+0xfe8] ;  /* 0x000fe80001027983 */ /* 0x001ee80000300a00 */
[----:B------:R-:W4:Y:S04]  /*1167e0*/  LDL.LU.64 R22, [R1+0xff8] ;  /* 0x000ff80001167983 */ /* 0x000f280000300a00 */
[----:B------:R-:W2:Y:S01]  /*1167f0*/  LDL.LU R4, [R1+0x434] ;  /* 0x0004340001047983 */ /* 0x000ea20000300800 */
[----:B------:R-:W-:-:S02]  /*116800*/  LOP3.LUT P3, RZ, R0, 0x1000000, RZ, 0xc0, !PT ;  /* 0x0100000000ff7812 */ /* 0x000fc4000786c0ff */
[----:B------:R-:W-:Y:S01]  /*116810*/  LOP3.LUT P4, RZ, R0, 0x2000000, RZ, 0xc0, !PT ;  /* 0x0200000000ff7812 */ /* 0x000fe2000788c0ff */
[----:B------:R-:W3:Y:S04]  /*116820*/  LDL.LU.64 R24, [R1+0x1008] ;  /* 0x0010080001187983 */ /* 0x000ee80000300a00 */
[----:B------:R-:W3:Y:S04]  /*116830*/  LDL.LU.64 R26, [R1+0xf98] ;  /* 0x000f9800011a7983 */ /* 0x000ee80000300a00 */
[----:B------:R-:W3:Y:S01]  /*116840*/  LDL.LU R11, [R1+0x458] ;  /* 0x00045800010b7983 */ /* 0x000ee20000300800 */
[----:B--2---:R-:W-:-:S05]  /*116850*/  PRMT R10, R4, 0x7770, RZ ;  /* 0x00007770040a7816 */ /* 0x004fca00000000ff */
[----:B------:R0:W-:Y:S02]  /*116860*/  @P3 STG.E.U8 desc[UR42][R8.64], R10 ;  /* 0x0000000a08003986 */ /* 0x0001e4000c10112a */
[----:B0-----:R-:W-:Y:S02]  /*116870*/  PRMT R10, R4, 0x7771, RZ ;  /* 0x00007771040a7816 */ /* 0x001fe400000000ff */
[----:B------:R-:W2:Y:S04]  /*116880*/  LDL.LU.64 R8, [R1+0xfb0] ;  /* 0x000fb00001087983 */ /* 0x000ea80000300a00 */
[----:B---3--:R0:W-:Y:S04]  /*116890*/  @P4 STG.E.U8 desc[UR42][R2.64], R10 ;  /* 0x0000000a02004986 */ /* 0x0081e8000c10112a */
[----:B0-----:R-:W3:Y:S04]  /*1168a0*/  LDL.LU.64 R2, [R1+0xfb8] ;  /* 0x000fb80001027983 */ /* 0x001ee80000300a00 */
[----:B------:R-:W2:Y:S04]  /*1168b0*/  LDL.LU R19, [R1+0x438] ;  /* 0x0004380001137983 */ /* 0x000ea80000300800 */
[----:B--2---:R0:W-:Y:S04]  /*1168c0*/  STL.64 [R1+0x5818], R18 ;  /* 0x0058181201007387 */ /* 0x0041e80000100a00 */
[----:B0-----:R-:W2:Y:S04]  /*1168d0*/  LDL.LU.64 R18, [R1+0xfe0] ;  /* 0x000fe00001127983 */ /* 0x001ea80000300a00 */
        /* <DEDUP_REMOVED lines=76> */
[----:B----4-:R3:W-:Y:S01]  /*116da0*/  @P0 STG.E.U8 desc[UR42][R28.64], R10 ;  /* 0x0000000a1c000986 */ /* 0x0107e2000c10112a */
[----:B------:R-:W-:Y:S02]  /*116db0*/  LOP3.LUT P0, RZ, R17, 0x10, RZ, 0xc0, !PT ;  /* 0x0000001011ff7812 */ /* 0x000fe4000780c0ff */
[----:B---3--:R-:W-:-:S11]  /*116dc0*/  PRMT R10, R4, 0x7770, RZ ;  /* 0x00007770040a7816 */ /* 0x008fd600000000ff */
        /* <DEDUP_REMOVED lines=18> */
[----:B------:R-:W-:Y:S01]  /*116ef0*/  LOP3.LUT P6, RZ, R5, 0x400, RZ, 0xc0, !PT ;  /* 0x0000040005ff7812 */ /* 0x000fe200078cc0ff */
[----:B------:R-:W4:Y:S08]  /*116f00*/  LDL.LU.64 R26, [R1+0xf10] ;  /* 0x000f1000011a7983 */ /* 0x000f300000300a00 */
[----:B------:R-:W-:-:S02]  /*116f10*/  @P0 LOP3.LUT R18, R18, 0x10000000, RZ, 0xfc, !PT ;  /* 0x1000000012120812 */ /* 0x000fc400078efcff */
[----:B------:R-:W-:Y:S02]  /*116f20*/  LOP3.LUT P0, RZ, R5, 0x400000, RZ, 0xc0, !PT ;  /* 0x0040000005ff7812 */ /* 0x000fe4000780c0ff */
[----:B------:R-:W-:Y:S02]  /*116f30*/  LOP3.LUT R18, R18, 0xdfffffff, RZ, 0xc0, !PT ;  /* 0xdfffffff12127812 */ /* 0x000fe400078ec0ff */
[----:B------:R-:W-:-:S09]  /*116f40*/  PRMT R10, R0, 0x7772, RZ ;  /* 0x00007772000a7816 */ /* 0x000fd200000000ff */
[----:B------:R-:W-:Y:S02]  /*116f50*/  @P0 LOP3.LUT R18, R18, 0x20000000, RZ, 0xfc, !PT ;  /* 0x2000000012120812 */ /* 0x000fe400078efcff */
[C---:B------:R-:W-:Y:S02]  /*116f60*/  LOP3.LUT P0, RZ, R5.reuse, 0x200000, RZ, 0xc0, !PT ;  /* 0x0020000005ff7812 */ /* 0x040fe4000780c0ff */
[----:B------:R-:W-:Y:S01]  /*116f70*/  LOP3.LUT R18, R18, 0xbfffffff, RZ, 0xc0, !PT ;  /* 0xbfffffff12127812 */ /* 0x000fe200078ec0ff */
[----:B------:R0:W-:Y:S01]  /*116f80*/  @P6 STG.E.U8 desc[UR42][R2.64], R10 ;  /* 0x0000000a02006986 */ /* 0x0001e2000c10112a */
[C---:B------:R-:W-:Y:S02]  /*116f90*/  LOP3.LUT P3, RZ, R5.reuse, 0x800, RZ, 0xc0, !PT ;  /* 0x0000080005ff7812 */ /* 0x040fe4000786c0ff */
[----:B------:R-:W-:-:S07]  /*116fa0*/  LOP3.LUT P4, RZ, R5, 0x1000, RZ, 0xc0, !PT ;  /* 0x0000100005ff7812 */ /* 0x000fce000788c0ff */
[----:B------:R-:W-:Y:S02]  /*116fb0*/  @P0 LOP3.LUT R18, R18, 0x40000000, RZ, 0xfc, !PT ;  /* 0x4000000012120812 */ /* 0x000fe400078efcff */
[----:B------:R-:W-:Y:S01]  /*116fc0*/  LOP3.LUT P0, RZ, R5, 0x100000, RZ, 0xc0, !PT ;  /* 0x0010000005ff7812 */ /* 0x000fe2000780c0ff */
[----:B0-----:R-:W4:Y:S04]  /*116fd0*/  LDL.LU.64 R2, [R1+0xe90] ;  /* 0x000e900001027983 */ /* 0x001f280000300a00 */
[----:B------:R-:W4:Y:S01]  /*116fe0*/  LDL.LU R11, [R1+0x420] ;  /* 0x00042000010b7983 */ /* 0x000f220000300800 */
[----:B------:R-:W-:Y:S02]  /*116ff0*/  PRMT R10, R0, 0x7773, RZ ;  /* 0x00007773000a7816 */ /* 0x000fe400000000ff */
[----:B------:R-:W-:-:S05]  /*117000*/  LOP3.LUT R18, R18, 0x7fffffff, RZ, 0xc0, !PT ;  /* 0x7fffffff12127812 */ /* 0x000fca00078ec0ff */
[----:B------:R-:W-:-:S05]  /*117010*/  @P0 LOP3.LUT R18, R18, 0x80000000, RZ, 0xfc, !PT ;  /* 0x8000000012120812 */ /* 0x000fca00078efcff */
[----:B------:R-:W-:Y:S04]  /*117020*/  STL [R1+0x57f8], R18 ;  /* 0x0057f81201007387 */ /* 0x000fe80000100800 */
[----:B--2---:R3:W-:Y:S02]  /*117030*/  @P3 STG.E.U8 desc[UR42][R20.64], R10 ;  /* 0x0000000a14003986 */ /* 0x0047e4000c10112a */
[----:B---3--:R-:W-:-:S05]  /*117040*/  PRMT R10, R4, 0x7770, RZ ;  /* 0x00007770040a7816 */ /* 0x008fca00000000ff */
[----:B------:R0:W-:Y:S04]  /*117050*/  @P4 STG.E.U8 desc[UR42][R8.64], R10 ;  /* 0x0000000a08004986 */ /* 0x0001e8000c10112a */
[----:B0-----:R-:W2:Y:S04]  /*117060*/  LDL.LU.64 R8, [R1+0xea8] ;  /* 0x000ea80001087983 */ /* 0x001ea80000300a00 */
[----:B------:R0:W-:Y:S04]  /*117070*/  STL.64 [R1+0x5800], R6 ;  /* 0x0058000601007387 */ /* 0x0001e80000100a00 */
[----:B0-----:R-:W3:Y:S04]  /*117080*/  LDL.LU.64 R6, [R1+0xeb8] ;  /* 0x000eb80001067983 */ /* 0x001ee80000300a00 */
[----:B------:R-:W3:Y:S04]  /*117090*/  LDL.LU R0, [R1+0x444] ;  /* 0x0004440001007983 */ /* 0x000ee80000300800 */
[----:B------:R-:W3:Y:S04]  /*1170a0*/  LDL.LU.64 R18, [R1+0xec8] ;  /* 0x000ec80001127983 */ /* 0x000ee80000300a00 */
[----:B------:R-:W3:Y:S01]  /*1170b0*/  LDL.LU.64 R14, [R1+0xe88] ;  /* 0x000e8800010e7983 */ /* 0x000ee20000300a00 */
[----:B------:R-:W-:-:S02]  /*1170c0*/  LOP3.LUT P0, RZ, R5, 0x80000, RZ, 0xc0, !PT ;  /* 0x0008000005ff7812 */ /* 0x000fc4000780c0ff */
        /* <DEDUP_REMOVED lines=25> */
[----:B--2---:R0:W-:Y:S01]  /*117260*/  @P0 STG.E.U8 desc[UR42][R8.64], R10 ;  /* 0x0000000a08000986 */ /* 0x0041e2000c10112a */
[----:B------:R-:W-:Y:S02]  /*117270*/  LOP3.LUT P0, RZ, R17, 0x2, RZ, 0xc0, !PT ;  /* 0x0000000211ff7812 */ /* 0x000fe4000780c0ff */
[----:B0-----:R-:W-:Y:S01]  /*117280*/  PRMT R10, R11, 0x7772, RZ ;  /* 0x000077720b0a7816 */ /* 0x001fe200000000ff */
[----:B---3--:R0:W-:Y:S10]  /*117290*/  STL.64 [R1+0x57f0], R14 ;  /* 0x0057f00e01007387 */ /* 0x0081f40000100a00 */
[----:B------:R1:W-:Y:S01]  /*1172a0*/  @P0 STG.E.U8 desc[UR42][R6.64], R10 ;  /* 0x0000000a06000986 */ /* 0x0003e2000c10112a */
[----:B------:R-:W-:-:S03]  /*1172b0*/  LOP3.LUT P0, RZ, R17, 0x1, RZ, 0xc0, !PT ;  /* 0x0000000111ff7812 */ /* 0x000fc6000780c0ff */
[----:B0-----:R-:W2:Y:S04]  /*1172c0*/  LDL.LU.64 R14, [R1+0xe60] ;  /* 0x000e6000010e7983 */ /* 0x001ea80000300a00 */
[----:B------:R-:W3:Y:S04]  /*1172d0*/  LDL.LU R4, [R1+0x424] ;  /* 0x0004240001047983 */ /* 0x000ee80000300800 */
[----:B------:R-:W4:Y:S04]  /*1172e0*/  LDL.LU.64 R28, [R1+0xea0] ;  /* 0x000ea000011c7983 */ /* 0x000f280000300a00 */
[----:B------:R-:W2:Y:S04]  /*1172f0*/  LDL.LU.64 R12, [R1+0xe30] ;  /* 0x000e3000010c7983 */ /* 0x000ea80000300a00 */
[----:B------:R-:W2:Y:S04]  /*117300*/  LDL.LU.64 R20, [R1+0xe48] ;  /* 0x000e480001147983 */ /* 0x000ea80000300a00 */
[----:B------:R-:W2:Y:S04]  /*117310*/  LDL.LU.64 R22, [R1+0xe58] ;  /* 0x000e580001167983 */ /* 0x000ea80000300a00 */
[----:B------:R-:W2:Y:S04]  /*117320*/  LDL.LU R3, [R1+0x448] ;  /* 0x0004480001037983 */ /* 0x000ea80000300800 */
[----:B------:R-:W2:Y:S01]  /*117330*/  LDL.LU.64 R24, [R1+0xe68] ;  /* 0x000e680001187983 */ /* 0x000ea20000300a00 */
[----:B-1----:R-:W-:-:S03]  /*117340*/  PRMT R10, R11, 0x7773, RZ ;  /* 0x000077730b0a7816 */ /* 0x002fc600000000ff */
[----:B------:R-:W2:Y:S04]  /*117350*/  LDL.LU.64 R26, [R1+0xdf8] ;  /* 0x000df800011a7983 */ /* 0x000ea80000300a00 */
[----:B------:R-:W2:Y:S04]  /*117360*/  LDL.LU.64 R8, [R1+0xe10] ;  /* 0x000e100001087983 */ /* 0x000ea80000300a00 */
[----:B------:R-:W2:Y:S04]  /*117370*/  LDL.LU R2, [R1+0x324] ;  /* 0x0003240001027983 */ /* 0x000ea80000300800 */
        /* <DEDUP_REMOVED lines=29> */
[----:B------:R0:W-:Y:S01]  /*117550*/  @P3 STG.E.U8 desc[UR42][R22.64], R10 ;  /* 0x0000000a16003986 */ /* 0x0001e2000c10112a */
[----:B------:R-:W-:Y:S02]  /*117560*/  LOP3.LUT P3, RZ, R5, 0x40000000, RZ, 0xc0, !PT ;  /* 0x4000000005ff7812 */ /* 0x000fe4000786c0ff */
[----:B0-----:R-:W-:-:S05]  /*117570*/  PRMT R10, R4, 0x7773, RZ ;  /* 0x00007773040a7816 */ /* 0x001fca00000000ff */
[----:B------:R0:W-:Y:S01]  /*117580*/  @P4 STG.E.U8 desc[UR42][R24.64], R10 ;  /* 0x0000000a18004986 */ /* 0x0001e2000c10112a */
[----:B------:R-:W-:-:S03]  /*117590*/  LOP3.LUT P4, RZ, R5, 0x80000000, RZ, 0xc0, !PT ;  /* 0x8000000005ff7812 */ /* 0x000fc6000788c0ff */
[----:B------:R-:W3:Y:S04]  /*1175a0*/  LDL.LU.64 R4, [R1+0xe40] ;  /* 0x000e400001047983 */ /* 0x000ee80000300a00 */
[----:B------:R-:W4:Y:S01]  /*1175b0*/  LDL.LU.64 R22, [R1+0xdc0] ;  /* 0x000dc00001167983 */ /* 0x000f220000300a00 */
[----:B0-----:R-:W-:-:S03]  /*1175c0*/  PRMT R10, R3, 0x7770, RZ ;  /* 0x00007770030a7816 */ /* 0x001fc600000000ff */
[----:B------:R-:W4:Y:S04]  /*1175d0*/  LDL.LU.64 R24, [R1+0xdd0] ;  /* 0x000dd00001187983 */ /* 0x000f280000300a00 */
[----:B------:R0:W-:Y:S02]  /*1175e0*/  @P5 STG.E.U8 desc[UR42][R26.64], R10 ;  /* 0x0000000a1a005986 */ /* 0x0001e4000c10112a */
[C---:B0-----:R-:W-:Y:S02]  /*1175f0*/  PRMT R10, R3.reuse, 0x7771, RZ ;  /* 0x00007771030a7816 */ /* 0x041fe400000000ff */
[----:B------:R-:W4:Y:S04]  /*117600*/  LDL.LU.64 R26, [R1+0xdf0] ;  /* 0x000df000011a7983 */ /* 0x000f280000300a00 */
[----:B------:R-:W4:Y:S04]  /*117610*/  LDL.LU R0, [R1+0x428] ;  /* 0x0004280001007983 */ /* 0x000f280000300800 */
[----:B------:R0:W-:Y:S02]  /*117620*/  @P6 STG.E.U8 desc[UR42][R8.64], R10 ;  /* 0x0000000a08006986 */ /* 0x0001e4000c10112a */
[----:B0-----:R-:W-:-:S02]  /*117630*/  PRMT R10, R3, 0x7772, RZ ;  /* 0x00007772030a7816 */ /* 0x001fc400000000ff */
[----:B------:R-:W4:Y:S04]  /*117640*/  LDL.LU.64 R8, [R1+0xe08] ;  /* 0x000e080001087983 */ /* 0x000f280000300a00 */
[----:B------:R-:W4:Y:S04]  /*117650*/  LDL.LU R19, [R1+0x44c] ;  /* 0x00044c0001137983 */ /* 0x000f280000300800 */
[----:B--2---:R0:W-:Y:S02]  /*117660*/  @P3 STG.E.U8 desc[UR42][R20.64], R10 ;  /* 0x0000000a14003986 */ /* 0x0041e4000c10112a */
[----:B0-----:R-:W-:-:S05]  /*117670*/  PRMT R10, R3, 0x7773, RZ ;  /* 0x00007773030a7816 */ /* 0x001fca00000000ff */
[----:B---3--:R0:W-:Y:S04]  /*117680*/  @P4 STG.E.U8 desc[UR42][R4.64], R10 ;  /* 0x0000000a04004986 */ /* 0x0081e8000c10112a */
[----:B0-----:R-:W2:Y:S04]  /*117690*/  LDL.LU.64 R4, [R1+0xd90] ;  /* 0x000d900001047983 */ /* 0x001ea80000300a00 */
[----:B------:R-:W3:Y:S04]  /*1176a0*/  LDL.LU R11, [R1+0x42c] ;  /* 0x00042c00010b7983 */ /* 0x000ee80000300800 */
        /* <DEDUP_REMOVED lines=27> */
[----:B----4-:R-:W-:Y:S01]  /*117860*/  PRMT R10, R0, 0x7770, RZ ;  /* 0x00007770000a7816 */ /* 0x010fe200000000ff */
[----:B------:R-:W4:Y:S04]  /*117870*/  LDL.LU.64 R14, [R1+0xd68] ;  /* 0x000d6800010e7983 */ /* 0x000f280000300a00 */
        /* <DEDUP_REMOVED lines=42> */
[----:B------:R-:W4:Y:S04]  /*117b20*/  LDL.LU R19, [R1+0x57d8] ;  /* 0x0057d80001137983 */ /* 0x000f280000300800 */
[----:B--2---:R3:W-:Y:S01]  /*117b30*/  @P0 STG.E.U8 desc[UR42][R16.64], R10 ;  /* 0x0000000a10000986 */ /* 0x0047e2000c10112a */
[----:B------:R-:W-:-:S02]  /*117b40*/  LOP3.LUT P0, RZ, R18, 0x400000, RZ, 0xc0, !PT ;  /* 0x0040000012ff7812 */ /* 0x000fc4000780c0ff */
[----:B---3--:R-:W-:-:S11]  /*117b50*/  PRMT R10, R11, 0x7770, RZ ;  /* 0x000077700b0a7816 */ /* 0x008fd600000000ff */
[----:B----4-:R0:W-:Y:S01]  /*117b60*/  @P0 STG.E.U8 desc[UR42][R14.64], R10 ;  /* 0x0000000a0e000986 */ /* 0x0101e2000c10112a */
        /* <DEDUP_REMOVED lines=27> */
[----:B------:R-:W4:Y:S04]  /*117d20*/  LDL.LU R21, [R1+0x328] ;  /* 0x0003280001157983 */ /* 0x000f280000300800 */
[----:B--2---:R0:W-:Y:S02]  /*117d30*/  @P3 STG.E.U8 desc[UR42][R8.64], R10 ;  /* 0x0000000a08003986 */ /* 0x0041e4000c10112a */
[----:B0-----:R-:W-:-:S02]  /*117d40*/  PRMT R10, R0, 0x7772, RZ ;  /* 0x00007772000a7816 */ /* 0x001fc400000000ff */
[----:B------:R-:W2:Y:S04]  /*117d50*/  LDL.LU.64 R8, [R1+0x3ee8] ;  /* 0x003ee80001087983 */ /* 0x000ea80000300a00 */
[----:B---3--:R0:W-:Y:S04]  /*117d60*/  @P4 STG.E.U8 desc[UR42][R4.64], R10 ;  /* 0x0000000a04004986 */ /* 0x0081e8000c10112a */
[----:B0-----:R-:W3:Y:S04]  /*117d70*/  LDL.LU.64 R4, [R1+0x3ef0] ;  /* 0x003ef00001047983 */ /* 0x001ee80000300a00 */
[----:B------:R-:W2:Y:S04]  /*117d80*/  LDL.LU R22, [R1+0x3f4] ;  /* 0x0003f40001167983 */ /* 0x000ea80000300800 */
        /* <DEDUP_REMOVED lines=30> */
[----:B------:R-:W2:Y:S04]  /*117f70*/  LDL.LU R23, [R1+0x418] ;  /* 0x0004180001177983 */ /* 0x000ea80000300800 */
        /* <DEDUP_REMOVED lines=8> */
[C---:B0-----:R-:W-:Y:S01]  /*118000*/  PRMT R10, R3.reuse, 0x7770, RZ ;  /* 0x00007770030a7816 */ /* 0x041fe200000000ff */
[----:B------:R-:W4:Y:S04]  /*118010*/  LDL.LU.64 R12, [R1+0x3f28] ;  /* 0x003f2800010c7983 */ /* 0x000f280000300a00 */
[----:B------:R-:W4:Y:S04]  /*118020*/  LDL.LU R0, [R1+0x3f8] ;  /* 0x0003f80001007983 */ /* 0x000f280000300800 */
[----:B------:R0:W-:Y:S02]  /*118030*/  @P6 STG.E.U8 desc[UR42][R24.64], R10 ;  /* 0x0000000a18006986 */ /* 0x0001e4000c10112a */
[----:B0-----:R-:W-:-:S02]  /*118040*/  PRMT R10, R3, 0x7771, RZ ;  /* 0x00007771030a7816 */ /* 0x001fc400000000ff */
[----:B------:R-:W4:Y:S04]  /*118050*/  LDL.LU.64 R24, [R1+0x3f30] ;  /* 0x003f300001187983 */ /* 0x000f280000300a00 */
[----:B------:R0:W-:Y:S01]  /*118060*/  @P0 STG.E.U8 desc[UR42][R26.64], R10 ;  /* 0x0000000a1a000986 */ /* 0x0001e2000c10112a */
[C---:B------:R-:W-:Y:S02]  /*118070*/  LOP3.LUT P0, RZ, R18.reuse, 0x80000, RZ, 0xc0, !PT ;  /* 0x0008000012ff7812 */ /* 0x040fe4000780c0ff */
[----:B0-----:R-:W-:Y:S01]  /*118080*/  PRMT R10, R3, 0x7772, RZ ;  /* 0x00007772030a7816 */ /* 0x001fe200000000ff */
[----:B------:R-:W4:Y:S10]  /*118090*/  LDL.LU.64 R26, [R1+0x3f38] ;  /* 0x003f3800011a7983 */ /* 0x000f340000300a00 */
[----:B------:R0:W-:Y:S01]  /*1180a0*/  @P0 STG.E.U8 desc[UR42][R8.64], R10 ;  /* 0x0000000a08000986 */ /* 0x0001e2000c10112a */
[----:B------:R-:W-:-:S02]  /*1180b0*/  LOP3.LUT P0, RZ, R18, 0x40000, RZ, 0xc0, !PT ;  /* 0x0004000012ff7812 */ /* 0x000fc4000780c0ff */
[----:B0-----:R-:W-:Y:S02]  /*1180c0*/  PRMT R10, R3, 0x7773, RZ ;  /* 0x00007773030a7816 */ /* 0x001fe400000000ff */
[C---:B------:R-:W-:Y:S02]  /*1180d0*/  LOP3.LUT P1, RZ, R2.reuse, 0x40000000, RZ, 0xc0, !PT ;  /* 0x4000000002ff7812 */ /* 0x040fe4000782c0ff */
[----:B------:R-:W-:Y:S01]  /*1180e0*/  LOP3.LUT P2, RZ, R2, 0x80000000, RZ, 0xc0, !PT ;  /* 0x8000000002ff7812 */ /* 0x000fe2000784c0ff */
[----:B------:R-:W4:Y:S06]  /*1180f0*/  LDL.LU.64 R8, [R1+0x3f40] ;  /* 0x003f400001087983 */ /* 0x000f2c0000300a00 */
[----:B---3--:R0:W-:Y:S01]  /*118100*/  @P0 STG.E.U8 desc[UR42][R4.64], R10 ;  /* 0x0000000a04000986 */ /* 0x0081e2000c10112a */
[----:B------:R-:W-:-:S03]  /*118110*/  LOP3.LUT P0, RZ, R18, 0x20000, RZ, 0xc0, !PT ;  /* 0x0002000012ff7812 */ /* 0x000fc6000780c0ff */
[----:B------:R-:W3:Y:S01]  /*118120*/  LDL.LU.64 R2, [R1+0x3f48] ;  /* 0x003f480001027983 */ /* 0x000ee20000300a00 */
        /* <DEDUP_REMOVED lines=36> */
[----:B---3--:R0:W-:Y:S02]  /*118370*/  @P5 STG.E.U8 desc[UR42][R2.64], R10 ;  /* 0x0000000a02005986 */ /* 0x0081e4000c10112a */
[----:B0-----:R-:W-:Y:S02]  /*118380*/  PRMT R10, R0, 0x7773, RZ ;  /* 0x00007773000a7816 */ /* 0x001fe400000000ff */
[----:B------:R-:W3:Y:S04]  /*118390*/  LDL.LU.64 R2, [R1+0x3f68] ;  /* 0x003f680001027983 */ /* 0x000ee80000300a00 */
[----:B------:R0:W-:Y:S04]  /*1183a0*/  @P6 STG.E.U8 desc[UR42][R4.64], R10 ;  /* 0x0000000a04006986 */ /* 0x0001e8000c10112a */
[----:B0-----:R-:W2:Y:S01]  /*1183b0*/  LDL.LU R4, [R1+0x41c] ;  /* 0x00041c0001047983 */ /* 0x001ea20000300800 */
        /* <DEDUP_REMOVED lines=57> */
[C---:B------:R-:W-:Y:S02]  /*118750*/  LOP3.LUT P0, RZ, R18.reuse, 0x800, RZ, 0xc0, !PT ;  /* 0x0000080012ff7812 */ /* 0x040fe4000780c0ff */
        /* <DEDUP_REMOVED lines=47> */
[----:B------:R-:W2:Y:S04]  /*118a50*/  LDL.LU.64 R8, [R1+0x3ff0] ;  /* 0x003ff00001087983 */ /* 0x000ea80000300a00 */
[----:B------:R-:W4:Y:S04]  /*118a60*/  LDL.LU.64 R22, [R1+0x3ff8] ;  /* 0x003ff80001167983 */ /* 0x000f280000300a00 */
[----:B---3--:R0:W-:Y:S04]  /*118a70*/  @P6 STG.E.U8 desc[UR42][R2.64], R10 ;  /* 0x0000000a02006986 */ /* 0x0081e8000c10112a */
[----:B0-----:R-:W3:Y:S04]  /*118a80*/  LDL.LU.64 R2, [R1+0x4000] ;  /* 0x0040000001027983 */ /* 0x001ee80000300a00 */
[----:B------:R-:W3:Y:S04]  /*118a90*/  LDL.LU.64 R24, [R1+0x4008] ;  /* 0x0040080001187983 */ /* 0x000ee80000300a00 */
[----:B------:R-:W3:Y:S01]  /*118aa0*/  LDL.LU R4, [R1+0x3e4] ;  /* 0x0003e40001047983 */ /* 0x000ee20000300800 */
[----:B------:R-:W-:-:S02]  /*118ab0*/  LOP3.LUT P3, RZ, R21, 0x800000, RZ, 0xc0, !PT ;  /* 0x0080000015ff7812 */ /* 0x000fc4000786c0ff */
[C---:B------:R-:W-:Y:S02]  /*118ac0*/  LOP3.LUT P4, RZ, R21.reuse, 0x1000000, RZ, 0xc0, !PT ;  /* 0x0100000015ff7812 */ /* 0x040fe4000788c0ff */
[----:B------:R-:W-:Y:S02]  /*118ad0*/  PRMT R10, R0, 0x7773, RZ ;  /* 0x00007773000a7816 */ /* 0x000fe400000000ff */
[----:B------:R-:W-:Y:S01]  /*118ae0*/  LOP3.LUT P5, RZ, R21, 0x2000000, RZ, 0xc0, !PT ;  /* 0x0200000015ff7812 */ /* 0x000fe200078ac0ff */
[----:B------:R-:W4:Y:S06]  /*118af0*/  LDL.LU.64 R26, [R1+0x4010] ;  /* 0x00401000011a7983 */ /* 0x000f2c0000300a00 */
[----:B--2---:R0:W-:Y:S04]  /*118b00*/  @P3 STG.E.U8 desc[UR42][R8.64], R10 ;  /* 0x0000000a08003986 */ /* 0x0041e8000c10112a */
[----:B0-----:R-:W2:Y:S01]  /*118b10*/  LDL.LU.64 R8, [R1+0x4018] ;  /* 0x0040180001087983 */ /* 0x001ea20000300a00 */
[----:B---3--:R-:W-:-:S05]  /*118b20*/  PRMT R10, R4, 0x7770, RZ ;  /* 0x00007770040a7816 */ /* 0x008fca00000000ff */
[----:B----4-:R0:W-:Y:S02]  /*118b30*/  @P4 STG.E.U8 desc[UR42][R22.64], R10 ;  /* 0x0000000a16004986 */ /* 0x0101e4000c10112a */
[----:B0-----:R-:W-:-:S05]  /*118b40*/  PRMT R10, R4, 0x7771, RZ ;  /* 0x00007771040a7816 */ /* 0x001fca00000000ff */
[----:B------:R0:W-:Y:S04]  /*118b50*/  @P5 STG.E.U8 desc[UR42][R2.64], R10 ;  /* 0x0000000a02005986 */ /* 0x0001e8000c10112a */
[----:B0-----:R-:W3:Y:S04]  /*118b60*/  LDL.LU.64 R2, [R1+0x4020] ;  /* 0x0040200001027983 */ /* 0x001ee80000300a00 */
[----:B------:R-:W4:Y:S04]  /*118b70*/  LDL.LU R11, [R1+0x3e8] ;  /* 0x0003e800010b7983 */ /* 0x000f280000300800 */
[----:B------:R-:W2:Y:S01]  /*118b80*/  LDL.LU.64 R16, [R1+0x4038] ;  /* 0x0040380001107983 */ /* 0x000ea20000300a00 */
[----:B------:R-:W-:-:S02]  /*118b90*/  LOP3.LUT P0, RZ, R5, 0x8, RZ, 0xc0, !PT ;  /* 0x0000000805ff7812 */ /* 0x000fc4000780c0ff */
[----:B------:R-:W-:-:S11]  /*118ba0*/  LOP3.LUT R19, R19, 0xefffffff, RZ, 0xc0, !PT ;  /* 0xefffffff13137812 */ /* 0x000fd600078ec0ff */
[----:B------:R-:W-:Y:S02]  /*118bb0*/  @P0 LOP3.LUT R19, R19, 0x10000000, RZ, 0xfc, !PT ;  /* 0x1000000013130812 */ /* 0x000fe400078efcff */
[----:B------:R-:W-:Y:S01]  /*118bc0*/  LOP3.LUT P0, RZ, R5, 0x4, RZ, 0xc0, !PT ;  /* 0x0000000405ff7812 */ /* 0x000fe2000780c0ff */
[----:B--2---:R0:W-:Y:S04]  /*118bd0*/  STL.64 [R1+0x5798], R16 ;  /* 0x0057981001007387 */ /* 0x0041e80000100a00 */
[----:B0-----:R-:W2:Y:S01]  /*118be0*/  LDL.LU.64 R16, [R1+0x4030] ;  /* 0x0040300001107983 */ /* 0x001ea20000300a00 */
[----:B------:R-:W-:Y:S02]  /*118bf0*/  LOP3.LUT R19, R19, 0xdfffffff, RZ, 0xc0, !PT ;  /* 0xdfffffff13137812 */ /* 0x000fe400078ec0ff */
[----:B------:R-:W-:-:S05]  /*118c00*/  LOP3.LUT P6, RZ, R21, 0x4000000, RZ, 0xc0, !PT ;  /* 0x0400000015ff7812 */ /* 0x000fca00078cc0ff */
[----:B------:R-:W-:Y:S02]  /*118c10*/  @P0 LOP3.LUT R19, R19, 0x20000000, RZ, 0xfc, !PT ;  /* 0x2000000013130812 */ /* 0x000fe400078efcff */
[----:B------:R-:W-:Y:S02]  /*118c20*/  LOP3.LUT P0, RZ, R5, 0x2, RZ, 0xc0, !PT ;  /* 0x0000000205ff7812 */ /* 0x000fe4000780c0ff */
[----:B------:R-:W-:Y:S02]  /*118c30*/  PRMT R10, R4, 0x7772, RZ ;  /* 0x00007772040a7816 */ /* 0x000fe400000000ff */
[----:B------:R-:W-:Y:S02]  /*118c40*/  LOP3.LUT R19, R19, 0xbfffffff, RZ, 0xc0, !PT ;  /* 0xbfffffff13137812 */ /* 0x000fe400078ec0ff */
[C---:B------:R-:W-:Y:S02]  /*118c50*/  LOP3.LUT P1, RZ, R5.reuse, 0x10, RZ, 0xc0, !PT ;  /* 0x0000001005ff7812 */ /* 0x040fe4000782c0ff */
[----:B------:R-:W-:-:S02]  /*118c60*/  LOP3.LUT P2, RZ, R5, 0x20, RZ, 0xc0, !PT ;  /* 0x0000002005ff7812 */ /* 0x000fc4000784c0ff */
[C---:B------:R-:W-:Y:S02]  /*118c70*/  LOP3.LUT P3, RZ, R5.reuse, 0x40, RZ, 0xc0, !PT ;  /* 0x0000004005ff7812 */ /* 0x040fe4000786c0ff */
[C---:B------:R-:W-:Y:S02]  /*118c80*/  LOP3.LUT P4, RZ, R5.reuse, 0x80, RZ, 0xc0, !PT ;  /* 0x0000008005ff7812 */ /* 0x040fe4000788c0ff */
[C---:B------:R-:W-:Y:S01]  /*118c90*/  LOP3.LUT P5, RZ, R5.reuse, 0x100, RZ, 0xc0, !PT ;  /* 0x0000010005ff7812 */ /* 0x040fe200078ac0ff */
[----:B------:R-:W-:Y:S01]  /*118ca0*/  @P6 STG.E.U8 desc[UR42][R24.64], R10 ;  /* 0x0000000a18006986 */ /* 0x000fe2000c10112a */
[----:B------:R-:W-:Y:S02]  /*118cb0*/  LOP3.LUT P6, RZ, R5, 0x200, RZ, 0xc0, !PT ;  /* 0x0000020005ff7812 */ /* 0x000fe400078cc0ff */
[----:B------:R-:W-:Y:S02]  /*118cc0*/  @P0 LOP3.LUT R19, R19, 0x40000000, RZ, 0xfc, !PT ;  /* 0x4000000013130812 */ /* 0x000fe400078efcff */
[----:B------:R-:W-:-:S02]  /*118cd0*/  LOP3.LUT P0, RZ, R5, 0x1, RZ, 0xc0, !PT ;  /* 0x0000000105ff7812 */ /* 0x000fc4000780c0ff */
        /* <DEDUP_REMOVED lines=9> */
[----:B------:R0:W-:Y:S04]  /*118d70*/  STL [R1+0x57a0], R5 ;  /* 0x0057a00501007387 */ /* 0x0001e80000100800 */
[----:B0-----:R-:W2:Y:S01]  /*118d80*/  LDL.LU R5, [R1+0x408] ;  /* 0x0004080001057983 */ /* 0x001ea20000300800 */
[----:B------:R-:W-:-:S02]  /*118d90*/  @P0 LOP3.LUT R18, R18, 0x2, RZ, 0xfc, !PT ;  /* 0x0000000212120812 */ /* 0x000fc400078efcff */
[----:B------:R-:W-:Y:S02]  /*118da0*/  LOP3.LUT P0, RZ, R21, 0x20000000, RZ, 0xc0, !PT ;  /* 0x2000000015ff7812 */ /* 0x000fe4000780c0ff */
[----:B------:R-:W-:Y:S01]  /*118db0*/  PRMT R10, R4, 0x7773, RZ ;  /* 0x00007773040a7816 */ /* 0x000fe200000000ff */
[----:B------:R-:W3:Y:S01]  /*118dc0*/  LDL.LU.64 R14, [R1+0x4040] ;  /* 0x00404000010e7983 */ /* 0x000ee20000300a00 */
[----:B------:R-:W-:-:S03]  /*118dd0*/  LOP3.LUT R18, R18, 0xfffffffb, RZ, 0xc0, !PT ;  /* 0xfffffffb12127812 */ /* 0x000fc600078ec0ff */
[----:B------:R-:W3:Y:S04]  /*118de0*/  LDL.LU.64 R28, [R1+0x4048] ;  /* 0x00404800011c7983 */ /* 0x000ee80000300a00 */
[----:B------:R-:W3:Y:S02]  /*118df0*/  LDL.LU.64 R12, [R1+0x4050] ;  /* 0x00405000010c7983 */ /* 0x000ee40000300a00 */
[----:B------:R-:W-:Y:S02]  /*118e00*/  @P0 LOP3.LUT R18, R18, 0x4, RZ, 0xfc, !PT ;  /* 0x0000000412120812 */ /* 0x000fe400078efcff */
[----:B------:R-:W-:Y:S02]  /*118e10*/  LOP3.LUT P0, RZ, R21, 0x10000000, RZ, 0xc0, !PT ;  /* 0x1000000015ff7812 */ /* 0x000fe4000780c0ff */
[----:B------:R-:W-:-:S11]  /*118e20*/  LOP3.LUT R18, R18, 0xfffffff7, RZ, 0xc0, !PT ;  /* 0xfffffff712127812 */ /* 0x000fd600078ec0ff */
[----:B------:R-:W-:Y:S02]  /*118e30*/  @P0 LOP3.LUT R18, R18, 0x8, RZ, 0xfc, !PT ;  /* 0x0000000812120812 */ /* 0x000fe400078efcff */
[----:B------:R-:W-:Y:S02]  /*118e40*/  LOP3.LUT P0, RZ, R21, 0x8000000, RZ, 0xc0, !PT ;  /* 0x0800000015ff7812 */ /* 0x000fe4000780c0ff */
[----:B------:R-:W4:Y:S04]  /*118e50*/  LDL.LU.64 R20, [R1+0x4058] ;  /* 0x0040580001147983 */ /* 0x000f280000300a00 */
[----:B------:R-:W4:Y:S04]  /*118e60*/  LDL.LU R0, [R1+0x40c] ;  /* 0x00040c0001007983 */ /* 0x000f280000300800 */
[----:B------:R-:W4:Y:S04]  /*118e70*/  LDL.LU R4, [R1+0x3ec] ;  /* 0x0003ec0001047983 */ /* 0x000f280000300800 */
[----:B------:R-:W4:Y:S04]  /*118e80*/  LDL.LU.64 R22, [R1+0x4060] ;  /* 0x0040600001167983 */ /* 0x000f280000300a00 */
[----:B------:R-:W4:Y:S04]  /*118e90*/  LDL.LU.64 R24, [R1+0x4068] ;  /* 0x0040680001187983 */ /* 0x000f280000300a00 */
[----:B------:R0:W-:Y:S01]  /*118ea0*/  @P0 STG.E.U8 desc[UR42][R26.64], R10 ;  /* 0x0000000a1a000986 */ /* 0x0001e2000c10112a */
[----:B------:R-:W-:-:S03]  /*118eb0*/  LOP3.LUT P0, RZ, R18, 0x8, RZ, 0xc0, !PT ;  /* 0x0000000812ff7812 */ /* 0x000fc6000780c0ff */
[----:B0-----:R-:W4:Y:S01]  /*118ec0*/  LDL.LU.64 R26, [R1+0x4070] ;  /* 0x00407000011a7983 */ /* 0x001f220000300a00 */
[----:B--2---:R-:W-:-:S09]  /*118ed0*/  PRMT R10, R5, 0x7770, RZ ;  /* 0x00007770050a7816 */ /* 0x004fd200000000ff */
[----:B------:R0:W-:Y:S01]  /*118ee0*/  @P0 STG.E.U8 desc[UR42][R8.64], R10 ;  /* 0x0000000a08000986 */ /* 0x0001e2000c10112a */
[C---:B------:R-:W-:Y:S02]  /*118ef0*/  LOP3.LUT P0, RZ, R18.reuse, 0x4, RZ, 0xc0, !PT ;  /* 0x0000000412ff7812 */ /* 0x040fe4000780c0ff */
[----:B0-----:R-:W-:Y:S01]  /*118f00*/  PRMT R10, R5, 0x7771, RZ ;  /* 0x00007771050a7816 */ /* 0x001fe200000000ff */
[----:B------:R-:W2:Y:S10]  /*118f10*/  LDL.LU.64 R8, [R1+0x4078] ;  /* 0x0040780001087983 */ /* 0x000eb40000300a00 */
[----:B---3--:R0:W-:Y:S01]  /*118f20*/  @P0 STG.E.U8 desc[UR42][R2.64], R10 ;  /* 0x0000000a02000986 */ /* 0x0081e2000c10112a */
[----:B------:R-:W-:-:S02]  /*118f30*/  LOP3.LUT P0, RZ, R18, 0x2, RZ, 0xc0, !PT ;  /* 0x0000000212ff7812 */ /* 0x000fc4000780c0ff */
[----:B0-----:R-:W-:Y:S01]  /*118f40*/  PRMT R10, R5, 0x7772, RZ ;  /* 0x00007772050a7816 */ /* 0x001fe200000000ff */
[----:B------:R-:W3:Y:S10]  /*118f50*/  LDL.LU.64 R2, [R1+0x4080] ;  /* 0x0040800001027983 */ /* 0x000ef40000300a00 */
[----:B------:R0:W-:Y:S04]  /*118f60*/  @P0 STG.E.U8 desc[UR42][R16.64], R10 ;  /* 0x0000000a10000986 */ /* 0x0001e8000c10112a */
[----:B0-----:R-:W2:Y:S01]  /*118f70*/  LDL.LU.64 R16, [R1+0x57a8] ;  /* 0x0057a80001107983 */ /* 0x001ea20000300a00 */
[----:B------:R-:W-:-:S02]  /*118f80*/  LOP3.LUT P0, RZ, R18, 0x1, RZ, 0xc0, !PT ;  /* 0x0000000112ff7812 */ /* 0x000fc4000780c0ff */
[----:B------:R-:W-:Y:S02]  /*118f90*/  PRMT R10, R5, 0x7773, RZ ;  /* 0x00007773050a7816 */ /* 0x000fe400000000ff */
[----:B------:R-:W3:Y:S09]  /*118fa0*/  LDL.LU R5, [R1+0x57a0] ;  /* 0x0057a00001057983 */ /* 0x000ef20000300800 */
[----:B--2---:R0:W-:Y:S04]  /*118fb0*/  @P0 STG.E.U8 desc[UR42][R16.64], R10 ;  /* 0x0000000a10000986 */ /* 0x0041e8000c10112a */
[----:B0-----:R-:W2:Y:S01]  /*118fc0*/  LDL.LU.64 R16, [R1+0x5798] ;  /* 0x0057980001107983 */ /* 0x001ea20000300a00 */
[----:B------:R-:W-:-:S02]  /*118fd0*/  LOP3.LUT P0, RZ, R19, 0x80000000, RZ, 0xc0, !PT ;  /* 0x8000000013ff7812 */ /* 0x000fc4000780c0ff */
[----:B----4-:R-:W-:-:S11]  /*118fe0*/  PRMT R10, R11, 0x7770, RZ ;  /* 0x000077700b0a7816 */ /* 0x010fd600000000ff */
        /* <DEDUP_REMOVED lines=20> */
[----:B------:R-:W4:Y:S04]  /*119130*/  LDL.LU.64 R20, [R1+0x4090] ;  /* 0x0040900001147983 */ /* 0x000f280000300a00 */
[----:B------:R0:W-:Y:S02]  /*119140*/  @P5 STG.E.U8 desc[UR42][R8.64], R10 ;  /* 0x0000000a08005986 */ /* 0x0001e4000c10112a */
[----:B0-----:R-:W-:-:S02]  /*119150*/  PRMT R10, R4, 0x7771, RZ ;  /* 0x00007771040a7816 */ /* 0x001fc400000000ff */
[----:B------:R-:W4:Y:S04]  /*119160*/  LDL.LU.64 R8, [R1+0x4098] ;  /* 0x0040980001087983 */ /* 0x000f280000300a00 */
[----:B---3--:R0:W-:Y:S04]  /*119170*/  @P6 STG.E.U8 desc[UR42][R2.64], R10 ;  /* 0x0000000a02006986 */ /* 0x0081e8000c10112a */
[----:B0-----:R-:W3:Y:S04]  /*119180*/  LDL.LU.64 R2, [R1+0x40a0] ;  /* 0x0040a00001027983 */ /* 0x001ee80000300a00 */
[----:B------:R-:W3:Y:S04]  /*119190*/  LDL.LU.64 R22, [R1+0x40a8] ;  /* 0x0040a80001167983 */ /* 0x000ee80000300a00 */
[----:B------:R-:W3:Y:S01]  /*1191a0*/  LDL.LU R0, [R1+0x3d0] ;  /* 0x0003d00001007983 */ /* 0x000ee20000300800 */
[----:B------:R-:W-:-:S02]  /*1191b0*/  LOP3.LUT P3, RZ, R5, 0x400, RZ, 0xc0, !PT ;  /* 0x0000040005ff7812 */ /* 0x000fc4000786c0ff */
[C---:B------:R-:W-:Y:S02]  /*1191c0*/  LOP3.LUT P4, RZ, R5.reuse, 0x800, RZ, 0xc0, !PT ;  /* 0x0000080005ff7812 */ /* 0x040fe4000788c0ff */
[C---:B------:R-:W-:Y:S02]  /*1191d0*/  PRMT R10, R4.reuse, 0x7772, RZ ;  /* 0x00007772040a7816 */ /* 0x040fe400000000ff */
[C---:B------:R-:W-:Y:S02]  /*1191e0*/  LOP3.LUT P5, RZ, R5.reuse, 0x1000, RZ, 0xc0, !PT ;  /* 0x0000100005ff7812 */ /* 0x040fe400078ac0ff */
[----:B------:R-:W-:Y:S01]  /*1191f0*/  LOP3.LUT P6, RZ, R5, 0x2000, RZ, 0xc0, !PT ;  /* 0x0000200005ff7812 */ /* 0x000fe200078cc0ff */
[----:B------:R-:W3:Y:S04]  /*119200*/  LDL.LU.64 R24, [R1+0x40b0] ;  /* 0x0040b00001187983 */ /* 0x000ee80000300a00 */
[----:B------:R-:W3:Y:S04]  /*119210*/  LDL.LU R11, [R1+0x3a0] ;  /* 0x0003a000010b7983 */ /* 0x000ee80000300800 */
[----:B--2---:R0:W-:Y:S02]  /*119220*/  @P3 STG.E.U8 desc[UR42][R26.64], R10 ;  /* 0x0000000a1a003986 */ /* 0x0041e4000c10112a */
[----:B0-----:R-:W-:-:S02]  /*119230*/  PRMT R10, R4, 0x7773, RZ ;  /* 0x00007773040a7816 */ /* 0x001fc400000000ff */
[----:B------:R-:W2:Y:S04]  /*119240*/  LDL.LU.64 R26, [R1+0x40b8] ;  /* 0x0040b800011a7983 */ /* 0x000ea80000300a00 */
[----:B----4-:R3:W-:Y:S02]  /*119250*/  @P4 STG.E.U8 desc[UR42][R20.64], R10 ;  /* 0x0000000a14004986 */ /* 0x0107e4000c10112a */
[----:B---3--:R-:W-:-:S05]  /*119260*/  PRMT R10, R0, 0x7770, RZ ;  /* 0x00007770000a7816 */ /* 0x008fca00000000ff */
[----:B------:R0:W-:Y:S02]  /*119270*/  @P5 STG.E.U8 desc[UR42][R8.64], R10 ;  /* 0x0000000a08005986 */ /* 0x0001e4000c10112a */
[----:B0-----:R-:W-:Y:S02]  /*119280*/  PRMT R10, R0, 0x7771, RZ ;  /* 0x00007771000a7816 */ /* 0x001fe400000000ff */
[----:B------:R-:W3:Y:S04]  /*119290*/  LDL.LU.64 R8, [R1+0x40c0] ;  /* 0x0040c00001087983 */ /* 0x000ee80000300a00 */
[----:B------:R0:W-:Y:S04]  /*1192a0*/  @P6 STG.E.U8 desc[UR42][R2.64], R10 ;  /* 0x0000000a02006986 */ /* 0x0001e8000c10112a */
[----:B0-----:R-:W4:Y:S04]  /*1192b0*/  LDL.LU R2, [R1+0x3d4] ;  /* 0x0003d40001027983 */ /* 0x001f280000300800 */
        /* <DEDUP_REMOVED lines=25> */
[----:B------:R-:W-:Y:S01]  /*119450*/  PRMT R10, R0, 0x7772, RZ ;  /* 0x00007772000a7816 */ /* 0x000fe200000000ff */
[----:B------:R-:W4:Y:S04]  /*119460*/  LDL.LU.64 R14, [R1+0x40e0] ;  /* 0x0040e000010e7983 */ /* 0x000f280000300a00 */
[----:B------:R-:W4:Y:S01]  /*119470*/  LDL.LU R4, [R1+0x3a4] ;  /* 0x0003a40001047983 */ /* 0x000f220000300800 */
[----:B------:R-:W-:-:S02]  /*119480*/  @P0 LOP3.LUT R19, R19, 0x4000000, RZ, 0xfc, !PT ;  /* 0x0400000013130812 */ /* 0x000fc400078efcff */
[----:B------:R-:W-:Y:S01]  /*119490*/  LOP3.LUT P0, RZ, R5, 0x8000, RZ, 0xc0, !PT ;  /* 0x0000800005ff7812 */ /* 0x000fe2000780c0ff */
[----:B------:R-:W4:Y:S04]  /*1194a0*/  LDL.LU.64 R28, [R1+0x40e8] ;  /* 0x0040e800011c7983 */ /* 0x000f280000300a00 */
[----:B------:R-:W4:Y:S01]  /*1194b0*/  LDL.LU.64 R12, [R1+0x40f0] ;  /* 0x0040f000010c7983 */ /* 0x000f220000300a00 */
[----:B------:R-:W-:-:S03]  /*1194c0*/  LOP3.LUT R19, R19, 0xf7ffffff, RZ, 0xc0, !PT ;  /* 0xf7ffffff13137812 */ /* 0x000fc600078ec0ff */
[----:B------:R-:W4:Y:S04]  /*1194d0*/  LDL.LU.64 R20, [R1+0x40f8] ;  /* 0x0040f80001147983 */ /* 0x000f280000300a00 */
[----:B------:R-:W-:Y:S02]  /*1194e0*/  @P0 LOP3.LUT R19, R19, 0x8000000, RZ, 0xfc, !PT ;  /* 0x0800000013130812 */ /* 0x000fe400078efcff */
[----:B------:R-:W-:-:S13]  /*1194f0*/  LOP3.LUT P0, RZ, R5, 0x4000, RZ, 0xc0, !PT ;  /* 0x0000400005ff7812 */ /* 0x000fda000780c0ff */
        /* <DEDUP_REMOVED lines=49> */
[----:B------:R0:W-:Y:S01]  /*119810*/  @P5 STG.E.U8 desc[UR42][R26.64], R10 ;  /* 0x0000000a1a005986 */ /* 0x0001e2000c10112a */
[C---:B------:R-:W-:Y:S02]  /*119820*/  LOP3.LUT P4, RZ, R5.reuse, 0x40000000, RZ, 0xc0, !PT ;  /* 0x4000000005ff7812 */ /* 0x040fe4000788c0ff */
[----:B------:R-:W-:Y:S01]  /*119830*/  LOP3.LUT P5, RZ, R5, 0x80000000, RZ, 0xc0, !PT ;  /* 0x8000000005ff7812 */ /* 0x000fe200078ac0ff */
[----:B0-----:R-:W2:Y:S04]  /*119840*/  LDL.LU.64 R26, [R1+0x4120] ;  /* 0x00412000011a7983 */ /* 0x001ea80000300a00 */
[----:B------:R-:W4:Y:S01]  /*119850*/  LDL.LU.64 R4, [R1+0x4128] ;  /* 0x0041280001047983 */ /* 0x000f220000300a00 */
[----:B------:R-:W-:-:S03]  /*119860*/  PRMT R10, R0, 0x7770, RZ ;  /* 0x00007770000a7816 */ /* 0x000fc600000000ff */
[----:B------:R-:W4:Y:S04]  /*119870*/  LDL.LU.64 R20, [R1+0x4130] ;  /* 0x0041300001147983 */ /* 0x000f280000300a00 */
[----:B------:R-:W4:Y:S04]  /*119880*/  LDL.LU.64 R22, [R1+0x4138] ;  /* 0x0041380001167983 */ /* 0x000f280000300a00 */
[----:B---3--:R0:W-:Y:S04]  /*119890*/  @P6 STG.E.U8 desc[UR42][R8.64], R10 ;  /* 0x0000000a08006986 */ /* 0x0081e8000c10112a */
[----:B------:R-:W3:Y:S01]  /*1198a0*/  LDL.LU.64 R24, [R1+0x4140] ;  /* 0x0041400001187983 */ /* 0x000ee20000300a00 */
[----:B0-----:R-:W-:-:S03]  /*1198b0*/  PRMT R10, R0, 0x7771, RZ ;  /* 0x00007771000a7816 */ /* 0x001fc600000000ff */
[----:B------:R-:W3:Y:S04]  /*1198c0*/  LDL.LU R9, [R1+0x3a8] ;  /* 0x0003a80001097983 */ /* 0x000ee80000300800 */
[----:B--2---:R0:W-:Y:S02]  /*1198d0*/  @P3 STG.E.U8 desc[UR42][R26.64], R10 ;  /* 0x0000000a1a003986 */ /* 0x0041e4000c10112a */
[----:B0-----:R-:W-:Y:S02]  /*1198e0*/  PRMT R10, R0, 0x7772, RZ ;  /* 0x00007772000a7816 */ /* 0x001fe400000000ff */
[----:B------:R-:W2:Y:S04]  /*1198f0*/  LDL.LU.64 R26, [R1+0x4148] ;  /* 0x00414800011a7983 */ /* 0x000ea80000300a00 */
[----:B------:R-:W2:Y:S04]  /*119900*/  LDL.LU R11, [R1+0x3dc] ;  /* 0x0003dc00010b7983 */ /* 0x000ea80000300800 */
[----:B----4-:R0:W-:Y:S04]  /*119910*/  @P4 STG.E.U8 desc[UR42][R4.64], R10 ;  /* 0x0000000a04004986 */ /* 0x0101e8000c10112a */
[----:B0-----:R-:W4:Y:S04]  /*119920*/  LDL.LU.64 R4, [R1+0x4150] ;  /* 0x0041500001047983 */ /* 0x001f280000300a00 */
[----:B------:R0:W-:Y:S04]  /*119930*/  STL.64 [R1+0x5780], R6 ;  /* 0x0057800601007387 */ /* 0x0001e80000100a00 */
        /* <DEDUP_REMOVED lines=29> */
[----:B------:R-:W2:Y:S04]  /*119b10*/  LDL.LU R2, [R1+0x3ac] ;  /* 0x0003ac0001027983 */ /* 0x000ea80000300800 */
[----:B------:R3:W-:Y:S01]  /*119b20*/  @P5 STG.E.U8 desc[UR42][R20.64], R10 ;  /* 0x0000000a14005986 */ /* 0x0007e2000c10112a */
[----:B------:R-:W-:-:S03]  /*119b30*/  LOP3.LUT R19, R19, 0xfff7ffff, RZ, 0xc0, !PT ;  /* 0xfff7ffff13137812 */ /* 0x000fc600078ec0ff */
[----:B------:R-:W2:Y:S04]  /*119b40*/  LDL.LU.64 R28, [R1+0x4178] ;  /* 0x00417800011c7983 */ /* 0x000ea80000300a00 */
[----:B------:R-:W2:Y:S01]  /*119b50*/  LDL.LU.64 R12, [R1+0x4180] ;  /* 0x00418000010c7983 */ /* 0x000ea20000300a00 */
[----:B------:R-:W-:Y:S02]  /*119b60*/  @P0 LOP3.LUT R19, R19, 0x80000, RZ, 0xfc, !PT ;  /* 0x0008000013130812 */ /* 0x000fe400078efcff */
[----:B------:R-:W-:Y:S02]  /*119b70*/  LOP3.LUT P0, RZ, R3, 0x2, RZ, 0xc0, !PT ;  /* 0x0000000203ff7812 */ /* 0x000fe4000780c0ff */
[C---:B---3--:R-:W-:Y:S01]  /*119b80*/  PRMT R10, R9.reuse, 0x7770, RZ ;  /* 0x00007770090a7816 */ /* 0x048fe200000000ff */
[----:B------:R-:W3:Y:S04]  /*119b90*/  LDL.LU.64 R20, [R1+0x4188] ;  /* 0x0041880001147983 */ /* 0x000ee80000300a00 */
[----:B------:R-:W3:Y:S04]  /*119ba0*/  LDL.LU R0, [R1+0x3c0] ;  /* 0x0003c00001007983 */ /* 0x000ee80000300800 */
[----:B------:R0:W-:Y:S02]  /*119bb0*/  @P6 STG.E.U8 desc[UR42][R22.64], R10 ;  /* 0x0000000a16006986 */ /* 0x0001e4000c10112a */
[----:B0-----:R-:W-:-:S02]  /*119bc0*/  PRMT R10, R9, 0x7771, RZ ;  /* 0x00007771090a7816 */ /* 0x001fc400000000ff */
[----:B------:R-:W3:Y:S04]  /*119bd0*/  LDL.LU.64 R22, [R1+0x4190] ;  /* 0x0041900001167983 */ /* 0x000ee80000300a00 */
[----:B------:R0:W-:Y:S01]  /*119be0*/  @P0 STG.E.U8 desc[UR42][R24.64], R10 ;  /* 0x0000000a18000986 */ /* 0x0001e2000c10112a */
[----:B------:R-:W-:Y:S02]  /*119bf0*/  LOP3.LUT P0, RZ, R19, 0x80000, RZ, 0xc0, !PT ;  /* 0x0008000013ff7812 */ /* 0x000fe4000780c0ff */
[----:B0-----:R-:W-:Y:S01]  /*119c00*/  PRMT R10, R9, 0x7772, RZ ;  /* 0x00007772090a7816 */ /* 0x001fe200000000ff */
[----:B------:R-:W3:Y:S10]  /*119c10*/  LDL.LU.64 R24, [R1+0x4198] ;  /* 0x0041980001187983 */ /* 0x000ef40000300a00 */
[----:B------:R0:W-:Y:S01]  /*119c20*/  @P0 STG.E.U8 desc[UR42][R26.64], R10 ;  /* 0x0000000a1a000986 */ /* 0x0001e2000c10112a */
[----:B------:R-:W-:-:S02]  /*119c30*/  LOP3.LUT P0, RZ, R19, 0x40000, RZ, 0xc0, !PT ;  /* 0x0004000013ff7812 */ /* 0x000fc4000780c0ff */
[----:B0-----:R-:W-:Y:S01]  /*119c40*/  PRMT R10, R9, 0x7773, RZ ;  /* 0x00007773090a7816 */ /* 0x001fe200000000ff */
[----:B------:R-:W3:Y:S04]  /*119c50*/  LDL.LU.64 R26, [R1+0x41a0] ;  /* 0x0041a000011a7983 */ /* 0x000ee80000300a00 */
[----:B------:R-:W3:Y:S06]  /*119c60*/  LDL.LU.64 R8, [R1+0x41a8] ;  /* 0x0041a80001087983 */ /* 0x000eec0000300a00 */
[----:B----4-:R0:W-:Y:S01]  /*119c70*/  @P0 STG.E.U8 desc[UR42][R4.64], R10 ;  /* 0x0000000a04000986 */ /* 0x0101e2000c10112a */
[----:B------:R-:W-:-:S02]  /*119c80*/  LOP3.LUT P0, RZ, R19, 0x20000, RZ, 0xc0, !PT ;  /* 0x0002000013ff7812 */ /* 0x000fc4000780c0ff */
[----:B0-----:R-:W-:Y:S01]  /*119c90*/  PRMT R10, R11, 0x7770, RZ ;  /* 0x000077700b0a7816 */ /* 0x001fe200000000ff */
[----:B------:R-:W4:Y:S10]  /*119ca0*/  LDL.LU.64 R4, [R1+0x41b0] ;  /* 0x0041b00001047983 */ /* 0x000f340000300a00 */
        /* <DEDUP_REMOVED lines=25> */
[----:B---3--:R0:W-:Y:S02]  /*119e40*/  @P1 STG.E.U8 desc[UR42][R20.64], R10 ;  /* 0x0000000a14001986 */ /* 0x0081e4000c10112a */
        /* <DEDUP_REMOVED lines=9> */
[----:B----4-:R0:W-:Y:S04]  /*119ee0*/  @P6 STG.E.U8 desc[UR42][R4.64], R10 ;  /* 0x0000000a04006986 */ /* 0x0101e8000c10112a */
[----:B0-----:R-:W2:Y:S04]  /*119ef0*/  LDL.LU.64 R4, [R1+0x41d0] ;  /* 0x0041d00001047983 */ /* 0x001ea80000300a00 */
[----:B------:R-:W3:Y:S04]  /*119f00*/  LDL.LU.64 R8, [R1+0x41b8] ;  /* 0x0041b80001087983 */ /* 0x000ee80000300a00 */
[----:B------:R-:W4:Y:S04]  /*119f10*/  LDL.LU.64 R20, [R1+0x41c0] ;  /* 0x0041c00001147983 */ /* 0x000f280000300a00 */
[----:B------:R-:W2:Y:S04]  /*119f20*/  LDL.LU.64 R22, [R1+0x41c8] ;  /* 0x0041c80001167983 */ /* 0x000ea80000300a00 */
[----:B------:R-:W2:Y:S01]  /*119f30*/  LDL.LU R25, [R1+0x390] ;  /* 0x0003900001197983 */ /* 0x000ea20000300800 */
[----:B------:R-:W-:-:S02]  /*119f40*/  LOP3.LUT P0, RZ, R3, 0x10000000, RZ, 0xc0, !PT ;  /* 0x1000000003ff7812 */ /* 0x000fc4000780c0ff */
[----:B------:R-:W-:Y:S02]  /*119f50*/  LOP3.LUT R19, R19, 0xffffffef, RZ, 0xc0, !PT ;  /* 0xffffffef13137812 */ /* 0x000fe400078ec0ff */
[C---:B------:R-:W-:Y:S02]  /*119f60*/  LOP3.LUT P3, RZ, R3.reuse, 0x10000, RZ, 0xc0, !PT ;  /* 0x0001000003ff7812 */ /* 0x040fe4000786c0ff */
[----:B------:R-:W-:Y:S01]  /*119f70*/  LOP3.LUT P4, RZ, R3, 0x20000, RZ, 0xc0, !PT ;  /* 0x0002000003ff7812 */ /* 0x000fe2000788c0ff */
[----:B------:R-:W4:Y:S04]  /*119f80*/  LDL.LU.64 R26, [R1+0x41d8] ;  /* 0x0041d800011a7983 */ /* 0x000f280000300a00 */
[----:B------:R-:W4:Y:S04]  /*119f90*/  LDL.LU R18, [R1+0x3c4] ;  /* 0x0003c40001127983 */ /* 0x000f280000300800 */
        /* <DEDUP_REMOVED lines=24> */
[----:B------:R-:W-:-:S02]  /*11a120*/  LOP3.LUT P1, RZ, R3, 0x20000000, RZ, 0xc0, !PT ;  /* 0x2000000003ff7812 */ /* 0x000fc4000782c0ff */
[----:B------:R-:W-:-:S03]  /*11a130*/  LOP3.LUT P2, RZ, R3, 0x40000000, RZ, 0xc0, !PT ;  /* 0x4000000003ff7812 */ /* 0x000fc6000784c0ff */
[----:B------:R-:W-:Y:S02]  /*11a140*/  @P0 LOP3.LUT R19, R19, 0x800, RZ, 0xfc, !PT ;  /* 0x0000080013130812 */ /* 0x000fe400078efcff */
[----:B------:R-:W-:Y:S02]  /*11a150*/  LOP3.LUT P0, RZ, R3, 0x100000, RZ, 0xc0, !PT ;  /* 0x0010000003ff7812 */ /* 0x000fe4000780c0ff */
[----:B--2---:R-:W-:-:S05]  /*11a160*/  PRMT R10, R25, 0x7770, RZ ;  /* 0x00007770190a7816 */ /* 0x004fca00000000ff */
[----:B---3--:R0:W-:Y:S01]  /*11a170*/  @P3 STG.E.U8 desc[UR42][R8.64], R10 ;  /* 0x0000000a08003986 */ /* 0x0081e2000c10112a */
[----:B------:R-:W-:Y:S02]  /*11a180*/  LOP3.LUT P3, RZ, R3, 0x80000000, RZ, 0xc0, !PT ;  /* 0x8000000003ff7812 */ /* 0x000fe4000786c0ff */
[C---:B0-----:R-:W-:Y:S01]  /*11a190*/  PRMT R10, R25.reuse, 0x7771, RZ ;  /* 0x00007771190a7816 */ /* 0x041fe200000000ff */
[----:B------:R-:W2:Y:S04]  /*11a1a0*/  LDL.LU.64 R8, [R1+0x41e0] ;  /* 0x0041e00001087983 */ /* 0x000ea80000300a00 */
[----:B------:R-:W3:Y:S04]  /*11a1b0*/  LDL.LU.64 R2, [R1+0x41e8] ;  /* 0x0041e80001027983 */ /* 0x000ee80000300a00 */
[----:B------:R-:W2:Y:S04]  /*11a1c0*/  LDL.LU R11, [R1+0x394] ;  /* 0x00039400010b7983 */ /* 0x000ea80000300800 */
[----:B----4-:R0:W-:Y:S04]  /*11a1d0*/  @P4 STG.E.U8 desc[UR42][R20.64], R10 ;  /* 0x0000000a14004986 */ /* 0x0101e8000c10112a */
[----:B0-----:R-:W4:Y:S04]  /*11a1e0*/  LDL.LU.64 R20, [R1+0x4200] ;  /* 0x0042000001147983 */ /* 0x001f280000300a00 */
[----:B----4-:R0:W-:Y:S04]  /*11a1f0*/  STL.64 [R1+0x5768], R20 ;  /* 0x0057681401007387 */ /* 0x0101e80000100a00 */
[----:B0-----:R-:W4:Y:S01]  /*11a200*/  LDL.LU.64 R20, [R1+0x41f8] ;  /* 0x0041f80001147983 */ /* 0x001f220000300a00 */
        /* <DEDUP_REMOVED lines=8> */
[C---:B------:R-:W-:Y:S02]  /*11a290*/  LOP3.LUT P0, RZ, R19.reuse, 0x800, RZ, 0xc0, !PT ;  /* 0x0000080013ff7812 */ /* 0x040fe4000780c0ff */
[----:B------:R-:W-:Y:S01]  /*11a2a0*/  PRMT R10, R18, 0x7771, RZ ;  /* 0x00007771120a7816 */ /* 0x000fe200000000ff */
[----:B------:R-:W-:Y:S01]  /*11a2b0*/  IMAD.MOV.U32 R5, RZ, RZ, R6 ;  /* 0x000000ffff057224 */ /* 0x000fe200078e0006 */
[----:B------:R-:W4:Y:S04]  /*11a2c0*/  LDL.LU.64 R16, [R1+0x4208] ;  /* 0x0042080001107983 */ /* 0x000f280000300a00 */
        /* <DEDUP_REMOVED lines=26> */
[----:B------:R-:W-:-:S05]  /*11a470*/  LOP3.LUT P6, RZ, R0, 0x4, RZ, 0xc0, !PT ;  /* 0x0000000400ff7812 */ /* 0x000fca00078cc0ff */
[----:B----4-:R0:W-:Y:S01]  /*11a480*/  @P0 STG.E.U8 desc[UR42][R20.64], R10 ;  /* 0x0000000a14000986 */ /* 0x0101e2000c10112a */
[----:B------:R-:W-:Y:S02]  /*11a490*/  LOP3.LUT P0, RZ, R19, 0x40, RZ, 0xc0, !PT ;  /* 0x0000004013ff7812 */ /* 0x000fe4000780c0ff */
[----:B0-----:R-:W-:Y:S01]  /*11a4a0*/  PRMT R10, R11, 0x7772, RZ ;  /* 0x000077720b0a7816 */ /* 0x001fe200000000ff */
[----:B------:R-:W4:Y:S10]  /*11a4b0*/  LDL.LU.64 R20, [R1+0x5760] ;  /* 0x0057600001147983 */ /* 0x000f340000300a00 */
[----:B------:R0:W-:Y:S01]  /*11a4c0*/  @P0 STG.E.U8 desc[UR42][R16.64], R10 ;  /* 0x0000000a10000986 */ /* 0x0001e2000c10112a */
        /* <DEDUP_REMOVED lines=16> */
[----:B0-----:R-:W-:-:S05]  /*11a5d0*/  PRMT R10, R4, 0x7772, RZ ;  /* 0x00007772040a7816 */ /* 0x001fca00000000ff */
[----:B---3--:R0:W-:Y:S04]  /*11a5e0*/  @P6 STG.E.U8 desc[UR42][R2.64], R10 ;  /* 0x0000000a02006986 */ /* 0x0081e8000c10112a */
[----:B0-----:R-:W2:Y:S01]  /*11a5f0*/  LDL.LU.64 R2, [R1+0x4250] ;  /* 0x0042500001027983 */ /* 0x001ea20000300a00 */
[C---:B------:R-:W-:Y:S02]  /*11a600*/  LOP3.LUT P0, RZ, R0.reuse, 0x8000, RZ, 0xc0, !PT ;  /* 0x0000800000ff7812 */ /* 0x040fe4000780c0ff */
[----:B------:R-:W-:Y:S01]  /*11a610*/  LOP3.LUT P3, RZ, R0, 0x8, RZ, 0xc0, !PT ;  /* 0x0000000800ff7812 */ /* 0x000fe2000786c0ff */
[----:B------:R-:W3:Y:S04]  /*11a620*/  LDL.LU.64 R12, [R1+0x4258] ;  /* 0x00425800010c7983 */ /* 0x000ee80000300a00 */
[----:B------:R-:W3:Y:S01]  /*11a630*/  LDL.LU.64 R22, [R1+0x4260] ;  /* 0x0042600001167983 */ /* 0x000ee20000300a00 */
[----:B------:R-:W-:-:S03]  /*11a640*/  PRMT R10, R4, 0x7773, RZ ;  /* 0x00007773040a7816 */ /* 0x000fc600000000ff */
[----:B------:R-:W3:Y:S04]  /*11a650*/  LDL.LU.64 R24, [R1+0x4268] ;  /* 0x0042680001187983 */ /* 0x000ee80000300a00 */
[----:B------:R-:W3:Y:S04]  /*11a660*/  LDL.LU R6, [R1+0x3cc] ;  /* 0x0003cc0001067983 */ /* 0x000ee80000300800 */
[----:B------:R-:W3:Y:S04]  /*11a670*/  LDL.LU.64 R26, [R1+0x4270] ;  /* 0x00427000011a7983 */ /* 0x000ee80000300a00 */
[----:B------:R-:W3:Y:S01]  /*11a680*/  LDL.LU.64 R8, [R1+0x4278] ;  /* 0x0042780001087983 */ /* 0x000ee20000300a00 */
[----:B----4-:R-:W-:-:S04]  /*11a690*/  LOP3.LUT R20, R20, 0xefffffff, RZ, 0xc0, !PT ;  /* 0xefffffff14147812 */ /* 0x010fc800078ec0ff */
        /* <DEDUP_REMOVED lines=11> */
[----:B--2---:R0:W-:Y:S04]  /*11a750*/  @P3 STG.E.U8 desc[UR42][R2.64], R10 ;  /* 0x0000000a02003986 */ /* 0x0041e8000c10112a */
[----:B0-----:R-:W2:Y:S04]  /*11a760*/  LDL.LU.64 R2, [R1+0x4280] ;  /* 0x0042800001027983 */ /* 0x001ea80000300a00 */
[----:B------:R-:W4:Y:S01]  /*11a770*/  LDL.LU.64 R20, [R1+0x4290] ;  /* 0x0042900001147983 */ /* 0x000f220000300a00 */
[----:B------:R-:W-:-:S02]  /*11a780*/  LOP3.LUT P0, RZ, R0, 0x800, RZ, 0xc0, !PT ;  /* 0x0000080000ff7812 */ /* 0x000fc4000780c0ff */
        /* <DEDUP_REMOVED lines=8> */
[----:B------:R-:W-:Y:S02]  /*11a810*/  LOP3.LUT P5, RZ, R0, 0x20, RZ, 0xc0, !PT ;  /* 0x0000002000ff7812 */ /* 0x000fe400078ac0ff */
[----:B---3--:R-:W-:-:S05]  /*11a820*/  PRMT R10, R6, 0x7770, RZ ;  /* 0x00007770060a7816 */ /* 0x008fca00000000ff */
[----:B------:R-:W-:Y:S02]  /*11a830*/  @P0 LOP3.LUT R19, R19, 0x4, RZ, 0xfc, !PT ;  /* 0x0000000413130812 */ /* 0x000fe400078efcff */
[C---:B------:R-:W-:Y:S02]  /*11a840*/  LOP3.LUT P0, RZ, R0.reuse, 0x100, RZ, 0xc0, !PT ;  /* 0x0000010000ff7812 */ /* 0x040fe4000780c0ff */
[----:B------:R-:W-:Y:S01]  /*11a850*/  LOP3.LUT P6, RZ, R0, 0x40, RZ, 0xc0, !PT ;  /* 0x0000004000ff7812 */ /* 0x000fe200078cc0ff */
[----:B------:R0:W-:Y:S01]  /*11a860*/  @P4 STG.E.U8 desc[UR42][R12.64], R10 ;  /* 0x0000000a0c004986 */ /* 0x0001e2000c10112a */
[----:B------:R-:W-:Y:S02]  /*11a870*/  LOP3.LUT R19, R19, 0xfffffff7, RZ, 0xc0, !PT ;  /* 0xfffffff713137812 */ /* 0x000fe400078ec0ff */
[----:B0-----:R-:W-:Y:S01]  /*11a880*/  PRMT R10, R6, 0x7771, RZ ;  /* 0x00007771060a7816 */ /* 0x001fe200000000ff */
[----:B----4-:R0:W-:Y:S04]  /*11a890*/  STL.64 [R1+0x5758], R20 ;  /* 0x0057581401007387 */ /* 0x0101e80000100a00 */
[----:B0-----:R-:W3:Y:S02]  /*11a8a0*/  LDL.LU.64 R20, [R1+0x4288] ;  /* 0x0042880001147983 */ /* 0x001ee40000300a00 */
[----:B------:R-:W-:-:S02]  /*11a8b0*/  @P0 LOP3.LUT R19, R19, 0x8, RZ, 0xfc, !PT ;  /* 0x0000000813130812 */ /* 0x000fc400078efcff */
[----:B------:R-:W-:Y:S01]  /*11a8c0*/  LOP3.LUT P0, RZ, R0, 0x80, RZ, 0xc0, !PT ;  /* 0x0000008000ff7812 */ /* 0x000fe2000780c0ff */
[----:B------:R0:W-:Y:S04]  /*11a8d0*/  @P5 STG.E.U8 desc[UR42][R22.64], R10 ;  /* 0x0000000a16005986 */ /* 0x0001e8000c10112a */
[----:B------:R-:W4:Y:S04]  /*11a8e0*/  LDL.LU R11, [R1+0x380] ;  /* 0x00038000010b7983 */ /* 0x000f280000300800 */
[----:B------:R-:W4:Y:S04]  /*11a8f0*/  LDL.LU.64 R16, [R1+0x42a0] ;  /* 0x0042a00001107983 */ /* 0x000f280000300a00 */
[----:B------:R-:W4:Y:S04]  /*11a900*/  LDL.LU.64 R14, [R1+0x42a8] ;  /* 0x0042a800010e7983 */ /* 0x000f280000300a00 */
[----:B------:R-:W4:Y:S01]  /*11a910*/  LDL.LU.64 R28, [R1+0x42b0] ;  /* 0x0042b000011c7983 */ /* 0x000f220000300a00 */
[----:B0-----:R-:W-:-:S05]  /*11a920*/  PRMT R10, R6, 0x7772, RZ ;  /* 0x00007772060a7816 */ /* 0x001fca00000000ff */
[----:B------:R0:W-:Y:S02]  /*11a930*/  @P6 STG.E.U8 desc[UR42][R24.64], R10 ;  /* 0x0000000a18006986 */ /* 0x0001e4000c10112a */
[----:B0-----:R-:W-:Y:S02]  /*11a940*/  PRMT R10, R6, 0x7773, RZ ;  /* 0x00007773060a7816 */ /* 0x001fe400000000ff */
[----:B------:R-:W4:Y:S04]  /*11a950*/  LDL.LU R6, [R1+0x360] ;  /* 0x0003600001067983 */ /* 0x000f280000300800 */
[----:B------:R0:W-:Y:S01]  /*11a960*/  @P0 STG.E.U8 desc[UR42][R26.64], R10 ;  /* 0x0000000a1a000986 */ /* 0x0001e2000c10112a */
[----:B------:R-:W-:-:S03]  /*11a970*/  LOP3.LUT P0, RZ, R19, 0x8, RZ, 0xc0, !PT ;  /* 0x0000000813ff7812 */ /* 0x000fc6000780c0ff */
[----:B------:R-:W4:Y:S04]  /*11a980*/  LDL.LU.64 R12, [R1+0x42b8] ;  /* 0x0042b800010c7983 */ /* 0x000f280000300a00 */
[----:B------:R-:W4:Y:S04]  /*11a990*/  LDL.LU.64 R22, [R1+0x42c0] ;  /* 0x0042c00001167983 */ /* 0x000f280000300a00 */
[----:B------:R-:W4:Y:S01]  /*11a9a0*/  LDL.LU.64 R24, [R1+0x42c8] ;  /* 0x0042c80001187983 */ /* 0x000f220000300a00 */
[----:B0-----:R-:W-:-:S03]  /*11a9b0*/  PRMT R10, R5, 0x7770, RZ ;  /* 0x00007770050a7816 */ /* 0x001fc600000000ff */
[----:B------:R-:W4:Y:S04]  /*11a9c0*/  LDL.LU.64 R26, [R1+0x42d0] ;  /* 0x0042d000011a7983 */ /* 0x000f280000300a00 */
[----:B------:R-:W4:Y:S04]  /*11a9d0*/  LDL.LU R4, [R1+0x384] ;  /* 0x0003840001047983 */ /* 0x000f280000300800 */
[----:B------:R0:W-:Y:S01]  /*11a9e0*/  @P0 STG.E.U8 desc[UR42][R8.64], R10 ;  /* 0x0000000a08000986 */ /* 0x0001e2000c10112a */
[----:B------:R-:W-:Y:S02]  /*11a9f0*/  LOP3.LUT P0, RZ, R19, 0x4, RZ, 0xc0, !PT ;  /* 0x0000000413ff7812 */ /* 0x000fe4000780c0ff */
        /* <DEDUP_REMOVED lines=8> */
[----:B------:R-:W-:Y:S01]  /*11aa80*/  LOP3.LUT P0, RZ, R19, 0x1, RZ, 0xc0, !PT ;  /* 0x0000000113ff7812 */ /* 0x000fe2000780c0ff */
[----:B------:R-:W-:-:S02]  /*11aa90*/  IMAD.MOV.U32 R10, RZ, RZ, R5 ;  /* 0x000000ffff0a7224 */ /* 0x000fc400078e0005 */
[----:B------:R-:W2:Y:S04]  /*11aaa0*/  LDL.LU R5, [R1+0x338] ;  /* 0x0003380001057983 */ /* 0x000ea80000300800 */
[----:B------:R-:W2:Y:S01]  /*11aab0*/  LDL.LU.64 R18, [R1+0x4298] ;  /* 0x0042980001127983 */ /* 0x000ea20000300a00 */
[----:B------:R-:W-:-:S05]  /*11aac0*/  PRMT R10, R10, 0x7773, RZ ;  /* 0x000077730a0a7816 */ /* 0x000fca00000000ff */
[----:B---3--:R0:W-:Y:S04]  /*11aad0*/  @P0 STG.E.U8 desc[UR42][R20.64], R10 ;  /* 0x0000000a14000986 */ /* 0x0081e8000c10112a */
[----:B0-----:R-:W3:Y:S01]  /*11aae0*/  LDL.LU.64 R20, [R1+0x5750] ;  /* 0x0057500001147983 */ /* 0x001ee20000300a00 */
[----:B----4-:R-:W-:Y:S02]  /*11aaf0*/  PRMT R10, R11, 0x7770, RZ ;  /* 0x000077700b0a7816 */ /* 0x010fe400000000ff */
[C---:B------:R-:W-:Y:S02]  /*11ab00*/  LOP3.LUT P1, RZ, R0.reuse, 0x10000, RZ, 0xc0, !PT ;  /* 0x0001000000ff7812 */ /* 0x040fe4000782c0ff */
[C---:B------:R-:W-:Y:S02]  /*11ab10*/  LOP3.LUT P2, RZ, R0.reuse, 0x20000, RZ, 0xc0, !PT ;  /* 0x0002000000ff7812 */ /* 0x040fe4000784c0ff */
[----:B------:R-:W-:-:S02]  /*11ab20*/  LOP3.LUT P3, RZ, R0, 0x40000, RZ, 0xc0, !PT ;  /* 0x0004000000ff7812 */ /* 0x000fc4000786c0ff */
[C---:B------:R-:W-:Y:S02]  /*11ab30*/  LOP3.LUT P4, RZ, R0.reuse, 0x80000, RZ, 0xc0, !PT ;  /* 0x0008000000ff7812 */ /* 0x040fe4000788c0ff */
[C---:B------:R-:W-:Y:S02]  /*11ab40*/  LOP3.LUT P5, RZ, R0.reuse, 0x100000, RZ, 0xc0, !PT ;  /* 0x0010000000ff7812 */ /* 0x040fe400078ac0ff */
[----:B------:R-:W-:Y:S02]  /*11ab50*/  LOP3.LUT P6, RZ, R0, 0x200000, RZ, 0xc0, !PT ;  /* 0x0020000000ff7812 */ /* 0x000fe400078cc0ff */
[----:B---3--:R-:W-:-:S13]  /*11ab60*/  LOP3.LUT P0, RZ, R20, 0x80000000, RZ, 0xc0, !PT ;  /* 0x8000000014ff7812 */ /* 0x008fda000780c0ff */
        /* <DEDUP_REMOVED lines=71> */
[----:B------:R-:W4:Y:S04]  /*11afe0*/  LDL.LU R0, [R1+0x368] ;  /* 0x0003680001007983 */ /* 0x000f280000300800 */
[----:B------:R-:W4:Y:S04]  /*11aff0*/  LDL.LU.64 R16, [R1+0x4338] ;  /* 0x0043380001107983 */ /* 0x000f280000300a00 */
[----:B------:R-:W4:Y:S01]  /*11b000*/  LDL.LU.64 R14, [R1+0x4340] ;  /* 0x00434000010e7983 */ /* 0x000f220000300a00 */
[----:B0-----:R-:W-:-:S03]  /*11b010*/  PRMT R10, R6, 0x7771, RZ ;  /* 0x00007771060a7816 */ /* 0x001fc600000000ff */
[----:B------:R-:W4:Y:S04]  /*11b020*/  LDL.LU.64 R28, [R1+0x4348] ;  /* 0x00434800011c7983 */ /* 0x000f280000300a00 */
[----:B------:R-:W4:Y:S04]  /*11b030*/  LDL.LU.64 R12, [R1+0x4350] ;  /* 0x00435000010c7983 */ /* 0x000f280000300a00 */
[----:B------:R-:W4:Y:S04]  /*11b040*/  LDL.LU R4, [R1+0x38c] ;  /* 0x00038c0001047983 */ /* 0x000f280000300800 */
[----:B------:R-:W4:Y:S04]  /*11b050*/  LDL.LU.64 R22, [R1+0x4358] ;  /* 0x0043580001167983 */ /* 0x000f280000300a00 */
[----:B------:R0:W-:Y:S02]  /*11b060*/  @P6 STG.E.U8 desc[UR42][R24.64], R10 ;  /* 0x0000000a18006986 */ /* 0x0001e4000c10112a */
[----:B0-----:R-:W-:-:S02]  /*11b070*/  PRMT R10, R6, 0x7772, RZ ;  /* 0x00007772060a7816 */ /* 0x001fc400000000ff */
        /* <DEDUP_REMOVED lines=49> */
[----:B0-----:R-:W-:-:S05]  /*11b390*/  PRMT R10, R6, 0x7770, RZ ;  /* 0x00007770060a7816 */ /* 0x001fca00000000ff */
[----:B---3--:R0:W-:Y:S04]  /*11b3a0*/  @P6 STG.E.U8 desc[UR42][R2.64], R10 ;  /* 0x0000000a02006986 */ /* 0x0081e8000c10112a */
[----:B0-----:R-:W3:Y:S01]  /*11b3b0*/  LDL.LU.64 R2, [R1+0x4388] ;  /* 0x0043880001027983 */ /* 0x001ee20000300a00 */
[C---:B------:R-:W-:Y:S02]  /*11b3c0*/  LOP3.LUT P3, RZ, R5.reuse, 0x200, RZ, 0xc0, !PT ;  /* 0x0000020005ff7812 */ /* 0x040fe4000786c0ff */
        /* <DEDUP_REMOVED lines=11> */
[----:B0-----:R-:W3:Y:S01]  /*11b480*/  LDL.LU.64 R2, [R1+0x43b0] ;  /* 0x0043b00001027983 */ /* 0x001ee20000300a00 */
[----:B------:R-:W-:-:S03]  /*11b490*/  PRMT R10, R6, 0x7773, RZ ;  /* 0x00007773060a7816 */ /* 0x000fc600000000ff */
[----:B------:R0:W-:Y:S04]  /*11b4a0*/  STL [R1+0x5738], R7 ;  /* 0x0057380701007387 */ /* 0x0001e80000100800 */
[----:B0-----:R-:W2:Y:S04]  /*11b4b0*/  LDL.LU.64 R6, [R1+0x43b8] ;  /* 0x0043b80001067983 */ /* 0x001ea80000300a00 */
        /* <DEDUP_REMOVED lines=24> */
[C---:B------:R-:W-:Y:S01]  /*11b640*/  LOP3.LUT P6, RZ, R5.reuse, 0x1000, RZ, 0xc0, !PT ;  /* 0x0000100005ff7812 */ /* 0x040fe200078cc0ff */
[----:B------:R-:W2:Y:S02]  /*11b650*/  LDL.LU.64 R16, [R1+0x43d0] ;  /* 0x0043d00001107983 */ /* 0x000ea40000300a00 */
[----:B------:R-:W-:Y:S02]  /*11b660*/  @P0 LOP3.LUT R20, R20, 0x40000, RZ, 0xfc, !PT ;  /* 0x0004000014140812 */ /* 0x000fe400078efcff */
[----:B------:R-:W-:Y:S01]  /*11b670*/  LOP3.LUT P0, RZ, R5, 0x4000, RZ, 0xc0, !PT ;  /* 0x0000400005ff7812 */ /* 0x000fe2000780c0ff */
[----:B------:R-:W2:Y:S04]  /*11b680*/  LDL.LU R0, [R1+0x374] ;  /* 0x0003740001007983 */ /* 0x000ea80000300800 */
[----:B------:R-:W2:Y:S01]  /*11b690*/  LDL.LU.64 R14, [R1+0x43d8] ;  /* 0x0043d800010e7983 */ /* 0x000ea20000300a00 */
[----:B------:R-:W-:-:S03]  /*11b6a0*/  LOP3.LUT R20, R20, 0xfff7ffff, RZ, 0xc0, !PT ;  /* 0xfff7ffff14147812 */ /* 0x000fc600078ec0ff */
[----:B------:R-:W2:Y:S04]  /*11b6b0*/  LDL.LU.64 R28, [R1+0x43e0] ;  /* 0x0043e000011c7983 */ /* 0x000ea80000300a00 */
[----:B----4-:R0:W-:Y:S01]  /*11b6c0*/  @P5 STG.E.U8 desc[UR42][R12.64], R10 ;  /* 0x0000000a0c005986 */ /* 0x0101e2000c10112a */
[----:B------:R-:W-:Y:S02]  /*11b6d0*/  @P0 LOP3.LUT R20, R20, 0x80000, RZ, 0xfc, !PT ;  /* 0x0008000014140812 */ /* 0x000fe400078efcff */
        /* <DEDUP_REMOVED lines=14> */
[----:B------:R-:W4:Y:S04]  /*11b7c0*/  LDL.LU.64 R26, [R1+0x4400] ;  /* 0x00440000011a7983 */ /* 0x000f280000300a00 */
[----:B------:R-:W4:Y:S06]  /*11b7d0*/  LDL.LU.64 R8, [R1+0x4408] ;  /* 0x0044080001087983 */ /* 0x000f2c0000300a00 */
[----:B---3--:R0:W-:Y:S01]  /*11b7e0*/  @P0 STG.E.U8 desc[UR42][R2.64], R10 ;  /* 0x0000000a02000986 */ /* 0x0081e2000c10112a */
[----:B------:R-:W-:-:S02]  /*11b7f0*/  LOP3.LUT P0, RZ, R20, 0x20000, RZ, 0xc0, !PT ;  /* 0x0002000014ff7812 */ /* 0x000fc4000780c0ff */
[----:B0-----:R-:W-:Y:S01]  /*11b800*/  PRMT R10, R11, 0x7770, RZ ;  /* 0x000077700b0a7816 */ /* 0x001fe200000000ff */
[----:B------:R-:W3:Y:S10]  /*11b810*/  LDL.LU.64 R2, [R1+0x4410] ;  /* 0x0044100001027983 */ /* 0x000ef40000300a00 */
[----:B------:R0:W-:Y:S01]  /*11b820*/  @P0 STG.E.U8 desc[UR42][R6.64], R10 ;  /* 0x0000000a06000986 */ /* 0x0001e2000c10112a */
[----:B------:R-:W-:-:S02]  /*11b830*/  LOP3.LUT P0, RZ, R20, 0x10000, RZ, 0xc0, !PT ;  /* 0x0001000014ff7812 */ /* 0x000fc4000780c0ff */
[----:B0-----:R-:W-:Y:S01]  /*11b840*/  PRMT R10, R11, 0x7771, RZ ;  /* 0x000077710b0a7816 */ /* 0x001fe200000000ff */
[----:B------:R-:W3:Y:S04]  /*11b850*/  LDL.LU R7, [R1+0x5738] ;  /* 0x0057380001077983 */ /* 0x000ee80000300800 */
[----:B------:R-:W3:Y:S06]  /*11b860*/  LDL.LU R6, [R1+0x33c] ;  /* 0x00033c0001067983 */ /* 0x000eec0000300800 */
        /* <DEDUP_REMOVED lines=27> */
[----:B------:R-:W2:Y:S04]  /*11ba20*/  LDL.LU R25, [R1+0x378] ;  /* 0x0003780001197983 */ /* 0x000ea80000300800 */
[----:B------:R0:W-:Y:S02]  /*11ba30*/  @P4 STG.E.U8 desc[UR42][R26.64], R10 ;  /* 0x0000000a1a004986 */ /* 0x0001e4000c10112a */
[----:B0-----:R-:W-:-:S05]  /*11ba40*/  PRMT R10, R4, 0x7772, RZ ;  /* 0x00007772040a7816 */ /* 0x001fca00000000ff */
[----:B------:R0:W-:Y:S02]  /*11ba50*/  @P5 STG.E.U8 desc[UR42][R8.64], R10 ;  /* 0x0000000a08005986 */ /* 0x0001e4000c10112a */
[----:B0-----:R-:W-:Y:S02]  /*11ba60*/  PRMT R10, R4, 0x7773, RZ ;  /* 0x00007773040a7816 */ /* 0x001fe400000000ff */
[----:B------:R-:W4:Y:S04]  /*11ba70*/  LDL.LU.64 R8, [R1+0x4418] ;  /* 0x0044180001087983 */ /* 0x000f280000300a00 */
[----:B---3--:R0:W-:Y:S04]  /*11ba80*/  @P6 STG.E.U8 desc[UR42][R2.64], R10 ;  /* 0x0000000a02006986 */ /* 0x0081e8000c10112a */
[----:B0-----:R-:W3:Y:S01]  /*11ba90*/  LDL.LU.64 R2, [R1+0x4420] ;  /* 0x0044200001027983 */ /* 0x001ee20000300a00 */
[----:B------:R-:W-:-:S02]  /*11baa0*/  LOP3.LUT P3, RZ, R5, 0x10000000, RZ, 0xc0, !PT ;  /* 0x1000000005ff7812 */ /* 0x000fc4000786c0ff */
[C---:B------:R-:W-:Y:S02]  /*11bab0*/  LOP3.LUT P4, RZ, R5.reuse, 0x20000000, RZ, 0xc0, !PT ;  /* 0x2000000005ff7812 */ /* 0x040fe4000788c0ff */
[C---:B------:R-:W-:Y:S02]  /*11bac0*/  LOP3.LUT P5, RZ, R5.reuse, 0x40000000, RZ, 0xc0, !PT ;  /* 0x4000000005ff7812 */ /* 0x040fe400078ac0ff */
[----:B------:R-:W-:Y:S01]  /*11bad0*/  LOP3.LUT P6, RZ, R5, 0x80000000, RZ, 0xc0, !PT ;  /* 0x8000000005ff7812 */ /* 0x000fe200078cc0ff */
[----:B------:R-:W3:Y:S04]  /*11bae0*/  LDL.LU.64 R22, [R1+0x4428] ;  /* 0x0044280001167983 */ /* 0x000ee80000300a00 */
[----:B------:R-:W3:Y:S04]  /*11baf0*/  LDL.LU.64 R4, [R1+0x4430] ;  /* 0x0044300001047983 */ /* 0x000ee80000300a00 */
[----:B------:R-:W3:Y:S04]  /*11bb00*/  LDL.LU.64 R26, [R1+0x4438] ;  /* 0x00443800011a7983 */ /* 0x000ee80000300a00 */
[----:B------:R-:W3:Y:S01]  /*11bb10*/  LDL.LU R11, [R1+0x358] ;  /* 0x00035800010b7983 */ /* 0x000ee20000300800 */
        /* <DEDUP_REMOVED lines=31> */
[----:B------:R-:W-:Y:S01]  /*11bd10*/  PRMT R10, R25, 0x7772, RZ ;  /* 0x00007772190a7816 */ /* 0x000fe200000000ff */
[----:B------:R-:W4:Y:S01]  /*11bd20*/  LDL.LU.64 R16, [R1+0x4468] ;  /* 0x0044680001107983 */ /* 0x000f220000300a00 */
[----:B------:R-:W-:-:S03]  /*11bd30*/  LOP3.LUT R20, R20, 0xfffffbff, RZ, 0xc0, !PT ;  /* 0xfffffbff14147812 */ /* 0x000fc600078ec0ff */
[----:B------:R-:W4:Y:S06]  /*11bd40*/  LDL.LU.64 R14, [R1+0x4470] ;  /* 0x00447000010e7983 */ /* 0x000f2c0000300a00 */
[----:B------:R-:W-:Y:S02]  /*11bd50*/  @P0 LOP3.LUT R20, R20, 0x400, RZ, 0xfc, !PT ;  /* 0x0000040014140812 */ /* 0x000fe400078efcff */
[----:B------:R-:W-:Y:S02]  /*11bd60*/  LOP3.LUT P0, RZ, R6, 0x2, RZ, 0xc0, !PT ;  /* 0x0000000206ff7812 */ /* 0x000fe4000780c0ff */
[----:B------:R-:W-:Y:S01]  /*11bd70*/  LOP3.LUT R20, R20, 0xfffff7ff, RZ, 0xc0, !PT ;  /* 0xfffff7ff14147812 */ /* 0x000fe200078ec0ff */
[----:B------:R0:W-:Y:S10]  /*11bd80*/  @P5 STG.E.U8 desc[UR42][R22.64], R10 ;  /* 0x0000000a16005986 */ /* 0x0001f4000c10112a */
[----:B------:R-:W-:-:S02]  /*11bd90*/  @P0 LOP3.LUT R20, R20, 0x800, RZ, 0xfc, !PT ;  /* 0x0000080014140812 */ /* 0x000fc400078efcff */
[----:B------:R-:W-:Y:S02]  /*11bda0*/  LOP3.LUT P0, RZ, R6, 0x1, RZ, 0xc0, !PT ;  /* 0x0000000106ff7812 */ /* 0x000fe4000780c0ff */
[----:B0-----:R-:W-:-:S05]  /*11bdb0*/  PRMT R10, R25, 0x7773, RZ ;  /* 0x00007773190a7816 */ /* 0x001fca00000000ff */
[----:B------:R0:W-:Y:S02]  /*11bdc0*/  @P6 STG.E.U8 desc[UR42][R4.64], R10 ;  /* 0x0000000a04006986 */ /* 0x0001e4000c10112a */
[----:B0-----:R-:W-:Y:S02]  /*11bdd0*/  PRMT R10, R11, 0x7770, RZ ;  /* 0x000077700b0a7816 */ /* 0x001fe400000000ff */
[----:B------:R-:W4:Y:S04]  /*11bde0*/  LDL.LU R5, [R1+0x35c] ;  /* 0x00035c0001057983 */ /* 0x000f280000300800 */
[----:B------:R-:W4:Y:S04]  /*11bdf0*/  LDL.LU.64 R28, [R1+0x4478] ;  /* 0x00447800011c7983 */ /* 0x000f280000300a00 */
[----:B------:R-:W4:Y:S04]  /*11be00*/  LDL.LU.64 R12, [R1+0x4480] ;  /* 0x00448000010c7983 */ /* 0x000f280000300a00 */
[----:B------:R-:W4:Y:S04]  /*11be10*/  LDL.LU.64 R22, [R1+0x4488] ;  /* 0x0044880001167983 */ /* 0x000f280000300a00 */
[----:B------:R0:W-:Y:S01]  /*11be20*/  @P0 STG.E.U8 desc[UR42][R26.64], R10 ;  /* 0x0000000a1a000986 */ /* 0x0001e2000c10112a */
[----:B------:R-:W-:-:S03]  /*11be30*/  LOP3.LUT P0, RZ, R20, 0x800, RZ, 0xc0, !PT ;  /* 0x0000080014ff7812 */ /* 0x000fc6000780c0ff */
[----:B------:R-:W4:Y:S04]  /*11be40*/  LDL.LU R4, [R1+0x340] ;  /* 0x0003400001047983 */ /* 0x000f280000300800 */
[----:B------:R-:W4:Y:S01]  /*11be50*/  LDL.LU.64 R24, [R1+0x4490] ;  /* 0x0044900001187983 */ /* 0x000f220000300a00 */
[----:B0-----:R-:W-:-:S03]  /*11be60*/  PRMT R10, R11, 0x7771, RZ ;  /* 0x000077710b0a7816 */ /* 0x001fc600000000ff */
[----:B------:R-:W4:Y:S04]  /*11be70*/  LDL.LU.64 R26, [R1+0x4498] ;  /* 0x00449800011a7983 */ /* 0x000f280000300a00 */
[----:B------:R0:W-:Y:S01]  /*11be80*/  @P0 STG.E.U8 desc[UR42][R8.64], R10 ;  /* 0x0000000a08000986 */ /* 0x0001e2000c10112a */
[C---:B------:R-:W-:Y:S02]  /*11be90*/  LOP3.LUT P0, RZ, R20.reuse, 0x400, RZ, 0xc0, !PT ;  /* 0x0000040014ff7812 */ /* 0x040fe4000780c0ff */
        /* <DEDUP_REMOVED lines=42> */
[----:B---3--:R0:W-:Y:S04]  /*11c140*/  @P6 STG.E.U8 desc[UR42][R2.64], R10 ;  /* 0x0000000a02006986 */ /* 0x0081e8000c10112a */
        /* <DEDUP_REMOVED lines=9> */
[----:B------:R-:W4:Y:S04]  /*11c1e0*/  LDL.LU R0, [R1+0x21c0] ;  /* 0x0021c00001007983 */ /* 0x000f280000300800 */
[----:B--2---:R0:W-:Y:S04]  /*11c1f0*/  @P3 STG.E.U8 desc[UR42][R8.64], R10 ;  /* 0x0000000a08003986 */ /* 0x0041e8000c10112a */
[----:B0-----:R-:W2:Y:S01]  /*11c200*/  LDL.LU.64 R8, [R1+0x44d8] ;  /* 0x0044d80001087983 */ /* 0x001ea20000300a00 */
[----:B---3--:R-:W-:-:S05]  /*11c210*/  PRMT R10, R5, 0x7770, RZ ;  /* 0x00007770050a7816 */ /* 0x008fca00000000ff */
[----:B------:R0:W-:Y:S04]  /*11c220*/  @P4 STG.E.U8 desc[UR42][R2.64], R10 ;  /* 0x0000000a02004986 */ /* 0x0001e8000c10112a */
        /* <DEDUP_REMOVED lines=30> */
[----:B------:R-:W-:-:S02]  /*11c410*/  LOP3.LUT P1, RZ, R6, 0x10000000, RZ, 0xc0, !PT ;  /* 0x1000000006ff7812 */ /* 0x000fc4000782c0ff */
[C---:B------:R-:W-:Y:S02]  /*11c420*/  LOP3.LUT P2, RZ, R6.reuse, 0x20000000, RZ, 0xc0, !PT ;  /* 0x2000000006ff7812 */ /* 0x040fe4000784c0ff */
[C---:B------:R-:W-:Y:S02]  /*11c430*/  LOP3.LUT P3, RZ, R6.reuse, 0x40000000, RZ, 0xc0, !PT ;  /* 0x4000000006ff7812 */ /* 0x040fe4000786c0ff */
[----:B------:R-:W-:Y:S01]  /*11c440*/  LOP3.LUT P4, RZ, R6, 0x80000000, RZ, 0xc0, !PT ;  /* 0x8000000006ff7812 */ /* 0x000fe2000788c0ff */
[----:B------:R-:W2:Y:S01]  /*11c450*/  LDL.LU.64 R16, [R1+0x4500] ;  /* 0x0045000001107983 */ /* 0x000ea20000300a00 */
[----:B------:R-:W-:Y:S02]  /*11c460*/  @P0 LOP3.LUT R20, R20, 0x4, RZ, 0xfc, !PT ;  /* 0x0000000414140812 */ /* 0x000fe400078efcff */
[----:B------:R-:W-:Y:S02]  /*11c470*/  LOP3.LUT P0, RZ, R6, 0x100000, RZ, 0xc0, !PT ;  /* 0x0010000006ff7812 */ /* 0x000fe4000780c0ff */
[----:B------:R-:W-:Y:S01]  /*11c480*/  LOP3.LUT R20, R20, 0xfffffff7, RZ, 0xc0, !PT ;  /* 0xfffffff714147812 */ /* 0x000fe200078ec0ff */
[----:B----4-:R0:W-:Y:S10]  /*11c490*/  @P5 STG.E.U8 desc[UR42][R22.64], R10 ;  /* 0x0000000a16005986 */ /* 0x0101f4000c10112a */
[----:B------:R-:W-:-:S02]  /*11c4a0*/  @P0 LOP3.LUT R20, R20, 0x8, RZ, 0xfc, !PT ;  /* 0x0000000814140812 */ /* 0x000fc400078efcff */
[----:B------:R-:W-:Y:S02]  /*11c4b0*/  LOP3.LUT P0, RZ, R6, 0x80000, RZ, 0xc0, !PT ;  /* 0x0008000006ff7812 */ /* 0x000fe4000780c0ff */
[C---:B0-----:R-:W-:Y:S01]  /*11c4c0*/  PRMT R10, R5.reuse, 0x7772, RZ ;  /* 0x00007772050a7816 */ /* 0x041fe200000000ff */
[----:B------:R-:W4:Y:S04]  /*11c4d0*/  LDL.LU R6, [R1+0x348] ;  /* 0x0003480001067983 */ /* 0x000f280000300800 */
[----:B------:R-:W4:Y:S04]  /*11c4e0*/  LDL.LU.64 R14, [R1+0x4508] ;  /* 0x00450800010e7983 */ /* 0x000f280000300a00 */
[----:B------:R-:W4:Y:S04]  /*11c4f0*/  LDL.LU.64 R28, [R1+0x4510] ;  /* 0x00451000011c7983 */ /* 0x000f280000300a00 */
[----:B------:R-:W4:Y:S04]  /*11c500*/  LDL.LU.64 R12, [R1+0x4518] ;  /* 0x00451800010c7983 */ /* 0x000f280000300a00 */
[----:B------:R0:W-:Y:S04]  /*11c510*/  @P6 STG.E.U8 desc[UR42][R24.64], R10 ;  /* 0x0000000a18006986 */ /* 0x0001e8000c10112a */
[----:B------:R-:W4:Y:S01]  /*11c520*/  LDL.LU.64 R22, [R1+0x4520] ;  /* 0x0045200001167983 */ /* 0x000f220000300a00 */
[----:B0-----:R-:W-:-:S03]  /*11c530*/  PRMT R10, R5, 0x7773, RZ ;  /* 0x00007773050a7816 */ /* 0x001fc600000000ff */
[----:B------:R-:W4:Y:S04]  /*11c540*/  LDL.LU R5, [R1+0x2f8] ;  /* 0x0002f80001057983 */ /* 0x000f280000300800 */
[----:B------:R0:W-:Y:S01]  /*11c550*/  @P0 STG.E.U8 desc[UR42][R26.64], R10 ;  /* 0x0000000a1a000986 */ /* 0x0001e2000c10112a */
[----:B------:R-:W-:-:S03]  /*11c560*/  LOP3.LUT P0, RZ, R20, 0x8, RZ, 0xc0, !PT ;  /* 0x0000000814ff7812 */ /* 0x000fc6000780c0ff */
[----:B------:R-:W4:Y:S01]  /*11c570*/  LDL.LU.64 R24, [R1+0x4528] ;  /* 0x0045280001187983 */ /* 0x000f220000300a00 */
[----:B0-----:R-:W-:-:S03]  /*11c580*/  PRMT R10, R11, 0x7770, RZ ;  /* 0x000077700b0a7816 */ /* 0x001fc600000000ff */
[----:B------:R-:W4:Y:S06]  /*11c590*/  LDL.LU.64 R26, [R1+0x4530] ;  /* 0x00453000011a7983 */ /* 0x000f2c0000300a00 */
        /* <DEDUP_REMOVED lines=22> */
[----:B----4-:R0:W-:Y:S01]  /*11c700*/  @P0 STG.E.U8 desc[UR42][R14.64], R10 ;  /* 0x0000000a0e000986 */ /* 0x0101e2000c10112a */
[----:B------:R-:W-:Y:S02]  /*11c710*/  LOP3.LUT P0, RZ, R21, 0x10000000, RZ, 0xc0, !PT ;  /* 0x1000000015ff7812 */ /* 0x000fe4000780c0ff */
[----:B0-----:R-:W-:-:S11]  /*11c720*/  PRMT R10, R4, 0x7773, RZ ;  /* 0x00007773040a7816 */ /* 0x001fd600000000ff */
[----:B------:R0:W-:Y:S02]  /*11c730*/  @P0 STG.E.U8 desc[UR42][R28.64], R10 ;  /* 0x0000000a1c000986 */ /* 0x0001e4000c10112a */
[----:B0-----:R-:W-:-:S05]  /*11c740*/  PRMT R10, R6, 0x7770, RZ ;  /* 0x00007770060a7816 */ /* 0x001fca00000000ff */
[----:B------:R0:W-:Y:S04]  /*11c750*/  @P1 STG.E.U8 desc[UR42][R12.64], R10 ;  /* 0x0000000a0c001986 */ /* 0x0001e8000c10112a */
[----:B0-----:R-:W2:Y:S01]  /*11c760*/  LDL.LU.64 R12, [R1+0x4548] ;  /* 0x00454800010c7983 */ /* 0x001ea20000300a00 */
[----:B------:R-:W-:-:S05]  /*11c770*/  PRMT R10, R6, 0x7771, RZ ;  /* 0x00007771060a7816 */ /* 0x000fca00000000ff */
[----:B------:R0:W-:Y:S01]  /*11c780*/  @P2 STG.E.U8 desc[UR42][R22.64], R10 ;  /* 0x0000000a16002986 */ /* 0x0001e2000c10112a */
[C---:B------:R-:W-:Y:S02]  /*11c790*/  LOP3.LUT P5, RZ, R0.reuse, 0x1, RZ, 0xc0, !PT ;  /* 0x0000000100ff7812 */ /* 0x040fe400078ac0ff */
[----:B------:R-:W-:Y:S02]  /*11c7a0*/  LOP3.LUT P6, RZ, R0, 0x2, RZ, 0xc0, !PT ;  /* 0x0000000200ff7812 */ /* 0x000fe400078cc0ff */
[----:B0-----:R-:W-:Y:S01]  /*11c7b0*/  PRMT R10, R6, 0x7772, RZ ;  /* 0x00007772060a7816 */ /* 0x001fe200000000ff */
[----:B------:R-:W4:Y:S04]  /*11c7c0*/  LDL.LU.64 R22, [R1+0x4550] ;  /* 0x0045500001167983 */ /* 0x000f280000300a00 */
[----:B------:R0:W-:Y:S01]  /*11c7d0*/  @P3 STG.E.U8 desc[UR42][R24.64], R10 ;  /* 0x0000000a18003986 */ /* 0x0001e2000c10112a */
[----:B------:R-:W-:-:S02]  /*11c7e0*/  LOP3.LUT P3, RZ, R0, 0x4, RZ, 0xc0, !PT ;  /* 0x0000000400ff7812 */ /* 0x000fc4000786c0ff */
[----:B0-----:R-:W-:Y:S01]  /*11c7f0*/  PRMT R10, R6, 0x7773, RZ ;  /* 0x00007773060a7816 */ /* 0x001fe200000000ff */
[----:B------:R-:W4:Y:S04]  /*11c800*/  LDL.LU.64 R24, [R1+0x4558] ;  /* 0x0045580001187983 */ /* 0x000f280000300a00 */
[----:B------:R0:W-:Y:S02]  /*11c810*/  @P4 STG.E.U8 desc[UR42][R26.64], R10 ;  /* 0x0000000a1a004986 */ /* 0x0001e4000c10112a */
[C---:B0-----:R-:W-:Y:S02]  /*11c820*/  PRMT R10, R5.reuse, 0x7770, RZ ;  /* 0x00007770050a7816 */ /* 0x041fe400000000ff */
[----:B------:R-:W4:Y:S04]  /*11c830*/  LDL.LU.64 R26, [R1+0x4560] ;  /* 0x00456000011a7983 */ /* 0x000f280000300a00 */
[----:B------:R0:W-:Y:S02]  /*11c840*/  @P5 STG.E.U8 desc[UR42][R8.64], R10 ;  /* 0x0000000a08005986 */ /* 0x0001e4000c10112a */
[----:B0-----:R-:W-:-:S05]  /*11c850*/  PRMT R10, R5, 0x7771, RZ ;  /* 0x00007771050a7816 */ /* 0x001fca00000000ff */
[----:B---3--:R0:W-:Y:S02]  /*11c860*/  @P6 STG.E.U8 desc[UR42][R2.64], R10 ;  /* 0x0000000a02006986 */ /* 0x0081e4000c10112a */
[C---:B0-----:R-:W-:Y:S02]  /*11c870*/  PRMT R10, R5.reuse, 0x7772, RZ ;  /* 0x00007772050a7816 */ /* 0x041fe400000000ff */
[----:B------:R-:W3:Y:S04]  /*11c880*/  LDL.LU.64 R2, [R1+0x4568] ;  /* 0x0045680001027983 */ /* 0x000ee80000300a00 */
[----:B------:R-:W3:Y:S04]  /*11c890*/  LDL.LU R6, [R1+0x34c] ;  /* 0x00034c0001067983 */ /* 0x000ee80000300800 */
[----:B------:R-:W3:Y:S04]  /*11c8a0*/  LDL.LU.64 R8, [R1+0x4570] ;  /* 0x0045700001087983 */ /* 0x000ee80000300a00 */
[----:B------:R-:W3:Y:S04]  /*11c8b0*/  LDL.LU R20, [R1+0x2fc] ;  /* 0x0002fc0001147983 */ /* 0x000ee80000300800 */
[----:B--2---:R0:W-:Y:S02]  /*11c8c0*/  @P3 STG.E.U8 desc[UR42][R12.64], R10 ;  /* 0x0000000a0c003986 */ /* 0x0041e4000c10112a */
[----:B0-----:R-:W-:-:S02]  /*11c8d0*/  PRMT R10, R5, 0x7773, RZ ;  /* 0x00007773050a7816 */ /* 0x001fc400000000ff */
[----:B------:R-:W2:Y:S04]  /*11c8e0*/  LDL.LU.64 R4, [R1+0x4578] ;  /* 0x0045780001047983 */ /* 0x000ea80000300a00 */
        /* <DEDUP_REMOVED lines=26> */
[C---:B------:R-:W-:Y:S02]  /*11ca90*/  LOP3.LUT P5, RZ, R0.reuse, 0x10, RZ, 0xc0, !PT ;  /* 0x0000001000ff7812 */ /* 0x040fe400078ac0ff */
[----:B------:R-:W-:Y:S02]  /*11caa0*/  LOP3.LUT R21, R21, 0xfbffffff, RZ, 0xc0, !PT ;  /* 0xfbffffff15157812 */ /* 0x000fe400078ec0ff */
[----:B------:R-:W-:Y:S01]  /*11cab0*/  LOP3.LUT P6, RZ, R0, 0x20, RZ, 0xc0, !PT ;  /* 0x0000002000ff7812 */ /* 0x000fe200078cc0ff */
        /* <DEDUP_REMOVED lines=9> */
[----:B------:R0:W-:Y:S02]  /*11cb50*/  @P5 STG.E.U8 desc[UR42][R24.64], R10 ;  /* 0x0000000a18005986 */ /* 0x0001e4000c10112a */
[----:B0-----:R-:W-:-:S05]  /*11cb60*/  PRMT R10, R6, 0x7771, RZ ;  /* 0x00007771060a7816 */ /* 0x001fca00000000ff */
[----:B------:R0:W-:Y:S02]  /*11cb70*/  @P6 STG.E.U8 desc[UR42][R26.64], R10 ;  /* 0x0000000a1a006986 */ /* 0x0001e4000c10112a */
[----:B0-----:R-:W-:-:S05]  /*11cb80*/  PRMT R10, R6, 0x7772, RZ ;  /* 0x00007772060a7816 */ /* 0x001fca00000000ff */
[----:B------:R0:W-:Y:S01]  /*11cb90*/  @P0 STG.E.U8 desc[UR42][R2.64], R10 ;  /* 0x0000000a02000986 */ /* 0x0001e2000c10112a */
[C---:B------:R-:W-:Y:S02]  /*11cba0*/  LOP3.LUT P0, RZ, R21.reuse, 0x8000000, RZ, 0xc0, !PT ;  /* 0x0800000015ff7812 */ /* 0x040fe4000780c0ff */
[----:B0-----:R-:W-:Y:S01]  /*11cbb0*/  PRMT R10, R6, 0x7773, RZ ;  /* 0x00007773060a7816 */ /* 0x001fe200000000ff */
[----:B------:R-:W3:Y:S04]  /*11cbc0*/  LDL.LU R2, [R1+0x2e0] ;  /* 0x0002e00001027983 */ /* 0x000ee80000300800 */
[----:B------:R-:W4:Y:S04]  /*11cbd0*/  LDL.LU.64 R28, [R1+0x45a8] ;  /* 0x0045a800011c7983 */ /* 0x000f280000300a00 */
[----:B------:R-:W3:Y:S04]  /*11cbe0*/  LDL.LU.64 R12, [R1+0x45b0] ;  /* 0x0045b000010c7983 */ /* 0x000ee80000300a00 */
[----:B------:R-:W3:Y:S04]  /*11cbf0*/  LDL.LU.64 R22, [R1+0x45b8] ;  /* 0x0045b80001167983 */ /* 0x000ee80000300a00 */
[----:B------:R0:W-:Y:S01]  /*11cc00*/  @P0 STG.E.U8 desc[UR42][R8.64], R10 ;  /* 0x0000000a08000986 */ /* 0x0001e2000c10112a */
[----:B------:R-:W-:-:S03]  /*11cc10*/  LOP3.LUT P0, RZ, R21, 0x4000000, RZ, 0xc0, !PT ;  /* 0x0400000015ff7812 */ /* 0x000fc6000780c0ff */
[----:B------:R-:W3:Y:S04]  /*11cc20*/  LDL.LU.64 R24, [R1+0x45c0] ;  /* 0x0045c00001187983 */ /* 0x000ee80000300a00 */
[----:B------:R-:W3:Y:S01]  /*11cc30*/  LDL.LU.64 R26, [R1+0x45c8] ;  /* 0x0045c800011a7983 */ /* 0x000ee20000300a00 */
[----:B0-----:R-:W-:-:S03]  /*11cc40*/  PRMT R10, R20, 0x7770, RZ ;  /* 0x00007770140a7816 */ /* 0x001fc600000000ff */
[----:B------:R-:W3:Y:S04]  /*11cc50*/  LDL.LU.64 R8, [R1+0x45d0] ;  /* 0x0045d00001087983 */ /* 0x000ee80000300a00 */
[----:B------:R0:W-:Y:S01]  /*11cc60*/  @P0 STG.E.U8 desc[UR42][R4.64], R10 ;  /* 0x0000000a04000986 */ /* 0x0001e2000c10112a */
[C---:B------:R-:W-:Y:S02]  /*11cc70*/  LOP3.LUT P0, RZ, R21.reuse, 0x2000000, RZ, 0xc0, !PT ;  /* 0x0200000015ff7812 */ /* 0x040fe4000780c0ff */
[----:B0-----:R-:W-:Y:S01]  /*11cc80*/  PRMT R10, R20, 0x7771, RZ ;  /* 0x00007771140a7816 */ /* 0x001fe200000000ff */
[----:B------:R-:W3:Y:S04]  /*11cc90*/  LDL.LU.64 R4, [R1+0x45d8] ;  /* 0x0045d80001047983 */ /* 0x000ee80000300a00 */
[----:B------:R-:W3:Y:S06]  /*11cca0*/  LDL.LU R6, [R1+0x304] ;  /* 0x0003040001067983 */ /* 0x000eec0000300800 */
[----:B--2---:R0:W-:Y:S04]  /*11ccb0*/  @P0 STG.E.U8 desc[UR42][R18.64], R10 ;  /* 0x0000000a12000986 */ /* 0x0041e8000c10112a */
[----:B0-----:R-:W2:Y:S01]  /*11ccc0*/  LDL.LU.64 R18, [R1+0x5708] ;  /* 0x0057080001127983 */ /* 0x001ea20000300a00 */
[----:B------:R-:W-:-:S02]  /*11ccd0*/  LOP3.LUT P0, RZ, R21, 0x1000000, RZ, 0xc0, !PT ;  /* 0x0100000015ff7812 */ /* 0x000fc4000780c0ff */
[----:B------:R-:W-:Y:S01]  /*11cce0*/  PRMT R10, R20, 0x7772, RZ ;  /* 0x00007772140a7816 */ /* 0x000fe200000000ff */
[----:B------:R-:W3:Y:S10]  /*11ccf0*/  LDL.LU R3, [R1+0x2204] ;  /* 0x0022040001037983 */ /* 0x000ef40000300800 */
        /* <DEDUP_REMOVED lines=19> */
[----:B----4-:R0:W-:Y:S02]  /*11ce30*/  @P0 STG.E.U8 desc[UR42][R28.64], R10 ;  /* 0x0000000a1c000986 */ /* 0x0101e4000c10112a */
        /* <DEDUP_REMOVED lines=14> */
[----:B------:R-:W4:Y:S01]  /*11cf20*/  LDL.LU.64 R24, [R1+0x45f0] ;  /* 0x0045f00001187983 */ /* 0x000f220000300a00 */
[----:B------:R-:W-:-:S02]  /*11cf30*/  LOP3.LUT P3, RZ, R0, 0x200000, RZ, 0xc0, !PT ;  /* 0x0020000000ff7812 */ /* 0x000fc4000786c0ff */
[----:B------:R-:W-:Y:S02]  /*11cf40*/  LOP3.LUT P4, RZ, R0, 0x400000, RZ, 0xc0, !PT ;  /* 0x0040000000ff7812 */ /* 0x000fe4000788c0ff */
        /* <DEDUP_REMOVED lines=37> */
[----:B------:R-:W-:Y:S02]  /*11d1a0*/  LOP3.LUT R21, R21, 0xfffbffff, RZ, 0xc0, !PT ;  /* 0xfffbffff15157812 */ /* 0x000fe400078ec0ff */
[----:B------:R-:W-:-:S09]  /*11d1b0*/  LOP3.LUT P6, RZ, R0, 0x1000000, RZ, 0xc0, !PT ;  /* 0x0100000000ff7812 */ /* 0x000fd200078cc0ff */
[----:B------:R-:W-:Y:S02]  /*11d1c0*/  @P0 LOP3.LUT R21, R21, 0x40000, RZ, 0xfc, !PT ;  /* 0x0004000015150812 */ /* 0x000fe400078efcff */
[----:B------:R-:W-:Y:S02]  /*11d1d0*/  LOP3.LUT P0, RZ, R0, 0x4000000, RZ, 0xc0, !PT ;  /* 0x0400000000ff7812 */ /* 0x000fe4000780c0ff */
[----:B------:R-:W-:Y:S02]  /*11d1e0*/  LOP3.LUT R21, R21, 0xfff7ffff, RZ, 0xc0, !PT ;  /* 0xfff7ffff15157812 */ /* 0x000fe400078ec0ff */
[----:B------:R-:W-:-:S09]  /*11d1f0*/  PRMT R10, R11, 0x7770, RZ ;  /* 0x000077700b0a7816 */ /* 0x000fd200000000ff */
[----:B------:R-:W-:Y:S02]  /*11d200*/  @P0 LOP3.LUT R21, R21, 0x80000, RZ, 0xfc, !PT ;  /* 0x0008000015150812 */ /* 0x000fe400078efcff */
[----:B------:R-:W-:Y:S01]  /*11d210*/  LOP3.LUT P0, RZ, R0, 0x2000000, RZ, 0xc0, !PT ;  /* 0x0200000000ff7812 */ /* 0x000fe2000780c0ff */
[----:B------:R0:W-:Y:S04]  /*11d220*/  @P6 STG.E.U8 desc[UR42][R22.64], R10 ;  /* 0x0000000a16006986 */ /* 0x0001e8000c10112a */
[----:B------:R-:W4:Y:S04]  /*11d230*/  LDL.LU R0, [R1+0x2e8] ;  /* 0x0002e80001007983 */ /* 0x000f280000300800 */
[----:B------:R-:W4:Y:S04]  /*11d240*/  LDL.LU.64 R18, [R1+0x4630] ;  /* 0x0046300001127983 */ /* 0x000f280000300a00 */
[----:B------:R-:W4:Y:S04]  /*11d250*/  LDL.LU.64 R16, [R1+0x4640] ;  /* 0x0046400001107983 */ /* 0x000f280000300a00 */
[----:B------:R-:W4:Y:S04]  /*11d260*/  LDL.LU.64 R14, [R1+0x4638] ;  /* 0x00463800010e7983 */ /* 0x000f280000300a00 */
[----:B------:R-:W4:Y:S04]  /*11d270*/  LDL.LU.64 R28, [R1+0x4648] ;  /* 0x00464800011c7983 */ /* 0x000f280000300a00 */
[----:B------:R-:W4:Y:S04]  /*11d280*/  LDL.LU.64 R12, [R1+0x4650] ;  /* 0x00465000010c7983 */ /* 0x000f280000300a00 */
[----:B------:R-:W4:Y:S01]  /*11d290*/  LDL.LU R6, [R1+0x30c] ;  /* 0x00030c0001067983 */ /* 0x000f220000300800 */
[----:B0-----:R-:W-:-:S03]  /*11d2a0*/  PRMT R10, R11, 0x7771, RZ ;  /* 0x000077710b0a7816 */ /* 0x001fc600000000ff */
[----:B------:R-:W4:Y:S04]  /*11d2b0*/  LDL.LU.64 R22, [R1+0x4658] ;  /* 0x0046580001167983 */ /* 0x000f280000300a00 */
        /* <DEDUP_REMOVED lines=27> */
[C---:B------:R-:W-:Y:S02]  /*11d470*/  LOP3.LUT P0, RZ, R21.reuse, 0x4000, RZ, 0xc0, !PT ;  /* 0x0000400015ff7812 */ /* 0x040fe4000780c0ff */
[----:B0-----:R-:W-:Y:S01]  /*11d480*/  PRMT R10, R2, 0x7773, RZ ;  /* 0x00007773020a7816 */ /* 0x001fe200000000ff */
[----:B------:R-:W4:Y:S10]  /*11d490*/  LDL.LU R24, [R1+0x56e8] ;  /* 0x0056e80001187983 */ /* 0x000f340000300800 */
        /* <DEDUP_REMOVED lines=20> */
[----:B0-----:R-:W3:Y:S04]  /*11d5e0*/  LDL.LU.64 R4, [R1+0x4680] ;  /* 0x0046800001047983 */ /* 0x001ee80000300a00 */
[----:B------:R-:W2:Y:S04]  /*11d5f0*/  LDL.LU.64 R12, [R1+0x4688] ;  /* 0x00468800010c7983 */ /* 0x000ea80000300a00 */
        /* <DEDUP_REMOVED lines=12> */
[----:B------:R-:W4:Y:S01]  /*11d6c0*/  LDL.LU R25, [R1+0x2b0] ;  /* 0x0002b00001197983 */ /* 0x000f220000300800 */
[----:B------:R-:W-:-:S02]  /*11d6d0*/  LOP3.LUT P5, RZ, R3, 0x1000, RZ, 0xc0, !PT ;  /* 0x0000100003ff7812 */ /* 0x000fc400078ac0ff */
[----:B------:R-:W-:Y:S02]  /*11d6e0*/  LOP3.LUT P6, RZ, R3, 0x2000, RZ, 0xc0, !PT ;  /* 0x0000200003ff7812 */ /* 0x000fe400078cc0ff */
[----:B------:R-:W-:-:S09]  /*11d6f0*/  PRMT R10, R0, 0x7772, RZ ;  /* 0x00007772000a7816 */ /* 0x000fd200000000ff */
[----:B------:R0:W-:Y:S02]  /*11d700*/  @P5 STG.E.U8 desc[UR42][R12.64], R10 ;  /* 0x0000000a0c005986 */ /* 0x0001e4000c10112a */
[----:B0-----:R-:W-:-:S05]  /*11d710*/  PRMT R10, R0, 0x7773, RZ ;  /* 0x00007773000a7816 */ /* 0x001fca00000000ff */
[----:B------:R-:W-:Y:S04]  /*11d720*/  @P6 STG.E.U8 desc[UR42][R22.64], R10 ;  /* 0x0000000a16006986 */ /* 0x000fe8000c10112a */
[----:B----4-:R0:W-:Y:S04]  /*11d730*/  STL.64 [R1+0x56e0], R24 ;  /* 0x0056e01801007387 */ /* 0x0101e80000100a00 */
[----:B0-----:R-:W4:Y:S04]  /*11d740*/  LDL.LU.64 R24, [R1+0x46b0] ;  /* 0x0046b00001187983 */ /* 0x001f280000300a00 */
        /* <DEDUP_REMOVED lines=38> */
[----:B----4-:R-:W-:Y:S04]  /*11d9b0*/  @P0 STG.E.U8 desc[UR42][R24.64], R10 ;  /* 0x0000000a18000986 */ /* 0x010fe8000c10112a */
        /* <DEDUP_REMOVED lines=13> */
[----:B------:R-:W-:-:S03]  /*11da90*/  LOP3.LUT P0, RZ, R21, 0x100, RZ, 0xc0, !PT ;  /* 0x0000010015ff7812 */ /* 0x000fc6000780c0ff */
[----:B------:R-:W3:Y:S01]  /*11daa0*/  LDL.LU R6, [R1+0x21c4] ;  /* 0x0021c40001067983 */ /* 0x000ee20000300800 */
[----:B--2---:R-:W-:-:S09]  /*11dab0*/  PRMT R10, R25, 0x7770, RZ ;  /* 0x00007770190a7816 */ /* 0x004fd200000000ff */
        /* <DEDUP_REMOVED lines=17> */
[----:B------:R-:W2:Y:S10]  /*11dbd0*/  LDL.LU.64 R22, [R1+0x56c8] ;  /* 0x0056c80001167983 */ /* 0x000eb40000300a00 */
[----:B----4-:R3:W-:Y:S01]  /*11dbe0*/  @P0 STG.E.U8 desc[UR42][R18.64], R10 ;  /* 0x0000000a12000986 */ /* 0x0107e2000c10112a */
[----:B------:R-:W-:-:S02]  /*11dbf0*/  LOP3.LUT P0, RZ, R21, 0x10, RZ, 0xc0, !PT ;  /* 0x0000001015ff7812 */ /* 0x000fc4000780c0ff */
[----:B---3--:R-:W-:-:S11]  /*11dc00*/  PRMT R10, R2, 0x7770, RZ ;  /* 0x00007770020a7816 */ /* 0x008fd600000000ff */
        /* <DEDUP_REMOVED lines=23> */
[----:B------:R-:W4:Y:S04]  /*11dd80*/  LDL.LU R11, [R1+0x2b8] ;  /* 0x0002b800010b7983 */ /* 0x000f280000300800 */
[----:B------:R-:W-:Y:S01]  /*11dd90*/  STL [R1+0x5530], R3 ;  /* 0x0055300301007387 */ /* 0x000fe20000100800 */
        /* <DEDUP_REMOVED lines=17> */
[----:B------:R-:W4:Y:S01]  /*11deb0*/  LDL.LU R2, [R1+0x2dc] ;  /* 0x0002dc0001027983 */ /* 0x000f220000300800 */
[----:B------:R-:W-:Y:S02]  /*11dec0*/  LOP3.LUT P5, RZ, R3, 0x80000000, RZ, 0xc0, !PT ;  /* 0x8000000003ff7812 */ /* 0x000fe400078ac0ff */
[----:B------:R-:W-:-:S02]  /*11ded0*/  LOP3.LUT P0, RZ, R6, 0x20, RZ, 0xc0, !PT ;  /* 0x0000002006ff7812 */ /* 0x000fc4000780c0ff */
        /* <DEDUP_REMOVED lines=9> */
[----:B------:R-:W-:Y:S02]  /*11df70*/  LOP3.LUT P0, RZ, R6, 0x4, RZ, 0xc0, !PT ;  /* 0x0000000406ff7812 */ /* 0x000fe4000780c0ff */
[----:B------:R-:W-:Y:S02]  /*11df80*/  PRMT R10, R25, 0x7771, RZ ;  /* 0x00007771190a7816 */ /* 0x000fe400000000ff */
[----:B------:R-:W-:-:S03]  /*11df90*/  LOP3.LUT R21, R21, 0xfffffff7, RZ, 0xc0, !PT ;  /* 0xfffffff715157812 */ /* 0x000fc600078ec0ff */
[----:B------:R-:W-:Y:S04]  /*11dfa0*/  @P5 STG.E.U8 desc[UR42][R28.64], R10 ;  /* 0x0000000a1c005986 */ /* 0x000fe8000c10112a */
[----:B----4-:R0:W-:Y:S04]  /*11dfb0*/  STL [R1+0x56c0], R2 ;  /* 0x0056c00201007387 */ /* 0x0101e80000100800 */
[----:B0-----:R-:W4:Y:S04]  /*11dfc0*/  LDL.LU.64 R2, [R1+0x4748] ;  /* 0x0047480001027983 */ /* 0x001f280000300a00 */
[----:B------:R-:W4:Y:S04]  /*11dfd0*/  LDL.LU.64 R22, [R1+0x4750] ;  /* 0x0047500001167983 */ /* 0x000f280000300a00 */
[----:B------:R-:W4:Y:S04]  /*11dfe0*/  LDL.LU R0, [R1+0x2bc] ;  /* 0x0002bc0001007983 */ /* 0x000f280000300800 */
[----:B------:R-:W4:Y:S01]  /*11dff0*/  LDL.LU.64 R18, [R1+0x4768] ;  /* 0x0047680001127983 */ /* 0x000f220000300a00 */
[----:B------:R-:W-:-:S02]  /*11e000*/  @P0 LOP3.LUT R21, R21, 0x8, RZ, 0xfc, !PT ;  /* 0x0000000815150812 */ /* 0x000fc400078efcff */
[----:B------:R-:W-:Y:S02]  /*11e010*/  LOP3.LUT P0, RZ, R6, 0x2, RZ, 0xc0, !PT ;  /* 0x0000000206ff7812 */ /* 0x000fe4000780c0ff */
        /* <DEDUP_REMOVED lines=17> */
[----:B------:R-:W4:Y:S04]  /*11e130*/  LDL.LU.64 R14, [R1+0x4778] ;  /* 0x00477800010e7983 */ /* 0x000f280000300a00 */
[----:B------:R-:W2:Y:S04]  /*11e140*/  LDL.LU.64 R28, [R1+0x4780] ;  /* 0x00478000011c7983 */ /* 0x000ea80000300a00 */
[----:B------:R-:W2:Y:S04]  /*11e150*/  LDL.LU R25, [R1+0x2c0] ;  /* 0x0002c00001197983 */ /* 0x000ea80000300800 */
[----:B------:R-:W2:Y:S01]  /*11e160*/  LDL.LU.64 R12, [R1+0x4788] ;  /* 0x00478800010c7983 */ /* 0x000ea20000300a00 */
[----:B------:R-:W-:-:S03]  /*11e170*/  PRMT R10, R11, 0x7773, RZ ;  /* 0x000077730b0a7816 */ /* 0x000fc600000000ff */
[----:B------:R-:W2:Y:S04]  /*11e180*/  LDL.LU.64 R26, [R1+0x4790] ;  /* 0x00479000011a7983 */ /* 0x000ea80000300a00 */
[----:B------:R-:W2:Y:S04]  /*11e190*/  LDL.LU.64 R8, [R1+0x4798] ;  /* 0x0047980001087983 */ /* 0x000ea80000300a00 */
[----:B------:R-:W2:Y:S04]  /*11e1a0*/  LDL.LU.64 R4, [R1+0x47a0] ;  /* 0x0047a00001047983 */ /* 0x000ea80000300a00 */
[----:B------:R-:W2:Y:S04]  /*11e1b0*/  LDL.LU R2, [R1+0x56c0] ;  /* 0x0056c00001027983 */ /* 0x000ea80000300800 */
[----:B------:R-:W3:Y:S04]  /*11e1c0*/  LDL.LU.64 R20, [R1+0x4760] ;  /* 0x0047600001147983 */ /* 0x000ee80000300a00 */
[----:B------:R0:W-:Y:S04]  /*11e1d0*/  @P0 STG.E.U8 desc[UR42][R22.64], R10 ;  /* 0x0000000a16000986 */ /* 0x0001e8000c10112a */
[----:B0-----:R-:W3:Y:S01]  /*11e1e0*/  LDL.LU.64 R22, [R1+0x56b8] ;  /* 0x0056b80001167983 */ /* 0x001ee20000300a00 */
[----:B--2---:R-:W-:-:S02]  /*11e1f0*/  PRMT R10, R2, 0x7770, RZ ;  /* 0x00007770020a7816 */ /* 0x004fc400000000ff */
[----:B---3--:R-:W-:-:S13]  /*11e200*/  LOP3.LUT P0, RZ, R22, 0x80000000, RZ, 0xc0, !PT ;  /* 0x8000000016ff7812 */ /* 0x008fda000780c0ff */
        /* <DEDUP_REMOVED lines=42> */
[----:B------:R-:W2:Y:S04]  /*11e4b0*/  LDL.LU R11, [R1+0x2c4] ;  /* 0x0002c400010b7983 */ /* 0x000ea80000300800 */
[----:B---3--:R0:W-:Y:S04]  /*11e4c0*/  @P4 STG.E.U8 desc[UR42][R4.64], R10 ;  /* 0x0000000a04004986 */ /* 0x0081e8000c10112a */
[----:B0-----:R-:W3:Y:S04]  /*11e4d0*/  LDL.LU.64 R4, [R1+0x47d8] ;  /* 0x0047d80001047983 */ /* 0x001ee80000300a00 */
[----:B------:R-:W2:Y:S04]  /*11e4e0*/  LDL.LU R25, [R1+0x2a4] ;  /* 0x0002a40001197983 */ /* 0x000ea80000300800 */
        /* <DEDUP_REMOVED lines=30> */
[----:B------:R-:W4:Y:S04]  /*11e6d0*/  LDL.LU.64 R18, [R1+0x4800] ;  /* 0x0048000001127983 */ /* 0x000f280000300a00 */
[----:B------:R-:W4:Y:S01]  /*11e6e0*/  LDL.LU.64 R16, [R1+0x4808] ;  /* 0x0048080001107983 */ /* 0x000f220000300a00 */
[----:B------:R-:W-:-:S02]  /*11e6f0*/  LOP3.LUT P1, RZ, R6, 0x20000000, RZ, 0xc0, !PT ;  /* 0x2000000006ff7812 */ /* 0x000fc4000782c0ff */
[C---:B------:R-:W-:Y:S02]  /*11e700*/  LOP3.LUT P2, RZ, R6.reuse, 0x40000000, RZ, 0xc0, !PT ;  /* 0x4000000006ff7812 */ /* 0x040fe4000784c0ff */
[----:B------:R-:W-:Y:S01]  /*11e710*/  LOP3.LUT P3, RZ, R6, 0x80000000, RZ, 0xc0, !PT ;  /* 0x8000000006ff7812 */ /* 0x000fe2000786c0ff */
[----:B------:R-:W4:Y:S01]  /*11e720*/  LDL.LU.64 R14, [R1+0x4810] ;  /* 0x00481000010e7983 */ /* 0x000f220000300a00 */
[----:B------:R-:W-:Y:S02]  /*11e730*/  @P0 LOP3.LUT R22, R22, 0x4000000, RZ, 0xfc, !PT ;  /* 0x0400000016160812 */ /* 0x000fe400078efcff */
[----:B------:R-:W-:Y:S02]  /*11e740*/  LOP3.LUT P0, RZ, R6, 0x200000, RZ, 0xc0, !PT ;  /* 0x0020000006ff7812 */ /* 0x000fe4000780c0ff */
[----:B------:R-:W-:Y:S01]  /*11e750*/  LOP3.LUT R22, R22, 0xf7ffffff, RZ, 0xc0, !PT ;  /* 0xf7ffffff16167812 */ /* 0x000fe200078ec0ff */
[----:B------:R0:W-:Y:S10]  /*11e760*/  @P5 STG.E.U8 desc[UR42][R28.64], R10 ;  /* 0x0000000a1c005986 */ /* 0x0001f4000c10112a */
[----:B------:R-:W-:-:S02]  /*11e770*/  @P0 LOP3.LUT R22, R22, 0x8000000, RZ, 0xfc, !PT ;  /* 0x0800000016160812 */ /* 0x000fc400078efcff */
[----:B------:R-:W-:Y:S02]  /*11e780*/  LOP3.LUT P0, RZ, R6, 0x100000, RZ, 0xc0, !PT ;  /* 0x0010000006ff7812 */ /* 0x000fe4000780c0ff */
[C---:B0-----:R-:W-:Y:S01]  /*11e790*/  PRMT R10, R0.reuse, 0x7771, RZ ;  /* 0x00007771000a7816 */ /* 0x041fe200000000ff */
        /* <DEDUP_REMOVED lines=32> */
[----:B--2---:R-:W-:-:S05]  /*11e9a0*/  PRMT R10, R25, 0x7770, RZ ;  /* 0x00007770190a7816 */ /* 0x004fca00000000ff */
        /* <DEDUP_REMOVED lines=66> */
[----:B------:R-:W2:Y:S04]  /*11edd0*/  LDL.LU.64 R16, [R1+0x48a0] ;  /* 0x0048a00001107983 */ /* 0x000ea80000300a00 */
[----:B------:R-:W2:Y:S04]  /*11ede0*/  LDL.LU.64 R14, [R1+0x48a8] ;  /* 0x0048a800010e7983 */ /* 0x000ea80000300a00 */
[----:B------:R-:W2:Y:S01]  /*11edf0*/  LDL.LU R0, [R1+0x270] ;  /* 0x0002700001007983 */ /* 0x000ea20000300800 */
        /* <DEDUP_REMOVED lines=126> */
[----:B------:R-:W3:Y:S04]  /*11f5e0*/  LDL.LU.64 R18, [R1+0x4940] ;  /* 0x0049400001127983 */ /* 0x000ee80000300a00 */
[----:B------:R-:W4:Y:S04]  /*11f5f0*/  LDL.LU R0, [R1+0x278] ;  /* 0x0002780001007983 */ /* 0x000f280000300800 */
[----:B------:R-:W2:Y:S04]  /*11f600*/  LDL.LU.64 R16, [R1+0x4948] ;  /* 0x0049480001107983 */ /* 0x000ea80000300a00 */
[----:B------:R-:W2:Y:S04]  /*11f610*/  LDL.LU.64 R14, [R1+0x4950] ;  /* 0x00495000010e7983 */ /* 0x000ea80000300a00 */
[----:B------:R-:W2:Y:S04]  /*11f620*/  LDL.LU.64 R28, [R1+0x4958] ;  /* 0x00495800011c7983 */ /* 0x000ea80000300a00 */
[----:B------:R-:W2:Y:S04]  /*11f630*/  LDL.LU R2, [R1+0x29c] ;  /* 0x00029c0001027983 */ /* 0x000ea80000300800 */
        /* <DEDUP_REMOVED lines=25> */
[----:B---3--:R4:W-:Y:S01]  /*11f7d0*/  @P0 STG.E.U8 desc[UR42][R18.64], R10 ;  /* 0x0000000a12000986 */ /* 0x0089e2000c10112a */
[----:B------:R-:W-:Y:S02]  /*11f7e0*/  LOP3.LUT P0, RZ, R22, 0x10, RZ, 0xc0, !PT ;  /* 0x0000001016ff7812 */ /* 0x000fe4000780c0ff */
[----:B----4-:R-:W-:-:S11]  /*11f7f0*/  PRMT R10, R0, 0x7770, RZ ;  /* 0x00007770000a7816 */ /* 0x010fd600000000ff */
        /* <DEDUP_REMOVED lines=20> */
[C---:B------:R-:W-:Y:S02]  /*11f940*/  LOP3.LUT P3, RZ, R6.reuse, 0x200, RZ, 0xc0, !PT ;  /* 0x0000020006ff7812 */ /* 0x040fe4000786c0ff */
[----:B------:R-:W-:Y:S02]  /*11f950*/  LOP3.LUT P4, RZ, R6, 0x400, RZ, 0xc0, !PT ;  /* 0x0000040006ff7812 */ /* 0x000fe4000788c0ff */
[----:B------:R-:W-:Y:S02]  /*11f960*/  PRMT R10, R2, 0x7773, RZ ;  /* 0x00007773020a7816 */ /* 0x000fe400000000ff */
[C---:B------:R-:W-:Y:S02]  /*11f970*/  LOP3.LUT P5, RZ, R6.reuse, 0x800, RZ, 0xc0, !PT ;  /* 0x0000080006ff7812 */ /* 0x040fe400078ac0ff */
[----:B------:R-:W-:Y:S01]  /*11f980*/  LOP3.LUT P6, RZ, R6, 0x1000, RZ, 0xc0, !PT ;  /* 0x0000100006ff7812 */ /* 0x000fe200078cc0ff */
[----:B------:R-:W4:Y:S04]  /*11f990*/  LDL.LU.64 R26, [R1+0x49a0] ;  /* 0x0049a000011a7983 */ /* 0x000f280000300a00 */
[----:B------:R-:W4:Y:S04]  /*11f9a0*/  LDL.LU R3, [R1+0x280] ;  /* 0x0002800001037983 */ /* 0x000f280000300800 */
[----:B------:R-:W4:Y:S01]  /*11f9b0*/  LDL.LU.64 R8, [R1+0x49a8] ;  /* 0x0049a80001087983 */ /* 0x000f220000300a00 */
        /* <DEDUP_REMOVED lines=23> */
[C---:B------:R-:W-:Y:S01]  /*11fb30*/  LOP3.LUT P0, RZ, R6.reuse, 0x2000, RZ, 0xc0, !PT ;  /* 0x0000200006ff7812 */ /* 0x040fe2000780c0ff */
[----:B--2---:R3:W-:Y:S01]  /*11fb40*/  @P3 STG.E.U8 desc[UR42][R14.64], R10 ;  /* 0x0000000a0e003986 */ /* 0x0047e2000c10112a */
[----:B------:R-:W-:Y:S02]  /*11fb50*/  LOP3.LUT P3, RZ, R6, 0x1000000, RZ, 0xc0, !PT ;  /* 0x0100000006ff7812 */ /* 0x000fe4000786c0ff */
[----:B---3--:R-:W-:-:S05]  /*11fb60*/  PRMT R10, R0, 0x7770, RZ ;  /* 0x00007770000a7816 */ /* 0x008fca00000000ff */
[----:B------:R0:W-:Y:S02]  /*11fb70*/  @P4 STG.E.U8 desc[UR42][R4.64], R10 ;  /* 0x0000000a04004986 */ /* 0x0001e4000c10112a */
[----:B0-----:R-:W-:Y:S02]  /*11fb80*/  PRMT R10, R0, 0x7771, RZ ;  /* 0x00007771000a7816 */ /* 0x001fe400000000ff */
[----:B------:R-:W2:Y:S04]  /*11fb90*/  LDL.LU.64 R4, [R1+0x49b0] ;  /* 0x0049b00001047983 */ /* 0x000ea80000300a00 */
[----:B------:R-:W3:Y:S04]  /*11fba0*/  LDL.LU R11, [R1+0x260] ;  /* 0x00026000010b7983 */ /* 0x000ee80000300800 */
[----:B----4-:R0:W-:Y:S01]  /*11fbb0*/  @P5 STG.E.U8 desc[UR42][R28.64], R10 ;  /* 0x0000000a1c005986 */ /* 0x0101e2000c10112a */
[----:B------:R-:W-:-:S02]  /*11fbc0*/  LOP3.LUT P4, RZ, R6, 0x2000000, RZ, 0xc0, !PT ;  /* 0x0200000006ff7812 */ /* 0x000fc4000788c0ff */
[----:B------:R-:W-:Y:S01]  /*11fbd0*/  LOP3.LUT P5, RZ, R6, 0x4000000, RZ, 0xc0, !PT ;  /* 0x0400000006ff7812 */ /* 0x000fe200078ac0ff */
[----:B------:R1:W-:Y:S01]  /*11fbe0*/  STL.64 [R1+0x5660], R6 ;  /* 0x0056600601007387 */ /* 0x0003e20000100a00 */
[----:B0-----:R-:W-:-:S05]  /*11fbf0*/  PRMT R10, R0, 0x7772, RZ ;  /* 0x00007772000a7816 */ /* 0x001fca00000000ff */
[----:B------:R-:W-:Y:S01]  /*11fc00*/  @P6 STG.E.U8 desc[UR42][R12.64], R10 ;  /* 0x0000000a0c006986 */ /* 0x000fe2000c10112a */
[----:B------:R-:W-:-:S03]  /*11fc10*/  LOP3.LUT P6, RZ, R6, 0x8000000, RZ, 0xc0, !PT ;  /* 0x0800000006ff7812 */ /* 0x000fc600078cc0ff */
[----:B-1----:R-:W4:Y:S04]  /*11fc20*/  LDL.LU.64 R6, [R1+0x49b8] ;  /* 0x0049b80001067983 */ /* 0x002f280000300a00 */
        /* <DEDUP_REMOVED lines=12> */
[----:B------:R-:W3:Y:S04]  /*11fcf0*/  LDL.LU.64 R18, [R1+0x49d8] ;  /* 0x0049d80001127983 */ /* 0x000ee80000300a00 */
[----:B------:R-:W3:Y:S04]  /*11fd00*/  LDL.LU.64 R16, [R1+0x49e0] ;  /* 0x0049e00001107983 */ /* 0x000ee80000300a00 */
[----:B------:R-:W3:Y:S04]  /*11fd10*/  LDL.LU R25, [R1+0x284] ;  /* 0x0002840001197983 */ /* 0x000ee80000300800 */
[----:B------:R0:W-:Y:S01]  /*11fd20*/  @P0 STG.E.U8 desc[UR42][R4.64], R10 ;  /* 0x0000000a04000986 */ /* 0x0001e2000c10112a */
[----:B------:R-:W-:-:S03]  /*11fd30*/  LOP3.LUT P0, RZ, R22, 0x2, RZ, 0xc0, !PT ;  /* 0x0000000216ff7812 */ /* 0x000fc6000780c0ff */
        /* <DEDUP_REMOVED lines=8> */
[----:B----4-:R0:W-:Y:S01]  /*11fdc0*/  @P0 STG.E.U8 desc[UR42][R6.64], R10 ;  /* 0x0000000a06000986 */ /* 0x0101e2000c10112a */
[----:B------:R-:W-:Y:S02]  /*11fdd0*/  LOP3.LUT P0, RZ, R22, 0x1, RZ, 0xc0, !PT ;  /* 0x0000000116ff7812 */ /* 0x000fe4000780c0ff */
[----:B0-----:R-:W-:Y:S01]  /*11fde0*/  PRMT R10, R3, 0x7773, RZ ;  /* 0x00007773030a7816 */ /* 0x001fe200000000ff */
[----:B------:R-:W4:Y:S04]  /*11fdf0*/  LDL.LU.64 R6, [R1+0x5660] ;  /* 0x0056600001067983 */ /* 0x000f280000300a00 */
[----:B------:R-:W4:Y:S06]  /*11fe00*/  LDL.LU R0, [R1+0x21d0] ;  /* 0x0021d00001007983 */ /* 0x000f2c0000300800 */
[----:B--2---:R0:W-:Y:S04]  /*11fe10*/  @P0 STG.E.U8 desc[UR42][R20.64], R10 ;  /* 0x0000000a14000986 */ /* 0x0041e8000c10112a */
[----:B0-----:R-:W2:Y:S01]  /*11fe20*/  LDL.LU.64 R20, [R1+0x5658] ;  /* 0x0056580001147983 */ /* 0x001ea20000300a00 */
[----:B------:R-:W-:-:S02]  /*11fe30*/  LOP3.LUT P0, RZ, R23, 0x80000000, RZ, 0xc0, !PT ;  /* 0x8000000017ff7812 */ /* 0x000fc4000780c0ff */
[----:B---3--:R-:W-:-:S11]  /*11fe40*/  PRMT R10, R11, 0x7770, RZ ;  /* 0x000077700b0a7816 */ /* 0x008fd600000000ff */
        /* <DEDUP_REMOVED lines=25> */
[----:B----4-:R-:W-:-:S02]  /*11ffe0*/  LOP3.LUT P3, RZ, R6, 0x10000000, RZ, 0xc0, !PT ;  /* 0x1000000006ff7812 */ /* 0x010fc4000786c0ff */
[----:B------:R-:W-:Y:S02]  /*11fff0*/  LOP3.LUT P4, RZ, R6, 0x20000000, RZ, 0xc0, !PT ;  /* 0x2000000006ff7812 */ /* 0x000fe4000788c0ff */
[----:B------:R-:W-:Y:S01]  /*120000*/  PRMT R10, R2, 0x7772, RZ ;  /* 0x00007772020a7816 */ /* 0x000fe200000000ff */
[----:B------:R-:W4:Y:S04]  /*120010*/  LDL.LU.64 R28, [R1+0x4a28] ;  /* 0x004a2800011c7983 */ /* 0x000f280000300a00 */
[----:B------:R-:W4:Y:S01]  /*120020*/  LDL.LU.64 R12, [R1+0x4a30] ;  /* 0x004a3000010c7983 */ /* 0x000f220000300a00 */
[C---:B------:R-:W-:Y:S02]  /*120030*/  LOP3.LUT P5, RZ, R6.reuse, 0x40000000, RZ, 0xc0, !PT ;  /* 0x4000000006ff7812 */ /* 0x040fe400078ac0ff */
[----:B------:R-:W-:Y:S01]  /*120040*/  LOP3.LUT P6, RZ, R6, 0x80000000, RZ, 0xc0, !PT ;  /* 0x8000000006ff7812 */ /* 0x000fe200078cc0ff */
        /* <DEDUP_REMOVED lines=34> */
[----:B----4-:R-:W-:Y:S01]  /*120270*/  PRMT R10, R6, 0x7770, RZ ;  /* 0x00007770060a7816 */ /* 0x010fe200000000ff */
[----:B------:R-:W4:Y:S01]  /*120280*/  LDL.LU.64 R20, [R1+0x4a68] ;  /* 0x004a680001147983 */ /* 0x000f220000300a00 */
[----:B------:R-:W-:-:S03]  /*120290*/  LOP3.LUT R23, R23, 0xfbffffff, RZ, 0xc0, !PT ;  /* 0xfbffffff17177812 */ /* 0x000fc600078ec0ff */
[----:B------:R-:W4:Y:S04]  /*1202a0*/  LDL.LU.64 R18, [R1+0x4a70] ;  /* 0x004a700001127983 */ /* 0x000f280000300a00 */
[----:B------:R-:W4:Y:S04]  /*1202b0*/  LDL.LU.64 R16, [R1+0x4a78] ;  /* 0x004a780001107983 */ /* 0x000f280000300a00 */
[----:B------:R0:W-:Y:S04]  /*1202c0*/  @P5 STG.E.U8 desc[UR42][R28.64], R10 ;  /* 0x0000000a1c005986 */ /* 0x0001e8000c10112a */
[----:B------:R-:W4:Y:S04]  /*1202d0*/  LDL.LU.64 R14, [R1+0x4a80] ;  /* 0x004a8000010e7983 */ /* 0x000f280000300a00 */
[----:B------:R-:W4:Y:S01]  /*1202e0*/  LDL.LU R2, [R1+0x26c] ;  /* 0x00026c0001027983 */ /* 0x000f220000300800 */
[----:B------:R-:W-:-:S02]  /*1202f0*/  @P0 LOP3.LUT R23, R23, 0x4000000, RZ, 0xfc, !PT ;  /* 0x0400000017170812 */ /* 0x000fc400078efcff */
[----:B------:R-:W-:Y:S02]  /*120300*/  LOP3.LUT P0, RZ, R0, 0x2, RZ, 0xc0, !PT ;  /* 0x0000000200ff7812 */ /* 0x000fe4000780c0ff */
[----:B------:R-:W-:Y:S02]  /*120310*/  LOP3.LUT R23, R23, 0xf7ffffff, RZ, 0xc0, !PT ;  /* 0xf7ffffff17177812 */ /* 0x000fe400078ec0ff */
[----:B0-----:R-:W-:Y:S01]  /*120320*/  PRMT R10, R6, 0x7771, RZ ;  /* 0x00007771060a7816 */ /* 0x001fe200000000ff */
[----:B------:R-:W4:Y:S08]  /*120330*/  LDL.LU.64 R28, [R1+0x4a88] ;  /* 0x004a8800011c7983 */ /* 0x000f300000300a00 */
[----:B------:R-:W-:-:S02]  /*120340*/  @P0 LOP3.LUT R23, R23, 0x8000000, RZ, 0xfc, !PT ;  /* 0x0800000017170812 */ /* 0x000fc400078efcff */
[----:B------:R-:W-:Y:S01]  /*120350*/  LOP3.LUT P0, RZ, R0, 0x1, RZ, 0xc0, !PT ;  /* 0x0000000100ff7812 */ /* 0x000fe2000780c0ff */
[----:B------:R0:W-:Y:S02]  /*120360*/  @P6 STG.E.U8 desc[UR42][R12.64], R10 ;  /* 0x0000000a0c006986 */ /* 0x0001e4000c10112a */
[----:B0-----:R-:W-:Y:S02]  /*120370*/  PRMT R10, R6, 0x7772, RZ ;  /* 0x00007772060a7816 */ /* 0x001fe400000000ff */
[----:B------:R-:W4:Y:S08]  /*120380*/  LDL.LU.64 R12, [R1+0x4a90] ;  /* 0x004a9000010c7983 */ /* 0x000f300000300a00 */
        /* <DEDUP_REMOVED lines=28> */
[C---:B------:R-:W-:Y:S02]  /*120550*/  LOP3.LUT P5, RZ, R0.reuse, 0x2000, RZ, 0xc0, !PT ;  /* 0x0000200000ff7812 */ /* 0x040fe400078ac0ff */
[----:B------:R-:W-:Y:S02]  /*120560*/  LOP3.LUT P6, RZ, R0, 0x4000, RZ, 0xc0, !PT ;  /* 0x0000400000ff7812 */ /* 0x000fe400078cc0ff */
        /* <DEDUP_REMOVED lines=78> */
[C---:B------:R-:W-:Y:S02]  /*120a50*/  LOP3.LUT P1, RZ, R0.reuse, 0x10000000, RZ, 0xc0, !PT ;  /* 0x1000000000ff7812 */ /* 0x040fe4000782c0ff */
[C---:B------:R-:W-:Y:S02]  /*120a60*/  LOP3.LUT P2, RZ, R0.reuse, 0x20000000, RZ, 0xc0, !PT ;  /* 0x2000000000ff7812 */ /* 0x040fe4000784c0ff */
[----:B------:R-:W-:Y:S02]  /*120a70*/  LOP3.LUT P3, RZ, R0, 0x40000000, RZ, 0xc0, !PT ;  /* 0x4000000000ff7812 */ /* 0x000fe4000786c0ff */
[----:B0-----:R-:W-:Y:S02]  /*120a80*/  PRMT R10, R22, 0x7773, RZ ;  /* 0x00007773160a7816 */ /* 0x001fe400000000ff */
[----:B------:R-:W-:-:S02]  /*120a90*/  LOP3.LUT P4, RZ, R0, 0x80000000, RZ, 0xc0, !PT ;  /* 0x8000000000ff7812 */ /* 0x000fc4000788c0ff */
[----:B------:R-:W4:Y:S04]  /*120aa0*/  LDL.LU R0, [R1+0x234] ;  /* 0x0002340001007983 */ /* 0x000f280000300800 */
[----:B---3--:R0:W-:Y:S01]  /*120ab0*/  @P0 STG.E.U8 desc[UR42][R4.64], R10 ;  /* 0x0000000a04000986 */ /* 0x0081e2000c10112a */
[----:B------:R-:W-:-:S03]  /*120ac0*/  LOP3.LUT P0, RZ, R23, 0x20000, RZ, 0xc0, !PT ;  /* 0x0002000017ff7812 */ /* 0x000fc6000780c0ff */
[----:B------:R-:W3:Y:S04]  /*120ad0*/  LDL.LU.64 R2, [R1+0x4b00] ;  /* 0x004b000001027983 */ /* 0x000ee80000300a00 */
[----:B------:R-:W3:Y:S04]  /*120ae0*/  LDL.LU.64 R18, [R1+0x4b08] ;  /* 0x004b080001127983 */ /* 0x000ee80000300a00 */
[----:B------:R-:W3:Y:S04]  /*120af0*/  LDL.LU.64 R16, [R1+0x4b10] ;  /* 0x004b100001107983 */ /* 0x000ee80000300a00 */
[----:B------:R-:W3:Y:S04]  /*120b00*/  LDL.LU.64 R14, [R1+0x4b18] ;  /* 0x004b1800010e7983 */ /* 0x000ee80000300a00 */
[----:B------:R-:W3:Y:S04]  /*120b10*/  LDL.LU.64 R28, [R1+0x4b20] ;  /* 0x004b2000011c7983 */ /* 0x000ee80000300a00 */
[----:B------:R-:W3:Y:S04]  /*120b20*/  LDL.LU R6, [R1+0x258] ;  /* 0x0002580001067983 */ /* 0x000ee80000300800 */
        /* <DEDUP_REMOVED lines=13> */
[----:B------:R-:W-:-:S09]  /*120c00*/  LOP3.LUT P5, RZ, R25, 0x1, RZ, 0xc0, !PT ;  /* 0x0000000119ff7812 */ /* 0x000fd200078ac0ff */
[----:B--2---:R0:W-:Y:S01]  /*120c10*/  @P0 STG.E.U8 desc[UR42][R20.64], R10 ;  /* 0x0000000a14000986 */ /* 0x0041e2000c10112a */
[----:B------:R-:W-:Y:S02]  /*120c20*/  LOP3.LUT P0, RZ, R23, 0x4000, RZ, 0xc0, !PT ;  /* 0x0000400017ff7812 */ /* 0x000fe4000780c0ff */
[----:B0-----:R-:W-:-:S11]  /*120c30*/  PRMT R10, R11, 0x7773, RZ ;  /* 0x000077730b0a7816 */ /* 0x001fd600000000ff */
[----:B---3--:R4:W-:Y:S01]  /*120c40*/  @P0 STG.E.U8 desc[UR42][R2.64], R10 ;  /* 0x0000000a02000986 */ /* 0x0089e2000c10112a */
[----:B------:R-:W-:Y:S02]  /*120c50*/  LOP3.LUT P0, RZ, R23, 0x2000, RZ, 0xc0, !PT ;  /* 0x0000200017ff7812 */ /* 0x000fe4000780c0ff */
[----:B----4-:R-:W-:-:S11]  /*120c60*/  PRMT R10, R0, 0x7770, RZ ;  /* 0x00007770000a7816 */ /* 0x010fd600000000ff */
        /* <DEDUP_REMOVED lines=15> */
[----:B0-----:R-:W3:Y:S01]  /*120d60*/  LDL.LU.64 R8, [R1+0x4b80] ;  /* 0x004b800001087983 */ /* 0x001ee20000300a00 */
[----:B------:R-:W-:-:S03]  /*120d70*/  PRMT R10, R6, 0x7773, RZ ;  /* 0x00007773060a7816 */ /* 0x000fc600000000ff */
[----:B------:R-:W4:Y:S04]  /*120d80*/  LDL.LU.64 R14, [R1+0x4b88] ;  /* 0x004b8800010e7983 */ /* 0x000f280000300a00 */
[----:B------:R-:W2:Y:S01]  /*120d90*/  LDL.LU R6, [R1+0x238] ;  /* 0x0002380001067983 */ /* 0x000ea20000300800 */
[C---:B------:R-:W-:Y:S02]  /*120da0*/  LOP3.LUT P6, RZ, R25.reuse, 0x2, RZ, 0xc0, !PT ;  /* 0x0000000219ff7812 */ /* 0x040fe400078cc0ff */
[C---:B------:R-:W-:Y:S02]  /*120db0*/  LOP3.LUT P3, RZ, R25.reuse, 0x4, RZ, 0xc0, !PT ;  /* 0x0000000419ff7812 */ /* 0x040fe4000786c0ff */
[----:B------:R-:W-:Y:S01]  /*120dc0*/  LOP3.LUT P4, RZ, R25, 0x8, RZ, 0xc0, !PT ;  /* 0x0000000819ff7812 */ /* 0x000fe2000788c0ff */
[----:B------:R-:W3:Y:S04]  /*120dd0*/  LDL.LU.64 R28, [R1+0x4b90] ;  /* 0x004b9000011c7983 */ /* 0x000ee80000300a00 */
[----:B------:R-:W3:Y:S04]  /*120de0*/  LDL.LU.64 R12, [R1+0x4b98] ;  /* 0x004b9800010c7983 */ /* 0x000ee80000300a00 */
[----:B------:R0:W-:Y:S04]  /*120df0*/  @P6 STG.E.U8 desc[UR42][R4.64], R10 ;  /* 0x0000000a04006986 */ /* 0x0001e8000c10112a */
[----:B0-----:R-:W4:Y:S01]  /*120e00*/  LDL.LU R5, [R1+0x25c] ;  /* 0x00025c0001057983 */ /* 0x001f220000300800 */
[----:B--2---:R-:W-:-:S05]  /*120e10*/  PRMT R10, R6, 0x7770, RZ ;  /* 0x00007770060a7816 */ /* 0x004fca00000000ff */
[----:B------:R0:W-:Y:S02]  /*120e20*/  @P3 STG.E.U8 desc[UR42][R26.64], R10 ;  /* 0x0000000a1a003986 */ /* 0x0001e4000c10112a */
[----:B0-----:R-:W-:Y:S02]  /*120e30*/  PRMT R10, R6, 0x7771, RZ ;  /* 0x00007771060a7816 */ /* 0x001fe400000000ff */
[----:B------:R-:W2:Y:S04]  /*120e40*/  LDL.LU.64 R26, [R1+0x4ba0] ;  /* 0x004ba000011a7983 */ /* 0x000ea80000300a00 */
[----:B---3--:R0:W-:Y:S04]  /*120e50*/  @P4 STG.E.U8 desc[UR42][R8.64], R10 ;  /* 0x0000000a08004986 */ /* 0x0081e8000c10112a */
[----:B0-----:R-:W3:Y:S04]  /*120e60*/  LDL.LU.64 R8, [R1+0x4ba8] ;  /* 0x004ba80001087983 */ /* 0x001ee80000300a00 */
[----:B------:R-:W2:Y:S04]  /*120e70*/  LDL.LU R11, [R1+0x23c] ;  /* 0x00023c00010b7983 */ /* 0x000ea80000300800 */
[----:B------:R-:W2:Y:S04]  /*120e80*/  LDL.LU.64 R2, [R1+0x4bb0] ;  /* 0x004bb00001027983 */ /* 0x000ea80000300a00 */
        /* <DEDUP_REMOVED lines=26> */
[----:B------:R-:W-:Y:S02]  /*121030*/  LOP3.LUT P6, RZ, R25, 0x20, RZ, 0xc0, !PT ;  /* 0x0000002019ff7812 */ /* 0x000fe400078cc0ff */
[----:B------:R-:W-:Y:S02]  /*121040*/  PRMT R10, R6, 0x7772, RZ ;  /* 0x00007772060a7816 */ /* 0x000fe400000000ff */
        /* <DEDUP_REMOVED lines=9> */
[----:B0-----:R-:W-:Y:S01]  /*1210e0*/  PRMT R10, R6, 0x7773, RZ ;  /* 0x00007773060a7816 */ /* 0x001fe200000000ff */
[----:B------:R-:W4:Y:S04]  /*1210f0*/  LDL.LU.64 R14, [R1+0x4be0] ;  /* 0x004be000010e7983 */ /* 0x000f280000300a00 */
[----:B------:R-:W4:Y:S04]  /*121100*/  LDL.LU R6, [R1+0x220] ;  /* 0x0002200001067983 */ /* 0x000f280000300800 */
        /* <DEDUP_REMOVED lines=14> */
[----:B------:R-:W3:Y:S04]  /*1211f0*/  LDL.LU.64 R8, [R1+0x4c00] ;  /* 0x004c000001087983 */ /* 0x000ee80000300a00 */
[----:B------:R-:W3:Y:S06]  /*121200*/  LDL.LU.64 R4, [R1+0x4c08] ;  /* 0x004c080001047983 */ /* 0x000eec0000300a00 */
[----:B------:R0:W-:Y:S01]  /*121210*/  @P0 STG.E.U8 desc[UR42][R2.64], R10 ;  /* 0x0000000a02000986 */ /* 0x0001e2000c10112a */
[----:B------:R-:W-:-:S02]  /*121220*/  LOP3.LUT P0, RZ, R23, 0x100, RZ, 0xc0, !PT ;  /* 0x0000010017ff7812 */ /* 0x000fc4000780c0ff */
[----:B0-----:R-:W-:Y:S01]  /*121230*/  PRMT R10, R11, 0x7770, RZ ;  /* 0x000077700b0a7816 */ /* 0x001fe200000000ff */
        /* <DEDUP_REMOVED lines=70> */
[----:B------:R-:W-:Y:S01]  /*1216a0*/  LOP3.LUT P0, RZ, R25, 0x2000000, RZ, 0xc0, !PT ;  /* 0x0200000019ff7812 */ /* 0x000fe2000780c0ff */
        /* <DEDUP_REMOVED lines=8> */
[----:B------:R-:W-:-:S05]  /*121730*/  PRMT R10, R0, 0x7771, RZ ;  /* 0x00007771000a7816 */ /* 0x000fca00000000ff */
[----:B----4-:R0:W-:Y:S02]  /*121740*/  @P5 STG.E.U8 desc[UR42][R28.64], R10 ;  /* 0x0000000a1c005986 */ /* 0x0101e4000c10112a */
[----:B0-----:R-:W-:-:S05]  /*121750*/  PRMT R10, R0, 0x7772, RZ ;  /* 0x00007772000a7816 */ /* 0x001fca00000000ff */
[----:B------:R0:W-:Y:S02]  /*121760*/  @P6 STG.E.U8 desc[UR42][R12.64], R10 ;  /* 0x0000000a0c006986 */ /* 0x0001e4000c10112a */
[----:B0-----:R-:W-:-:S05]  /*121770*/  PRMT R10, R0, 0x7773, RZ ;  /* 0x00007773000a7816 */ /* 0x001fca00000000ff */
[----:B------:R-:W-:Y:S04]  /*121780*/  @P0 STG.E.U8 desc[UR42][R26.64], R10 ;  /* 0x0000000a1a000986 */ /* 0x000fe8000c10112a */
[----:B--2---:R0:W-:Y:S04]  /*121790*/  STL.64 [R1+0x5610], R24 ;  /* 0x0056101801007387 */ /* 0x0041e80000100a00 */
[----:B0-----:R-:W2:Y:S01]  /*1217a0*/  LDL.LU.64 R24, [R1+0x4c48] ;  /* 0x004c480001187983 */ /* 0x001ea20000300a00 */
[----:B------:R-:W-:Y:S02]  /*1217b0*/  LOP3.LUT P0, RZ, R23, 0x8, RZ, 0xc0, !PT ;  /* 0x0000000817ff7812 */ /* 0x000fe4000780c0ff */
[----:B------:R-:W-:Y:S01]  /*1217c0*/  PRMT R10, R11, 0x7770, RZ ;  /* 0x000077700b0a7816 */ /* 0x000fe200000000ff */
[----:B------:R-:W4:Y:S04]  /*1217d0*/  LDL.LU.64 R20, [R1+0x4c60] ;  /* 0x004c600001147983 */ /* 0x000f280000300a00 */
[----:B------:R-:W4:Y:S04]  /*1217e0*/  LDL.LU R6, [R1+0x228] ;  /* 0x0002280001067983 */ /* 0x000f280000300800 */
[----:B------:R-:W4:Y:S04]  /*1217f0*/  LDL.LU.64 R18, [R1+0x4c68] ;  /* 0x004c680001127983 */ /* 0x000f280000300a00 */
[----:B------:R-:W4:Y:S04]  /*121800*/  LDL.LU.64 R16, [R1+0x4c70] ;  /* 0x004c700001107983 */ /* 0x000f280000300a00 */
[----:B------:R-:W4:Y:S04]  /*121810*/  LDL.LU.64 R14, [R1+0x4c78] ;  /* 0x004c7800010e7983 */ /* 0x000f280000300a00 */
[----:B------:R-:W4:Y:S04]  /*121820*/  LDL.LU.64 R28, [R1+0x4c80] ;  /* 0x004c8000011c7983 */ /* 0x000f280000300a00 */
[----:B------:R-:W4:Y:S04]  /*121830*/  LDL.LU R0, [R1+0x24c] ;  /* 0x00024c0001007983 */ /* 0x000f280000300800 */
[----:B------:R-:W4:Y:S04]  /*121840*/  LDL.LU.64 R12, [R1+0x4c88] ;  /* 0x004c8800010c7983 */ /* 0x000f280000300a00 */
[----:B------:R-:W4:Y:S04]  /*121850*/  LDL.LU.64 R26, [R1+0x4c90] ;  /* 0x004c9000011a7983 */ /* 0x000f280000300a00 */
        /* <DEDUP_REMOVED lines=12> */
[----:B------:R-:W3:Y:S10]  /*121920*/  LDL.LU.64 R22, [R1+0x4c58] ;  /* 0x004c580001167983 */ /* 0x000ef40000300a00 */
[----:B--2---:R0:W-:Y:S04]  /*121930*/  @P0 STG.E.U8 desc[UR42][R24.64], R10 ;  /* 0x0000000a18000986 */ /* 0x0041e8000c10112a */
[----:B0-----:R-:W2:Y:S01]  /*121940*/  LDL.LU.64 R24, [R1+0x5608] ;  /* 0x0056080001187983 */ /* 0x001ea20000300a00 */
[----:B------:R-:W-:-:S02]  /*121950*/  LOP3.LUT P1, RZ, R2, 0x4, RZ, 0xc0, !PT ;  /* 0x0000000402ff7812 */ /* 0x000fc4000782c0ff */
[C---:B------:R-:W-:Y:S02]  /*121960*/  LOP3.LUT P2, RZ, R2.reuse, 0x8, RZ, 0xc0, !PT ;  /* 0x0000000802ff7812 */ /* 0x040fe4000784c0ff */
[C---:B------:R-:W-:Y:S02]  /*121970*/  LOP3.LUT P3, RZ, R2.reuse, 0x10, RZ, 0xc0, !PT ;  /* 0x0000001002ff7812 */ /* 0x040fe4000786c0ff */
[C---:B------:R-:W-:Y:S02]  /*121980*/  LOP3.LUT P4, RZ, R2.reuse, 0x20, RZ, 0xc0, !PT ;  /* 0x0000002002ff7812 */ /* 0x040fe4000788c0ff */
[C---:B------:R-:W-:Y:S02]  /*121990*/  LOP3.LUT P5, RZ, R2.reuse, 0x40, RZ, 0xc0, !PT ;  /* 0x0000004002ff7812 */ /* 0x040fe400078ac0ff */
[----:B------:R-:W-:Y:S02]  /*1219a0*/  LOP3.LUT P6, RZ, R2, 0x80, RZ, 0xc0, !PT ;  /* 0x0000008002ff7812 */ /* 0x000fe400078cc0ff */
[----:B--2---:R-:W-:-:S02]  /*1219b0*/  LOP3.LUT P0, RZ, R24, 0x80000000, RZ, 0xc0, !PT ;  /* 0x8000000018ff7812 */ /* 0x004fc4000780c0ff */
[----:B------:R-:W-:-:S11]  /*1219c0*/  PRMT R10, R25, 0x7770, RZ ;  /* 0x00007770190a7816 */ /* 0x000fd600000000ff */
[----:B---3--:R0:W-:Y:S01]  /*1219d0*/  @P0 STG.E.U8 desc[UR42][R22.64], R10 ;  /* 0x0000000a16000986 */ /* 0x0081e2000c10112a */
[----:B------:R-:W-:Y:S02]  /*1219e0*/  LOP3.LUT P0, RZ, R24, 0x40000000, RZ, 0xc0, !PT ;  /* 0x4000000018ff7812 */ /* 0x000fe4000780c0ff */
[----:B0-----:R-:W-:-:S11]  /*1219f0*/  PRMT R10, R25, 0x7771, RZ ;  /* 0x00007771190a7816 */ /* 0x001fd600000000ff */
        /* <DEDUP_REMOVED lines=22> */
[----:B------:R-:W4:Y:S04]  /*121b60*/  LDL.LU.64 R28, [R1+0x4cc0] ;  /* 0x004cc000011c7983 */ /* 0x000f280000300a00 */
[----:B------:R-:W4:Y:S04]  /*121b70*/  LDL.LU.64 R12, [R1+0x4cc8] ;  /* 0x004cc800010c7983 */ /* 0x000f280000300a00 */
[----:B------:R-:W4:Y:S01]  /*121b80*/  LDL.LU R6, [R1+0x22c] ;  /* 0x00022c0001067983 */ /* 0x000f220000300800 */
[----:B------:R-:W-:-:S02]  /*121b90*/  LOP3.LUT P3, RZ, R2, 0x100, RZ, 0xc0, !PT ;  /* 0x0000010002ff7812 */ /* 0x000fc4000786c0ff */
[----:B------:R-:W-:Y:S02]  /*121ba0*/  LOP3.LUT P4, RZ, R2, 0x200, RZ, 0xc0, !PT ;  /* 0x0000020002ff7812 */ /* 0x000fe4000788c0ff */
[----:B------:R-:W-:Y:S02]  /*121bb0*/  PRMT R10, R0, 0x7772, RZ ;  /* 0x00007772000a7816 */ /* 0x000fe400000000ff */
[----:B------:R-:W-:Y:S01]  /*121bc0*/  LOP3.LUT P5, RZ, R2, 0x400, RZ, 0xc0, !PT ;  /* 0x0000040002ff7812 */ /* 0x000fe200078ac0ff */
[----:B------:R-:W4:Y:S04]  /*121bd0*/  LDL.LU.64 R8, [R1+0x4cd0] ;  /* 0x004cd00001087983 */ /* 0x000f280000300a00 */
[----:B------:R-:W4:Y:S04]  /*121be0*/  LDL.LU R25, [R1+0x210] ;  /* 0x0002100001197983 */ /* 0x000f280000300800 */
[----:B--2---:R0:W-:Y:S02]  /*121bf0*/  @P3 STG.E.U8 desc[UR42][R14.64], R10 ;  /* 0x0000000a0e003986 */ /* 0x0041e4000c10112a */
[----:B0-----:R-:W-:-:S05]  /*121c00*/  PRMT R10, R0, 0x7773, RZ ;  /* 0x00007773000a7816 */ /* 0x001fca00000000ff */
[----:B---3--:R4:W-:Y:S02]  /*121c10*/  @P4 STG.E.U8 desc[UR42][R4.64], R10 ;  /* 0x0000000a04004986 */ /* 0x0089e4000c10112a */
[----:B----4-:R-:W-:Y:S02]  /*121c20*/  PRMT R10, R6, 0x7770, RZ ;  /* 0x00007770060a7816 */ /* 0x010fe400000000ff */
[----:B------:R-:W2:Y:S04]  /*121c30*/  LDL.LU.64 R4, [R1+0x4cd8] ;  /* 0x004cd80001047983 */ /* 0x000ea80000300a00 */
[----:B------:R0:W-:Y:S04]  /*121c40*/  @P5 STG.E.U8 desc[UR42][R26.64], R10 ;  /* 0x0000000a1a005986 */ /* 0x0001e8000c10112a */
[----:B0-----:R-:W3:Y:S04]  /*121c50*/  LDL.LU R26, [R1+0x1f0] ;  /* 0x0001f000011a7983 */ /* 0x001ee80000300800 */
[----:B------:R-:W4:Y:S04]  /*121c60*/  LDL.LU.64 R22, [R1+0x4cf8] ;  /* 0x004cf80001167983 */ /* 0x000f280000300a00 */
[----:B----4-:R0:W-:Y:S04]  /*121c70*/  STL.64 [R1+0x55f0], R22 ;  /* 0x0055f01601007387 */ /* 0x0101e80000100a00 */
        /* <DEDUP_REMOVED lines=48> */
[----:B--2---:R0:W-:Y:S01]  /*121f80*/  @P0 STG.E.U8 desc[UR42][R4.64], R10 ;  /* 0x0000000a04000986 */ /* 0x0041e2000c10112a */
[----:B------:R-:W-:-:S02]  /*121f90*/  LOP3.LUT P0, RZ, R24, 0x2000000, RZ, 0xc0, !PT ;  /* 0x0200000018ff7812 */ /* 0x000fc4000780c0ff */
[----:B0-----:R-:W-:Y:S01]  /*121fa0*/  PRMT R10, R25, 0x7771, RZ ;  /* 0x00007771190a7816 */ /* 0x001fe200000000ff */
[----:B------:R-:W2:Y:S04]  /*121fb0*/  LDL.LU.64 R4, [R1+0x4d38] ;  /* 0x004d380001047983 */ /* 0x000ea80000300a00 */
[----:B------:R-:W2:Y:S06]  /*121fc0*/  LDL.LU R6, [R1+0x1f4] ;  /* 0x0001f40001067983 */ /* 0x000eac0000300800 */
[----:B----4-:R0:W-:Y:S04]  /*121fd0*/  @P0 STG.E.U8 desc[UR42][R22.64], R10 ;  /* 0x0000000a16000986 */ /* 0x0101e8000c10112a */
[----:B0-----:R-:W4:Y:S01]  /*121fe0*/  LDL.LU.64 R22, [R1+0x5600] ;  /* 0x0056000001167983 */ /* 0x001f220000300a00 */
[----:B------:R-:W-:-:S02]  /*121ff0*/  LOP3.LUT P0, RZ, R24, 0x1000000, RZ, 0xc0, !PT ;  /* 0x0100000018ff7812 */ /* 0x000fc4000780c0ff */
[----:B------:R-:W-:Y:S01]  /*122000*/  PRMT R10, R25, 0x7772, RZ ;  /* 0x00007772190a7816 */ /* 0x000fe200000000ff */
[----:B------:R-:W2:Y:S10]  /*122010*/  LDL.LU R0, [R1+0x21dc] ;  /* 0x0021dc0001007983 */ /* 0x000eb40000300800 */
[----:B----4-:R0:W-:Y:S04]  /*122020*/  @P0 STG.E.U8 desc[UR42][R22.64], R10 ;  /* 0x0000000a16000986 */ /* 0x0101e8000c10112a */
[----:B0-----:R-:W4:Y:S01]  /*122030*/  LDL.LU.64 R22, [R1+0x55f8] ;  /* 0x0055f80001167983 */ /* 0x001f220000300a00 */
[----:B------:R-:W-:-:S02]  /*122040*/  LOP3.LUT P0, RZ, R24, 0x800000, RZ, 0xc0, !PT ;  /* 0x0080000018ff7812 */ /* 0x000fc4000780c0ff */
[----:B------:R-:W-:-:S11]  /*122050*/  PRMT R10, R25, 0x7773, RZ ;  /* 0x00007773190a7816 */ /* 0x000fd600000000ff */
[----:B----4-:R0:W-:Y:S04]  /*122060*/  @P0 STG.E.U8 desc[UR42][R22.64], R10 ;  /* 0x0000000a16000986 */ /* 0x0101e8000c10112a */
[----:B0-----:R-:W4:Y:S01]  /*122070*/  LDL.LU.64 R22, [R1+0x55f0] ;  /* 0x0055f00001167983 */ /* 0x001f220000300a00 */
[----:B------:R-:W-:Y:S02]  /*122080*/  LOP3.LUT P0, RZ, R24, 0x400000, RZ, 0xc0, !PT ;  /* 0x0040000018ff7812 */ /* 0x000fe4000780c0ff */
[----:B---3--:R-:W-:Y:S02]  /*122090*/  PRMT R10, R26, 0x7770, RZ ;  /* 0x000077701a0a7816 */ /* 0x008fe400000000ff */
        /* <DEDUP_REMOVED lines=23> */
[----:B--2---:R-:W-:Y:S02]  /*122210*/  PRMT R10, R6, 0x7770, RZ ;  /* 0x00007770060a7816 */ /* 0x004fe400000000ff */
        /* <DEDUP_REMOVED lines=43> */
[----:B------:R-:W-:Y:S02]  /*1224d0*/  LOP3.LUT P0, RZ, R0, 0x1, RZ, 0xc0, !PT ;  /* 0x0000000100ff7812 */ /* 0x000fe4000780c0ff */
[----:B------:R-:W-:Y:S02]  /*1224e0*/  LOP3.LUT P6, RZ, R2, 0x40000000, RZ, 0xc0, !PT ;  /* 0x4000000002ff7812 */ /* 0x000fe400078cc0ff */
[----:B------:R-:W-:Y:S02]  /*1224f0*/  PRMT R10, R6, 0x7773, RZ ;  /* 0x00007773060a7816 */ /* 0x000fe400000000ff */
[----:B------:R-:W-:-:S03]  /*122500*/  LOP3.LUT R24, R24, 0xfff7ffff, RZ, 0xc0, !PT ;  /* 0xfff7ffff18187812 */ /* 0x000fc600078ec0ff */
[----:B----4-:R0:W-:Y:S04]  /*122510*/  @P5 STG.E.U8 desc[UR42][R28.64], R10 ;  /* 0x0000000a1c005986 */ /* 0x0101e8000c10112a */
        /* <DEDUP_REMOVED lines=69> */
[----:B------:R-:W3:Y:S04]  /*122970*/  LDL.LU R25, [R1+0x1e0] ;  /* 0x0001e00001197983 */ /* 0x000ee80000300800 */
[----:B------:R-:W3:Y:S01]  /*122980*/  LDL.LU R11, [R1+0x21e0] ;  /* 0x0021e000010b7983 */ /* 0x000ee20000300800 */
[----:B--2---:R-:W-:-:S05]  /*122990*/  PRMT R10, R6, 0x7770, RZ ;  /* 0x00007770060a7816 */ /* 0x004fca00000000ff */
[----:B------:R0:W-:Y:S02]  /*1229a0*/  @P3 STG.E.U8 desc[UR42][R8.64], R10 ;  /* 0x0000000a08003986 */ /* 0x0001e4000c10112a */
[----:B0-----:R-:W-:Y:S02]  /*1229b0*/  PRMT R10, R6, 0x7771, RZ ;  /* 0x00007771060a7816 */ /* 0x001fe400000000ff */
[----:B------:R-:W2:Y:S04]  /*1229c0*/  LDL.LU.64 R8, [R1+0x4b70] ;  /* 0x004b700001087983 */ /* 0x000ea80000300a00 */
[----:B---3--:R0:W-:Y:S04]  /*1229d0*/  @P4 STG.E.U8 desc[UR42][R4.64], R10 ;  /* 0x0000000a04004986 */ /* 0x0081e8000c10112a */
[----:B0-----:R-:W3:Y:S04]  /*1229e0*/  LDL.LU.64 R4, [R1+0x48c0] ;  /* 0x0048c00001047983 */ /* 0x001ee80000300a00 */
[----:B------:R-:W2:Y:S01]  /*1229f0*/  LDL.LU R2, [R1+0x204] ;  /* 0x0002040001027983 */ /* 0x000ea20000300800 */
        /* <DEDUP_REMOVED lines=18> */
[----:B------:R-:W2:Y:S01]  /*122b20*/  LDL.LU.64 R22, [R1+0x3e88] ;  /* 0x003e880001167983 */ /* 0x000ea20000300a00 */
[----:B------:R-:W-:-:S04]  /*122b30*/  LOP3.LUT R24, R24, 0xfffffdff, RZ, 0xc0, !PT ;  /* 0xfffffdff18187812 */ /* 0x000fc800078ec0ff */
        /* <DEDUP_REMOVED lines=25> */
[C---:B------:R-:W-:Y:S02]  /*122cd0*/  LOP3.LUT P3, RZ, R0.reuse, 0x20000000, RZ, 0xc0, !PT ;  /* 0x2000000000ff7812 */ /* 0x040fe4000786c0ff */
[C---:B------:R-:W-:Y:S02]  /*122ce0*/  LOP3.LUT P4, RZ, R0.reuse, 0x40000000, RZ, 0xc0, !PT ;  /* 0x4000000000ff7812 */ /* 0x040fe4000788c0ff */
[----:B------:R-:W-:-:S02]  /*122cf0*/  LOP3.LUT P5, RZ, R0, 0x80000000, RZ, 0xc0, !PT ;  /* 0x8000000000ff7812 */ /* 0x000fc400078ac0ff */
[----:B0-----:R-:W-:Y:S01]  /*122d00*/  PRMT R10, R25, 0x7773, RZ ;  /* 0x00007773190a7816 */ /* 0x001fe200000000ff */
[----:B--2---:R0:W-:Y:S04]  /*122d10*/  STL.64 [R1+0x55d0], R22 ;  /* 0x0055d01601007387 */ /* 0x0041e80000100a00 */
[----:B0-----:R-:W2:Y:S04]  /*122d20*/  LDL.LU.64 R22, [R1+0x3e90] ;  /* 0x003e900001167983 */ /* 0x001ea80000300a00 */
[----:B------:R-:W3:Y:S04]  /*122d30*/  LDL.LU.64 R20, [R1+0x3e80] ;  /* 0x003e800001147983 */ /* 0x000ee80000300a00 */
[----:B------:R-:W4:Y:S04]  /*122d40*/  LDL.LU.64 R18, [R1+0x3e78] ;  /* 0x003e780001127983 */ /* 0x000f280000300a00 */
[----:B------:R-:W2:Y:S04]  /*122d50*/  LDL.LU R6, [R1+0x1e4] ;  /* 0x0001e40001067983 */ /* 0x000ea80000300800 */
        /* <DEDUP_REMOVED lines=9> */
[----:B------:R0:W-:Y:S04]  /*122df0*/  @P0 STG.E.U8 desc[UR42][R2.64], R10 ;  /* 0x0000000a02000986 */ /* 0x0001e8000c10112a */
[----:B0-----:R-:W2:Y:S01]  /*122e00*/  LDL.LU R2, [R1+0x55d8] ;  /* 0x0055d80001027983 */ /* 0x001ea20000300800 */
[----:B------:R-:W-:-:S02]  /*122e10*/  LOP3.LUT P0, RZ, R24, 0x100, RZ, 0xc0, !PT ;  /* 0x0000010018ff7812 */ /* 0x000fc4000780c0ff */
[----:B--2---:R-:W-:-:S11]  /*122e20*/  PRMT R10, R2, 0x7770, RZ ;  /* 0x00007770020a7816 */ /* 0x004fd600000000ff */
[----:B------:R0:W-:Y:S04]  /*122e30*/  @P0 STG.E.U8 desc[UR42][R22.64], R10 ;  /* 0x0000000a16000986 */ /* 0x0001e8000c10112a */
        /* <DEDUP_REMOVED lines=36> */
[----:B------:R-:W4:Y:S04]  /*123080*/  LDL.LU.64 R8, [R1+0x3e10] ;  /* 0x003e100001087983 */ /* 0x000f280000300a00 */
[----:B--2---:R3:W-:Y:S02]  /*123090*/  @P3 STG.E.U8 desc[UR42][R14.64], R10 ;  /* 0x0000000a0e003986 */ /* 0x0047e4000c10112a */
[----:B---3--:R-:W-:-:S05]  /*1230a0*/  PRMT R10, R6, 0x7770, RZ ;  /* 0x00007770060a7816 */ /* 0x008fca00000000ff */
[----:B------:R0:W-:Y:S04]  /*1230b0*/  @P4 STG.E.U8 desc[UR42][R4.64], R10 ;  /* 0x0000000a04004986 */ /* 0x0001e8000c10112a */
[----:B0-----:R-:W2:Y:S04]  /*1230c0*/  LDL.LU.64 R4, [R1+0x3e08] ;  /* 0x003e080001047983 */ /* 0x001ea80000300a00 */
[----:B------:R-:W3:Y:S04]  /*1230d0*/  LDL.LU R18, [R1+0x1ec] ;  /* 0x0001ec0001127983 */ /* 0x000ee80000300800 */
[----:B---3--:R0:W-:Y:S04]  /*1230e0*/  STL [R1+0x55c0], R18 ;  /* 0x0055c01201007387 */ /* 0x0081e80000100800 */
        /* <DEDUP_REMOVED lines=19> */
[----:B0-----:R-:W3:Y:S04]  /*123220*/  LDL.LU.64 R18, [R1+0x3e00] ;  /* 0x003e000001127983 */ /* 0x001ee80000300a00 */
[----:B------:R-:W3:Y:S02]  /*123230*/  LDL.LU.64 R22, [R1+0x3de8] ;  /* 0x003de80001167983 */ /* 0x000ee40000300a00 */
        /* <DEDUP_REMOVED lines=22> */
[C---:B------:R-:W-:Y:S02]  /*1233a0*/  LOP3.LUT P0, RZ, R24.reuse, 0x2, RZ, 0xc0, !PT ;  /* 0x0000000218ff7812 */ /* 0x040fe4000780c0ff */
[----:B0-----:R-:W-:Y:S01]  /*1233b0*/  PRMT R10, R3, 0x7772, RZ ;  /* 0x00007772030a7816 */ /* 0x001fe200000000ff */
[----:B---3--:R0:W-:Y:S10]  /*1233c0*/  STL.64 [R1+0x55b8], R22 ;  /* 0x0055b81601007387 */ /* 0x0081f40000100a00 */
[----:B------:R1:W-:Y:S04]  /*1233d0*/  @P0 STG.E.U8 desc[UR42][R18.64], R10 ;  /* 0x0000000a12000986 */ /* 0x0003e8000c10112a */
        /* <DEDUP_REMOVED lines=11> */
[----:B-1----:R-:W2:Y:S01]  /*123490*/  LDL.LU.64 R18, [R1+0x55c8] ;  /* 0x0055c80001127983 */ /* 0x002ea20000300a00 */
[----:B------:R-:W-:-:S02]  /*1234a0*/  LOP3.LUT P0, RZ, R24, 0x1, RZ, 0xc0, !PT ;  /* 0x0000000118ff7812 */ /* 0x000fc4000780c0ff */
[----:B------:R-:W-:Y:S01]  /*1234b0*/  PRMT R10, R3, 0x7773, RZ ;  /* 0x00007773030a7816 */ /* 0x000fe200000000ff */
[----:B------:R-:W3:Y:S10]  /*1234c0*/  LDL.LU R2, [R1+0x21e4] ;  /* 0x0021e40001027983 */ /* 0x000ef40000300800 */
[----:B--2---:R0:W-:Y:S04]  /*1234d0*/  @P0 STG.E.U8 desc[UR42][R18.64], R10 ;  /* 0x0000000a12000986 */ /* 0x0041e8000c10112a */
[----:B0-----:R-:W2:Y:S01]  /*1234e0*/  LDL.LU R18, [R1+0x55c0] ;  /* 0x0055c00001127983 */ /* 0x001ea20000300800 */
        /* <DEDUP_REMOVED lines=263> */
[----:B---3--:R0:W-:Y:S02]  /*124560*/  @P4 STG.E.U8 desc[UR42][R4.64], R10 ;  /* 0x0000000a04004986 */ /* 0x0081e4000c10112a */
[----:B0-----:R-:W-:-:S02]  /*124570*/  PRMT R10, R6, 0x7772, RZ ;  /* 0x00007772060a7816 */ /* 0x001fc400000000ff */
[----:B------:R-:W3:Y:S04]  /*124580*/  LDL.LU.64 R4, [R1+0x3c40] ;  /* 0x003c400001047983 */ /* 0x000ee80000300a00 */
[----:B------:R-:W2:Y:S04]  /*124590*/  LDL.LU R11, [R1+0x1a8] ;  /* 0x0001a800010b7983 */ /* 0x000ea80000300800 */
        /* <DEDUP_REMOVED lines=24> */
[----:B------:R-:W-:Y:S02]  /*124720*/  LOP3.LUT P0, RZ, R0, 0x1, RZ, 0xc0, !PT ;  /* 0x0000000100ff7812 */ /* 0x000fe4000780c0ff */
[----:B------:R-:W-:Y:S02]  /*124730*/  LOP3.LUT P6, RZ, R2, 0x20000000, RZ, 0xc0, !PT ;  /* 0x2000000002ff7812 */ /* 0x000fe400078cc0ff */
[----:B------:R-:W-:Y:S02]  /*124740*/  PRMT R10, R6, 0x7773, RZ ;  /* 0x00007773060a7816 */ /* 0x000fe400000000ff */
[----:B------:R-:W-:Y:S01]  /*124750*/  LOP3.LUT R25, R25, 0xfffffbff, RZ, 0xc0, !PT ;  /* 0xfffffbff19197812 */ /* 0x000fe200078ec0ff */
[----:B------:R-:W4:Y:S04]  /*124760*/  LDL.LU.64 R22, [R1+0x21b8] ;  /* 0x0021b80001167983 */ /* 0x000f280000300a00 */
[----:B------:R-:W4:Y:S04]  /*124770*/  LDL.LU.64 R20, [R1+0x21b0] ;  /* 0x0021b00001147983 */ /* 0x000f280000300a00 */
[----:B------:R-:W4:Y:S04]  /*124780*/  LDL.LU R6, [R1+0x1cc] ;  /* 0x0001cc0001067983 */ /* 0x000f280000300800 */
[----:B------:R-:W4:Y:S04]  /*124790*/  LDL.LU.64 R18, [R1+0x21a8] ;  /* 0x0021a80001127983 */ /* 0x000f280000300a00 */
[----:B------:R-:W4:Y:S04]  /*1247a0*/  LDL.LU.64 R16, [R1+0x21a0] ;  /* 0x0021a00001107983 */ /* 0x000f280000300a00 */
[----:B------:R-:W4:Y:S01]  /*1247b0*/  LDL.LU.64 R14, [R1+0x2198] ;  /* 0x00219800010e7983 */ /* 0x000f220000300a00 */
[----:B------:R-:W-:-:S02]  /*1247c0*/  @P0 LOP3.LUT R25, R25, 0x400, RZ, 0xfc, !PT ;  /* 0x0000040019190812 */ /* 0x000fc400078efcff */
[----:B------:R-:W-:Y:S02]  /*1247d0*/  LOP3.LUT P0, RZ, R2, 0x80000000, RZ, 0xc0, !PT ;  /* 0x8000000002ff7812 */ /* 0x000fe4000780c0ff */
[----:B------:R-:W-:Y:S01]  /*1247e0*/  LOP3.LUT R25, R25, 0xfffff7ff, RZ, 0xc0, !PT ;  /* 0xfffff7ff19197812 */ /* 0x000fe200078ec0ff */
[----:B------:R0:W-:Y:S10]  /*1247f0*/  @P6 STG.E.U8 desc[UR42][R28.64], R10 ;  /* 0x0000000a1c006986 */ /* 0x0001f4000c10112a */
[----:B------:R-:W-:-:S02]  /*124800*/  @P0 LOP3.LUT R25, R25, 0x800, RZ, 0xfc, !PT ;  /* 0x0000080019190812 */ /* 0x000fc400078efcff */
[----:B------:R-:W-:Y:S02]  /*124810*/  LOP3.LUT P0, RZ, R2, 0x40000000, RZ, 0xc0, !PT ;  /* 0x4000000002ff7812 */ /* 0x000fe4000780c0ff */
[----:B0-----:R-:W-:Y:S01]  /*124820*/  PRMT R10, R3, 0x7770, RZ ;  /* 0x00007770030a7816 */ /* 0x001fe200000000ff */
[----:B------:R-:W4:Y:S04]  /*124830*/  LDL.LU R2, [R1+0x1ac] ;  /* 0x0001ac0001027983 */ /* 0x000f280000300800 */
[----:B------:R-:W4:Y:S06]  /*124840*/  LDL.LU.64 R28, [R1+0x2190] ;  /* 0x00219000011c7983 */ /* 0x000f2c0000300a00 */
        /* <DEDUP_REMOVED lines=50> */
[----:B0-----:R-:W2:Y:S04]  /*124b70*/  LDL.LU.64 R4, [R1+0x2148] ;  /* 0x0021480001047983 */ /* 0x001ea80000300a00 */
[----:B------:R-:W3:Y:S04]  /*124b80*/  LDL.LU.64 R14, [R1+0x2158] ;  /* 0x00215800010e7983 */ /* 0x000ee80000300a00 */
[----:B------:R-:W2:Y:S04]  /*124b90*/  LDL.LU.64 R28, [R1+0x2140] ;  /* 0x00214000011c7983 */ /* 0x000ea80000300a00 */
[----:B------:R-:W2:Y:S01]  /*124ba0*/  LDL.LU R6, [R1+0x190] ;  /* 0x0001900001067983 */ /* 0x000ea20000300800 */
[----:B------:R-:W-:-:S02]  /*124bb0*/  LOP3.LUT P0, RZ, R0, 0x2000000, RZ, 0xc0, !PT ;  /* 0x0200000000ff7812 */ /* 0x000fc4000780c0ff */
[C---:B------:R-:W-:Y:S02]  /*124bc0*/  LOP3.LUT P3, RZ, R0.reuse, 0x2000, RZ, 0xc0, !PT ;  /* 0x0000200000ff7812 */ /* 0x040fe4000786c0ff */
[----:B------:R-:W-:Y:S02]  /*124bd0*/  LOP3.LUT P4, RZ, R0, 0x4000, RZ, 0xc0, !PT ;  /* 0x0000400000ff7812 */ /* 0x000fe4000788c0ff */
[----:B------:R-:W-:Y:S01]  /*124be0*/  PRMT R10, R2, 0x7773, RZ ;  /* 0x00007773020a7816 */ /* 0x000fe200000000ff */
[----:B------:R-:W3:Y:S04]  /*124bf0*/  LDL.LU.64 R12, [R1+0x2138] ;  /* 0x00213800010c7983 */ /* 0x000ee80000300a00 */
[----:B------:R-:W3:Y:S04]  /*124c00*/  LDL.LU.64 R8, [R1+0x2118] ;  /* 0x0021180001087983 */ /* 0x000ee80000300a00 */
[----:B------:R-:W3:Y:S01]  /*124c10*/  LDL.LU R3, [R1+0x170] ;  /* 0x0001700001037983 */ /* 0x000ee20000300800 */
        /* <DEDUP_REMOVED lines=12> */
[----:B------:R2:W-:Y:S02]  /*124ce0*/  @P3 STG.E.U8 desc[UR42][R16.64], R10 ;  /* 0x0000000a10003986 */ /* 0x0005e4000c10112a */
[----:B--2---:R-:W-:-:S05]  /*124cf0*/  PRMT R10, R6, 0x7770, RZ ;  /* 0x00007770060a7816 */ /* 0x004fca00000000ff */
[----:B------:R0:W-:Y:S04]  /*124d00*/  @P4 STG.E.U8 desc[UR42][R4.64], R10 ;  /* 0x0000000a04004986 */ /* 0x0001e8000c10112a */
[----:B0-----:R-:W2:Y:S04]  /*124d10*/  LDL.LU.64 R4, [R1+0x2110] ;  /* 0x0021100001047983 */ /* 0x001ea80000300a00 */
        /* <DEDUP_REMOVED lines=15> */
[----:B---3--:R-:W-:Y:S04]  /*124e10*/  @P5 STG.E.U8 desc[UR42][R14.64], R10 ;  /* 0x0000000a0e005986 */ /* 0x008fe8000c10112a */
[----:B----4-:R0:W-:Y:S04]  /*124e20*/  STL.64 [R1+0x5578], R26 ;  /* 0x0055781a01007387 */ /* 0x0101e80000100a00 */
[----:B0-----:R-:W3:Y:S01]  /*124e30*/  LDL.LU.64 R26, [R1+0x2130] ;  /* 0x00213000011a7983 */ /* 0x001ee20000300a00 */
[----:B------:R-:W-:Y:S02]  /*124e40*/  @P0 LOP3.LUT R25, R25, 0x8, RZ, 0xfc, !PT ;  /* 0x0000000819190812 */ /* 0x000fe400078efcff */
[----:B------:R-:W-:-:S02]  /*124e50*/  LOP3.LUT P0, RZ, R0, 0x20000, RZ, 0xc0, !PT ;  /* 0x0002000000ff7812 */ /* 0x000fc4000780c0ff */
[C---:B------:R-:W-:Y:S01]  /*124e60*/  PRMT R10, R6.reuse, 0x7772, RZ ;  /* 0x00007772060a7816 */ /* 0x040fe200000000ff */
[----:B------:R-:W4:Y:S04]  /*124e70*/  LDL.LU R11, [R1+0x194] ;  /* 0x00019400010b7983 */ /* 0x000f280000300800 */
[----:B------:R-:W4:Y:S04]  /*124e80*/  LDL.LU.64 R22, [R1+0x2150] ;  /* 0x0021500001167983 */ /* 0x000f280000300a00 */
[----:B------:R-:W4:Y:S04]  /*124e90*/  LDL.LU.64 R20, [R1+0x2168] ;  /* 0x0021680001147983 */ /* 0x000f280000300a00 */
[----:B------:R-:W4:Y:S04]  /*124ea0*/  LDL.LU.64 R18, [R1+0x2160] ;  /* 0x0021600001127983 */ /* 0x000f280000300a00 */
[----:B------:R0:W-:Y:S02]  /*124eb0*/  @P6 STG.E.U8 desc[UR42][R28.64], R10 ;  /* 0x0000000a1c006986 */ /* 0x0001e4000c10112a */
[----:B0-----:R-:W-:-:S02]  /*124ec0*/  PRMT R10, R6, 0x7773, RZ ;  /* 0x00007773060a7816 */ /* 0x001fc400000000ff */
        /* <DEDUP_REMOVED lines=11> */
[----:B------:R-:W4:Y:S01]  /*124f80*/  LDL.LU.64 R8, [R1+0x20d0] ;  /* 0x0020d00001087983 */ /* 0x000f220000300a00 */
[C---:B------:R-:W-:Y:S02]  /*124f90*/  LOP3.LUT P1, RZ, R0.reuse, 0x4000000, RZ, 0xc0, !PT ;  /* 0x0400000000ff7812 */ /* 0x040fe4000782c0ff */
[----:B------:R-:W-:-:S02]  /*124fa0*/  LOP3.LUT P2, RZ, R0, 0x8000000, RZ, 0xc0, !PT ;  /* 0x0800000000ff7812 */ /* 0x000fc4000784c0ff */
[----:B------:R-:W-:-:S05]  /*124fb0*/  LOP3.LUT P3, RZ, R0, 0x10000000, RZ, 0xc0, !PT ;  /* 0x1000000000ff7812 */ /* 0x000fca000786c0ff */
[----:B--2---:R0:W-:Y:S01]  /*124fc0*/  @P0 STG.E.U8 desc[UR42][R4.64], R10 ;  /* 0x0000000a04000986 */ /* 0x0041e2000c10112a */
[----:B------:R-:W-:Y:S02]  /*124fd0*/  LOP3.LUT P0, RZ, R25, 0x2, RZ, 0xc0, !PT ;  /* 0x0000000219ff7812 */ /* 0x000fe4000780c0ff */
[C---:B------:R-:W-:Y:S02]  /*124fe0*/  LOP3.LUT P4, RZ, R0.reuse, 0x20000000, RZ, 0xc0, !PT ;  /* 0x2000000000ff7812 */ /* 0x040fe4000788c0ff */
[C---:B------:R-:W-:Y:S02]  /*124ff0*/  LOP3.LUT P5, RZ, R0.reuse, 0x40000000, RZ, 0xc0, !PT ;  /* 0x4000000000ff7812 */ /* 0x040fe400078ac0ff */
[----:B------:R-:W-:Y:S01]  /*125000*/  LOP3.LUT P6, RZ, R0, 0x80000000, RZ, 0xc0, !PT ;  /* 0x8000000000ff7812 */ /* 0x000fe200078cc0ff */
[----:B------:R-:W2:Y:S04]  /*125010*/  LDL.LU R2, [R1+0x198] ;  /* 0x0001980001027983 */ /* 0x000ea80000300800 */
[----:B------:R-:W2:Y:S01]  /*125020*/  LDL.LU R0, [R1+0x21ec] ;  /* 0x0021ec0001007983 */ /* 0x000ea20000300800 */
[----:B0-----:R-:W-:-:S03]  /*125030*/  PRMT R10, R3, 0x7772, RZ ;  /* 0x00007772030a7816 */ /* 0x001fc600000000ff */
[----:B------:R-:W2:Y:S04]  /*125040*/  LDL.LU.64 R4, [R1+0x20c0] ;  /* 0x0020c00001047983 */ /* 0x000ea80000300a00 */
[----:B---3--:R0:W-:Y:S04]  /*125050*/  @P0 STG.E.U8 desc[UR42][R26.64], R10 ;  /* 0x0000000a1a000986 */ /* 0x0081e8000c10112a */
[----:B0-----:R-:W3:Y:S01]  /*125060*/  LDL.LU.64 R26, [R1+0x5578] ;  /* 0x00557800011a7983 */ /* 0x001ee20000300a00 */
[----:B------:R-:W-:Y:S02]  /*125070*/  LOP3.LUT P0, RZ, R25, 0x1, RZ, 0xc0, !PT ;  /* 0x0000000119ff7812 */ /* 0x000fe4000780c0ff */
[----:B------:R-:W-:Y:S01]  /*125080*/  PRMT R10, R3, 0x7773, RZ ;  /* 0x00007773030a7816 */ /* 0x000fe200000000ff */
[----:B------:R-:W2:Y:S10]  /*125090*/  LDL.LU.64 R24, [R1+0x2120] ;  /* 0x0021200001187983 */ /* 0x000eb40000300a00 */
[----:B---3--:R0:W-:Y:S04]  /*1250a0*/  @P0 STG.E.U8 desc[UR42][R26.64], R10 ;  /* 0x0000000a1a000986 */ /* 0x0081e8000c10112a */
[----:B0-----:R-:W3:Y:S01]  /*1250b0*/  LDL.LU.64 R26, [R1+0x5570] ;  /* 0x00557000011a7983 */ /* 0x001ee20000300a00 */
[----:B----4-:R-:W-:-:S02]  /*1250c0*/  PRMT R10, R11, 0x7770, RZ ;  /* 0x000077700b0a7816 */ /* 0x010fc400000000ff */
        /* <DEDUP_REMOVED lines=66> */
[----:B------:R-:W4:Y:S04]  /*1254f0*/  LDL.LU R11, [R1+0x17c] ;  /* 0x00017c00010b7983 */ /* 0x000f280000300800 */
[----:B------:R-:W4:Y:S04]  /*125500*/  LDL.LU.64 R22, [R1+0x2030] ;  /* 0x0020300001167983 */ /* 0x000f280000300a00 */
[----:B------:R-:W4:Y:S04]  /*125510*/  LDL.LU.64 R20, [R1+0x2020] ;  /* 0x0020200001147983 */ /* 0x000f280000300a00 */
[----:B------:R-:W4:Y:S04]  /*125520*/  LDL.LU.64 R18, [R1+0x2018] ;  /* 0x0020180001127983 */ /* 0x000f280000300a00 */
[----:B------:R-:W4:Y:S04]  /*125530*/  LDL.LU.64 R16, [R1+0x2010] ;  /* 0x0020100001107983 */ /* 0x000f280000300a00 */
[----:B------:R-:W4:Y:S01]  /*125540*/  LDL.LU R2, [R1+0x180] ;  /* 0x0001800001027983 */ /* 0x000f220000300800 */
[----:B------:R-:W-:-:S02]  /*125550*/  @P0 LOP3.LUT R26, R26, 0x4000000, RZ, 0xfc, !PT ;  /* 0x040000001a1a0812 */ /* 0x000fc400078efcff */
[----:B------:R-:W-:Y:S02]  /*125560*/  LOP3.LUT P0, RZ, R0, 0x20, RZ, 0xc0, !PT ;  /* 0x0000002000ff7812 */ /* 0x000fe4000780c0ff */
[----:B------:R-:W-:Y:S01]  /*125570*/  LOP3.LUT R26, R26, 0xf7ffffff, RZ, 0xc0, !PT ;  /* 0xf7ffffff1a1a7812 */ /* 0x000fe200078ec0ff */
[----:B------:R0:W-:Y:S10]  /*125580*/  @P5 STG.E.U8 desc[UR42][R14.64], R10 ;  /* 0x0000000a0e005986 */ /* 0x0001f4000c10112a */
        /* <DEDUP_REMOVED lines=163> */
[----:B0-----:R-:W4:Y:S01]  /*125fc0*/  LDL.LU.64 R8, [R1+0x1ea0] ;  /* 0x001ea00001087983 */ /* 0x001f220000300a00 */
[----:B------:R-:W-:-:S03]  /*125fd0*/  PRMT R10, R6, 0x7773, RZ ;  /* 0x00007773060a7816 */ /* 0x000fc600000000ff */
[----:B------:R-:W2:Y:S04]  /*125fe0*/  LDL.LU.64 R16, [R1+0x1e90] ;  /* 0x001e900001107983 */ /* 0x000ea80000300a00 */
[----:B------:R-:W2:Y:S01]  /*125ff0*/  LDL.LU R6, [R1+0x18c] ;  /* 0x00018c0001067983 */ /* 0x000ea20000300800 */
[C---:B------:R-:W-:Y:S02]  /*126000*/  LOP3.LUT P6, RZ, R11.reuse, 0x20, RZ, 0xc0, !PT ;  /* 0x000000200bff7812 */ /* 0x040fe400078cc0ff */
[C---:B------:R-:W-:Y:S02]  /*126010*/  LOP3.LUT P3, RZ, R11.reuse, 0x40, RZ, 0xc0, !PT ;  /* 0x000000400bff7812 */ /* 0x040fe4000786c0ff */
[----:B------:R-:W-:Y:S01]  /*126020*/  LOP3.LUT P4, RZ, R11, 0x80, RZ, 0xc0, !PT ;  /* 0x000000800bff7812 */ /* 0x000fe2000788c0ff */
[----:B------:R-:W4:Y:S04]  /*126030*/  LDL.LU.64 R14, [R1+0x1e80] ;  /* 0x001e8000010e7983 */ /* 0x000f280000300a00 */
[----:B------:R-:W4:Y:S04]  /*126040*/  LDL.LU.64 R28, [R1+0x1e70] ;  /* 0x001e7000011c7983 */ /* 0x000f280000300a00 */
[----:B---3--:R0:W-:Y:S04]  /*126050*/  @P6 STG.E.U8 desc[UR42][R4.64], R10 ;  /* 0x0000000a04006986 */ /* 0x0081e8000c10112a */
[----:B0-----:R-:W3:Y:S01]  /*126060*/  LDL.LU R5, [R1+0x16c] ;  /* 0x00016c0001057983 */ /* 0x001ee20000300800 */
[----:B--2---:R-:W-:-:S05]  /*126070*/  PRMT R10, R6, 0x7770, RZ ;  /* 0x00007770060a7816 */ /* 0x004fca00000000ff */
[----:B------:R0:W-:Y:S02]  /*126080*/  @P3 STG.E.U8 desc[UR42][R12.64], R10 ;  /* 0x0000000a0c003986 */ /* 0x0001e4000c10112a */
[----:B0-----:R-:W-:Y:S02]  /*126090*/  PRMT R10, R6, 0x7771, RZ ;  /* 0x00007771060a7816 */ /* 0x001fe400000000ff */
[----:B------:R-:W2:Y:S04]  /*1260a0*/  LDL.LU.64 R12, [R1+0x1e60] ;  /* 0x001e6000010c7983 */ /* 0x000ea80000300a00 */
[----:B----4-:R0:W-:Y:S04]  /*1260b0*/  @P4 STG.E.U8 desc[UR42][R8.64], R10 ;  /* 0x0000000a08004986 */ /* 0x0101e8000c10112a */
[----:B0-----:R-:W4:Y:S04]  /*1260c0*/  LDL.LU.64 R8, [R1+0x1e58] ;  /* 0x001e580001087983 */ /* 0x001f280000300a00 */
        /* <DEDUP_REMOVED lines=18> */
[----:B--2---:R0:W-:Y:S04]  /*1261f0*/  STL [R1+0x5548], R3 ;  /* 0x0055480301007387 */ /* 0x0041e80000100800 */
[----:B0-----:R-:W2:Y:S04]  /*126200*/  LDL.LU.64 R2, [R1+0x1e50] ;  /* 0x001e500001027983 */ /* 0x001ea80000300a00 */
[----:B------:R-:W2:Y:S02]  /*126210*/  LDL.LU.64 R24, [R1+0x1e30] ;  /* 0x001e300001187983 */ /* 0x000ea40000300a00 */
        /* <DEDUP_REMOVED lines=9> */
[----:B------:R0:W-:Y:S04]  /*1262b0*/  @P5 STG.E.U8 desc[UR42][R16.64], R10 ;  /* 0x0000000a10005986 */ /* 0x0001e8000c10112a */
[----:B------:R-:W-:Y:S02]  /*1262c0*/  @P0 LOP3.LUT R26, R26, 0x800, RZ, 0xfc, !PT ;  /* 0x000008001a1a0812 */ /* 0x000fe400078efcff */
[----:B------:R-:W-:Y:S02]  /*1262d0*/  LOP3.LUT P0, RZ, R11, 0x400, RZ, 0xc0, !PT ;  /* 0x000004000bff7812 */ /* 0x000fe4000780c0ff */
[----:B0-----:R-:W-:-:S05]  /*1262e0*/  PRMT R10, R6, 0x7773, RZ ;  /* 0x00007773060a7816 */ /* 0x001fca00000000ff */
[----:B------:R3:W-:Y:S02]  /*1262f0*/  @P6 STG.E.U8 desc[UR42][R14.64], R10 ;  /* 0x0000000a0e006986 */ /* 0x0007e4000c10112a */
[----:B---3--:R-:W-:-:S05]  /*126300*/  PRMT R10, R5, 0x7770, RZ ;  /* 0x00007770050a7816 */ /* 0x008fca00000000ff */
[----:B------:R0:W-:Y:S01]  /*126310*/  @P0 STG.E.U8 desc[UR42][R28.64], R10 ;  /* 0x0000000a1c000986 */ /* 0x0001e2000c10112a */
[----:B------:R-:W-:Y:S02]  /*126320*/  LOP3.LUT P0, RZ, R26, 0x800, RZ, 0xc0, !PT ;  /* 0x000008001aff7812 */ /* 0x000fe4000780c0ff */
[----:B0-----:R-:W-:-:S11]  /*126330*/  PRMT R10, R5, 0x7771, RZ ;  /* 0x00007771050a7816 */ /* 0x001fd600000000ff */
[----:B------:R0:W-:Y:S01]  /*126340*/  @P0 STG.E.U8 desc[UR42][R12.64], R10 ;  /* 0x0000000a0c000986 */ /* 0x0001e2000c10112a */
[----:B------:R-:W-:Y:S02]  /*126350*/  LOP3.LUT P0, RZ, R26, 0x400, RZ, 0xc0, !PT ;  /* 0x000004001aff7812 */ /* 0x000fe4000780c0ff */
[----:B0-----:R-:W-:-:S11]  /*126360*/  PRMT R10, R5, 0x7772, RZ ;  /* 0x00007772050a7816 */ /* 0x001fd600000000ff */
[----:B----4-:R0:W-:Y:S01]  /*126370*/  @P0 STG.E.U8 desc[UR42][R8.64], R10 ;  /* 0x0000000a08000986 */ /* 0x0101e2000c10112a */
[C---:B------:R-:W-:Y:S02]  /*126380*/  LOP3.LUT P0, RZ, R26.reuse, 0x200, RZ, 0xc0, !PT ;  /* 0x000002001aff7812 */ /* 0x040fe4000780c0ff */
[----:B0-----:R-:W-:Y:S01]  /*126390*/  PRMT R10, R5, 0x7773, RZ ;  /* 0x00007773050a7816 */ /* 0x001fe200000000ff */
[----:B--2---:R0:W-:Y:S10]  /*1263a0*/  STL.64 [R1+0x5540], R24 ;  /* 0x0055401801007387 */ /* 0x0041f40000100a00 */
[----:B------:R1:W-:Y:S04]  /*1263b0*/  @P0 STG.E.U8 desc[UR42][R2.64], R10 ;  /* 0x0000000a02000986 */ /* 0x0003e8000c10112a */
        /* <DEDUP_REMOVED lines=12> */
[----:B-1----:R-:W2:Y:S01]  /*126480*/  LDL.LU R3, [R1+0x5548] ;  /* 0x0055480001037983 */ /* 0x002ea20000300800 */
[----:B------:R-:W-:-:S03]  /*126490*/  LOP3.LUT P0, RZ, R26, 0x100, RZ, 0xc0, !PT ;  /* 0x000001001aff7812 */ /* 0x000fc6000780c0ff */
[----:B------:R-:W3:Y:S01]  /*1264a0*/  LDL.LU R2, [R1+0x21f4] ;  /* 0x0021f40001027983 */ /* 0x000ee20000300800 */
[----:B--2---:R-:W-:-:S09]  /*1264b0*/  PRMT R10, R3, 0x7770, RZ ;  /* 0x00007770030a7816 */ /* 0x004fd200000000ff */
        /* <DEDUP_REMOVED lines=16> */
[----:B0-----:R-:W-:-:S11]  /*1265c0*/  PRMT R10, R3, 0x7773, RZ ;  /* 0x00007773030a7816 */ /* 0x001fd600000000ff */
[----:B------:R4:W-:Y:S01]  /*1265d0*/  @P0 STG.E.U8 desc[UR42][R20.64], R10 ;  /* 0x0000000a14000986 */ /* 0x0009e2000c10112a */
[----:B------:R-:W-:Y:S02]  /*1265e0*/  LOP3.LUT P0, RZ, R26, 0x10, RZ, 0xc0, !PT ;  /* 0x000000101aff7812 */ /* 0x000fe4000780c0ff */
[----:B----4-:R-:W-:-:S11]  /*1265f0*/  PRMT R10, R0, 0x7770, RZ ;  /* 0x00007770000a7816 */ /* 0x010fd600000000ff */
        /* <DEDUP_REMOVED lines=131> */
[----:B------:R-:W4:Y:S04]  /*126e30*/  LDL.LU.64 R8, [R1+0x1c50] ;  /* 0x001c500001087983 */ /* 0x000f280000300a00 */
[----:B------:R-:W4:Y:S04]  /*126e40*/  LDL.LU R26, [R1+0x120] ;  /* 0x00012000011a7983 */ /* 0x000f280000300800 */
[----:B--2---:R0:W-:Y:S02]  /*126e50*/  @P3 STG.E.U8 desc[UR42][R16.64], R10 ;  /* 0x0000000a10003986 */ /* 0x0041e4000c10112a */
[----:B0-----:R-:W-:-:S05]  /*126e60*/  PRMT R10, R0, 0x7773, RZ ;  /* 0x00007773000a7816 */ /* 0x001fca00000000ff */
[----:B---3--:R0:W-:Y:S04]  /*126e70*/  @P4 STG.E.U8 desc[UR42][R4.64], R10 ;  /* 0x0000000a04004986 */ /* 0x0081e8000c10112a */
[----:B0-----:R-:W2:Y:S04]  /*126e80*/  LDL.LU.64 R4, [R1+0x1c40] ;  /* 0x001c400001047983 */ /* 0x001ea80000300a00 */
[----:B------:R-:W3:Y:S04]  /*126e90*/  LDL.LU R18, [R1+0x144] ;  /* 0x0001440001127983 */ /* 0x000ee80000300800 */
[----:B---3--:R0:W-:Y:S04]  /*126ea0*/  STL [R1+0x5510], R18 ;  /* 0x0055101201007387 */ /* 0x0081e80000100800 */
        /* <DEDUP_REMOVED lines=30> */
[----:B------:R-:W4:Y:S04]  /*127090*/  LDL.LU R11, [R1+0x124] ;  /* 0x00012400010b7983 */ /* 0x000f280000300800 */
        /* <DEDUP_REMOVED lines=24> */
[----:B------:R-:W2:Y:S04]  /*127220*/  LDL.LU.64 R4, [R1+0x1ba0] ;  /* 0x001ba00001047983 */ /* 0x000ea80000300a00 */
[----:B------:R-:W2:Y:S04]  /*127230*/  LDL.LU R6, [R1+0x148] ;  /* 0x0001480001067983 */ /* 0x000ea80000300800 */
[----:B------:R-:W2:Y:S04]  /*127240*/  LDL.LU R0, [R1+0x21f8] ;  /* 0x0021f80001007983 */ /* 0x000ea80000300800 */
[----:B---3--:R0:W-:Y:S04]  /*127250*/  @P0 STG.E.U8 desc[UR42][R18.64], R10 ;  /* 0x0000000a12000986 */ /* 0x0081e8000c10112a */
[----:B0-----:R-:W3:Y:S01]  /*127260*/  LDL.LU.64 R18, [R1+0x5520] ;  /* 0x0055200001127983 */ /* 0x001ee20000300a00 */
[----:B------:R-:W-:-:S02]  /*127270*/  LOP3.LUT P0, RZ, R27, 0x1000000, RZ, 0xc0, !PT ;  /* 0x010000001bff7812 */ /* 0x000fc4000780c0ff */
[----:B------:R-:W-:-:S11]  /*127280*/  PRMT R10, R26, 0x7772, RZ ;  /* 0x000077721a0a7816 */ /* 0x000fd600000000ff */
[----:B---3--:R0:W-:Y:S04]  /*127290*/  @P0 STG.E.U8 desc[UR42][R18.64], R10 ;  /* 0x0000000a12000986 */ /* 0x0081e8000c10112a */
[----:B0-----:R-:W3:Y:S01]  /*1272a0*/  LDL.LU.64 R18, [R1+0x5518] ;  /* 0x0055180001127983 */ /* 0x001ee20000300a00 */
[----:B------:R-:W-:Y:S02]  /*1272b0*/  LOP3.LUT P0, RZ, R27, 0x800000, RZ, 0xc0, !PT ;  /* 0x008000001bff7812 */ /* 0x000fe4000780c0ff */
[----:B------:R-:W-:-:S11]  /*1272c0*/  PRMT R10, R26, 0x7773, RZ ;  /* 0x000077731a0a7816 */ /* 0x000fd600000000ff */
[----:B---3--:R0:W-:Y:S04]  /*1272d0*/  @P0 STG.E.U8 desc[UR42][R18.64], R10 ;  /* 0x0000000a12000986 */ /* 0x0081e8000c10112a */
[----:B0-----:R-:W3:Y:S01]  /*1272e0*/  LDL.LU R18, [R1+0x5510] ;  /* 0x0055100001127983 */ /* 0x001ee20000300800 */
[----:B------:R-:W-:Y:S02]  /*1272f0*/  LOP3.LUT P0, RZ, R27, 0x400000, RZ, 0xc0, !PT ;  /* 0x004000001bff7812 */ /* 0x000fe4000780c0ff */
[C---:B------:R-:W-:Y:S02]  /*127300*/  LOP3.LUT P1, RZ, R2.reuse, 0x2000000, RZ, 0xc0, !PT ;  /* 0x0200000002ff7812 */ /* 0x040fe4000782c0ff */
[C---:B------:R-:W-:Y:S02]  /*127310*/  LOP3.LUT P2, RZ, R2.reuse, 0x4000000, RZ, 0xc0, !PT ;  /* 0x0400000002ff7812 */ /* 0x040fe4000784c0ff */
[----:B------:R-:W-:-:S02]  /*127320*/  LOP3.LUT P3, RZ, R2, 0x8000000, RZ, 0xc0, !PT ;  /* 0x0800000002ff7812 */ /* 0x000fc4000786c0ff */
[C---:B------:R-:W-:Y:S02]  /*127330*/  LOP3.LUT P4, RZ, R2.reuse, 0x10000000, RZ, 0xc0, !PT ;  /* 0x1000000002ff7812 */ /* 0x040fe4000788c0ff */
[C---:B------:R-:W-:Y:S02]  /*127340*/  LOP3.LUT P5, RZ, R2.reuse, 0x20000000, RZ, 0xc0, !PT ;  /* 0x2000000002ff7812 */ /* 0x040fe400078ac0ff */
[----:B------:R-:W-:Y:S02]  /*127350*/  LOP3.LUT P6, RZ, R2, 0x40000000, RZ, 0xc0, !PT ;  /* 0x4000000002ff7812 */ /* 0x000fe400078cc0ff */
[----:B---3--:R-:W-:-:S05]  /*127360*/  PRMT R10, R18, 0x7770, RZ ;  /* 0x00007770120a7816 */ /* 0x008fca00000000ff */
        /* <DEDUP_REMOVED lines=136> */
[----:B------:R-:W3:Y:S04]  /*127bf0*/  LDL.LU R26, [R1+0x114] ;  /* 0x00011400011a7983 */ /* 0x000ee80000300800 */
        /* <DEDUP_REMOVED lines=37> */
[----:B------:R-:W4:Y:S04]  /*127e50*/  LDL.LU.64 R24, [R1+0x19f8] ;  /* 0x0019f80001187983 */ /* 0x000f280000300a00 */
[----:B------:R-:W4:Y:S04]  /*127e60*/  LDL.LU.64 R22, [R1+0x19f0] ;  /* 0x0019f00001167983 */ /* 0x000f280000300a00 */
[----:B------:R-:W4:Y:S04]  /*127e70*/  LDL.LU R6, [R1+0x118] ;  /* 0x0001180001067983 */ /* 0x000f280000300800 */
[----:B------:R-:W4:Y:S04]  /*127e80*/  LDL.LU.64 R20, [R1+0x19e0] ;  /* 0x0019e00001147983 */ /* 0x000f280000300a00 */
[----:B------:R-:W4:Y:S01]  /*127e90*/  LDL.LU.64 R18, [R1+0x19d0] ;  /* 0x0019d00001127983 */ /* 0x000f220000300a00 */
[----:B------:R-:W-:-:S03]  /*127ea0*/  LOP3.LUT P1, RZ, R0, 0x80000000, RZ, 0xc0, !PT ;  /* 0x8000000000ff7812 */ /* 0x000fc6000782c0ff */
[----:B------:R-:W4:Y:S01]  /*127eb0*/  LDL.LU.64 R16, [R1+0x19c0] ;  /* 0x0019c00001107983 */ /* 0x000f220000300a00 */
[----:B------:R-:W-:Y:S02]  /*127ec0*/  @P0 LOP3.LUT R27, R27, 0x400, RZ, 0xfc, !PT ;  /* 0x000004001b1b0812 */ /* 0x000fe400078efcff */
        /* <DEDUP_REMOVED lines=80> */
[----:B------:R-:W4:Y:S04]  /*1283d0*/  LDL.LU R11, [R1+0x100] ;  /* 0x00010000010b7983 */ /* 0x000f280000300800 */
[----:B------:R-:W2:Y:S01]  /*1283e0*/  LDL.LU.64 R28, [R1+0x1910] ;  /* 0x00191000011c7983 */ /* 0x000ea20000300a00 */
        /* <DEDUP_REMOVED lines=17> */
[----:B--2---:R0:W-:Y:S04]  /*128500*/  STL.64 [R1+0x54e0], R28 ;  /* 0x0054e01c01007387 */ /* 0x0041e80000100a00 */
[----:B0-----:R-:W2:Y:S02]  /*128510*/  LDL.LU.64 R28, [R1+0x1918] ;  /* 0x00191800011c7983 */ /* 0x001ea40000300a00 */
[----:B------:R-:W-:-:S02]  /*128520*/  @P0 LOP3.LUT R27, R27, 0x8, RZ, 0xfc, !PT ;  /* 0x000000081b1b0812 */ /* 0x000fc400078efcff */
[----:B------:R-:W-:Y:S01]  /*128530*/  LOP3.LUT P0, RZ, R2, 0x200, RZ, 0xc0, !PT ;  /* 0x0000020002ff7812 */ /* 0x000fe2000780c0ff */
[----:B------:R0:W-:Y:S04]  /*128540*/  @P5 STG.E.U8 desc[UR42][R16.64], R10 ;  /* 0x0000000a10005986 */ /* 0x0001e8000c10112a */
[----:B------:R-:W3:Y:S04]  /*128550*/  LDL.LU.64 R24, [R1+0x18f0] ;  /* 0x0018f00001187983 */ /* 0x000ee80000300a00 */
[----:B------:R-:W3:Y:S01]  /*128560*/  LDL.LU.64 R22, [R1+0x18e0] ;  /* 0x0018e00001167983 */ /* 0x000ee20000300a00 */
[----:B0-----:R-:W-:-:S05]  /*128570*/  PRMT R10, R6, 0x7772, RZ ;  /* 0x00007772060a7816 */ /* 0x001fca00000000ff */
[----:B------:R0:W-:Y:S02]  /*128580*/  @P6 STG.E.U8 desc[UR42][R14.64], R10 ;  /* 0x0000000a0e006986 */ /* 0x0001e4000c10112a */
[----:B0-----:R-:W-:Y:S02]  /*128590*/  PRMT R10, R6, 0x7773, RZ ;  /* 0x00007773060a7816 */ /* 0x001fe400000000ff */
[----:B------:R-:W3:Y:S04]  /*1285a0*/  LDL.LU R6, [R1+0xe0] ;  /* 0x0000e00001067983 */ /* 0x000ee80000300800 */
[----:B------:R0:W-:Y:S01]  /*1285b0*/  @P0 STG.E.U8 desc[UR42][R12.64], R10 ;  /* 0x0000000a0c000986 */ /* 0x0001e2000c10112a */
[----:B------:R-:W-:-:S03]  /*1285c0*/  LOP3.LUT P0, RZ, R27, 0x8, RZ, 0xc0, !PT ;  /* 0x000000081bff7812 */ /* 0x000fc6000780c0ff */
[----:B------:R-:W3:Y:S04]  /*1285d0*/  LDL.LU.64 R20, [R1+0x18d0] ;  /* 0x0018d00001147983 */ /* 0x000ee80000300a00 */
[----:B------:R-:W3:Y:S04]  /*1285e0*/  LDL.LU.64 R18, [R1+0x18c0] ;  /* 0x0018c00001127983 */ /* 0x000ee80000300a00 */
[----:B------:R-:W3:Y:S04]  /*1285f0*/  LDL.LU.64 R16, [R1+0x18b0] ;  /* 0x0018b00001107983 */ /* 0x000ee80000300a00 */
[----:B------:R-:W3:Y:S01]  /*128600*/  LDL.LU.64 R14, [R1+0x18a8] ;  /* 0x0018a800010e7983 */ /* 0x000ee20000300a00 */
[----:B0-----:R-:W-:-:S03]  /*128610*/  PRMT R10, R7, 0x7770, RZ ;  /* 0x00007770070a7816 */ /* 0x001fc600000000ff */
[----:B------:R-:W3:Y:S04]  /*128620*/  LDL.LU.64 R12, [R1+0x18a0] ;  /* 0x0018a000010c7983 */ /* 0x000ee80000300a00 */
[----:B------:R0:W-:Y:S01]  /*128630*/  @P0 STG.E.U8 desc[UR42][R8.64], R10 ;  /* 0x0000000a08000986 */ /* 0x0001e2000c10112a */
[----:B------:R-:W-:Y:S02]  /*128640*/  LOP3.LUT P0, RZ, R27, 0x4, RZ, 0xc0, !PT ;  /* 0x000000041bff7812 */ /* 0x000fe4000780c0ff */
        /* <DEDUP_REMOVED lines=9> */
[----:B------:R-:W-:Y:S01]  /*1286e0*/  LOP3.LUT P0, RZ, R27, 0x1, RZ, 0xc0, !PT ;  /* 0x000000011bff7812 */ /* 0x000fe2000780c0ff */
[----:B------:R-:W-:-:S02]  /*1286f0*/  IMAD.MOV.U32 R10, RZ, RZ, R7 ;  /* 0x000000ffff0a7224 */ /* 0x000fc400078e0007 */
[----:B------:R-:W3:Y:S04]  /*128700*/  LDL.LU R7, [R1+0x2200] ;  /* 0x0022000001077983 */ /* 0x000ee80000300800 */
[----:B------:R-:W3:Y:S01]  /*128710*/  LDL.LU.64 R26, [R1+0x1900] ;  /* 0x00190000011a7983 */ /* 0x000ee20000300a00 */
[----:B------:R-:W-:-:S05]  /*128720*/  PRMT R10, R10, 0x7773, RZ ;  /* 0x000077730a0a7816 */ /* 0x000fca00000000ff */
[----:B--2---:R0:W-:Y:S04]  /*128730*/  @P0 STG.E.U8 desc[UR42][R28.64], R10 ;  /* 0x0000000a1c000986 */ /* 0x0041e8000c10112a */
[----:B0-----:R-:W2:Y:S01]  /*128740*/  LDL.LU.64 R28, [R1+0x54d8] ;  /* 0x0054d800011c7983 */ /* 0x001ea20000300a00 */
[----:B----4-:R-:W-:Y:S02]  /*128750*/  PRMT R10, R11, 0x7770, RZ ;  /* 0x000077700b0a7816 */ /* 0x010fe400000000ff */
[C---:B------:R-:W-:Y:S02]  /*128760*/  LOP3.LUT P1, RZ, R2.reuse, 0x40000, RZ, 0xc0, !PT ;  /* 0x0004000002ff7812 */ /* 0x040fe4000782c0ff */
[C---:B------:R-:W-:Y:S02]  /*128770*/  LOP3.LUT P2, RZ, R2.reuse, 0x80000, RZ, 0xc0, !PT ;  /* 0x0008000002ff7812 */ /* 0x040fe4000784c0ff */
[----:B------:R-:W-:-:S02]  /*128780*/  LOP3.LUT P3, RZ, R2, 0x100000, RZ, 0xc0, !PT ;  /* 0x0010000002ff7812 */ /* 0x000fc4000786c0ff */
[C---:B------:R-:W-:Y:S02]  /*128790*/  LOP3.LUT P4, RZ, R2.reuse, 0x200000, RZ, 0xc0, !PT ;  /* 0x0020000002ff7812 */ /* 0x040fe4000788c0ff */
[C---:B------:R-:W-:Y:S02]  /*1287a0*/  LOP3.LUT P5, RZ, R2.reuse, 0x400000, RZ, 0xc0, !PT ;  /* 0x0040000002ff7812 */ /* 0x040fe400078ac0ff */
[----:B------:R-:W-:Y:S02]  /*1287b0*/  LOP3.LUT P6, RZ, R2, 0x800000, RZ, 0xc0, !PT ;  /* 0x0080000002ff7812 */ /* 0x000fe400078cc0ff */
[----:B--2---:R-:W-:-:S13]  /*1287c0*/  LOP3.LUT P0, RZ, R28, 0x80000000, RZ, 0xc0, !PT ;  /* 0x800000001cff7812 */ /* 0x004fda000780c0ff */
[----:B---3--:R0:W-:Y:S01]  /*1287d0*/  @P0 STG.E.U8 desc[UR42][R26.64], R10 ;  /* 0x0000000a1a000986 */ /* 0x0081e2000c10112a */
        /* <DEDUP_REMOVED lines=74> */
[----:B------:R-:W4:Y:S04]  /*128c80*/  LDL.LU R0, [R1+0x10c] ;  /* 0x00010c0001007983 */ /* 0x000f280000300800 */
[----:B------:R-:W4:Y:S04]  /*128c90*/  LDL.LU.64 R20, [R1+0x17c8] ;  /* 0x0017c80001147983 */ /* 0x000f280000300a00 */
[----:B------:R-:W4:Y:S04]  /*128ca0*/  LDL.LU.64 R18, [R1+0x17c0] ;  /* 0x0017c00001127983 */ /* 0x000f280000300a00 */
        /* <DEDUP_REMOVED lines=126> */
[----:B------:R-:W3:Y:S06]  /*129490*/  LDL R18, [R1+0x2208] ;  /* 0x0022080001127983 */ /* 0x000eec0000100800 */
        /* <DEDUP_REMOVED lines=34> */
[----:B------:R0:W-:Y:S01]  /*1296c0*/  @P5 STG.E.U8 desc[UR42][R8.64], R10 ;  /* 0x0000000a08005986 */ /* 0x0001e2000c10112a */
[C---:B------:R-:W-:Y:S02]  /*1296d0*/  LOP3.LUT P3, RZ, R7.reuse, 0x40000000, RZ, 0xc0, !PT ;  /* 0x4000000007ff7812 */ /* 0x040fe4000786c0ff */
[----:B------:R-:W-:Y:S02]  /*1296e0*/  LOP3.LUT P4, RZ, R7, 0x80000000, RZ, 0xc0, !PT ;  /* 0x8000000007ff7812 */ /* 0x000fe4000788c0ff */
[----:B0-----:R-:W-:-:S05]  /*1296f0*/  PRMT R10, R6, 0x7773, RZ ;  /* 0x00007773060a7816 */ /* 0x001fca00000000ff */
[----:B---3--:R0:W-:Y:S04]  /*129700*/  @P6 STG.E.U8 desc[UR42][R4.64], R10 ;  /* 0x0000000a04006986 */ /* 0x0081e8000c10112a */
[----:B0-----:R-:W2:Y:S04]  /*129710*/  LDL.LU.64 R4, [R1+0x1660] ;  /* 0x0016600001047983 */ /* 0x001ea80000300a00 */
[----:B------:R-:W3:Y:S04]  /*129720*/  LDL.LU.64 R6, [R1+0x1650] ;  /* 0x0016500001067983 */ /* 0x000ee80000300a00 */
[----:B------:R-:W4:Y:S04]  /*129730*/  LDL.LU.64 R8, [R1+0x1640] ;  /* 0x0016400001087983 */ /* 0x000f280000300a00 */
[----:B------:R-:W2:Y:S01]  /*129740*/  LDL.LU R2, [R1+0xc8] ;  /* 0x0000c80001027983 */ /* 0x000ea20000300800 */
[----:B------:R-:W-:-:S03]  /*129750*/  LOP3.LUT P5, RZ, R18, 0x1, RZ, 0xc0, !PT ;  /* 0x0000000112ff7812 */ /* 0x000fc600078ac0ff */
        /* <DEDUP_REMOVED lines=53> */
[----:B------:R-:W4:Y:S06]  /*129ab0*/  LDL.LU R2, [R1+0xb0] ;  /* 0x0000b00001027983 */ /* 0x000f2c0000300800 */
        /* <DEDUP_REMOVED lines=12> */
[----:B------:R-:W2:Y:S06]  /*129b80*/  LDL.LU R0, [R1+0x54a8] ;  /* 0x0054a80001007983 */ /* 0x000eac0000300800 */
        /* <DEDUP_REMOVED lines=41> */
[----:B------:R-:W-:Y:S01]  /*129e20*/  PRMT R10, R2, 0x7773, RZ ;  /* 0x00007773020a7816 */ /* 0x000fe200000000ff */
[----:B------:R-:W3:Y:S04]  /*129e30*/  LDL.LU.64 R16, [R1+0x1530] ;  /* 0x0015300001107983 */ /* 0x000ee80000300a00 */
[----:B------:R-:W3:Y:S04]  /*129e40*/  LDL.LU.64 R14, [R1+0x1528] ;  /* 0x00152800010e7983 */ /* 0x000ee80000300a00 */
[----:B------:R-:W3:Y:S04]  /*129e50*/  LDL.LU.64 R12, [R1+0x1520] ;  /* 0x00152000010c7983 */ /* 0x000ee80000300a00 */
[----:B------:R-:W3:Y:S01]  /*129e60*/  LDL.LU R11, [R1+0xb4] ;  /* 0x0000b400010b7983 */ /* 0x000ee20000300800 */
[----:B------:R-:W-:-:S02]  /*129e70*/  LOP3.LUT P1, RZ, R3, 0x80, RZ, 0xc0, !PT ;  /* 0x0000008003ff7812 */ /* 0x000fc4000782c0ff */
[----:B------:R-:W-:Y:S01]  /*129e80*/  LOP3.LUT P2, RZ, R3, 0x100, RZ, 0xc0, !PT ;  /* 0x0000010003ff7812 */ /* 0x000fe2000784c0ff */
[----:B--2---:R4:W-:Y:S02]  /*129e90*/  @P3 STG.E.U8 desc[UR42][R4.64], R10 ;  /* 0x0000000a04003986 */ /* 0x0049e4000c10112a */
[----:B----4-:R-:W-:Y:S02]  /*129ea0*/  PRMT R10, R8, 0x7770, RZ ;  /* 0x00007770080a7816 */ /* 0x010fe400000000ff */
        /* <DEDUP_REMOVED lines=98> */
[----:B------:R-:W-:-:S02]  /*12a4d0*/  LOP3.LUT R29, R29, 0xffefffff, RZ, 0xc0, !PT ;  /* 0xffefffff1d1d7812 */ /* 0x000fc400078ec0ff */
[C---:B------:R-:W-:Y:S02]  /*12a4e0*/  LOP3.LUT P3, RZ, R9.reuse, 0x80, RZ, 0xc0, !PT ;  /* 0x0000008009ff7812 */ /* 0x040fe4000786c0ff */
[C---:B------:R-:W-:Y:S02]  /*12a4f0*/  LOP3.LUT P4, RZ, R9.reuse, 0x40, RZ, 0xc0, !PT ;  /* 0x0000004009ff7812 */ /* 0x040fe4000788c0ff */
[C---:B------:R-:W-:Y:S02]  /*12a500*/  LOP3.LUT P5, RZ, R9.reuse, 0x20, RZ, 0xc0, !PT ;  /* 0x0000002009ff7812 */ /* 0x040fe400078ac0ff */
[----:B------:R-:W-:Y:S01]  /*12a510*/  LOP3.LUT P6, RZ, R9, 0x10, RZ, 0xc0, !PT ;  /* 0x0000001009ff7812 */ /* 0x000fe200078cc0ff */
[----:B------:R-:W3:Y:S04]  /*12a520*/  LDL.LU.64 R16, [R1+0x1488] ;  /* 0x0014880001107983 */ /* 0x000ee80000300a00 */
[----:B------:R-:W3:Y:S04]  /*12a530*/  LDL.LU.64 R14, [R1+0x1480] ;  /* 0x00148000010e7983 */ /* 0x000ee80000300a00 */
[----:B------:R-:W3:Y:S04]  /*12a540*/  LDL.LU.64 R12, [R1+0x1478] ;  /* 0x00147800010c7983 */ /* 0x000ee80000300a00 */
[----:B------:R-:W3:Y:S01]  /*12a550*/  LDL.LU R3, [R1+0xbc] ;  /* 0x0000bc0001037983 */ /* 0x000ee20000300800 */
        /* <DEDUP_REMOVED lines=24> */
[----:B------:R-:W-:-:S05]  /*12a6e0*/  PRMT R9, R2, 0x7772, RZ ;  /* 0x0000777202097816 */ /* 0x000fca00000000ff */
[----:B----4-:R0:W-:Y:S02]  /*12a6f0*/  @P3 STG.E.U8 desc[UR42][R4.64], R9 ;  /* 0x0000000904003986 */ /* 0x0101e4000c10112a */
[----:B0-----:R-:W-:Y:S02]  /*12a700*/  PRMT R9, R2, 0x7773, RZ ;  /* 0x0000777302097816 */ /* 0x001fe400000000ff */
[----:B------:R-:W2:Y:S04]  /*12a710*/  LDL.LU.64 R4, [R1+0x1470] ;  /* 0x0014700001047983 */ /* 0x000ea80000300a00 */
[----:B------:R-:W4:Y:S04]  /*12a720*/  LDL.LU R28, [R1+0x8c] ;  /* 0x00008c00011c7983 */ /* 0x000f280000300800 */
[----:B---3--:R0:W-:Y:S04]  /*12a730*/  @P4 STG.E.U8 desc[UR42][R6.64], R9 ;  /* 0x0000000906004986 */ /* 0x0081e8000c10112a */
[----:B0-----:R-:W3:Y:S04]  /*12a740*/  LDL.LU.64 R6, [R1+0x1468] ;  /* 0x0014680001067983 */ /* 0x001ee80000300a00 */
        /* <DEDUP_REMOVED lines=22> */
[----:B------:R4:W-:Y:S01]  /*12a8b0*/  @P0 STG.E.U8 desc[UR42][R4.64], R9 ;  /* 0x0000000904000986 */ /* 0x0009e2000c10112a */
[----:B------:R-:W-:-:S02]  /*12a8c0*/  LOP3.LUT P0, RZ, R29, 0x4000000, RZ, 0xc0, !PT ;  /* 0x040000001dff7812 */ /* 0x000fc4000780c0ff */
[----:B----4-:R-:W-:Y:S01]  /*12a8d0*/  PRMT R9, R28, 0x7770, RZ ;  /* 0x000077701c097816 */ /* 0x010fe200000000ff */
        /* <DEDUP_REMOVED lines=82> */
[----:B------:R-:W-:Y:S01]  /*12ae00*/  PRMT R9, R3, 0x7773, RZ ;  /* 0x0000777303097816 */ /* 0x000fe200000000ff */
[----:B------:R-:W3:Y:S04]  /*12ae10*/  LDL.LU.64 R10, [R1+0x13b8] ;  /* 0x0013b800010a7983 */ /* 0x000ee80000300a00 */
[----:B------:R-:W3:Y:S04]  /*12ae20*/  LDL.LU.64 R26, [R1+0x13b0] ;  /* 0x0013b000011a7983 */ /* 0x000ee80000300a00 */
[----:B------:R-:W3:Y:S04]  /*12ae30*/  LDL.LU.64 R24, [R1+0x13a8] ;  /* 0x0013a80001187983 */ /* 0x000ee80000300a00 */
[----:B------:R-:W3:Y:S04]  /*12ae40*/  LDL.LU.64 R22, [R1+0x13a0] ;  /* 0x0013a00001167983 */ /* 0x000ee80000300a00 */
[----:B------:R-:W3:Y:S04]  /*12ae50*/  LDL.LU R3, [R1+0x7c] ;  /* 0x00007c0001037983 */ /* 0x000ee80000300800 */
[----:B------:R-:W3:Y:S01]  /*12ae60*/  LDL.LU.64 R20, [R1+0x1398] ;  /* 0x0013980001147983 */ /* 0x000ee20000300a00 */
        /* <DEDUP_REMOVED lines=31> */
[----:B------:R0:W-:Y:S01]  /*12b060*/  @P0 STG.E.U8 desc[UR42][R10.64], R9 ;  /* 0x000000090a000986 */ /* 0x0001e2000c10112a */
[----:B------:R-:W-:Y:S02]  /*12b070*/  LOP3.LUT P0, RZ, R29, 0x4000, RZ, 0xc0, !PT ;  /* 0x000040001dff7812 */ /* 0x000fe4000780c0ff */
        /* <DEDUP_REMOVED lines=8> */
[----:B------:R-:W-:Y:S02]  /*12b100*/  LOP3.LUT P6, RZ, R8, 0x4, RZ, 0xc0, !PT ;  /* 0x0000000408ff7812 */ /* 0x000fe400078cc0ff */
[----:B---3--:R-:W-:-:S05]  /*12b110*/  PRMT R9, R7, 0x7770, RZ ;  /* 0x0000777007097816 */ /* 0x008fca00000000ff */
[----:B------:R0:W-:Y:S01]  /*12b120*/  @P0 STG.E.U8 desc[UR42][R24.64], R9 ;  /* 0x0000000918000986 */ /* 0x0001e2000c10112a */
[----:B------:R-:W-:Y:S02]  /*12b130*/  LOP3.LUT P0, RZ, R29, 0x1000, RZ, 0xc0, !PT ;  /* 0x000010001dff7812 */ /* 0x000fe4000780c0ff */
[----:B0-----:R-:W-:-:S11]  /*12b140*/  PRMT R9, R7, 0x7771, RZ ;  /* 0x0000777107097816 */ /* 0x001fd600000000ff */
[----:B------:R0:W-:Y:S02]  /*12b150*/  @P0 STG.E.U8 desc[UR42][R22.64], R9 ;  /* 0x0000000916000986 */ /* 0x0001e4000c10112a */
[----:B0-----:R-:W-:-:S05]  /*12b160*/  PRMT R9, R7, 0x7772, RZ ;  /* 0x0000777207097816 */ /* 0x001fca00000000ff */
[----:B------:R0:W-:Y:S02]  /*12b170*/  @P1 STG.E.U8 desc[UR42][R20.64], R9 ;  /* 0x0000000914001986 */ /* 0x0001e4000c10112a */
[----:B0-----:R-:W-:Y:S02]  /*12b180*/  PRMT R9, R7, 0x7773, RZ ;  /* 0x0000777307097816 */ /* 0x001fe400000000ff */
[----:B------:R-:W3:Y:S04]  /*12b190*/  LDL.LU R7, [R1+0x544c] ;  /* 0x00544c0001077983 */ /* 0x000ee80000300800 */
        /* <DEDUP_REMOVED lines=8> */
[----:B--2---:R0:W-:Y:S04]  /*12b220*/  @P6 STG.E.U8 desc[UR42][R4.64], R9 ;  /* 0x0000000904006986 */ /* 0x0041e8000c10112a */
[----:B0-----:R-:W2:Y:S04]  /*12b230*/  LDL.LU.64 R4, [R1+0x1368] ;  /* 0x0013680001047983 */ /* 0x001ea80000300a00 */
[----:B------:R-:W4:Y:S04]  /*12b240*/  LDL.LU.64 R18, [R1+0x1360] ;  /* 0x0013600001127983 */ /* 0x000f280000300a00 */
[----:B------:R-:W2:Y:S04]  /*12b250*/  LDL.LU.64 R16, [R1+0x1358] ;  /* 0x0013580001107983 */ /* 0x000ea80000300a00 */
[----:B------:R-:W2:Y:S01]  /*12b260*/  LDL.LU R11, [R1+0x5c] ;  /* 0x00005c00010b7983 */ /* 0x000ea20000300800 */
        /* <DEDUP_REMOVED lines=8> */
[----:B------:R-:W2:Y:S04]  /*12b2f0*/  LDL.LU R24, [R1+0x40] ;  /* 0x0000400001187983 */ /* 0x000ea80000300800 */
[----:B--2---:R0:W-:Y:S04]  /*12b300*/  STL [R1+0x5448], R24 ;  /* 0x0054481801007387 */ /* 0x0041e80000100800 */
[----:B0-----:R-:W2:Y:S04]  /*12b310*/  LDL.LU.64 R24, [R1+0x1330] ;  /* 0x0013300001187983 */ /* 0x001ea80000300a00 */
[----:B------:R-:W2:Y:S01]  /*12b320*/  LDL.LU.64 R26, [R1+0x1318] ;  /* 0x00131800011a7983 */ /* 0x000ea20000300a00 */
        /* <DEDUP_REMOVED lines=21> */
[----:B------:R-:W-:Y:S02]  /*12b480*/  LOP3.LUT P4, RZ, R8, 0x1, RZ, 0xc0, !PT ;  /* 0x0000000108ff7812 */ /* 0x000fe4000788c0ff */
[----:B------:R-:W-:Y:S02]  /*12b490*/  LOP3.LUT R29, R29, 0xfffffbff, RZ, 0xc0, !PT ;  /* 0xfffffbff1d1d7812 */ /* 0x000fe400078ec0ff */
[----:B------:R-:W-:Y:S02]  /*12b4a0*/  LOP3.LUT P5, RZ, R7, 0x80000000, RZ, 0xc0, !PT ;  /* 0x8000000007ff7812 */ /* 0x000fe400078ac0ff */
[----:B------:R-:W-:-:S05]  /*12b4b0*/  PRMT R9, R11, 0x7771, RZ ;  /* 0x000077710b097816 */ /* 0x000fca00000000ff */
[----:B------:R-:W-:Y:S02]  /*12b4c0*/  @P0 LOP3.LUT R29, R29, 0x400, RZ, 0xfc, !PT ;  /* 0x000004001d1d0812 */ /* 0x000fe400078efcff */
[C---:B------:R-:W-:Y:S02]  /*12b4d0*/  LOP3.LUT P0, RZ, R7.reuse, 0x10000000, RZ, 0xc0, !PT ;  /* 0x1000000007ff7812 */ /* 0x040fe4000780c0ff */
[----:B------:R-:W-:Y:S01]  /*12b4e0*/  LOP3.LUT P6, RZ, R7, 0x40000000, RZ, 0xc0, !PT ;  /* 0x4000000007ff7812 */ /* 0x000fe200078cc0ff */
[----:B----4-:R0:W-:Y:S01]  /*12b4f0*/  @P4 STG.E.U8 desc[UR42][R18.64], R9 ;  /* 0x0000000912004986 */ /* 0x0101e2000c10112a */
[----:B------:R-:W-:Y:S02]  /*12b500*/  LOP3.LUT R29, R29, 0xfffff7ff, RZ, 0xc0, !PT ;  /* 0xfffff7ff1d1d7812 */ /* 0x000fe400078ec0ff */
[----:B0-----:R-:W-:-:S07]  /*12b510*/  PRMT R9, R11, 0x7772, RZ ;  /* 0x000077720b097816 */ /* 0x001fce00000000ff */
[----:B------:R-:W-:Y:S02]  /*12b520*/  @P0 LOP3.LUT R29, R29, 0x800, RZ, 0xfc, !PT ;  /* 0x000008001d1d0812 */ /* 0x000fe400078efcff */
[----:B------:R-:W-:Y:S01]  /*12b530*/  LOP3.LUT P0, RZ, R7, 0x20000000, RZ, 0xc0, !PT ;  /* 0x2000000007ff7812 */ /* 0x000fe2000780c0ff */
[----:B------:R0:W-:Y:S02]  /*12b540*/  @P5 STG.E.U8 desc[UR42][R16.64], R9 ;  /* 0x0000000910005986 */ /* 0x0001e4000c10112a */
        /* <DEDUP_REMOVED lines=60> */
[----:B0-----:R-:W2:Y:S01]  /*12b910*/  LDL.LU.64 R4, [R1+0x12d8] ;  /* 0x0012d80001047983 */ /* 0x001ea20000300a00 */
[C---:B------:R-:W-:Y:S02]  /*12b920*/  LOP3.LUT P0, RZ, R7.reuse, 0x4, RZ, 0xc0, !PT ;  /* 0x0000000407ff7812 */ /* 0x040fe4000780c0ff */
[----:B------:R-:W-:Y:S02]  /*12b930*/  LOP3.LUT R8, R8, 0xefffffff, RZ, 0xc0, !PT ;  /* 0xefffffff08087812 */ /* 0x000fe400078ec0ff */
[----:B------:R-:W-:Y:S01]  /*12b940*/  LOP3.LUT P3, RZ, R7, 0x4000, RZ, 0xc0, !PT ;  /* 0x0000400007ff7812 */ /* 0x000fe2000786c0ff */
[----:B------:R-:W3:Y:S04]  /*12b950*/  LDL.LU.64 R18, [R1+0x12c8] ;  /* 0x0012c80001127983 */ /* 0x000ee80000300a00 */
[----:B------:R-:W4:Y:S04]  /*12b960*/  LDL.LU.64 R20, [R1+0x12c0] ;  /* 0x0012c00001147983 */ /* 0x000f280000300a00 */
[----:B------:R-:W3:Y:S01]  /*12b970*/  LDL.LU.64 R16, [R1+0x12b8] ;  /* 0x0012b80001107983 */ /* 0x000ee20000300a00 */
[----:B------:R-:W-:-:S03]  /*12b980*/  PRMT R9, R6, 0x7773, RZ ;  /* 0x0000777306097816 */ /* 0x000fc600000000ff */
[----:B------:R-:W3:Y:S04]  /*12b990*/  LDL.LU R14, [R1+0x68] ;  /* 0x00006800010e7983 */ /* 0x000ee80000300800 */
[----:B------:R-:W3:Y:S04]  /*12b9a0*/  LDL.LU.64 R12, [R1+0x12b0] ;  /* 0x0012b000010c7983 */ /* 0x000ee80000300a00 */
[----:B------:R-:W3:Y:S04]  /*12b9b0*/  LDL.LU R10, [R1+0x48] ;  /* 0x00004800010a7983 */ /* 0x000ee80000300800 */
[----:B------:R-:W3:Y:S04]  /*12b9c0*/  LDL.LU R6, [R1+0x5430] ;  /* 0x0054300001067983 */ /* 0x000ee80000300800 */
[----:B------:R-:W3:Y:S01]  /*12b9d0*/  LDL.LU.64 R2, [R1+0x12a8] ;  /* 0x0012a80001027983 */ /* 0x000ee20000300a00 */
        /* <DEDUP_REMOVED lines=12> */
[----:B------:R0:W-:Y:S04]  /*12baa0*/  STL [R1+0x5420], R8 ;  /* 0x0054200801007387 */ /* 0x0001e80000100800 */
        /* <DEDUP_REMOVED lines=19> */
[C---:B---3--:R-:W-:Y:S01]  /*12bbe0*/  PRMT R7, R14.reuse, 0x7770, RZ ;  /* 0x000077700e077816 */ /* 0x048fe200000000ff */
[----:B--2---:R0:W-:Y:S04]  /*12bbf0*/  STL.64 [R1+0x5428], R8 ;  /* 0x0054280801007387 */ /* 0x0041e80000100a00 */
[----:B0-----:R-:W2:Y:S04]  /*12bc00*/  LDL.LU.64 R8, [R1+0x1298] ;  /* 0x0012980001087983 */ /* 0x001ea80000300a00 */
[----:B------:R0:W-:Y:S02]  /*12bc10*/  @P4 STG.E.U8 desc[UR42][R18.64], R7 ;  /* 0x0000000712004986 */ /* 0x0001e4000c10112a */
[----:B0-----:R-:W-:-:S02]  /*12bc20*/  PRMT R7, R14, 0x7771, RZ ;  /* 0x000077710e077816 */ /* 0x001fc400000000ff */
[----:B------:R-:W3:Y:S04]  /*12bc30*/  LDL.LU R19, [R1+0x6c] ;  /* 0x00006c0001137983 */ /* 0x000ee80000300800 */
[----:B------:R-:W3:Y:S04]  /*12bc40*/  LDL.LU.64 R26, [R1+0x1280] ;  /* 0x00128000011a7983 */ /* 0x000ee80000300a00 */
[----:B------:R-:W3:Y:S04]  /*12bc50*/  LDL.LU.64 R24, [R1+0x1278] ;  /* 0x0012780001187983 */ /* 0x000ee80000300a00 */
[----:B------:R-:W3:Y:S04]  /*12bc60*/  LDL.LU R11, [R1+0x4c] ;  /* 0x00004c00010b7983 */ /* 0x000ee80000300800 */
[----:B----4-:R0:W-:Y:S04]  /*12bc70*/  @P5 STG.E.U8 desc[UR42][R20.64], R7 ;  /* 0x0000000714005986 */ /* 0x0101e8000c10112a */
[----:B------:R-:W4:Y:S01]  /*12bc80*/  LDL.LU.64 R22, [R1+0x1270] ;  /* 0x0012700001167983 */ /* 0x000f220000300a00 */
[----:B0-----:R-:W-:-:S03]  /*12bc90*/  PRMT R7, R14, 0x7772, RZ ;  /* 0x000077720e077816 */ /* 0x001fc600000000ff */
[----:B------:R-:W3:Y:S04]  /*12bca0*/  LDL.LU.64 R20, [R1+0x1268] ;  /* 0x0012680001147983 */ /* 0x000ee80000300a00 */
[----:B------:R0:W-:Y:S02]  /*12bcb0*/  @P6 STG.E.U8 desc[UR42][R16.64], R7 ;  /* 0x0000000710006986 */ /* 0x0001e4000c10112a */
[----:B0-----:R-:W-:Y:S02]  /*12bcc0*/  PRMT R7, R14, 0x7773, RZ ;  /* 0x000077730e077816 */ /* 0x001fe400000000ff */
[----:B------:R-:W3:Y:S04]  /*12bcd0*/  LDL.LU.64 R16, [R1+0x1260] ;  /* 0x0012600001107983 */ /* 0x000ee80000300a00 */
[----:B------:R-:W3:Y:S04]  /*12bce0*/  LDL.LU.64 R14, [R1+0x1258] ;  /* 0x00125800010e7983 */ /* 0x000ee80000300a00 */
[----:B------:R-:W3:Y:S04]  /*12bcf0*/  LDL.LU R18, [R1+0x710] ;  /* 0x0007100001127983 */ /* 0x000ee80000300800 */
        /* <DEDUP_REMOVED lines=18> */
[----:B0-----:R-:W2:Y:S01]  /*12be20*/  LDL.LU R8, [R1+0x5420] ;  /* 0x0054200001087983 */ /* 0x001ea20000300800 */
[----:B---3--:R-:W-:-:S02]  /*12be30*/  PRMT R7, R19, 0x7770, RZ ;  /* 0x0000777013077816 */ /* 0x008fc400000000ff */
[C---:B------:R-:W-:Y:S02]  /*12be40*/  LOP3.LUT P3, RZ, R6.reuse, 0x80000000, RZ, 0xc0, !PT ;  /* 0x8000000006ff7812 */ /* 0x040fe4000786c0ff */
[C---:B------:R-:W-:Y:S02]  /*12be50*/  LOP3.LUT P4, RZ, R6.reuse, 0x40000000, RZ, 0xc0, !PT ;  /* 0x4000000006ff7812 */ /* 0x040fe4000788c0ff */
[C---:B------:R-:W-:Y:S02]  /*12be60*/  LOP3.LUT P5, RZ, R6.reuse, 0x20000000, RZ, 0xc0, !PT ;  /* 0x2000000006ff7812 */ /* 0x040fe400078ac0ff */
[----:B------:R-:W-:Y:S02]  /*12be70*/  LOP3.LUT P6, RZ, R6, 0x10000000, RZ, 0xc0, !PT ;  /* 0x1000000006ff7812 */ /* 0x000fe400078cc0ff */
[----:B--2---:R-:W-:-:S13]  /*12be80*/  LOP3.LUT P0, RZ, R8, 0x80000000, RZ, 0xc0, !PT ;  /* 0x8000000008ff7812 */ /* 0x004fda000780c0ff */
        /* <DEDUP_REMOVED lines=36> */
[----:B---3--:R0:W-:Y:S04]  /*12c0d0*/  @P4 STG.E.U8 desc[UR42][R2.64], R7 ;  /* 0x0000000702004986 */ /* 0x0081e8000c10112a */
[----:B0-----:R-:W2:Y:S04]  /*12c0e0*/  LDL.LU.64 R2, [R1+0x1208] ;  /* 0x0012080001027983 */ /* 0x001ea80000300a00 */
[----:B------:R-:W3:Y:S01]  /*12c0f0*/  LDL.LU R22, [R1+0x724] ;  /* 0x0007240001167983 */ /* 0x000ee20000300800 */
[----:B----4-:R-:W-:-:S05]  /*12c100*/  PRMT R7, R11, 0x7770, RZ ;  /* 0x000077700b077816 */ /* 0x010fca00000000ff */
        /* <DEDUP_REMOVED lines=90> */
[----:B0-----:R-:W-:-:S02]  /*12c6b0*/  PRMT R7, R11, 0x7770, RZ ;  /* 0x000077700b077816 */ /* 0x001fc400000000ff */
[----:B------:R-:W4:Y:S04]  /*12c6c0*/  LDL.LU.64 R12, [R1+0x11a0] ;  /* 0x0011a000010c7983 */ /* 0x000f280000300a00 */
[----:B--2---:R0:W-:Y:S04]  /*12c6d0*/  @P6 STG.E.U8 desc[UR42][R2.64], R7 ;  /* 0x0000000702006986 */ /* 0x0041e8000c10112a */
[----:B0-----:R-:W2:Y:S01]  /*12c6e0*/  LDL.LU.64 R2, [R1+0x1198] ;  /* 0x0011980001027983 */ /* 0x001ea20000300a00 */
[----:B------:R-:W-:Y:S02]  /*12c6f0*/  LOP3.LUT R8, R8, 0xffffefff, RZ, 0xc0, !PT ;  /* 0xffffefff08087812 */ /* 0x000fe400078ec0ff */
[----:B------:R-:W-:-:S02]  /*12c700*/  LOP3.LUT P3, RZ, R6, 0x100, RZ, 0xc0, !PT ;  /* 0x0000010006ff7812 */ /* 0x000fc4000786c0ff */
[C---:B------:R-:W-:Y:S02]  /*12c710*/  LOP3.LUT P4, RZ, R6.reuse, 0x80, RZ, 0xc0, !PT ;  /* 0x0000008006ff7812 */ /* 0x040fe4000788c0ff */
[C---:B------:R-:W-:Y:S02]  /*12c720*/  LOP3.LUT P5, RZ, R6.reuse, 0x40, RZ, 0xc0, !PT ;  /* 0x0000004006ff7812 */ /* 0x040fe400078ac0ff */
[----:B------:R-:W-:Y:S01]  /*12c730*/  LOP3.LUT P6, RZ, R6, 0x20, RZ, 0xc0, !PT ;  /* 0x0000002006ff7812 */ /* 0x000fe200078cc0ff */
[----:B------:R-:W2:Y:S04]  /*12c740*/  LDL.LU.64 R18, [R1+0x1190] ;  /* 0x0011900001127983 */ /* 0x000ea80000300a00 */
[----:B------:R-:W2:Y:S04]  /*12c750*/  LDL.LU.64 R16, [R1+0x1188] ;  /* 0x0011880001107983 */ /* 0x000ea80000300a00 */
[----:B------:R-:W2:Y:S04]  /*12c760*/  LDL.LU.64 R14, [R1+0x1180] ;  /* 0x00118000010e7983 */ /* 0x000ea80000300a00 */
[----:B------:R-:W2:Y:S01]  /*12c770*/  LDL.LU R10, [R1+0x71c] ;  /* 0x00071c00010a7983 */ /* 0x000ea20000300800 */
[----:B---3--:R-:W-:-:S13]  /*12c780*/  LOP3.LUT P0, RZ, R5, 0x10000000, RZ, 0xc0, !PT ;  /* 0x1000000005ff7812 */ /* 0x008fda000780c0ff */
        /* <DEDUP_REMOVED lines=25> */
[C---:B0-----:R-:W-:Y:S02]  /*12c920*/  PRMT R6, R11.reuse, 0x7772, RZ ;  /* 0x000077720b067816 */ /* 0x041fe400000000ff */
[----:B------:R-:W3:Y:S04]  /*12c930*/  LDL.LU.64 R12, [R1+0x1178] ;  /* 0x00117800010c7983 */ /* 0x000ee80000300a00 */
[----:B------:R-:W4:Y:S04]  /*12c940*/  LDL.LU R28, [R1+0x72c] ;  /* 0x00072c00011c7983 */ /* 0x000f280000300800 */
[----:B--2---:R0:W-:Y:S04]  /*12c950*/  @P4 STG.E.U8 desc[UR42][R2.64], R6 ;  /* 0x0000000602004986 */ /* 0x0041e8000c10112a */
[----:B0-----:R-:W2:Y:S04]  /*12c960*/  LDL.LU.64 R2, [R1+0x1170] ;  /* 0x0011700001027983 */ /* 0x001ea80000300a00 */
[----:B------:R-:W2:Y:S04]  /*12c970*/  LDL.LU.64 R26, [R1+0x1150] ;  /* 0x00115000011a7983 */ /* 0x000ea80000300a00 */
        /* <DEDUP_REMOVED lines=25> */
[----:B------:R4:W-:Y:S01]  /*12cb10*/  @P0 STG.E.U8 desc[UR42][R2.64], R6 ;  /* 0x0000000602000986 */ /* 0x0009e2000c10112a */
[----:B------:R-:W-:-:S02]  /*12cb20*/  LOP3.LUT P0, RZ, R8, 0x20000, RZ, 0xc0, !PT ;  /* 0x0002000008ff7812 */ /* 0x000fc4000780c0ff */
[----:B----4-:R-:W-:Y:S01]  /*12cb30*/  PRMT R6, R28, 0x7770, RZ ;  /* 0x000077701c067816 */ /* 0x010fe200000000ff */
        /* <DEDUP_REMOVED lines=37> */
[----:B------:R-:W2:Y:S04]  /*12cd90*/  LDL.LU R4, [R1+0x53e0] ;  /* 0x0053e00001047983 */ /* 0x000ea80000300800 */
[----:B------:R-:W3:Y:S04]  /*12cda0*/  LDL.LU.64 R12, [R1+0x1108] ;  /* 0x00110800010c7983 */ /* 0x000ee80000300a00 */
[----:B----4-:R0:W-:Y:S04]  /*12cdb0*/  @P6 STG.E.U8 desc[UR42][R2.64], R6 ;  /* 0x0000000602006986 */ /* 0x0101e8000c10112a */
[----:B------:R-:W4:Y:S04]  /*12cdc0*/  LDL.LU.64 R20, [R1+0x1100] ;  /* 0x0011000001147983 */ /* 0x000f280000300a00 */
[----:B0-----:R-:W2:Y:S04]  /*12cdd0*/  LDL.LU.64 R2, [R1+0x10f8] ;  /* 0x0010f80001027983 */ /* 0x001ea80000300a00 */
[----:B------:R-:W2:Y:S01]  /*12cde0*/  LDL.LU R11, [R1+0x744] ;  /* 0x00074400010b7983 */ /* 0x000ea20000300800 */
[----:B------:R-:W-:-:S02]  /*12cdf0*/  LOP3.LUT P3, RZ, R5, 0x200000, RZ, 0xc0, !PT ;  /* 0x0020000005ff7812 */ /* 0x000fc4000786c0ff */
[C---:B------:R-:W-:Y:S02]  /*12ce00*/  LOP3.LUT P4, RZ, R5.reuse, 0x100000, RZ, 0xc0, !PT ;  /* 0x0010000005ff7812 */ /* 0x040fe4000788c0ff */
[----:B------:R-:W-:Y:S01]  /*12ce10*/  LOP3.LUT P5, RZ, R5, 0x80000, RZ, 0xc0, !PT ;  /* 0x0008000005ff7812 */ /* 0x000fe200078ac0ff */
[----:B------:R-:W4:Y:S04]  /*12ce20*/  LDL.LU.64 R18, [R1+0x10f0] ;  /* 0x0010f00001127983 */ /* 0x000f280000300a00 */
[----:B------:R-:W4:Y:S04]  /*12ce30*/  LDL.LU.64 R16, [R1+0x10e8] ;  /* 0x0010e80001107983 */ /* 0x000f280000300a00 */
[----:B------:R-:W4:Y:S04]  /*12ce40*/  LDL.LU.64 R14, [R1+0x10d0] ;  /* 0x0010d000010e7983 */ /* 0x000f280000300a00 */
[----:B------:R-:W4:Y:S01]  /*12ce50*/  LDL.LU R10, [R1+0x734] ;  /* 0x00073400010a7983 */ /* 0x000f220000300800 */
[----:B--2---:R-:W-:-:S05]  /*12ce60*/  PRMT R6, R11, 0x7770, RZ ;  /* 0x000077700b067816 */ /* 0x004fca00000000ff */
[----:B---3--:R0:W-:Y:S02]  /*12ce70*/  @P3 STG.E.U8 desc[UR42][R12.64], R6 ;  /* 0x000000060c003986 */ /* 0x0081e4000c10112a */
[C---:B0-----:R-:W-:Y:S02]  /*12ce80*/  PRMT R6, R11.reuse, 0x7771, RZ ;  /* 0x000077710b067816 */ /* 0x041fe400000000ff */
[----:B------:R-:W2:Y:S04]  /*12ce90*/  LDL.LU.64 R12, [R1+0x10e0] ;  /* 0x0010e000010c7983 */ /* 0x000ea80000300a00 */
[----:B----4-:R0:W-:Y:S02]  /*12cea0*/  @P4 STG.E.U8 desc[UR42][R20.64], R6 ;  /* 0x0000000614004986 */ /* 0x0101e4000c10112a */
[----:B0-----:R-:W-:-:S05]  /*12ceb0*/  PRMT R6, R11, 0x7772, RZ ;  /* 0x000077720b067816 */ /* 0x001fca00000000ff */
[----:B------:R0:W-:Y:S04]  /*12cec0*/  @P5 STG.E.U8 desc[UR42][R2.64], R6 ;  /* 0x0000000602005986 */ /* 0x0001e8000c10112a */
        /* <DEDUP_REMOVED lines=26> */
[----:B------:R-:W-:Y:S01]  /*12d070*/  LOP3.LUT R8, R8, 0xfffffbff, RZ, 0xc0, !PT ;  /* 0xfffffbff08087812 */ /* 0x000fe200078ec0ff */
[----:B------:R-:W4:Y:S04]  /*12d080*/  LDL.LU.64 R28, [R1+0x10c0] ;  /* 0x0010c000011c7983 */ /* 0x000f280000300a00 */
[----:B------:R-:W4:Y:S04]  /*12d090*/  LDL.LU.64 R26, [R1+0x10b8] ;  /* 0x0010b800011a7983 */ /* 0x000f280000300a00 */
        /* <DEDUP_REMOVED lines=33> */
[----:B0-----:R-:W3:Y:S01]  /*12d2b0*/  LDL.LU.64 R2, [R1+0x53c8] ;  /* 0x0053c80001027983 */ /* 0x001ee20000300a00 */
[----:B------:R-:W-:Y:S02]  /*12d2c0*/  LOP3.LUT P0, RZ, R8, 0x40, RZ, 0xc0, !PT ;  /* 0x0000004008ff7812 */ /* 0x000fe4000780c0ff */
[----:B------:R-:W-:-:S11]  /*12d2d0*/  PRMT R6, R4, 0x7772, RZ ;  /* 0x0000777204067816 */ /* 0x000fd600000000ff */
[----:B----4-:R0:W-:Y:S01]  /*12d2e0*/  @P0 STG.E.U8 desc[UR42][R28.64], R6 ;  /* 0x000000061c000986 */ /* 0x0101e2000c10112a */
[----:B------:R-:W-:Y:S02]  /*12d2f0*/  LOP3.LUT P0, RZ, R8, 0x20, RZ, 0xc0, !PT ;  /* 0x0000002008ff7812 */ /* 0x000fe4000780c0ff */
[----:B0-----:R-:W-:Y:S02]  /*12d300*/  PRMT R6, R4, 0x7773, RZ ;  /* 0x0000777304067816 */ /* 0x001fe400000000ff */
[C---:B------:R-:W-:Y:S02]  /*12d310*/  LOP3.LUT P1, RZ, R5.reuse, 0x100, RZ, 0xc0, !PT ;  /* 0x0000010005ff7812 */ /* 0x040fe4000782c0ff */
[C---:B------:R-:W-:Y:S02]  /*12d320*/  LOP3.LUT P2, RZ, R5.reuse, 0x80, RZ, 0xc0, !PT ;  /* 0x0000008005ff7812 */ /* 0x040fe4000784c0ff */
[C---:B------:R-:W-:Y:S02]  /*12d330*/  LOP3.LUT P3, RZ, R5.reuse, 0x40, RZ, 0xc0, !PT ;  /* 0x0000004005ff7812 */ /* 0x040fe4000786c0ff */
[----:B------:R-:W-:-:S03]  /*12d340*/  LOP3.LUT P4, RZ, R5, 0x20, RZ, 0xc0, !PT ;  /* 0x0000002005ff7812 */ /* 0x000fc6000788c0ff */
[----:B------:R3:W-:Y:S01]  /*12d350*/  @P0 STG.E.U8 desc[UR42][R26.64], R6 ;  /* 0x000000061a000986 */ /* 0x0007e2000c10112a */
[----:B------:R-:W-:Y:S02]  /*12d360*/  LOP3.LUT P0, RZ, R8, 0x10, RZ, 0xc0, !PT ;  /* 0x0000001008ff7812 */ /* 0x000fe4000780c0ff */
[C---:B------:R-:W-:Y:S02]  /*12d370*/  LOP3.LUT P5, RZ, R5.reuse, 0x10, RZ, 0xc0, !PT ;  /* 0x0000001005ff7812 */ /* 0x040fe400078ac0ff */
[----:B------:R-:W-:Y:S01]  /*12d380*/  LOP3.LUT P6, RZ, R5, 0x8, RZ, 0xc0, !PT ;  /* 0x0000000805ff7812 */ /* 0x000fe200078cc0ff */
[----:B------:R-:W4:Y:S01]  /*12d390*/  LDL.LU R4, [R1+0x53c4] ;  /* 0x0053c40001047983 */ /* 0x000f220000300800 */
[----:B---3--:R-:W-:-:S07]  /*12d3a0*/  PRMT R6, R3, 0x7770, RZ ;  /* 0x0000777003067816 */ /* 0x008fce00000000ff */
        /* <DEDUP_REMOVED lines=13> */
[----:B--2---:R0:W-:Y:S04]  /*12d480*/  @P6 STG.E.U8 desc[UR42][R12.64], R6 ;  /* 0x000000060c006986 */ /* 0x0041e8000c10112a */
[----:B0-----:R-:W2:Y:S01]  /*12d490*/  LDL.LU.64 R12, [R1+0x1070] ;  /* 0x00107000010c7983 */ /* 0x001ea20000300a00 */
[----:B------:R-:W-:-:S03]  /*12d4a0*/  LOP3.LUT P3, RZ, R5, 0x4, RZ, 0xc0, !PT ;  /* 0x0000000405ff7812 */ /* 0x000fc6000786c0ff */
[----:B------:R-:W3:Y:S01]  /*12d4b0*/  LDL.LU.64 R26, [R1+0x1050] ;  /* 0x00105000011a7983 */ /* 0x000ee20000300a00 */
[C---:B------:R-:W-:Y:S02]  /*12d4c0*/  LOP3.LUT P4, RZ, R5.reuse, 0x2, RZ, 0xc0, !PT ;  /* 0x0000000205ff7812 */ /* 0x040fe4000788c0ff */
[----:B------:R-:W-:Y:S01]  /*12d4d0*/  LOP3.LUT P5, RZ, R5, 0x1, RZ, 0xc0, !PT ;  /* 0x0000000105ff7812 */ /* 0x000fe200078ac0ff */
[----:B------:R-:W3:Y:S01]  /*12d4e0*/  LDL.LU.64 R24, [R1+0x1038] ;  /* 0x0010380001187983 */ /* 0x000ee20000300a00 */
[----:B------:R-:W-:-:S03]  /*12d4f0*/  PRMT R5, R11, 0x7773, RZ ;  /* 0x000077730b057816 */ /* 0x000fc600000000ff */
[----:B------:R-:W3:Y:S04]  /*12d500*/  LDL.LU.64 R20, [R1+0x1028] ;  /* 0x0010280001147983 */ /* 0x000ee80000300a00 */
[----:B------:R-:W3:Y:S04]  /*12d510*/  LDL.LU R18, [R1+0x73c] ;  /* 0x00073c0001127983 */ /* 0x000ee80000300800 */
[----:B------:R-:W3:Y:S04]  /*12d520*/  LDL.LU.64 R16, [R1+0x1020] ;  /* 0x0010200001107983 */ /* 0x000ee80000300a00 */
[----:B------:R-:W3:Y:S04]  /*12d530*/  LDL.LU R23, [R1+0x760] ;  /* 0x0007600001177983 */ /* 0x000ee80000300800 */
[----:B------:R-:W3:Y:S04]  /*12d540*/  LDL.LU.64 R14, [R1+0xff0] ;  /* 0x000ff000010e7983 */ /* 0x000ee80000300a00 */
[----:B--2---:R0:W-:Y:S04]  /*12d550*/  @P3 STG.E.U8 desc[UR42][R12.64], R5 ;  /* 0x000000050c003986 */ /* 0x0041e8000c10112a */
[----:B0-----:R-:W2:Y:S04]  /*12d560*/  LDL.LU.64 R12, [R1+0xfc8] ;  /* 0x000fc800010c7983 */ /* 0x001ea80000300a00 */
[----:B------:R-:W2:Y:S04]  /*12d570*/  LDL.LU R11, [R1+0x750] ;  /* 0x00075000010b7983 */ /* 0x000ea80000300800 */
[----:B--2---:R0:W-:Y:S04]  /*12d580*/  STL [R1+0x53b4], R11 ;  /* 0x0053b40b01007387 */ /* 0x0041e80000100800 */
[----:B0-----:R-:W2:Y:S01]  /*12d590*/  LDL.LU.64 R10, [R1+0xfd0] ;  /* 0x000fd000010a7983 */ /* 0x001ea20000300a00 */
[----:B---3--:R-:W-:-:S02]  /*12d5a0*/  LOP3.LUT P0, RZ, R3, 0x400000, RZ, 0xc0, !PT ;  /* 0x0040000003ff7812 */ /* 0x008fc4000780c0ff */
[----:B----4-:R-:W-:-:S11]  /*12d5b0*/  LOP3.LUT R4, R4, 0xefffffff, RZ, 0xc0, !PT ;  /* 0xefffffff04047812 */ /* 0x010fd600078ec0ff */
        /* <DEDUP_REMOVED lines=19> */
[----:B------:R-:W-:Y:S02]  /*12d6f0*/  PRMT R5, R18, 0x7770, RZ ;  /* 0x0000777012057816 */ /* 0x000fe400000000ff */
[----:B------:R-:W-:Y:S02]  /*12d700*/  LOP3.LUT P6, RZ, R3, 0x80000000, RZ, 0xc0, !PT ;  /* 0x8000000003ff7812 */ /* 0x000fe400078cc0ff */
[----:B------:R-:W-:Y:S01]  /*12d710*/  LOP3.LUT R8, R8, 0xfffffffb, RZ, 0xc0, !PT ;  /* 0xfffffffb08087812 */ /* 0x000fe200078ec0ff */
[----:B------:R-:W3:Y:S04]  /*12d720*/  LDL.LU.64 R6, [R1+0xfa0] ;  /* 0x000fa00001067983 */ /* 0x000ee80000300a00 */
[----:B------:R0:W-:Y:S04]  /*12d730*/  @P4 STG.E.U8 desc[UR42][R26.64], R5 ;  /* 0x000000051a004986 */ /* 0x0001e8000c10112a */
[----:B------:R-:W4:Y:S01]  /*12d740*/  LDL.LU.64 R28, [R1+0xf80] ;  /* 0x000f8000011c7983 */ /* 0x000f220000300a00 */
[----:B------:R-:W-:-:S02]  /*12d750*/  @P0 LOP3.LUT R8, R8, 0x4, RZ, 0xfc, !PT ;  /* 0x0000000408080812 */ /* 0x000fc400078efcff */
[----:B------:R-:W-:Y:S02]  /*12d760*/  LOP3.LUT P0, RZ, R3, 0x20000000, RZ, 0xc0, !PT ;  /* 0x2000000003ff7812 */ /* 0x000fe4000780c0ff */
[----:B------:R-:W-:Y:S02]  /*12d770*/  LOP3.LUT R8, R8, 0xfffffff7, RZ, 0xc0, !PT ;  /* 0xfffffff708087812 */ /* 0x000fe400078ec0ff */
[----:B0-----:R-:W-:Y:S01]  /*12d780*/  PRMT R5, R18, 0x7771, RZ ;  /* 0x0000777112057816 */ /* 0x001fe200000000ff */
[----:B------:R-:W3:Y:S04]  /*12d790*/  LDL.LU.64 R26, [R1+0xf78] ;  /* 0x000f7800011a7983 */ /* 0x000ee80000300a00 */
[----:B------:R0:W-:Y:S04]  /*12d7a0*/  @P5 STG.E.U8 desc[UR42][R24.64], R5 ;  /* 0x0000000518005986 */ /* 0x0001e8000c10112a */
[----:B------:R-:W-:-:S02]  /*12d7b0*/  @P0 LOP3.LUT R8, R8, 0x8, RZ, 0xfc, !PT ;  /* 0x0000000808080812 */ /* 0x000fc400078efcff */
[----:B------:R-:W-:Y:S02]  /*12d7c0*/  LOP3.LUT P0, RZ, R3, 0x40000000, RZ, 0xc0, !PT ;  /* 0x4000000003ff7812 */ /* 0x000fe4000780c0ff */
[C---:B0-----:R-:W-:Y:S01]  /*12d7d0*/  PRMT R5, R18.reuse, 0x7772, RZ ;  /* 0x0000777212057816 */ /* 0x041fe200000000ff */
        /* <DEDUP_REMOVED lines=25> */
[----:B------:R-:W-:-:S02]  /*12d970*/  LOP3.LUT P0, RZ, R4, 0x80000000, RZ, 0xc0, !PT ;  /* 0x8000000004ff7812 */ /* 0x000fc4000780c0ff */
[C---:B------:R-:W-:Y:S02]  /*12d980*/  LOP3.LUT P1, RZ, R3.reuse, 0x200000, RZ, 0xc0, !PT ;  /* 0x0020000003ff7812 */ /* 0x040fe4000782c0ff */
[C---:B------:R-:W-:Y:S02]  /*12d990*/  LOP3.LUT P2, RZ, R3.reuse, 0x100000, RZ, 0xc0, !PT ;  /* 0x0010000003ff7812 */ /* 0x040fe4000784c0ff */
[C---:B------:R-:W-:Y:S02]  /*12d9a0*/  LOP3.LUT P3, RZ, R3.reuse, 0x80000, RZ, 0xc0, !PT ;  /* 0x0008000003ff7812 */ /* 0x040fe4000786c0ff */
[C---:B------:R-:W-:Y:S02]  /*12d9b0*/  LOP3.LUT P4, RZ, R3.reuse, 0x40000, RZ, 0xc0, !PT ;  /* 0x0004000003ff7812 */ /* 0x040fe4000788c0ff */
[C---:B------:R-:W-:Y:S02]  /*12d9c0*/  LOP3.LUT P5, RZ, R3.reuse, 0x20000, RZ, 0xc0, !PT ;  /* 0x0002000003ff7812 */ /* 0x040fe400078ac0ff */
[----:B------:R-:W-:-:S02]  /*12d9d0*/  LOP3.LUT P6, RZ, R3, 0x10000, RZ, 0xc0, !PT ;  /* 0x0001000003ff7812 */ /* 0x000fc400078cc0ff */
[----:B--2---:R-:W-:-:S05]  /*12d9e0*/  PRMT R5, R11, 0x7770, RZ ;  /* 0x000077700b057816 */ /* 0x004fca00000000ff */
[----:B---3--:R0:W-:Y:S01]  /*12d9f0*/  @P0 STG.E.U8 desc[UR42][R8.64], R5 ;  /* 0x0000000508000986 */ /* 0x0081e2000c10112a */
        /* <DEDUP_REMOVED lines=18> */
[----:B------:R-:W3:Y:S01]  /*12db20*/  LDL.LU.64 R26, [R1+0xee0] ;  /* 0x000ee000011a7983 */ /* 0x000ee20000300a00 */
[----:B0-----:R-:W-:-:S05]  /*12db30*/  PRMT R5, R22, 0x7770, RZ ;  /* 0x0000777016057816 */ /* 0x001fca00000000ff */
[----:B------:R0:W-:Y:S02]  /*12db40*/  @P5 STG.E.U8 desc[UR42][R14.64], R5 ;  /* 0x000000050e005986 */ /* 0x0001e4000c10112a */
[----:B0-----:R-:W-:-:S05]  /*12db50*/  PRMT R5, R22, 0x7771, RZ ;  /* 0x0000777116057816 */ /* 0x001fca00000000ff */
[----:B------:R0:W-:Y:S04]  /*12db60*/  @P6 STG.E.U8 desc[UR42][R12.64], R5 ;  /* 0x000000050c006986 */ /* 0x0001e8000c10112a */
[----:B0-----:R-:W4:Y:S01]  /*12db70*/  LDL.LU.64 R12, [R1+0xed8] ;  /* 0x000ed800010c7983 */ /* 0x001f220000300a00 */
[C---:B------:R-:W-:Y:S02]  /*12db80*/  LOP3.LUT P3, RZ, R3.reuse, 0x8000, RZ, 0xc0, !PT ;  /* 0x0000800003ff7812 */ /* 0x040fe4000786c0ff */
[----:B------:R-:W-:Y:S02]  /*12db90*/  LOP3.LUT P4, RZ, R3, 0x4000, RZ, 0xc0, !PT ;  /* 0x0000400003ff7812 */ /* 0x000fe4000788c0ff */
[C---:B------:R-:W-:Y:S01]  /*12dba0*/  PRMT R5, R22.reuse, 0x7772, RZ ;  /* 0x0000777216057816 */ /* 0x040fe200000000ff */
[----:B------:R-:W2:Y:S04]  /*12dbb0*/  LDL.LU.64 R20, [R1+0xeb0] ;  /* 0x000eb00001147983 */ /* 0x000ea80000300a00 */
[----:B------:R-:W2:Y:S04]  /*12dbc0*/  LDL.LU.64 R18, [R1+0xe98] ;  /* 0x000e980001127983 */ /* 0x000ea80000300a00 */
[----:B------:R-:W2:Y:S04]  /*12dbd0*/  LDL.LU.64 R16, [R1+0xe80] ;  /* 0x000e800001107983 */ /* 0x000ea80000300a00 */
[----:B------:R-:W2:Y:S04]  /*12dbe0*/  LDL.LU R11, [R1+0x768] ;  /* 0x00076800010b7983 */ /* 0x000ea80000300800 */
[----:B------:R-:W2:Y:S04]  /*12dbf0*/  LDL.LU.64 R14, [R1+0xe78] ;  /* 0x000e7800010e7983 */ /* 0x000ea80000300a00 */
[----:B------:R-:W2:Y:S04]  /*12dc00*/  LDL.LU R25, [R1+0x758] ;  /* 0x0007580001197983 */ /* 0x000ea80000300800 */
[----:B---3--:R0:W-:Y:S02]  /*12dc10*/  @P3 STG.E.U8 desc[UR42][R26.64], R5 ;  /* 0x000000051a003986 */ /* 0x0081e4000c10112a */
[----:B0-----:R-:W-:-:S05]  /*12dc20*/  PRMT R5, R22, 0x7773, RZ ;  /* 0x0000777316057816 */ /* 0x001fca00000000ff */
        /* <DEDUP_REMOVED lines=29> */
[C---:B------:R-:W-:Y:S02]  /*12de00*/  LOP3.LUT P6, RZ, R3.reuse, 0x1000, RZ, 0xc0, !PT ;  /* 0x0000100003ff7812 */ /* 0x040fe400078cc0ff */
[C---:B------:R-:W-:Y:S02]  /*12de10*/  LOP3.LUT P1, RZ, R3.reuse, 0x4, RZ, 0xc0, !PT ;  /* 0x0000000403ff7812 */ /* 0x040fe4000782c0ff */
[----:B------:R-:W-:Y:S02]  /*12de20*/  @P0 LOP3.LUT R4, R4, 0x4000000, RZ, 0xfc, !PT ;  /* 0x0400000004040812 */ /* 0x000fe400078efcff */
[C---:B------:R-:W-:Y:S02]  /*12de30*/  LOP3.LUT P0, RZ, R3.reuse, 0x400, RZ, 0xc0, !PT ;  /* 0x0000040003ff7812 */ /* 0x040fe4000780c0ff */
[C---:B------:R-:W-:Y:S02]  /*12de40*/  LOP3.LUT P2, RZ, R3.reuse, 0x2, RZ, 0xc0, !PT ;  /* 0x0000000203ff7812 */ /* 0x040fe4000784c0ff */
[----:B------:R-:W-:-:S02]  /*12de50*/  LOP3.LUT P3, RZ, R3, 0x1, RZ, 0xc0, !PT ;  /* 0x0000000103ff7812 */ /* 0x000fc4000786c0ff */
[----:B------:R-:W-:Y:S01]  /*12de60*/  LOP3.LUT R4, R4, 0xf7ffffff, RZ, 0xc0, !PT ;  /* 0xf7ffffff04047812 */ /* 0x000fe200078ec0ff */
[----:B------:R-:W4:Y:S04]  /*12de70*/  LDL.LU.64 R6, [R1+0xe00] ;  /* 0x000e000001067983 */ /* 0x000f280000300a00 */
[----:B------:R-:W4:Y:S04]  /*12de80*/  LDL.LU.64 R28, [R1+0xde8] ;  /* 0x000de800011c7983 */ /* 0x000f280000300a00 */
[----:B------:R-:W4:Y:S04]  /*12de90*/  LDL.LU.64 R26, [R1+0xde0] ;  /* 0x000de000011a7983 */ /* 0x000f280000300a00 */
[----:B------:R-:W4:Y:S01]  /*12dea0*/  LDL.LU.64 R22, [R1+0xdd8] ;  /* 0x000dd80001167983 */ /* 0x000f220000300a00 */
[----:B------:R-:W-:-:S02]  /*12deb0*/  @P0 LOP3.LUT R4, R4, 0x8000000, RZ, 0xfc, !PT ;  /* 0x0800000004040812 */ /* 0x000fc400078efcff */
[----:B------:R-:W-:Y:S02]  /*12dec0*/  LOP3.LUT P0, RZ, R3, 0x800, RZ, 0xc0, !PT ;  /* 0x0000080003ff7812 */ /* 0x000fe4000780c0ff */
[----:B------:R-:W-:-:S05]  /*12ded0*/  PRMT R3, R11, 0x7770, RZ ;  /* 0x000077700b037816 */ /* 0x000fca00000000ff */
[----:B------:R0:W-:Y:S02]  /*12dee0*/  @P5 STG.E.U8 desc[UR42][R20.64], R3 ;  /* 0x0000000314005986 */ /* 0x0001e4000c10112a */
[C---:B0-----:R-:W-:Y:S02]  /*12def0*/  PRMT R3, R11.reuse, 0x7771, RZ ;  /* 0x000077710b037816 */ /* 0x041fe400000000ff */
        /* <DEDUP_REMOVED lines=49> */
[----:B0-----:R-:W-:-:S02]  /*12e210*/  PRMT R3, R11, 0x7770, RZ ;  /* 0x000077700b037816 */ /* 0x001fc400000000ff */
[----:B------:R-:W4:Y:S04]  /*12e220*/  LDL.LU.64 R14, [R1+0xd58] ;  /* 0x000d5800010e7983 */ /* 0x000f280000300a00 */
[----:B---3--:R0:W-:Y:S04]  /*12e230*/  @P6 STG.E.U8 desc[UR42][R12.64], R3 ;  /* 0x000000030c006986 */ /* 0x0081e8000c10112a */
[----:B0-----:R-:W3:Y:S01]  /*12e240*/  LDL.LU.64 R12, [R1+0xd50] ;  /* 0x000d5000010c7983 */ /* 0x001ee20000300a00 */
[C---:B------:R-:W-:Y:S02]  /*12e250*/  LOP3.LUT P3, RZ, R0.reuse, 0x10000000, RZ, 0xc0, !PT ;  /* 0x1000000000ff7812 */ /* 0x040fe4000786c0ff */
[----:B------:R-:W-:-:S02]  /*12e260*/  LOP3.LUT P5, RZ, R0, 0x8000000, RZ, 0xc0, !PT ;  /* 0x0800000000ff7812 */ /* 0x000fc400078ac0ff */
[C---:B------:R-:W-:Y:S01]  /*12e270*/  PRMT R3, R11.reuse, 0x7771, RZ ;  /* 0x000077710b037816 */ /* 0x040fe200000000ff */
[----:B------:R-:W2:Y:S04]  /*12e280*/  LDL.LU.64 R20, [R1+0xd48] ;  /* 0x000d480001147983 */ /* 0x000ea80000300a00 */
[----:B------:R-:W2:Y:S04]  /*12e290*/  LDL.LU.64 R18, [R1+0xd40] ;  /* 0x000d400001127983 */ /* 0x000ea80000300a00 */
[----:B------:R-:W2:Y:S04]  /*12e2a0*/  LDL.LU.64 R16, [R1+0xd38] ;  /* 0x000d380001107983 */ /* 0x000ea80000300a00 */
[----:B------:R-:W2:Y:S04]  /*12e2b0*/  LDL.LU R23, [R1+0x770] ;  /* 0x0007700001177983 */ /* 0x000ea80000300800 */
[----:B----4-:R0:W-:Y:S02]  /*12e2c0*/  @P3 STG.E.U8 desc[UR42][R14.64], R3 ;  /* 0x000000030e003986 */ /* 0x0101e4000c10112a */
[----:B0-----:R-:W-:-:S02]  /*12e2d0*/  PRMT R3, R11, 0x7772, RZ ;  /* 0x000077720b037816 */ /* 0x001fc400000000ff */
[----:B------:R-:W4:Y:S04]  /*12e2e0*/  LDL.LU.64 R14, [R1+0xd30] ;  /* 0x000d3000010e7983 */ /* 0x000f280000300a00 */
        /* <DEDUP_REMOVED lines=34> */
[----:B------:R-:W2:Y:S04]  /*12e510*/  LDL.LU R11, [R1+0x788] ;  /* 0x00078800010b7983 */ /* 0x000ea80000300800 */
[----:B------:R-:W2:Y:S01]  /*12e520*/  LDL.LU.64 R24, [R1+0xcf8] ;  /* 0x000cf80001187983 */ /* 0x000ea20000300a00 */
[----:B------:R-:W-:-:S02]  /*12e530*/  @P0 LOP3.LUT R4, R4, 0x40000, RZ, 0xfc, !PT ;  /* 0x0004000004040812 */ /* 0x000fc400078efcff */
[----:B------:R-:W-:Y:S02]  /*12e540*/  LOP3.LUT P0, RZ, R0, 0x800000, RZ, 0xc0, !PT ;  /* 0x0080000000ff7812 */ /* 0x000fe4000780c0ff */
[----:B------:R-:W-:Y:S01]  /*12e550*/  LOP3.LUT R4, R4, 0xfff7ffff, RZ, 0xc0, !PT ;  /* 0xfff7ffff04047812 */ /* 0x000fe200078ec0ff */
[----:B------:R0:W-:Y:S10]  /*12e560*/  @P4 STG.E.U8 desc[UR42][R20.64], R3 ;  /* 0x0000000314004986 */ /* 0x0001f4000c10112a */
[----:B------:R-:W-:-:S02]  /*12e570*/  @P0 LOP3.LUT R4, R4, 0x80000, RZ, 0xfc, !PT ;  /* 0x0008000004040812 */ /* 0x000fc400078efcff */
[----:B------:R-:W-:Y:S02]  /*12e580*/  LOP3.LUT P0, RZ, R0, 0x1000000, RZ, 0xc0, !PT ;  /* 0x0100000000ff7812 */ /* 0x000fe4000780c0ff */
[C---:B0-----:R-:W-:Y:S01]  /*12e590*/  PRMT R3, R23.reuse, 0x7770, RZ ;  /* 0x0000777017037816 */ /* 0x041fe200000000ff */
[----:B------:R-:W2:Y:S04]  /*12e5a0*/  LDL.LU.64 R20, [R1+0xcf0] ;  /* 0x000cf00001147983 */ /* 0x000ea80000300a00 */
[----:B------:R0:W-:Y:S02]  /*12e5b0*/  @P6 STG.E.U8 desc[UR42][R18.64], R3 ;  /* 0x0000000312006986 */ /* 0x0001e4000c10112a */
[----:B0-----:R-:W-:Y:S02]  /*12e5c0*/  PRMT R3, R23, 0x7771, RZ ;  /* 0x0000777117037816 */ /* 0x001fe400000000ff */
[----:B------:R-:W2:Y:S04]  /*12e5d0*/  LDL.LU.64 R18, [R1+0xce0] ;  /* 0x000ce00001127983 */ /* 0x000ea80000300a00 */
        /* <DEDUP_REMOVED lines=28> */
[----:B0-----:R-:W-:-:S02]  /*12e7a0*/  PRMT R3, R2, 0x7773, RZ ;  /* 0x0000777302037816 */ /* 0x001fc400000000ff */
[----:B------:R-:W2:Y:S09]  /*12e7b0*/  LDL.LU R2, [R1+0x5384] ;  /* 0x0053840001027983 */ /* 0x000eb20000300800 */
        /* <DEDUP_REMOVED lines=11> */
[----:B------:R0:W-:Y:S04]  /*12e870*/  @P2 STG.E.U8 desc[UR42][R20.64], R3 ;  /* 0x0000000314002986 */ /* 0x0001e8000c10112a */
[----:B------:R-:W2:Y:S01]  /*12e880*/  LDL.LU.64 R28, [R1+0xcb8] ;  /* 0x000cb800011c7983 */ /* 0x000ea20000300a00 */
[----:B0-----:R-:W-:-:S03]  /*12e890*/  PRMT R3, R11, 0x7770, RZ ;  /* 0x000077700b037816 */ /* 0x001fc600000000ff */
[----:B------:R-:W2:Y:S04]  /*12e8a0*/  LDL.LU.64 R20, [R1+0xcb0] ;  /* 0x000cb00001147983 */ /* 0x000ea80000300a00 */
[----:B------:R0:W-:Y:S02]  /*12e8b0*/  @P3 STG.E.U8 desc[UR42][R18.64], R3 ;  /* 0x0000000312003986 */ /* 0x0001e4000c10112a */
[----:B0-----:R-:W-:-:S05]  /*12e8c0*/  PRMT R3, R11, 0x7771, RZ ;  /* 0x000077710b037816 */ /* 0x001fca00000000ff */
[----:B------:R0:W-:Y:S02]  /*12e8d0*/  @P5 STG.E.U8 desc[UR42][R16.64], R3 ;  /* 0x0000000310005986 */ /* 0x0001e4000c10112a */
[----:B0-----:R-:W-:-:S05]  /*12e8e0*/  PRMT R3, R11, 0x7772, RZ ;  /* 0x000077720b037816 */ /* 0x001fca00000000ff */
[----:B----4-:R0:W-:Y:S04]  /*12e8f0*/  @P4 STG.E.U8 desc[UR42][R14.64], R3 ;  /* 0x000000030e004986 */ /* 0x0101e8000c10112a */
[----:B0-----:R-:W4:Y:S04]  /*12e900*/  LDL.LU R15, [R1+0x778] ;  /* 0x00077800010f7983 */ /* 0x001f280000300800 */
[----:B------:R-:W4:Y:S01]  /*12e910*/  LDL.LU.64 R18, [R1+0xca8] ;  /* 0x000ca80001127983 */ /* 0x000f220000300a00 */
[----:B------:R-:W-:-:S03]  /*12e920*/  PRMT R3, R11, 0x7773, RZ ;  /* 0x000077730b037816 */ /* 0x000fc600000000ff */
[----:B------:R-:W4:Y:S04]  /*12e930*/  LDL.LU.64 R16, [R1+0xca0] ;  /* 0x000ca00001107983 */ /* 0x000f280000300a00 */
[----:B---3--:R0:W-:Y:S04]  /*12e940*/  @P6 STG.E.U8 desc[UR42][R12.64], R3 ;  /* 0x000000030c006986 */ /* 0x0081e8000c10112a */
[----:B0-----:R-:W3:Y:S04]  /*12e950*/  LDL.LU.64 R12, [R1+0xc98] ;  /* 0x000c9800010c7983 */ /* 0x001ee80000300a00 */
[----:B------:R-:W3:Y:S04]  /*12e960*/  LDL.LU.64 R26, [R1+0xc90] ;  /* 0x000c9000011a7983 */ /* 0x000ee80000300a00 */
[----:B------:R-:W3:Y:S04]  /*12e970*/  LDL.LU R11, [R1+0x78c] ;  /* 0x00078c00010b7983 */ /* 0x000ee80000300800 */
[----:B------:R-:W3:Y:S04]  /*12e980*/  LDL.LU.64 R24, [R1+0xc88] ;  /* 0x000c880001187983 */ /* 0x000ee80000300a00 */
[----:B------:R-:W3:Y:S01]  /*12e990*/  LDL.LU R14, [R1+0x77c] ;  /* 0x00077c00010e7983 */ /* 0x000ee20000300800 */
[----:B------:R-:W-:-:S02]  /*12e9a0*/  LOP3.LUT R4, R4, 0xfffffdff, RZ, 0xc0, !PT ;  /* 0xfffffdff04047812 */ /* 0x000fc400078ec0ff */
[C---:B--2---:R-:W-:Y:S02]  /*12e9b0*/  LOP3.LUT P5, RZ, R2.reuse, 0x80000000, RZ, 0xc0, !PT ;  /* 0x8000000002ff7812 */ /* 0x044fe400078ac0ff */
[C---:B------:R-:W-:Y:S02]  /*12e9c0*/  LOP3.LUT P1, RZ, R2.reuse, 0x8000, RZ, 0xc0, !PT ;  /* 0x0000800002ff7812 */ /* 0x040fe4000782c0ff */
[C---:B------:R-:W-:Y:S02]  /*12e9d0*/  LOP3.LUT P0, RZ, R2.reuse, 0x20000000, RZ, 0xc0, !PT ;  /* 0x2000000002ff7812 */ /* 0x040fe4000780c0ff */
[----:B------:R-:W-:-:S09]  /*12e9e0*/  LOP3.LUT P3, RZ, R2, 0x10000000, RZ, 0xc0, !PT ;  /* 0x1000000002ff7812 */ /* 0x000fd2000786c0ff */
[----:B------:R-:W-:Y:S02]  /*12e9f0*/  @P1 LOP3.LUT R4, R4, 0x200, RZ, 0xfc, !PT ;  /* 0x0000020004041812 */ /* 0x000fe400078efcff */
[----:B------:R-:W-:Y:S02]  /*12ea00*/  LOP3.LUT P1, RZ, R2, 0x20000, RZ, 0xc0, !PT ;  /* 0x0002000002ff7812 */ /* 0x000fe4000782c0ff */
[----:B------:R-:W-:Y:S02]  /*12ea10*/  LOP3.LUT R4, R4, 0xfffffbff, RZ, 0xc0, !PT ;  /* 0xfffffbff04047812 */ /* 0x000fe400078ec0ff */
[----:B------:R-:W-:-:S09]  /*12ea20*/  LOP3.LUT P2, RZ, R2, 0x1000000, RZ, 0xc0, !PT ;  /* 0x0100000002ff7812 */ /* 0x000fd2000784c0ff */
[----:B------:R-:W-:Y:S02]  /*12ea30*/  @P1 LOP3.LUT R4, R4, 0x400, RZ, 0xfc, !PT ;  /* 0x0000040004041812 */ /* 0x000fe400078efcff */
[----:B------:R-:W-:Y:S02]  /*12ea40*/  LOP3.LUT P1, RZ, R2, 0x80000, RZ, 0xc0, !PT ;  /* 0x0008000002ff7812 */ /* 0x000fe4000782c0ff */
[----:B------:R-:W-:-:S11]  /*12ea50*/  LOP3.LUT R4, R4, 0xfffff7ff, RZ, 0xc0, !PT ;  /* 0xfffff7ff04047812 */ /* 0x000fd600078ec0ff */
[----:B------:R-:W-:Y:S02]  /*12ea60*/  @P1 LOP3.LUT R4, R4, 0x800, RZ, 0xfc, !PT ;  /* 0x0000080004041812 */ /* 0x000fe400078efcff */
[----:B------:R-:W-:Y:S02]  /*12ea70*/  LOP3.LUT P1, RZ, R2, 0x100000, RZ, 0xc0, !PT ;  /* 0x0010000002ff7812 */ /* 0x000fe4000782c0ff */
[----:B----4-:R-:W-:-:S05]  /*12ea80*/  PRMT R3, R15, 0x7770, RZ ;  /* 0x000077700f037816 */ /* 0x010fca00000000ff */
[----:B------:R0:W-:Y:S04]  /*12ea90*/  @P5 STG.E.U8 desc[UR42][R22.64], R3 ;  /* 0x0000000316005986 */ /* 0x0001e8000c10112a */
[----:B0-----:R-:W2:Y:S01]  /*12eaa0*/  LDL.LU.64 R22, [R1+0xc80] ;  /* 0x000c800001167983 */ /* 0x001ea20000300a00 */
[----:B------:R-:W-:-:S05]  /*12eab0*/  PRMT R3, R15, 0x7771, RZ ;  /* 0x000077710f037816 */ /* 0x000fca00000000ff */
[----:B------:R0:W-:Y:S02]  /*12eac0*/  @P0 STG.E.U8 desc[UR42][R28.64], R3 ;  /* 0x000000031c000986 */ /* 0x0001e4000c10112a */
[----:B0-----:R-:W-:-:S05]  /*12ead0*/  PRMT R3, R15, 0x7772, RZ ;  /* 0x000077720f037816 */ /* 0x001fca00000000ff */
[----:B------:R0:W-:Y:S04]  /*12eae0*/  @P3 STG.E.U8 desc[UR42][R20.64], R3 ;  /* 0x0000000314003986 */ /* 0x0001e8000c10112a */
[----:B0-----:R-:W4:Y:S01]  /*12eaf0*/  LDL.LU.64 R20, [R1+0xc68] ;  /* 0x000c680001147983 */ /* 0x001f220000300a00 */
[----:B------:R-:W-:-:S05]  /*12eb00*/  PRMT R3, R15, 0x7773, RZ ;  /* 0x000077730f037816 */ /* 0x000fca00000000ff */
[----:B------:R0:W-:Y:S04]  /*12eb10*/  @P2 STG.E.U8 desc[UR42][R18.64], R3 ;  /* 0x0000000312002986 */ /* 0x0001e8000c10112a */
[----:B0-----:R-:W4:Y:S01]  /*12eb20*/  LDL.LU.64 R18, [R1+0xc78] ;  /* 0x000c780001127983 */ /* 0x001f220000300a00 */
[----:B---3--:R-:W-:-:S05]  /*12eb30*/  PRMT R3, R11, 0x7770, RZ ;  /* 0x000077700b037816 */ /* 0x008fca00000000ff */
[----:B------:R0:W-:Y:S04]  /*12eb40*/  @P1 STG.E.U8 desc[UR42][R16.64], R3 ;  /* 0x0000000310001986 */ /* 0x0001e8000c10112a */
        /* <DEDUP_REMOVED lines=12> */
[----:B------:R-:W-:-:S04]  /*12ec10*/  @P6 LOP3.LUT R4, R4, 0x100, RZ, 0xfc, !PT ;  /* 0x0000010004046812 */ /* 0x000fc800078efcff */
[----:B------:R-:W-:Y:S02]  /*12ec20*/  LOP3.LUT P1, RZ, R4, 0x800, RZ, 0xc0, !PT ;  /* 0x0000080004ff7812 */ /* 0x000fe4000782c0ff */
[----:B------:R-:W-:-:S11]  /*12ec30*/  PRMT R3, R11, 0x7771, RZ ;  /* 0x000077710b037816 */ /* 0x000fd600000000ff */
[----:B------:R0:W-:Y:S01]  /*12ec40*/  @P1 STG.E.U8 desc[UR42][R12.64], R3 ;  /* 0x000000030c001986 */ /* 0x0001e2000c10112a */
[C---:B------:R-:W-:Y:S02]  /*12ec50*/  LOP3.LUT P1, RZ, R4.reuse, 0x400, RZ, 0xc0, !PT ;  /* 0x0000040004ff7812 */ /* 0x040fe4000782c0ff */
[----:B0-----:R-:W-:Y:S01]  /*12ec60*/  PRMT R3, R11, 0x7772, RZ ;  /* 0x000077720b037816 */ /* 0x001fe200000000ff */
[----:B------:R-:W3:Y:S10]  /*12ec70*/  LDL.LU R12, [R1+0x700] ;  /* 0x00070000010c7983 */ /* 0x000ef40000300800 */
[----:B------:R0:W-:Y:S01]  /*12ec80*/  @P1 STG.E.U8 desc[UR42][R26.64], R3 ;  /* 0x000000031a001986 */ /* 0x0001e2000c10112a */
[----:B------:R-:W-:-:S03]  /*12ec90*/  LOP3.LUT P1, RZ, R4, 0x200, RZ, 0xc0, !PT ;  /* 0x0000020004ff7812 */ /* 0x000fc6000782c0ff */
[----:B0-----:R-:W3:Y:S01]  /*12eca0*/  LDL.LU.64 R26, [R1+0xc60] ;  /* 0x000c6000011a7983 */ /* 0x001ee20000300a00 */
[----:B------:R-:W-:-:S03]  /*12ecb0*/  PRMT R3, R11, 0x7773, RZ ;  /* 0x000077730b037816 */ /* 0x000fc600000000ff */
[----:B------:R-:W3:Y:S06]  /*12ecc0*/  LDL.LU.64 R8, [R1+0xc48] ;  /* 0x000c480001087983 */ /* 0x000eec0000300a00 */
[----:B------:R0:W-:Y:S04]  /*12ecd0*/  @P1 STG.E.U8 desc[UR42][R24.64], R3 ;  /* 0x0000000318001986 */ /* 0x0001e8000c10112a */
[----:B0-----:R-:W3:Y:S01]  /*12ece0*/  LDL.LU.64 R24, [R1+0xc58] ;  /* 0x000c580001187983 */ /* 0x001ee20000300a00 */
[----:B------:R-:W-:-:S02]  /*12ecf0*/  LOP3.LUT P6, RZ, R2, 0x100, RZ, 0xc0, !PT ;  /* 0x0000010002ff7812 */ /* 0x000fc400078cc0ff */
[----:B------:R-:W-:Y:S01]  /*12ed00*/  PRMT R3, R14, 0x7770, RZ ;  /* 0x000077700e037816 */ /* 0x000fe200000000ff */
[----:B------:R-:W3:Y:S10]  /*12ed10*/  LDL.LU R13, [R1+0xac] ;  /* 0x0000ac00010d7983 */ /* 0x000ef40000300800 */
[----:B--2---:R0:W-:Y:S01]  /*12ed20*/  @P6 STG.E.U8 desc[UR42][R22.64], R3 ;  /* 0x0000000316006986 */ /* 0x0041e2000c10112a */
[----:B------:R-:W-:-:S03]  /*12ed30*/  LOP3.LUT P6, RZ, R4, 0x100, RZ, 0xc0, !PT ;  /* 0x0000010004ff7812 */ /* 0x000fc600078cc0ff */
[----:B0-----:R-:W2:Y:S04]  /*12ed40*/  LDL.LU.64 R22, [R1+0xc50] ;  /* 0x000c500001167983 */ /* 0x001ea80000300a00 */
[----:B------:R-:W2:Y:S04]  /*12ed50*/  LDL.LU.64 R6, [R1+0xc40] ;  /* 0x000c400001067983 */ /* 0x000ea80000300a00 */
[----:B------:R-:W2:Y:S01]  /*12ed60*/  LDL.LU R15, [R1+0x20] ;  /* 0x00002000010f7983 */ /* 0x000ea20000300800 */
[----:B------:R-:W-:-:S03]  /*12ed70*/  PRMT R3, R14, 0x7771, RZ ;  /* 0x000077710e037816 */ /* 0x000fc600000000ff */
[----:B------:R-:W2:Y:S04]  /*12ed80*/  LDL R11, [R1+0xa8] ;  /* 0x0000a800010b7983 */ /* 0x000ea80000100800 */
[----:B----4-:R0:W-:Y:S01]  /*12ed90*/  @P6 STG.E.U8 desc[UR42][R20.64], R3 ;  /* 0x0000000314006986 */ /* 0x0101e2000c10112a */
[----:B------:R-:W-:-:S03]  /*12eda0*/  LOP3.LUT P6, RZ, R4, 0x80, RZ, 0xc0, !PT ;  /* 0x0000008004ff7812 */ /* 0x000fc600078cc0ff */
[----:B0-----:R-:W4:Y:S01]  /*12edb0*/  LDL.LU.64 R20, [R1+0xc38] ;  /* 0x000c380001147983 */ /* 0x001f220000300a00 */
[----:B------:R-:W-:-:S03]  /*12edc0*/  PRMT R3, R14, 0x7772, RZ ;  /* 0x000077720e037816 */ /* 0x000fc600000000ff */
[----:B------:R-:W4:Y:S06]  /*12edd0*/  LDL.LU.64 R28, [R1+0xc30] ;  /* 0x000c3000011c7983 */ /* 0x000f2c0000300a00 */
[----:B------:R0:W-:Y:S01]  /*12ede0*/  @P6 STG.E.U8 desc[UR42][R18.64], R3 ;  /* 0x0000000312006986 */ /* 0x0001e2000c10112a */
[----:B------:R-:W-:Y:S02]  /*12edf0*/  LOP3.LUT P6, RZ, R4, 0x40, RZ, 0xc0, !PT ;  /* 0x0000004004ff7812 */ /* 0x000fe400078cc0ff */
[----:B0-----:R-:W-:Y:S01]  /*12ee00*/  PRMT R3, R14, 0x7773, RZ ;  /* 0x000077730e037816 */ /* 0x001fe200000000ff */
[----:B------:R-:W4:Y:S10]  /*12ee10*/  LDL.LU R19, [R1+0xa4] ;  /* 0x0000a40001137983 */ /* 0x000f340000300800 */
[----:B---3--:R0:W-:Y:S04]  /*12ee20*/  @P6 STG.E.U8 desc[UR42][R16.64], R3 ;  /* 0x0000000310006986 */ /* 0x0081e8000c10112a */
[----:B0-----:R-:W3:Y:S01]  /*12ee30*/  LDL.LU.64 R16, [R1+0xc28] ;  /* 0x000c280001107983 */ /* 0x001ee20000300a00 */
[----:B------:R-:W-:-:S03]  /*12ee40*/  LOP3.LUT P6, RZ, R4, 0x20, RZ, 0xc0, !PT ;  /* 0x0000002004ff7812 */ /* 0x000fc600078cc0ff */
[----:B------:R-:W3:Y:S01]  /*12ee50*/  LDL.LU R14, [R1+0x704] ;  /* 0x00070400010e7983 */ /* 0x000ee20000300800 */
[----:B------:R-:W-:-:S03]  /*12ee60*/  LOP3.LUT P5, RZ, R2, 0x8, RZ, 0xc0, !PT ;  /* 0x0000000802ff7812 */ /* 0x000fc600078ac0ff */
[----:B------:R-:W3:Y:S01]  /*12ee70*/  LDL.LU R18, [R1+0xd0] ;  /* 0x0000d00001127983 */ /* 0x000ee20000300800 */
[C---:B------:R-:W-:Y:S02]  /*12ee80*/  LOP3.LUT P4, RZ, R2.reuse, 0x4, RZ, 0xc0, !PT ;  /* 0x0000000402ff7812 */ /* 0x040fe4000788c0ff */
[C---:B------:R-:W-:Y:S02]  /*12ee90*/  LOP3.LUT P0, RZ, R2.reuse, 0x2, RZ, 0xc0, !PT ;  /* 0x0000000202ff7812 */ /* 0x040fe4000780c0ff */
[----:B------:R-:W-:Y:S02]  /*12eea0*/  LOP3.LUT P3, RZ, R2, 0x1, RZ, 0xc0, !PT ;  /* 0x0000000102ff7812 */ /* 0x000fe4000786c0ff */
[----:B------:R-:W-:-:S05]  /*12eeb0*/  PRMT R3, R12, 0x7770, RZ ;  /* 0x000077700c037816 */ /* 0x000fca00000000ff */
[----:B------:R0:W-:Y:S04]  /*12eec0*/  @P6 STG.E.U8 desc[UR42][R26.64], R3 ;  /* 0x000000031a006986 */ /* 0x0001e8000c10112a */
[----:B0-----:R-:W3:Y:S01]  /*12eed0*/  LDL.LU.64 R26, [R1+0xc20] ;  /* 0x000c2000011a7983 */ /* 0x001ee20000300a00 */
[----:B------:R-:W-:-:S05]  /*12eee0*/  PRMT R3, R12, 0x7771, RZ ;  /* 0x000077710c037816 */ /* 0x000fca00000000ff */
[----:B------:R0:W-:Y:S02]  /*12eef0*/  @P5 STG.E.U8 desc[UR42][R8.64], R3 ;  /* 0x0000000308005986 */ /* 0x0001e4000c10112a */
[----:B0-----:R-:W-:-:S05]  /*12ef00*/  PRMT R3, R12, 0x7772, RZ ;  /* 0x000077720c037816 */ /* 0x001fca00000000ff */
[----:B------:R0:W-:Y:S04]  /*12ef10*/  @P4 STG.E.U8 desc[UR42][R24.64], R3 ;  /* 0x0000000318004986 */ /* 0x0001e8000c10112a */
[----:B0-----:R-:W3:Y:S01]  /*12ef20*/  LDL.LU.64 R24, [R1+0xc18] ;  /* 0x000c180001187983 */ /* 0x001ee20000300a00 */
[----:B------:R-:W-:Y:S02]  /*12ef30*/  PRMT R3, R12, 0x7773, RZ ;  /* 0x000077730c037816 */ /* 0x000fe400000000ff */
[----:B------:R-:W-:Y:S02]  /*12ef40*/  LOP3.LUT P6, RZ, R4, 0x10, RZ, 0xc0, !PT ;  /* 0x0000001004ff7812 */ /* 0x000fe400078cc0ff */
[----:B------:R-:W-:Y:S01]  /*12ef50*/  LOP3.LUT P2, RZ, R2, 0x200, RZ, 0xc0, !PT ;  /* 0x0000020002ff7812 */ /* 0x000fe2000784c0ff */
[----:B--2---:R0:W-:Y:S04]  /*12ef60*/  @P0 STG.E.U8 desc[UR42][R22.64], R3 ;  /* 0x0000000316000986 */ /* 0x0041e8000c10112a */
[----:B0-----:R-:W2:Y:S01]  /*12ef70*/  LDL.LU.64 R22, [R1+0xc10] ;  /* 0x000c100001167983 */ /* 0x001ea20000300a00 */
[----:B------:R-:W-:-:S05]  /*12ef80*/  PRMT R3, R15, 0x7770, RZ ;  /* 0x000077700f037816 */ /* 0x000fca00000000ff */
[----:B------:R0:W-:Y:S02]  /*12ef90*/  @P3 STG.E.U8 desc[UR42][R6.64], R3 ;  /* 0x0000000306003986 */ /* 0x0001e4000c10112a */
[----:B0-----:R-:W-:-:S05]  /*12efa0*/  PRMT R3, R15, 0x7771, RZ ;  /* 0x000077710f037816 */ /* 0x001fca00000000ff */
[----:B----4-:R0:W-:Y:S01]  /*12efb0*/  @P6 STG.E.U8 desc[UR42][R20.64], R3 ;  /* 0x0000000314006986 */ /* 0x0101e2000c10112a */
[----:B------:R-:W-:-:S03]  /*12efc0*/  ISETP.LT.AND P6, PT, R13, UR23, !P2 ;  /* 0x000000170d007c0c */ /* 0x000fc6000d7c1270 */
[----:B0-----:R-:W4:Y:S01]  /*12efd0*/  LDL.LU.64 R20, [R1+0xc08] ;  /* 0x000c080001147983 */ /* 0x001f220000300a00 */
[----:B------:R-:W-:-:S03]  /*12efe0*/  PRMT R3, R15, 0x7772, RZ ;  /* 0x000077720f037816 */ /* 0x000fc600000000ff */
[----:B------:R-:W4:Y:S06]  /*12eff0*/  LDL.LU R12, [R1+0x24] ;  /* 0x00002400010c7983 */ /* 0x000f2c0000300800 */
[----:B------:R0:W-:Y:S01]  /*12f000*/  @P6 STG.E.U8 desc[UR42][R28.64], R3 ;  /* 0x000000031c006986 */ /* 0x0001e2000c10112a */
[----:B------:R-:W-:Y:S01]  /*12f010*/  ISETP.LT.AND P6, PT, R11, UR4, !P2 ;  /* 0x000000040b007c0c */ /* 0x000fe2000d7c1270 */
[----:B------:R-:W1:Y:S02]  /*12f020*/  LDCU UR4, c[0x0][0x398] ;  /* 0x00007300ff0477ac */ /* 0x000e640008000800 */
[----:B0-----:R-:W4:Y:S01]  /*12f030*/  LDL.LU.64 R28, [R1+0xc00] ;  /* 0x000c0000011c7983 */ /* 0x001f220000300a00 */
[----:B------:R-:W-:-:S09]  /*12f040*/  PRMT R3, R15, 0x7773, RZ ;  /* 0x000077730f037816 */ /* 0x000fd200000000ff */
[----:B---3--:R0:W-:Y:S04]  /*12f050*/  @P6 STG.E.U8 desc[UR42][R16.64], R3 ;  /* 0x0000000310006986 */ /* 0x0081e8000c10112a */
[----:B0-----:R-:W3:Y:S01]  /*12f060*/  LDL.LU.64 R16, [R1+0xbf8] ;  /* 0x000bf80001107983 */ /* 0x001ee20000300a00 */
[----:B------:R-:W-:-:S04]  /*12f070*/  LOP3.LUT P1, RZ, R2, 0x400, RZ, 0xc0, !PT ;  /* 0x0000040002ff7812 */ /* 0x000fc8000782c0ff */
[----:B-1----:R-:W-:Y:S01]  /*12f080*/  ISETP.LT.AND P6, PT, R19, UR4, !P1 ;  /* 0x0000000413007c0c */ /* 0x002fe2000cfc1270 */
[----:B------:R-:W0:Y:S01]  /*12f090*/  LDCU UR4, c[0x0][0x398] ;  /* 0x00007300ff0477ac */ /* 0x000e220008000800 */
[----:B------:R-:W-:Y:S02]  /*12f0a0*/  PRMT R3, R14, 0x7770, RZ ;  /* 0x000077700e037816 */ /* 0x000fe400000000ff */
[----:B------:R-:W-:-:S09]  /*12f0b0*/  LOP3.LUT P0, RZ, R2, 0x800, RZ, 0xc0, !PT ;  /* 0x0000080002ff7812 */ /* 0x000fd2000780c0ff */
[----:B------:R1:W-:Y:S01]  /*12f0c0*/  @P6 STG.E.U8 desc[UR42][R26.64], R3 ;  /* 0x000000031a006986 */ /* 0x0003e2000c10112a */
[----:B0-----:R-:W-:Y:S01]  /*12f0d0*/  ISETP.LT.AND P6, PT, R18, UR4, !P1 ;  /* 0x0000000412007c0c */ /* 0x001fe2000cfc1270 */
[----:B------:R-:W0:Y:S02]  /*12f0e0*/  LDCU UR4, c[0x0][0x398] ;  /* 0x00007300ff0477ac */ /* 0x000e240008000800 */
[----:B-1----:R-:W3:Y:S01]  /*12f0f0*/  LDL.LU.64 R26, [R1+0xbf0] ;  /* 0x000bf000011a7983 */ /* 0x002ee20000300a00 */
[----:B------:R-:W-:-:S09]  /*12f100*/  PRMT R3, R14, 0x7771, RZ ;  /* 0x000077710e037816 */ /* 0x000fd200000000ff */
[----:B------:R1:W-:Y:S04]  /*12f110*/  @P6 STG.E.U8 desc[UR42][R24.64], R3 ;  /* 0x0000000318006986 */ /* 0x0003e8000c10112a */
[----:B-1----:R-:W3:Y:S01]  /*12f120*/  LDL.LU.64 R24, [R1+0xbe8] ;  /* 0x000be80001187983 */ /* 0x002ee20000300a00 */
[----:B0-----:R-:W-:Y:S01]  /*12f130*/  ISETP.LT.AND P6, PT, R13, UR4, !P1 ;  /* 0x000000040d007c0c */ /* 0x001fe2000cfc1270 */
[----:B------:R-:W0:Y:S01]  /*12f140*/  LDCU UR4, c[0x0][0x398] ;  /* 0x00007300ff0477ac */ /* 0x000e220008000800 */
[C---:B------:R-:W-:Y:S01]  /*12f150*/  PRMT R3, R14.reuse, 0x7772, RZ ;  /* 0x000077720e037816 */ /* 0x040fe200000000ff */
[----:B------:R-:W3:Y:S10]  /*12f160*/  LDL.LU R15, [R1+0x708] ;  /* 0x00070800010f7983 */ /* 0x000ef40000300800 */
[----:B--2---:R1:W-:Y:S01]  /*12f170*/  @P6 STG.E.U8 desc[UR42][R22.64], R3 ;  /* 0x0000000316006986 */ /* 0x0043e2000c10112a */
[----:B0-----:R-:W-:Y:S01]  /*12f180*/  ISETP.LT.AND P6, PT, R11, UR4, !P1 ;  /* 0x000000040b007c0c */ /* 0x001fe2000cfc1270 */
[----:B------:R-:W0:Y:S02]  /*12f190*/  LDCU UR4, c[0x0][0x398] ;  /* 0x00007300ff0477ac */ /* 0x000e240008000800 */
[----:B-1----:R-:W2:Y:S01]  /*12f1a0*/  LDL.LU.64 R22, [R1+0xbe0] ;  /* 0x000be00001167983 */ /* 0x002ea20000300a00 */
[----:B------:R-:W-:-:S09]  /*12f1b0*/  PRMT R3, R14, 0x7773, RZ ;  /* 0x000077730e037816 */ /* 0x000fd200000000ff */
[----:B----4-:R1:W-:Y:S01]  /*12f1c0*/  @P6 STG.E.U8 desc[UR42][R20.64], R3 ;  /* 0x0000000314006986 */ /* 0x0103e2000c10112a */
[----:B0-----:R-:W-:Y:S01]  /*12f1d0*/  ISETP.LT.AND P6, PT, R19, UR4, !P0 ;  /* 0x0000000413007c0c */ /* 0x001fe2000c7c1270 */
[----:B------:R-:W0:Y:S02]  /*12f1e0*/  LDCU UR4, c[0x0][0x398] ;  /* 0x00007300ff0477ac */ /* 0x000e240008000800 */
[----:B-1----:R-:W4:Y:S01]  /*12f1f0*/  LDL.LU.64 R20, [R1+0xbc8] ;  /* 0x000bc80001147983 */ /* 0x002f220000300a00 */
[----:B------:R-:W-:-:S09]  /*12f200*/  PRMT R3, R12, 0x7770, RZ ;  /* 0x000077700c037816 */ /* 0x000fd200000000ff */
[----:B------:R1:W-:Y:S01]  /*12f210*/  @P6 STG.E.U8 desc[UR42][R28.64], R3 ;  /* 0x000000031c006986 */ /* 0x0003e2000c10112a */
[----:B0-----:R-:W-:Y:S01]  /*12f220*/  ISETP.LT.AND P6, PT, R18, UR4, !P0 ;  /* 0x0000000412007c0c */ /* 0x001fe2000c7c1270 */
[----:B------:R-:W0:Y:S02]  /*12f230*/  LDCU UR4, c[0x0][0x398] ;  /* 0x00007300ff0477ac */ /* 0x000e240008000800 */
[----:B-1----:R-:W4:Y:S01]  /*12f240*/  LDL.LU.64 R28, [R1+0xbd8] ;  /* 0x000bd800011c7983 */ /* 0x002f220000300a00 */
[----:B------:R-:W-:-:S09]  /*12f250*/  PRMT R3, R12, 0x7771, RZ ;  /* 0x000077710c037816 */ /* 0x000fd200000000ff */
[----:B---3--:R1:W-:Y:S04]  /*12f260*/  @P6 STG.E.U8 desc[UR42][R16.64], R3 ;  /* 0x0000000310006986 */ /* 0x0083e8000c10112a */
[----:B-1----:R-:W3:Y:S01]  /*12f270*/  LDL.LU.64 R16, [R1+0xbd0] ;  /* 0x000bd00001107983 */ /* 0x002ee20000300a00 */
[----:B0-----:R-:W-:Y:S01]  /*12f280*/  ISETP.LT.AND P6, PT, R13, UR4, !P0 ;  /* 0x000000040d007c0c */ /* 0x001fe2000c7c1270 */
[----:B------:R-:W0:Y:S01]  /*12f290*/  LDCU UR4, c[0x0][0x398] ;  /* 0x00007300ff0477ac */ /* 0x000e220008000800 */
[----:B------:R-:W-:Y:S01]  /*12f2a0*/  PRMT R3, R12, 0x7772, RZ ;  /* 0x000077720c037816 */ /* 0x000fe200000000ff */
[----:B------:R-:W3:Y:S01]  /*12f2b0*/  LDL.LU R14, [R1+0x28] ;  /* 0x00002800010e7983 */ /* 0x000ee20000300800 */
        /* <DEDUP_REMOVED lines=10> */
[----:B------:R-:W-:-:S11]  /*12f360*/  PRMT R3, R15, 0x7770, RZ ;  /* 0x000077700f037816 */ /* 0x000fd600000000ff */
        /* <DEDUP_REMOVED lines=9> */
[----:B------:R-:W-:-:S03]  /*12f400*/  PRMT R3, R15, 0x7772, RZ ;  /* 0x000077720f037816 */ /* 0x000fc600000000ff */
[----:B------:R-:W4:Y:S06]  /*12f410*/  LDL.LU R12, [R1+0x70c] ;  /* 0x00070c00010c7983 */ /* 0x000f2c0000300800 */
[----:B------:R1:W-:Y:S01]  /*12f420*/  @P6 STG.E.U8 desc[UR42][R28.64], R3 ;  /* 0x000000031c006986 */ /* 0x0003e2000c10112a */
[----:B0-----:R-:W-:Y:S01]  /*12f430*/  ISETP.LT.AND P6, PT, R11, UR4, !P2 ;  /* 0x000000040b007c0c */ /* 0x001fe2000d7c1270 */
[----:B------:R-:W0:Y:S02]  /*12f440*/  LDCU UR4, c[0x0][0x398] ;  /* 0x00007300ff0477ac */ /* 0x000e240008000800 */
[----:B-1----:R-:W4:Y:S01]  /*12f450*/  LDL.LU.64 R28, [R1+0xba0] ;  /* 0x000ba000011c7983 */ /* 0x002f220000300a00 */
[----:B------:R-:W-:-:S09]  /*12f460*/  PRMT R3, R15, 0x7773, RZ ;  /* 0x000077730f037816 */ /* 0x000fd200000000ff */
[----:B---3--:R1:W-:Y:S04]  /*12f470*/  @P6 STG.E.U8 desc[UR42][R16.64], R3 ;  /* 0x0000000310006986 */ /* 0x0083e8000c10112a */
[----:B-1----:R-:W3:Y:S01]  /*12f480*/  LDL.LU.64 R16, [R1+0xb98] ;  /* 0x000b980001107983 */ /* 0x002ee20000300a00 */
[----:B------:R-:W-:-:S04]  /*12f490*/  LOP3.LUT P1, RZ, R2, 0x2000, RZ, 0xc0, !PT ;  /* 0x0000200002ff7812 */ /* 0x000fc8000782c0ff */
[----:B0-----:R-:W-:Y:S01]  /*12f4a0*/  ISETP.LT.AND P6, PT, R19, UR4, !P1 ;  /* 0x0000000413007c0c */ /* 0x001fe2000cfc1270 */
        /* <DEDUP_REMOVED lines=167> */
[C---:B------:R-:W-:Y:S02]  /*12ff20*/  LOP3.LUT P2, RZ, R2.reuse, 0x40000000, RZ, 0xc0, !PT ;  /* 0x4000000002ff7812 */ /* 0x040fe4000784c0ff */
[----:B------:R-:W-:-:S07]  /*12ff30*/  LOP3.LUT P1, RZ, R2, 0x400000, RZ, 0xc0, !PT ;  /* 0x0040000002ff7812 */ /* 0x000fce000782c0ff */
[----:B------:R1:W-:Y:S01]  /*12ff40*/  @P6 STG.E.U8 desc[UR42][R26.64], R3 ;  /* 0x000000031a006986 */ /* 0x0003e2000c10112a */
[----:B0-----:R-:W-:-:S03]  /*12ff50*/  ISETP.LT.AND P6, PT, R11, UR4, !P0 ;  /* 0x000000040b007c0c */ /* 0x001fc6000c7c1270 */
[----:B-1----:R-:W3:Y:S01]  /*12ff60*/  LDL.LU.64 R26, [R1+0x9c8] ;  /* 0x0009c800011a7983 */ /* 0x002ee20000300a00 */
[----:B------:R-:W-:Y:S02]  /*12ff70*/  LOP3.LUT P0, RZ, R2, 0x2000000, RZ, 0xc0, !PT ;  /* 0x0200000002ff7812 */ /* 0x000fe4000780c0ff */
[----:B------:R-:W-:Y:S01]  /*12ff80*/  PRMT R2, R12, 0x7773, RZ ;  /* 0x000077730c027816 */ /* 0x000fe200000000ff */
[----:B------:R-:W0:Y:S06]  /*12ff90*/  LDCU UR4, c[0x0][0x398] ;  /* 0x00007300ff0477ac */ /* 0x000e2c0008000800 */
        /* <DEDUP_REMOVED lines=9> */
[----:B------:R-:W-:-:S03]  /*130030*/  PRMT R2, R15, 0x7771, RZ ;  /* 0x000077710f027816 */ /* 0x000fc600000000ff */
[----:B------:R-:W2:Y:S06]  /*130040*/  LDL.LU R10, [R1+0x2208] ;  /* 0x00220800010a7983 */ /* 0x000eac0000300800 */
        /* <DEDUP_REMOVED lines=15> */
[----:B------:R-:W-:-:S11]  /*130140*/  PRMT R2, R14, 0x7770, RZ ;  /* 0x000077700e027816 */ /* 0x000fd600000000ff */
        /* <DEDUP_REMOVED lines=25> */
[----:B------:R-:W-:-:S03]  /*1302e0*/  PRMT R2, R12, 0x7771, RZ ;  /* 0x000077710c027816 */ /* 0x000fc600000000ff */
[----:B------:R-:W4:Y:S06]  /*1302f0*/  LDL.LU R14, [R1+0x3b0] ;  /* 0x0003b000010e7983 */ /* 0x000f2c0000300800 */
[----:B---3--:R1:W-:Y:S04]  /*130300*/  @P6 STG.E.U8 desc[UR42][R16.64], R2 ;  /* 0x0000000210006986 */ /* 0x0083e8000c10112a */
[----:B-1----:R-:W3:Y:S01]  /*130310*/  LDL.LU.64 R16, [R1+0x928] ;  /* 0x0009280001107983 */ /* 0x002ee20000300a00 */
[----:B0-----:R-:W-:Y:S01]  /*130320*/  ISETP.LT.AND P6, PT, R13, UR4, !P0 ;  /* 0x000000040d007c0c */ /* 0x001fe2000c7c1270 */
[----:B------:R-:W0:Y:S01]  /*130330*/  LDCU UR4, c[0x0][0x398] ;  /* 0x00007300ff0477ac */ /* 0x000e220008000800 */
[----:B------:R-:W-:-:S02]  /*130340*/  PRMT R2, R12, 0x7772, RZ ;  /* 0x000077720c027816 */ /* 0x000fc400000000ff */
        /* <DEDUP_REMOVED lines=23> */
[----:B0-----:R-:W-:Y:S02]  /*1304c0*/  ISETP.LT.AND P5, PT, R11, UR4, !P5 ;  /* 0x000000040b007c0c */ /* 0x001fe4000efa1270 */
[C---:B------:R-:W-:Y:S02]  /*1304d0*/  LOP3.LUT P4, RZ, R4.reuse, 0x4, RZ, 0xc0, !PT ;  /* 0x0000000404ff7812 */ /* 0x040fe4000788c0ff */
[----:B------:R-:W-:-:S02]  /*1304e0*/  LOP3.LUT P3, RZ, R4, 0x2, RZ, 0xc0, !PT ;  /* 0x0000000204ff7812 */ /* 0x000fc4000786c0ff */
[----:B------:R-:W-:Y:S01]  /*1304f0*/  LOP3.LUT P2, RZ, R4, 0x1, RZ, 0xc0, !PT ;  /* 0x0000000104ff7812 */ /* 0x000fe2000784c0ff */
[----:B------:R-:W0:Y:S01]  /*130500*/  LDCU UR4, c[0x0][0x398] ;  /* 0x00007300ff0477ac */ /* 0x000e220008000800 */
[----:B------:R-:W3:Y:S04]  /*130510*/  LDS.128 R4, [R14] ;  /* 0x000000000e047984 */ /* 0x000ee80000000c00 */
[----:B-1----:R-:W4:Y:S01]  /*130520*/  LDL.LU.64 R28, [R1+0x998] ;  /* 0x00099800011c7983 */ /* 0x002f220000300a00 */
[----:B------:R-:W-:-:S05]  /*130530*/  PRMT R2, R15, 0x7773, RZ ;  /* 0x000077730f027816 */ /* 0x000fca00000000ff */
        /* <DEDUP_REMOVED lines=14> */
[C---:B------:R-:W-:Y:S02]  /*130620*/  PRMT R2, R4.reuse, 0x7772, RZ ;  /* 0x0000777204027816 */ /* 0x040fe400000000ff */
[----:B------:R-:W-:Y:S02]  /*130630*/  PRMT R4, R4, 0x7773, RZ ;  /* 0x0000777304047816 */ /* 0x000fe400000000ff */
[----:B0-----:R-:W-:Y:S01]  /*130640*/  ISETP.LT.AND P4, PT, R11, UR4, !P4 ;  /* 0x000000040b007c0c */ /* 0x001fe2000e781270 */
[----:B------:R-:W0:Y:S06]  /*130650*/  LDCU UR4, c[0x0][0x398] ;  /* 0x00007300ff0477ac */ /* 0x000e2c0008000800 */
[----:B--2---:R1:W-:Y:S04]  /*130660*/  @P5 STG.E.U8 desc[UR42][R22.64], R2 ;  /* 0x0000000216005986 */ /* 0x0043e8000c10112a */
[----:B-1----:R-:W2:Y:S04]  /*130670*/  LDL.LU.64 R22, [R1+0x9f8] ;  /* 0x0009f80001167983 */ /* 0x002ea80000300a00 */
        /* <DEDUP_REMOVED lines=14> */
[C---:B------:R-:W-:Y:S01]  /*130760*/  PRMT R2, R12.reuse, 0x7772, RZ ;  /* 0x000077720c027816 */ /* 0x040fe200000000ff */
[----:B------:R-:W3:Y:S01]  /*130770*/  LDL.LU R15, [R1+0x798] ;  /* 0x00079800010f7983 */ /* 0x000ee20000300800 */
[----:B0-----:R-:W-:Y:S01]  /*130780*/  ISETP.LT.AND P3, PT, R11, UR4, !P3 ;  /* 0x000000040b007c0c */ /* 0x001fe2000df61270 */
[----:B------:R-:W0:Y:S08]  /*130790*/  LDCU UR4, c[0x0][0x398] ;  /* 0x00007300ff0477ac */ /* 0x000e300008000800 */
[----:B------:R1:W-:Y:S04]  /*1307a0*/  @P4 STG.E.U8 desc[UR42][R26.64], R2 ;  /* 0x000000021a004986 */ /* 0x0003e8000c10112a */
[----:B-1----:R-:W3:Y:S01]  /*1307b0*/  LDL.LU.64 R26, [R1+0xa48] ;  /* 0x000a4800011a7983 */ /* 0x002ee20000300a00 */
[----:B------:R-:W-:-:S05]  /*1307c0*/  PRMT R2, R12, 0x7773, RZ ;  /* 0x000077730c027816 */ /* 0x000fca00000000ff */
        /* <DEDUP_REMOVED lines=8> */
[----:B-1----:R-:W2:Y:S04]  /*130850*/  LDL.LU.64 R22, [R1+0xab0] ;  /* 0x000ab00001167983 */ /* 0x002ea80000300a00 */
[----:B------:R-:W2:Y:S01]  /*130860*/  LDL.LU.64 R8, [R1+0xaa8] ;  /* 0x000aa80001087983 */ /* 0x000ea20000300a00 */
[----:B------:R-:W-:-:S05]  /*130870*/  PRMT R2, R5, 0x7771, RZ ;  /* 0x0000777105027816 */ /* 0x000fca00000000ff */
[----:B----4-:R1:W-:Y:S01]  /*130880*/  @P3 STG.E.U8 desc[UR42][R20.64], R2 ;  /* 0x0000000214003986 */ /* 0x0103e2000c10112a */
[----:B0-----:R-:W-:Y:S01]  /*130890*/  ISETP.LT.AND P3, PT, R13, UR4, !P2 ;  /* 0x000000040d007c0c */ /* 0x001fe2000d761270 */
[----:B------:R-:W0:Y:S02]  /*1308a0*/  LDCU UR4, c[0x0][0x398] ;  /* 0x00007300ff0477ac */ /* 0x000e240008000800 */
[----:B-1----:R-:W4:Y:S01]  /*1308b0*/  LDL.LU.64 R20, [R1+0xaa0] ;  /* 0x000aa00001147983 */ /* 0x002f220000300a00 */
[----:B------:R-:W-:-:S09]  /*1308c0*/  PRMT R2, R5, 0x7772, RZ ;  /* 0x0000777205027816 */ /* 0x000fd200000000ff */
[----:B------:R1:W-:Y:S01]  /*1308d0*/  @P3 STG.E.U8 desc[UR42][R28.64], R2 ;  /* 0x000000021c003986 */ /* 0x0003e2000c10112a */
[----:B0-----:R-:W-:Y:S02]  /*1308e0*/  ISETP.LT.AND P2, PT, R11, UR4, !P2 ;  /* 0x000000040b007c0c */ /* 0x001fe4000d741270 */
[----:B------:R-:W-:Y:S01]  /*1308f0*/  PRMT R5, R5, 0x7773, RZ ;  /* 0x0000777305057816 */ /* 0x000fe200000000ff */
[----:B------:R-:W0:Y:S01]  /*130900*/  LDCU UR4, c[0x0][0x398] ;  /* 0x00007300ff0477ac */ /* 0x000e220008000800 */
[----:B-1----:R-:W4:Y:S09]  /*130910*/  LDL.LU.64 R28, [R1+0xac8] ;  /* 0x000ac800011c7983 */ /* 0x002f320000300a00 */
        /* <DEDUP_REMOVED lines=9> */
[----:B------:R-:W0:Y:S01]  /*1309b0*/  LDCU UR4, c[0x0][0x398] ;  /* 0x00007300ff0477ac */ /* 0x000e220008000800 */
[----:B-1----:R-:W-:Y:S01]  /*1309c0*/  PRMT R2, R15, 0x7771, RZ ;  /* 0x000077710f027816 */ /* 0x002fe200000000ff */
[----:B------:R-:W3:Y:S04]  /*1309d0*/  LDL.LU.64 R26, [R1+0xaf8] ;  /* 0x000af800011a7983 */ /* 0x000ee80000300a00 */
[----:B------:R-:W3:Y:S06]  /*1309e0*/  LDL.LU R12, [R1+0x79c] ;  /* 0x00079c00010c7983 */ /* 0x000eec0000300800 */
[----:B------:R1:W-:Y:S01]  /*1309f0*/  @P2 STG.E.U8 desc[UR42][R24.64], R2 ;  /* 0x0000000218002986 */ /* 0x0003e2000c10112a */
[----:B0-----:R-:W-:Y:S01]  /*130a00*/  ISETP.LT.AND P2, PT, R13, UR4, !P1 ;  /* 0x000000040d007c0c */ /* 0x001fe2000cf41270 */
[----:B------:R-:W0:Y:S02]  /*130a10*/  LDCU UR4, c[0x0][0x398] ;  /* 0x00007300ff0477ac */ /* 0x000e240008000800 */
[----:B-1----:R-:W3:Y:S01]  /*130a20*/  LDL.LU.64 R24, [R1+0xaf0] ;  /* 0x000af00001187983 */ /* 0x002ee20000300a00 */
[----:B------:R-:W-:-:S02]  /*130a30*/  PRMT R2, R15, 0x7772, RZ ;  /* 0x000077720f027816 */ /* 0x000fc400000000ff */
[----:B0-----:R-:W-:Y:S01]  /*130a40*/  ISETP.LT.AND P1, PT, R11, UR4, !P1 ;  /* 0x000000040b007c0c */ /* 0x001fe2000cf21270 */
[----:B------:R-:W0:Y:S06]  /*130a50*/  LDCU UR4, c[0x0][0x398] ;  /* 0x00007300ff0477ac */ /* 0x000e2c0008000800 */
[----:B--2---:R1:W-:Y:S02]  /*130a60*/  @P2 STG.E.U8 desc[UR42][R22.64], R2 ;  /* 0x0000000216002986 */ /* 0x0043e4000c10112a */
[----:B-1----:R-:W-:Y:S02]  /*130a70*/  PRMT R2, R15, 0x7773, RZ ;  /* 0x000077730f027816 */ /* 0x002fe400000000ff */
[----:B------:R-:W2:Y:S04]  /*130a80*/  LDL.LU.64 R22, [R1+0xb08] ;  /* 0x000b080001167983 */ /* 0x000ea80000300a00 */
[----:B------:R1:W-:Y:S01]  /*130a90*/  @P1 STG.E.U8 desc[UR42][R8.64], R2 ;  /* 0x0000000208001986 */ /* 0x0003e2000c10112a */
[----:B0-----:R-:W-:Y:S01]  /*130aa0*/  ISETP.LT.AND P1, PT, R19, UR4, !P6 ;  /* 0x0000000413007c0c */ /* 0x001fe2000f721270 */
[----:B------:R-:W0:Y:S01]  /*130ab0*/  LDCU UR4, c[0x0][0x398] ;  /* 0x00007300ff0477ac */ /* 0x000e220008000800 */
[----:B-1----:R-:W-:-:S11]  /*130ac0*/  PRMT R2, R6, 0x7770, RZ ;  /* 0x0000777006027816 */ /* 0x002fd600000000ff */
[----:B----4-:R1:W-:Y:S01]  /*130ad0*/  @P1 STG.E.U8 desc[UR42][R20.64], R2 ;  /* 0x0000000214001986 */ /* 0x0103e2000c10112a */
[----:B0-----:R-:W-:Y:S01]  /*130ae0*/  ISETP.LT.AND P1, PT, R18, UR4, !P6 ;  /* 0x0000000412007c0c */ /* 0x001fe2000f721270 */
[----:B------:R-:W0:Y:S02]  /*130af0*/  LDCU UR4, c[0x0][0x398] ;  /* 0x00007300ff0477ac */ /* 0x000e240008000800 */
[----:B-1----:R-:W4:Y:S01]  /*130b00*/  LDL.LU.64 R20, [R1+0xb20] ;  /* 0x000b200001147983 */ /* 0x002f220000300a00 */
[----:B------:R-:W-:-:S03]  /*130b10*/  PRMT R2, R6, 0x7771, RZ ;  /* 0x0000777106027816 */ /* 0x000fc600000000ff */
[----:B------:R-:W4:Y:S06]  /*130b20*/  LDL.LU.64 R8, [R1+0xb18] ;  /* 0x000b180001087983 */ /* 0x000f2c0000300a00 */
[----:B------:R1:W-:Y:S01]  /*130b30*/  @P1 STG.E.U8 desc[UR42][R28.64], R2 ;  /* 0x000000021c001986 */ /* 0x0003e2000c10112a */
[----:B0-----:R-:W-:Y:S01]  /*130b40*/  ISETP.LT.AND P1, PT, R13, UR4, !P6 ;  /* 0x000000040d007c0c */ /* 0x001fe2000f721270 */
[----:B------:R-:W0:Y:S01]  /*130b50*/  LDCU UR4, c[0x0][0x398] ;  /* 0x00007300ff0477ac */ /* 0x000e220008000800 */
[----:B-1----:R-:W-:-:S11]  /*130b60*/  PRMT R2, R6, 0x7772, RZ ;  /* 0x0000777206027816 */ /* 0x002fd600000000ff */
[----:B---3--:R1:W-:Y:S04]  /*130b70*/  @P1 STG.E.U8 desc[UR42][R16.64], R2 ;  /* 0x0000000210001986 */ /* 0x0083e8000c10112a */
[----:B-1----:R-:W3:Y:S01]  /*130b80*/  LDL.LU.64 R16, [R1+0xae8] ;  /* 0x000ae80001107983 */ /* 0x002ee20000300a00 */
[----:B0-----:R-:W-:Y:S01]  /*130b90*/  ISETP.LT.AND P1, PT, R11, UR4, !P6 ;  /* 0x000000040b007c0c */ /* 0x001fe2000f721270 */
[----:B------:R-:W0:Y:S01]  /*130ba0*/  LDCU UR4, c[0x0][0x398] ;  /* 0x00007300ff0477ac */ /* 0x000e220008000800 */
[----:B------:R-:W-:Y:S02]  /*130bb0*/  PRMT R6, R6, 0x7773, RZ ;  /* 0x0000777306067816 */ /* 0x000fe400000000ff */
[C---:B------:R-:W-:Y:S01]  /*130bc0*/  LOP3.LUT P4, RZ, R0.reuse, 0x20000, RZ, 0xc0, !PT ;  /* 0x0002000000ff7812 */ /* 0x040fe2000788c0ff */
[----:B------:R-:W3:Y:S01]  /*130bd0*/  LDL.LU.64 R28, [R1+0xac0] ;  /* 0x000ac000011c7983 */ /* 0x000ee20000300a00 */
[----:B------:R-:W-:-:S07]  /*130be0*/  LOP3.LUT P5, RZ, R0, 0x80000, RZ, 0xc0, !PT ;  /* 0x0008000000ff7812 */ /* 0x000fce00078ac0ff */
[----:B------:R1:W-:Y:S01]  /*130bf0*/  @P1 STG.E.U8 desc[UR42][R26.64], R6 ;  /* 0x000000061a001986 */ /* 0x0003e2000c10112a */
[----:B0-----:R-:W-:Y:S01]  /*130c00*/  ISETP.LT.AND P1, PT, R19, UR4, !P4 ;  /* 0x0000000413007c0c */ /* 0x001fe2000e721270 */
[----:B------:R-:W0:Y:S01]  /*130c10*/  LDCU UR4, c[0x0][0x398] ;  /* 0x00007300ff0477ac */ /* 0x000e220008000800 */
[----:B------:R-:W-:Y:S01]  /*130c20*/  PRMT R2, R12, 0x7770, RZ ;  /* 0x000077700c027816 */ /* 0x000fe200000000ff */
[----:B-1----:R-:W3:Y:S10]  /*130c30*/  LDL.LU.64 R26, [R1+0xa98] ;  /* 0x000a9800011a7983 */ /* 0x002ef40000300a00 */
[----:B------:R1:W-:Y:S01]  /*130c40*/  @P1 STG.E.U8 desc[UR42][R24.64], R2 ;  /* 0x0000000218001986 */ /* 0x0003e2000c10112a */
[----:B0-----:R-:W-:Y:S01]  /*130c50*/  ISETP.LT.AND P1, PT, R18, UR4, !P4 ;  /* 0x0000000412007c0c */ /* 0x001fe2000e721270 */
[----:B------:R-:W0:Y:S01]  /*130c60*/  LDCU UR4, c[0x0][0x398] ;  /* 0x00007300ff0477ac */ /* 0x000e220008000800 */
[C---:B-1----:R-:W-:Y:S01]  /*130c70*/  PRMT R2, R12.reuse, 0x7771, RZ ;  /* 0x000077710c027816 */ /* 0x042fe200000000ff */
[----:B------:R-:W3:Y:S04]  /*130c80*/  LDL.LU.64 R24, [R1+0xa90] ;  /* 0x000a900001187983 */ /* 0x000ee80000300a00 */
[----:B------:R-:W3:Y:S06]  /*130c90*/  LDL.LU R15, [R1+0x7a0] ;  /* 0x0007a000010f7983 */ /* 0x000eec0000300800 */
[----:B--2---:R1:W-:Y:S01]  /*130ca0*/  @P1 STG.E.U8 desc[UR42][R22.64], R2 ;  /* 0x0000000216001986 */ /* 0x0043e2000c10112a */
[----:B0-----:R-:W-:Y:S01]  /*130cb0*/  ISETP.LT.AND P1, PT, R13, UR4, !P4 ;  /* 0x000000040d007c0c */ /* 0x001fe2000e721270 */
[----:B------:R-:W0:Y:S01]  /*130cc0*/  LDCU UR4, c[0x0][0x398] ;  /* 0x00007300ff0477ac */ /* 0x000e220008000800 */
[C---:B-1----:R-:W-:Y:S01]  /*130cd0*/  PRMT R2, R12.reuse, 0x7772, RZ ;  /* 0x000077720c027816 */ /* 0x042fe200000000ff */
[----:B------:R-:W2:Y:S10]  /*130ce0*/  LDL.LU.64 R22, [R1+0xa28] ;  /* 0x000a280001167983 */ /* 0x000eb40000300a00 */
[----:B----4-:R1:W-:Y:S01]  /*130cf0*/  @P1 STG.E.U8 desc[UR42][R20.64], R2 ;  /* 0x0000000214001986 */ /* 0x0103e2000c10112a */
[----:B0-----:R-:W-:Y:S01]  /*130d00*/  ISETP.LT.AND P1, PT, R11, UR4, !P4 ;  /* 0x000000040b007c0c */ /* 0x001fe2000e721270 */
[----:B------:R-:W0:Y:S01]  /*130d10*/  LDCU UR4, c[0x0][0x398] ;  /* 0x00007300ff0477ac */ /* 0x000e220008000800 */
[----:B-1----:R-:W-:Y:S01]  /*130d20*/  PRMT R2, R12, 0x7773, RZ ;  /* 0x000077730c027816 */ /* 0x002fe200000000ff */
[----:B------:R-:W4:Y:S10]  /*130d30*/  LDL.LU.64 R20, [R1+0x9f0] ;  /* 0x0009f00001147983 */ /* 0x000f340000300a00 */
        /* <DEDUP_REMOVED lines=13> */
[C---:B------:R-:W-:Y:S02]  /*130e10*/  PRMT R2, R7.reuse, 0x7772, RZ ;  /* 0x0000777207027816 */ /* 0x040fe400000000ff */
[----:B------:R-:W-:Y:S02]  /*130e20*/  PRMT R7, R7, 0x7773, RZ ;  /* 0x0000777307077816 */ /* 0x000fe400000000ff */
[----:B------:R-:W-:-:S05]  /*130e30*/  LOP3.LUT P6, RZ, R0, 0x200000, RZ, 0xc0, !PT ;  /* 0x0020000000ff7812 */ /* 0x000fca00078cc0ff */
[----:B------:R1:W-:Y:S01]  /*130e40*/  @P1 STG.E.U8 desc[UR42][R26.64], R2 ;  /* 0x000000021a001986 */ /* 0x0003e2000c10112a */
[----:B0-----:R-:W-:Y:S01]  /*130e50*/  ISETP.LT.AND P1, PT, R11, UR4, !P5 ;  /* 0x000000040b007c0c */ /* 0x001fe2000ef21270 */
[----:B------:R-:W0:Y:S02]  /*130e60*/  LDCU UR4, c[0x0][0x398] ;  /* 0x00007300ff0477ac */ /* 0x000e240008000800 */
[----:B-1----:R-:W3:Y:S10]  /*130e70*/  LDL.LU.64 R26, [R1+0x990] ;  /* 0x00099000011a7983 */ /* 0x002ef40000300a00 */
[----:B------:R1:W-:Y:S01]  /*130e80*/  @P1 STG.E.U8 desc[UR42][R24.64], R7 ;  /* 0x0000000718001986 */ /* 0x0003e2000c10112a */
[----:B0-----:R-:W-:Y:S01]  /*130e90*/  ISETP.LT.AND P1, PT, R19, UR4, !P6 ;  /* 0x0000000413007c0c */ /* 0x001fe2000f721270 */
[----:B------:R-:W0:Y:S01]  /*130ea0*/  LDCU UR4, c[0x0][0x398] ;  /* 0x00007300ff0477ac */ /* 0x000e220008000800 */
[C---:B------:R-:W-:Y:S01]  /*130eb0*/  PRMT R2, R15.reuse, 0x7770, RZ ;  /* 0x000077700f027816 */ /* 0x040fe200000000ff */
[----:B------:R-:W0:Y:S04]  /*130ec0*/  LDS.128 R4, [R14+0x400] ;  /* 0x000400000e047984 */ /* 0x000e280000000c00 */
[----:B-1----:R-:W3:Y:S06]  /*130ed0*/  LDL.LU.64 R24, [R1+0x980] ;  /* 0x0009800001187983 */ /* 0x002eec0000300a00 */
        /* <DEDUP_REMOVED lines=11> */
[----:B---3--:R1:W-:Y:S04]  /*130f90*/  @P1 STG.E.U8 desc[UR42][R16.64], R2 ;  /* 0x0000000210001986 */ /* 0x0083e8000c10112a */
[----:B-1----:R-:W3:Y:S01]  /*130fa0*/  LDL.LU.64 R16, [R1+0x920] ;  /* 0x0009200001107983 */ /* 0x002ee20000300a00 */
[----:B------:R-:W-:-:S03]  /*130fb0*/  PRMT R2, R15, 0x7773, RZ ;  /* 0x000077730f027816 */ /* 0x000fc600000000ff */
[----:B------:R-:W3:Y:S01]  /*130fc0*/  LDL.LU.64 R14, [R1+0x918] ;  /* 0x00091800010e7983 */ /* 0x000ee20000300a00 */
[----:B0-----:R-:W-:Y:S01]  /*130fd0*/  ISETP.LT.AND P1, PT, R11, UR4, !P6 ;  /* 0x000000040b007c0c */ /* 0x001fe2000f721270 */
[----:B------:R-:W0:Y:S01]  /*130fe0*/  LDCU UR4, c[0x0][0x398] ;  /* 0x00007300ff0477ac */ /* 0x000e220008000800 */
[----:B------:R-:W-:-:S11]  /*130ff0*/  LOP3.LUT P4, RZ, R0, 0x400000, RZ, 0xc0, !PT ;  /* 0x0040000000ff7812 */ /* 0x000fd6000788c0ff */
[----:B------:R1:W-:Y:S01]  /*131000*/  @P1 STG.E.U8 desc[UR42][R28.64], R2 ;  /* 0x000000021c001986 */ /* 0x0003e2000c10112a */
[----:B0-----:R-:W-:Y:S01]  /*131010*/  ISETP.LT.AND P1, PT, R19, UR4, !P4 ;  /* 0x0000000413007c0c */ /* 0x001fe2000e721270 */
[----:B------:R-:W0:Y:S01]  /*131020*/  LDCU UR4, c[0x0][0x398] ;  /* 0x00007300ff0477ac */ /* 0x000e220008000800 */
[----:B-1----:R-:W-:Y:S02]  /*131030*/  PRMT R2, R4, 0x7770, RZ ;  /* 0x0000777004027816 */ /* 0x002fe400000000ff */
[----:B------:R-:W-:-:S09]  /*131040*/  LOP3.LUT P5, RZ, R0, 0x1000, RZ, 0xc0, !PT ;  /* 0x0000100000ff7812 */ /* 0x000fd200078ac0ff */
[----:B------:R1:W-:Y:S01]  /*131050*/  @P1 STG.E.U8 desc[UR42][R26.64], R2 ;  /* 0x000000021a001986 */ /* 0x0003e2000c10112a */
[----:B0-----:R-:W-:Y:S01]  /*131060*/  ISETP.LT.AND P1, PT, R18, UR4, !P4 ;  /* 0x0000000412007c0c */ /* 0x001fe2000e721270 */
[----:B------:R-:W0:Y:S01]  /*131070*/  LDCU UR4, c[0x0][0x398] ;  /* 0x00007300ff0477ac */ /* 0x000e220008000800 */
[C---:B-1----:R-:W-:Y:S01]  /*131080*/  PRMT R2, R4.reuse, 0x7771, RZ ;  /* 0x0000777104027816 */ /* 0x042fe200000000ff */
[----:B------:R-:W3:Y:S10]  /*131090*/  LDL.LU.64 R26, [R1+0x910] ;  /* 0x00091000011a7983 */ /* 0x000ef40000300a00 */
[----:B------:R1:W-:Y:S01]  /*1310a0*/  @P1 STG.E.U8 desc[UR42][R24.64], R2 ;  /* 0x0000000218001986 */ /* 0x0003e2000c10112a */
[----:B0-----:R-:W-:Y:S01]  /*1310b0*/  ISETP.LT.AND P1, PT, R13, UR4, !P4 ;  /* 0x000000040d007c0c */ /* 0x001fe2000e721270 */
[----:B------:R-:W0:Y:S01]  /*1310c0*/  LDCU UR4, c[0x0][0x398] ;  /* 0x00007300ff0477ac */ /* 0x000e220008000800 */
[----:B-1----:R-:W-:-:S02]  /*1310d0*/  PRMT R2, R4, 0x7772, RZ ;  /* 0x0000777204027816 */ /* 0x002fc400000000ff */
[----:B------:R-:W-:Y:S01]  /*1310e0*/  PRMT R4, R4, 0x7773, RZ ;  /* 0x0000777304047816 */ /* 0x000fe200000000ff */
[----:B------:R-:W3:Y:S08]  /*1310f0*/  LDL.LU.64 R24, [R1+0x908] ;  /* 0x0009080001187983 */ /* 0x000ef00000300a00 */
[----:B--2---:R1:W-:Y:S01]  /*131100*/  @P1 STG.E.U8 desc[UR42][R22.64], R2 ;  /* 0x0000000216001986 */ /* 0x0043e2000c10112a */
[----:B0-----:R-:W-:Y:S01]  /*131110*/  ISETP.LT.AND P1, PT, R11, UR4, !P4 ;  /* 0x000000040b007c0c */ /* 0x001fe2000e721270 */
[----:B------:R-:W0:Y:S02]  /*131120*/  LDCU UR4, c[0x0][0x398] ;  /* 0x00007300ff0477ac */ /* 0x000e240008000800 */
[----:B-1----:R-:W2:Y:S10]  /*131130*/  LDL.LU.64 R22, [R1+0x900] ;  /* 0x0009000001167983 */ /* 0x002eb40000300a00 */
[----:B----4-:R1:W-:Y:S01]  /*131140*/  @P1 STG.E.U8 desc[UR42][R20.64], R4 ;  /* 0x0000000414001986 */ /* 0x0103e2000c10112a */
[----:B------:R-:W-:-:S02]  /*131150*/  ISETP.LT.AND P1, PT, R19, UR5, !P5 ;  /* 0x0000000513007c0c */ /* 0x000fc4000ef21270 */
[----:B------:R-:W-:Y:S01]  /*131160*/  PRMT R2, R12, 0x7770, RZ ;  /* 0x000077700c027816 */ /* 0x000fe200000000ff */
[----:B------:R-:W4:Y:S01]  /*131170*/  LDCU UR5, c[0x0][0x398] ;  /* 0x00007300ff0577ac */ /* 0x000f220008000800 */
[----:B-1----:R-:W2:Y:S09]  /*131180*/  LDL.LU.64 R20, [R1+0x8f8] ;  /* 0x0008f80001147983 */ /* 0x002eb20000300a00 */
[----:B---3--:R1:W-:Y:S01]  /*131190*/  @P1 STG.E.U8 desc[UR42][R16.64], R2 ;  /* 0x0000000210001986 */ /* 0x0083e2000c10112a */
[----:B0-----:R-:W-:Y:S01]  /*1311a0*/  ISETP.LT.AND P1, PT, R18, UR4, !P5 ;  /* 0x0000000412007c0c */ /* 0x001fe2000ef21270 */
[----:B------:R-:W0:Y:S01]  /*1311b0*/  LDCU UR4, c[0x0][0x398] ;  /* 0x00007300ff0477ac */ /* 0x000e220008000800 */
[----:B-1----:R-:W-:Y:S01]  /*1311c0*/  PRMT R2, R12, 0x7771, RZ ;  /* 0x000077710c027816 */ /* 0x002fe200000000ff */
[----:B------:R-:W3:Y:S10]  /*1311d0*/  LDL.LU.64 R16, [R1+0x8f0] ;  /* 0x0008f00001107983 */ /* 0x000ef40000300a00 */
[----:B------:R1:W-:Y:S04]  /*1311e0*/  @P1 STG.E.U8 desc[UR42][R14.64], R2 ;  /* 0x000000020e001986 */ /* 0x0003e8000c10112a */
[----:B-1----:R-:W3:Y:S01]  /*1311f0*/  LDL.LU.64 R14, [R1+0x8e8] ;  /* 0x0008e800010e7983 */ /* 0x002ee20000300a00 */
[----:B----4-:R-:W-:Y:S01]  /*131200*/  ISETP.LT.AND P1, PT, R13, UR5, !P5 ;  /* 0x000000050d007c0c */ /* 0x010fe2000ef21270 */
[----:B------:R-:W1:Y:S01]  /*131210*/  LDCU UR5, c[0x0][0x398] ;  /* 0x00007300ff0577ac */ /* 0x000e620008000800 */
[----:B0-----:R-:W-:-:S02]  /*131220*/  ISETP.LT.AND P2, PT, R11, UR4, !P5 ;  /* 0x000000040b007c0c */ /* 0x001fc4000ef41270 */
[----:B------:R-:W-:Y:S02]  /*131230*/  PRMT R2, R12, 0x7772, RZ ;  /* 0x000077720c027816 */ /* 0x000fe400000000ff */
[C---:B------:R-:W-:Y:S02]  /*131240*/  LOP3.LUT P6, RZ, R0.reuse, 0x400, RZ, 0xc0, !PT ;  /* 0x0000040000ff7812 */ /* 0x040fe400078cc0ff */
[C---:B------:R-:W-:Y:S02]  /*131250*/  LOP3.LUT P4, RZ, R0.reuse, 0x100, RZ, 0xc0, !PT ;  /* 0x0000010000ff7812 */ /* 0x040fe4000788c0ff */
[----:B------:R-:W-:Y:S01]  /*131260*/  LOP3.LUT P5, RZ, R0, 0x40, RZ, 0xc0, !PT ;  /* 0x0000004000ff7812 */ /* 0x000fe200078ac0ff */
[----:B------:R-:W4:Y:S01]  /*131270*/  LDL.LU R28, [R1+0x7a8] ;  /* 0x0007a800011c7983 */ /* 0x000f220000300800 */
[----:B------:R-:W-:Y:S01]  /*131280*/  ISETP.LT.AND P3, PT, R11, UR8, !P6 ;  /* 0x000000080b007c0c */ /* 0x000fe2000f761270 */
[----:B------:R-:W0:Y:S01]  /*131290*/  LDCU UR4, c[0x0][0x398] ;  /* 0x00007300ff0477ac */ /* 0x000e220008000800 */
[----:B------:R-:W0:Y:S01]  /*1312a0*/  LDCU UR8, c[0x0][0x398] ;  /* 0x00007300ff0877ac */ /* 0x000e220008000800 */
[----:B------:R0:W-:Y:S01]  /*1312b0*/  @P1 STG.E.U8 desc[UR42][R26.64], R2 ;  /* 0x000000021a001986 */ /* 0x0001e2000c10112a */
[----:B------:R-:W-:Y:S01]  /*1312c0*/  ISETP.LT.AND P1, PT, R19, UR6, !P6 ;  /* 0x0000000613007c0c */ /* 0x000fe2000f721270 */
[----:B------:R-:W1:Y:S01]  /*1312d0*/  LDCU UR6, c[0x0][0x398] ;  /* 0x00007300ff0677ac */ /* 0x000e620008000800 */
[----:B0-----:R-:W-:-:S05]  /*1312e0*/  PRMT R2, R12, 0x7773, RZ ;  /* 0x000077730c027816 */ /* 0x001fca00000000ff */
[----:B------:R0:W-:Y:S01]  /*1312f0*/  @P2 STG.E.U8 desc[UR42][R24.64], R2 ;  /* 0x0000000218002986 */ /* 0x0001e2000c10112a */
[----:B-1----:R-:W-:Y:S01]  /*131300*/  ISETP.LT.AND P2, PT, R18, UR5, !P6 ;  /* 0x0000000512007c0c */ /* 0x002fe2000f741270 */
[----:B------:R-:W1:Y:S01]  /*131310*/  LDCU UR5, c[0x0][0x398] ;  /* 0x00007300ff0577ac */ /* 0x000e620008000800 */
[----:B0-----:R-:W-:-:S05]  /*131320*/  PRMT R2, R5, 0x7770, RZ ;  /* 0x0000777005027816 */ /* 0x001fca00000000ff */
[----:B--2---:R0:W-:Y:S01]  /*131330*/  @P1 STG.E.U8 desc[UR42][R22.64], R2 ;  /* 0x0000000216001986 */ /* 0x0041e2000c10112a */
[----:B------:R-:W-:Y:S02]  /*131340*/  ISETP.LT.AND P1, PT, R13, UR7, !P6 ;  /* 0x000000070d007c0c */ /* 0x000fe4000f721270 */
[----:B------:R-:W-:Y:S02]  /*131350*/  LOP3.LUT P6, RZ, R0, 0x10, RZ, 0xc0, !PT ;  /* 0x0000001000ff7812 */ /* 0x000fe400078cc0ff */
[C---:B------:R-:W-:Y:S01]  /*131360*/  PRMT R0, R5.reuse, 0x7771, RZ ;  /* 0x0000777105007816 */ /* 0x040fe200000000ff */
[----:B------:R-:W2:Y:S01]  /*131370*/  LDCU UR7, c[0x0][0x398] ;  /* 0x00007300ff0777ac */ /* 0x000ea20008000800 */
[----:B0-----:R-:W2:Y:S04]  /*131380*/  LDL.LU.64 R2, [R1+0x8e0] ;  /* 0x0008e00001027983 */ /* 0x001ea80000300a00 */
[----:B------:R-:W2:Y:S04]  /*131390*/  LDL.LU.64 R8, [R1+0x8c8] ;  /* 0x0008c80001087983 */ /* 0x000ea80000300a00 */
[----:B------:R-:W2:Y:S04]  /*1313a0*/  LDL.LU.64 R26, [R1+0x8d0] ;  /* 0x0008d000011a7983 */ /* 0x000ea80000300a00 */
[----:B------:R-:W2:Y:S04]  /*1313b0*/  LDL.LU.64 R24, [R1+0x8c0] ;  /* 0x0008c00001187983 */ /* 0x000ea80000300a00 */
[----:B------:R0:W-:Y:S02]  /*1313c0*/  @P2 STG.E.U8 desc[UR42][R20.64], R0 ;  /* 0x0000000014002986 */ /* 0x0001e4000c10112a */
[----:B0-----:R-:W-:-:S02]  /*1313d0*/  PRMT R0, R5, 0x7772, RZ ;  /* 0x0000777205007816 */ /* 0x001fc400000000ff */
[----:B------:R-:W-:-:S03]  /*1313e0*/  PRMT R5, R5, 0x7773, RZ ;  /* 0x0000777305057816 */ /* 0x000fc600000000ff */
[----:B---3--:R-:W-:Y:S04]  /*1313f0*/  @P1 STG.E.U8 desc[UR42][R16.64], R0 ;  /* 0x0000000010001986 */ /* 0x008fe8000c10112a */
[----:B------:R0:W-:Y:S04]  /*131400*/  @P3 STG.E.U8 desc[UR42][R14.64], R5 ;  /* 0x000000050e003986 */ /* 0x0001e8000c10112a */
[----:B0-----:R-:W3:Y:S04]  /*131410*/  LDL.LU.64 R4, [R1+0x8d8] ;  /* 0x0008d80001047983 */ /* 0x001ee80000300a00 */
[----:B------:R-:W3:Y:S04]  /*131420*/  LDL.LU.64 R22, [R1+0x8b8] ;  /* 0x0008b80001167983 */ /* 0x000ee80000300a00 */
[----:B------:R-:W3:Y:S04]  /*131430*/  LDL.LU.64 R20, [R1+0x8b0] ;  /* 0x0008b00001147983 */ /* 0x000ee80000300a00 */
[----:B------:R-:W3:Y:S04]  /*131440*/  LDL.LU.64 R16, [R1+0x8a8] ;  /* 0x0008a80001107983 */ /* 0x000ee80000300a00 */
[----:B------:R-:W3:Y:S04]  /*131450*/  LDL.LU.64 R14, [R1+0x8a0] ;  /* 0x0008a000010e7983 */ /* 0x000ee80000300a00 */
[----:B------:R-:W3:Y:S01]  /*131460*/  LDL.LU R12, [R1+0x7ac] ;  /* 0x0007ac00010c7983 */ /* 0x000ee20000300800 */
[----:B------:R-:W-:-:S02]  /*131470*/  ISETP.LT.AND P2, PT, R19, UR4, !P4 ;  /* 0x0000000413007c0c */ /* 0x000fc4000e741270 */
[----:B------:R-:W-:Y:S02]  /*131480*/  ISETP.LT.AND P1, PT, R18, UR9, !P4 ;  /* 0x0000000912007c0c */ /* 0x000fe4000e721270 */
[----:B----4-:R-:W-:Y:S01]  /*131490*/  PRMT R0, R28, 0x7770, RZ ;  /* 0x000077701c007816 */ /* 0x010fe200000000ff */
[----:B------:R-:W0:Y:S01]  /*1314a0*/  LDCU UR4, c[0x0][0x398] ;  /* 0x00007300ff0477ac */ /* 0x000e220008000800 */
[----:B------:R-:W-:Y:S01]  /*1314b0*/  ISETP.LT.AND P3, PT, R13, UR6, !P4 ;  /* 0x000000060d007c0c */ /* 0x000fe2000e761270 */
[----:B------:R-:W4:Y:S01]  /*1314c0*/  LDCU UR6, c[0x0][0x398] ;  /* 0x00007300ff0677ac */ /* 0x000f220008000800 */
[----:B------:R-:W0:Y:S01]  /*1314d0*/  LDCU UR9, c[0x0][0x398] ;  /* 0x00007300ff0977ac */ /* 0x000e220008000800 */
[----:B------:R-:W-:-:S04]  /*1314e0*/  LOP3.LUT P0, RZ, R10, 0x40000000, RZ, 0xc0, !PT ;  /* 0x400000000aff7812 */ /* 0x000fc8000780c0ff */
[----:B--2---:R2:W-:Y:S01]  /*1314f0*/  @P2 STG.E.U8 desc[UR42][R2.64], R0 ;  /* 0x0000000002002986 */ /* 0x0045e2000c10112a */
[----:B------:R-:W-:Y:S02]  /*131500*/  ISETP.LT.AND P2, PT, R11, UR10, !P4 ;  /* 0x0000000a0b007c0c */ /* 0x000fe4000e741270 */
[----:B-1----:R-:W-:Y:S01]  /*131510*/  ISETP.LT.AND P4, PT, R19, UR5, !P5 ;  /* 0x0000000513007c0c */ /* 0x002fe2000ef81270 */
[----:B------:R-:W1:Y:S01]  /*131520*/  LDCU UR5, c[0x0][0x398] ;  /* 0x00007300ff0577ac */ /* 0x000e620008000800 */
[----:B------:R-:W0:Y:S01]  /*131530*/  LDCU UR10, c[0x0][0x398] ;  /* 0x00007300ff0a77ac */ /* 0x000e220008000800 */
[C---:B--2---:R-:W-:Y:S02]  /*131540*/  PRMT R0, R28.reuse, 0x7771, RZ ;  /* 0x000077711c007816 */ /* 0x044fe400000000ff */
[----:B------:R-:W-:-:S03]  /*131550*/  PRMT R2, R28, 0x7772, RZ ;  /* 0x000077721c027816 */ /* 0x000fc600000000ff */
[----:B---3--:R2:W-:Y:S04]  /*131560*/  @P1 STG.E.U8 desc[UR42][R4.64], R0 ;  /* 0x0000000004001986 */ /* 0x0085e8000c10112a */
[----:B------:R3:W-:Y:S01]  /*131570*/  @P3 STG.E.U8 desc[UR42][R8.64], R2 ;  /* 0x0000000208003986 */ /* 0x0007e2000c10112a */
[----:B------:R-:W-:Y:S02]  /*131580*/  ISETP.LT.AND P3, PT, R13, UR7, !P5 ;  /* 0x000000070d007c0c */ /* 0x000fe4000ef61270 */
[----:B------:R-:W-:Y:S01]  /*131590*/  ISETP.LT.AND P1, PT, R18, UR11, !P5 ;  /* 0x0000000b12007c0c */ /* 0x000fe2000ef21270 */
[----:B------:R-:W1:Y:S01]  /*1315a0*/  LDCU UR7, c[0x0][0x398] ;  /* 0x00007300ff0777ac */ /* 0x000e620008000800 */
[----:B--2---:R-:W-:Y:S02]  /*1315b0*/  PRMT R0, R28, 0x7773, RZ ;  /* 0x000077731c007816 */ /* 0x004fe400000000ff */
[----:B---3--:R-:W-:-:S03]  /*1315c0*/  PRMT R2, R6, 0x7770, RZ ;  /* 0x0000777006027816 */ /* 0x008fc600000000ff */
[----:B------:R2:W-:Y:S01]  /*1315d0*/  @P2 STG.E.U8 desc[UR42][R26.64], R0 ;  /* 0x000000001a002986 */ /* 0x0005e2000c10112a */
[----:B------:R-:W-:Y:S02]  /*1315e0*/  ISETP.LT.AND P2, PT, R11, UR8, !P5 ;  /* 0x000000080b007c0c */ /* 0x000fe4000ef41270 */
[----:B0-----:R-:W-:Y:S01]  /*1315f0*/  ISETP.LT.AND P5, PT, R19, UR4, !P6 ;  /* 0x0000000413007c0c */ /* 0x001fe2000f7a1270 */
[----:B------:R0:W-:Y:S01]  /*131600*/  @P4 STG.E.U8 desc[UR42][R24.64], R2 ;  /* 0x0000000218004986 */ /* 0x0001e2000c10112a */
[----:B------:R-:W-:Y:S02]  /*131610*/  PRMT R3, R12, 0x7770, RZ ;  /* 0x000077700c037816 */ /* 0x000fe400000000ff */
[C---:B--2---:R-:W-:Y:S02]  /*131620*/  PRMT R0, R6.reuse, 0x7771, RZ ;  /* 0x0000777106007816 */ /* 0x044fe400000000ff */
[C---:B0-----:R-:W-:Y:S02]  /*131630*/  PRMT R2, R6.reuse, 0x7772, RZ ;  /* 0x0000777206027816 */ /* 0x041fe400000000ff */
[----:B------:R-:W-:Y:S01]  /*131640*/  PRMT R6, R6, 0x7773, RZ ;  /* 0x0000777306067816 */ /* 0x000fe200000000ff */
[----:B------:R0:W-:Y:S04]  /*131650*/  @P1 STG.E.U8 desc[UR42][R22.64], R0 ;  /* 0x0000000016001986 */ /* 0x0001e8000c10112a */
[----:B------:R2:W-:Y:S01]  /*131660*/  @P3 STG.E.U8 desc[UR42][R20.64], R2 ;  /* 0x0000000214003986 */ /* 0x0005e2000c10112a */
[----:B------:R-:W-:-:S03]  /*131670*/  ISETP.LT.AND P3, PT, R18, UR12, !P6 ;  /* 0x0000000c12007c0c */ /* 0x000fc6000f761270 */
[----:B------:R3:W-:Y:S04]  /*131680*/  @P2 STG.E.U8 desc[UR42][R16.64], R6 ;  /* 0x0000000610002986 */ /* 0x0007e8000c10112a */
[----:B------:R0:W-:Y:S01]  /*131690*/  @P5 STG.E.U8 desc[UR42][R14.64], R3 ;  /* 0x000000030e005986 */ /* 0x0001e2000c10112a */
[----:B----4-:R-:W-:Y:S02]  /*1316a0*/  ISETP.LT.AND P5, PT, R13, UR6, !P6 ;  /* 0x000000060d007c0c */ /* 0x010fe4000f7a1270 */
[----:B-1----:R-:W-:Y:S02]  /*1316b0*/  ISETP.LT.AND P4, PT, R19, UR5, !P0 ;  /* 0x0000000513007c0c */ /* 0x002fe4000c781270 */
[----:B------:R-:W-:Y:S02]  /*1316c0*/  ISETP.LT.AND P1, PT, R18, UR10, !P0 ;  /* 0x0000000a12007c0c */ /* 0x000fe4000c721270 */
[----:B------:R-:W-:-:S02]  /*1316d0*/  ISETP.LT.AND P2, PT, R13, UR7, !P0 ;  /* 0x000000070d007c0c */ /* 0x000fc4000c741270 */
[C---:B------:R-:W-:Y:S02]  /*1316e0*/  ISETP.LT.AND P6, PT, R11.reuse, UR9, !P6 ;  /* 0x000000090b007c0c */ /* 0x040fe4000f7c1270 */
[C---:B------:R-:W-:Y:S02]  /*1316f0*/  PRMT R4, R12.reuse, 0x7773, RZ ;  /* 0x000077730c047816 */ /* 0x040fe400000000ff */
[C---:B0-----:R-:W-:Y:S02]  /*131700*/  PRMT R0, R12.reuse, 0x7771, RZ ;  /* 0x000077710c007816 */ /* 0x041fe400000000ff */
[----:B--2---:R-:W-:Y:S01]  /*131710*/  PRMT R2, R12, 0x7772, RZ ;  /* 0x000077720c027816 */ /* 0x004fe200000000ff */
[----:B------:R-:W2:Y:S04]  /*131720*/  LDL.LU.64 R22, [R1+0x890] ;  /* 0x0008900001167983 */ /* 0x000ea80000300a00 */
[----:B------:R-:W4:Y:S04]  /*131730*/  LDL.LU.64 R20, [R1+0x880] ;  /* 0x0008800001147983 */ /* 0x000f280000300a00 */
[----:B------:R-:W4:Y:S04]  /*131740*/  LDL.LU.64 R18, [R1+0x3b8] ;  /* 0x0003b80001127983 */ /* 0x000f280000300a00 */
[----:B---3--:R-:W3:Y:S04]  /*131750*/  LDL.LU.64 R16, [R1+0x898] ;  /* 0x0008980001107983 */ /* 0x008ee80000300a00 */
[----:B------:R-:W3:Y:S04]  /*131760*/  LDL.LU.64 R14, [R1+0x888] ;  /* 0x00088800010e7983 */ /* 0x000ee80000300a00 */
[----:B------:R-:W3:Y:S01]  /*131770*/  LDL.LU.64 R12, [R1+0x878] ;  /* 0x00087800010c7983 */ /* 0x000ee20000300a00 */
[----:B------:R-:W-:-:S02]  /*131780*/  ISETP.LT.AND P0, PT, R11, UR7, !P0 ;  /* 0x000000070b007c0c */ /* 0x000fc4000c701270 */
[C---:B------:R-:W-:Y:S02]  /*131790*/  PRMT R3, R7.reuse, 0x7770, RZ ;  /* 0x0000777007037816 */ /* 0x040fe400000000ff */
[C---:B------:R-:W-:Y:S02]  /*1317a0*/  PRMT R5, R7.reuse, 0x7771, RZ ;  /* 0x0000777107057816 */ /* 0x040fe400000000ff */
[C---:B------:R-:W-:Y:S02]  /*1317b0*/  PRMT R6, R7.reuse, 0x7772, RZ ;  /* 0x0000777207067816 */ /* 0x040fe400000000ff */
[----:B------:R-:W-:Y:S01]  /*1317c0*/  PRMT R7, R7, 0x7773, RZ ;  /* 0x0000777307077816 */ /* 0x000fe200000000ff */
[----:B--2---:R0:W-:Y:S04]  /*1317d0*/  @P3 STG.E.U8 desc[UR42][R22.64], R0 ;  /* 0x0000000016003986 */ /* 0x0041e8000c10112a */
[----:B----4-:R0:W-:Y:S04]  /*1317e0*/  @P5 STG.E.U8 desc[UR42][R20.64], R2 ;  /* 0x0000000214005986 */ /* 0x0101e8000c10112a */
[----:B------:R0:W-:Y:S04]  /*1317f0*/  @P6 STG.E.U8 desc[UR42][R18.64], R4 ;  /* 0x0000000412006986 */ /* 0x0001e8000c10112a */
[----:B---3--:R0:W-:Y:S04]  /*131800*/  @P4 STG.E.U8 desc[UR42][R16.64], R3 ;  /* 0x0000000310004986 */ /* 0x0081e8000c10112a */
[----:B------:R0:W-:Y:S04]  /*131810*/  @P1 STG.E.U8 desc[UR42][R14.64], R5 ;  /* 0x000000050e001986 */ /* 0x0001e8000c10112a */
[----:B------:R0:W-:Y:S01]  /*131820*/  @P2 STG.E.U8 desc[UR42][R12.64], R6 ;  /* 0x000000060c002986 */ /* 0x0001e2000c10112a */
[----:B------:R-:W-:Y:S05]  /*131830*/  @!P0 EXIT ;  /* 0x000000000000894d */ /* 0x000fea0003800000 */
[----:B0-----:R-:W2:Y:S04]  /*131840*/  LDL.LU.64 R12, [R1+0x870] ;  /* 0x00087000010c7983 */ /* 0x001ea80000300a00 */
[----:B--2---:R-:W-:Y:S01]  /*131850*/  STG.E.U8 desc[UR42][R12.64], R7 ;  /* 0x000000070c007986 */ /* 0x004fe2000c10112a */
[----:B------:R-:W-:Y:S05]  /*131860*/  EXIT ;  /* 0x000000000000794d */ /* 0x000fea0003800000 */
.L_x_2:
[----:B------:R-:W-:-:S00]  /*131870*/  BRA `(.L_x_2) ;  /* 0xfffffffc00fc7947 */ /* 0x000fc0000383ffff */
[----:B------:R-:W-:-:S00]  /*131880*/  NOP ;  /* 0x0000000000007918 */ /* 0x000fc00000000000 */
[----:B------:R-:W-:-:S00]  /*131890*/  NOP ;  /* 0x0000000000007918 */ /* 0x000fc00000000000 */
[----:B------:R-:W-:-:S00]  /*1318a0*/  NOP ;  /* 0x0000000000007918 */ /* 0x000fc00000000000 */
[----:B------:R-:W-:-:S00]  /*1318b0*/  NOP ;  /* 0x0000000000007918 */ /* 0x000fc00000000000 */
[----:B------:R-:W-:-:S00]  /*1318c0*/  NOP ;  /* 0x0000000000007918 */ /* 0x000fc00000000000 */
[----:B------:R-:W-:-:S00]  /*1318d0*/  NOP ;  /* 0x0000000000007918 */ /* 0x000fc00000000000 */
[----:B------:R-:W-:-:S00]  /*1318e0*/  NOP ;  /* 0x0000000000007918 */ /* 0x000fc00000000000 */
[----:B------:R-:W-:-:S00]  /*1318f0*/  NOP ;  /* 0x0000000000007918 */ /* 0x000fc00000000000 */
.L_x_3:


//--------------------- .nv.shared.matmul_kernel  --------------------------
	.section	.nv.shared.matmul_kernel,"aw",@nobits
	.sectionflags	@""
	.align	16
	.zero		1024


//--------------------- .nv.shared.reserved.0     --------------------------
	.section	.nv.shared.reserved.0,"aw",@nobits
	.weak		__nv_reservedSMEM_offset_0_alias
	.size		__nv_reservedSMEM_offset_0_alias, 0, 64
	.other		__nv_reservedSMEM_offset_0_alias,@"STO_CUDA_RESERVED_SHARED STV_DEFAULT"
__nv_reservedSMEM_offset_0_alias:
	.zero		0
	.zero		64


//--------------------- .nv.constant0.matmul_kernel --------------------------
	.section	.nv.constant0.matmul_kernel,"a",@progbits
	.sectionflags	@""
	.align	4
.nv.constant0.matmul_kernel:
	.zero		976


//--------------------- SYMBOLS --------------------------

	.type		.nv.reservedSmem.offset0,@object
	.size		.nv.reservedSmem.offset0,0x4
	.type		.nv.reservedSmem.cap,@object
	.size		.nv.reservedSmem.cap,0x4
